// Copyright (c) 2024, Jay Shah, Ganesh Bikshandi, Ying Zhang, Vijay Thakkar, Pradeep Ramani, Tri Dao.
// Splitting the different template instantiations to different files to speed up compilation.
// This file is auto-generated. See "generate_kernels.py"

#include "flash_fwd_launch_template.h"

#ifndef FLASHATTENTION_DISABLE_HDIM192
template void run_mha_fwd_<90, cutlass::bfloat16_t, 192, 192, true, true, true, true>(Flash_fwd_params &params, cudaStream_t stream);
#endif


// ===== COMPILED SASS (sm_90a) =====

	.target	sm_90a

	.elftype	@"ET_EXEC"


//--------------------- .note.nv.tkinfo           --------------------------
	.section	.note.nv.tkinfo,"",@"SHT_NOTE"
	.sectionflags	@"SHF_NOTE_NV_TKINFO"
	.tkinfo
        /*0018*/ 	.word	0x00000002
        /*0030*/ 	.string	""
        /*0030*/ 	.string	"ptxas"
        /*0030*/ 	.string	"Cuda compilation tools, release 13.0, V13.0.88"
        /*0030*/ 	.string	"Build cuda_13.0.r13.0/compiler.36424714_0"
        /*0030*/ 	.string	"-arch sm_90a -m 64 "



//--------------------- .note.nv.cuinfo           --------------------------
	.section	.note.nv.cuinfo,"",@"SHT_NOTE"
	.sectionflags	@"SHF_NOTE_NV_CUINFO"
        /*0018*/ 	.short	0x0002
        /*001a*/ 	.short	0x005a
        /*001c*/ 	.short	0x0082
	.zero		2


//--------------------- .nv.info                  --------------------------
	.section	.nv.info,"",@"SHT_CUDA_INFO"
	.align	4


	//----- nvinfo : EIATTR_REGCOUNT
	.align		4
        /*0000*/ 	.byte	0x04, 0x2f
        /*0002*/ 	.short	(.L_19 - .L_18)
	.align		4
.L_18:
        /*0004*/ 	.word	index@(_ZN7cutlass13device_kernelIN5flash11enable_sm90INS1_16FlashAttnFwdSm90INS1_25CollectiveMainloopFwdSm90ILi2EN4cute5tupleIJNS5_1CILi1EEES8_S8_EEENS6_IJNS7_ILi128EEENS7_ILi96EEENS7_ILi192EEEEEELi192ENS_10bfloat16_tEfNS_4arch4Sm90ELb1ELb0ELb1ELb1ELb1ELb1ELb0ELb1ELb1ELb1ELb1ELb0EEENS1_21CollectiveEpilogueFwdINS6_IJSA_SC_SB_EEES9_SE_SG_Li256ELb1ELb1ELb1ELb0EEENS1_36VarlenDynamicPersistentTileSchedulerILi128ELi96ELi256ELi128ELb1ELb1ELb1ELb1ELb1ELb1EEEEEEEEEvNT_6ParamsE)
        /*0008*/ 	.word	0x000000a8


	//----- nvinfo : EIATTR_FRAME_SIZE
	.align		4
.L_19:
        /*000c*/ 	.byte	0x04, 0x11
        /*000e*/ 	.short	(.L_21 - .L_20)
	.align		4
.L_20:
        /*0010*/ 	.word	index@(_ZN7cutlass13device_kernelIN5flash11enable_sm90INS1_16FlashAttnFwdSm90INS1_25CollectiveMainloopFwdSm90ILi2EN4cute5tupleIJNS5_1CILi1EEES8_S8_EEENS6_IJNS7_ILi128EEENS7_ILi96EEENS7_ILi192EEEEEELi192ENS_10bfloat16_tEfNS_4arch4Sm90ELb1ELb0ELb1ELb1ELb1ELb1ELb0ELb1ELb1ELb1ELb1ELb0EEENS1_21CollectiveEpilogueFwdINS6_IJSA_SC_SB_EEES9_SE_SG_Li256ELb1ELb1ELb1ELb0EEENS1_36VarlenDynamicPersistentTileSchedulerILi128ELi96ELi256ELi128ELb1ELb1ELb1ELb1ELb1ELb1EEEEEEEEEvNT_6ParamsE)
        /*0014*/ 	.word	0x00000080


	//----- nvinfo : EIATTR_REGCOUNT
	.align		4
.L_21:
        /*0018*/ 	.byte	0x04, 0x2f
        /*001a*/ 	.short	(.L_23 - .L_22)
	.align		4
.L_22:
        /*001c*/ 	.word	index@(_ZN7cutlass13device_kernelIN5flash11enable_sm90INS1_16FlashAttnFwdSm90INS1_25CollectiveMainloopFwdSm90ILi2EN4cute5tupleIJNS5_1CILi1EEES8_S8_EEENS6_IJNS7_ILi128EEENS7_ILi96EEENS7_ILi192EEEEEELi192ENS_10bfloat16_tEfNS_4arch4Sm90ELb1ELb0ELb1ELb1ELb1ELb0ELb0ELb1ELb1ELb1ELb1ELb0EEENS1_21CollectiveEpilogueFwdINS6_IJSA_SC_SB_EEES9_SE_SG_Li256ELb1ELb1ELb1ELb0EEENS1_36VarlenDynamicPersistentTileSchedulerILi128ELi96ELi256ELi128ELb1ELb1ELb1ELb1ELb1ELb1EEEEEEEEEvNT_6ParamsE)
        /*0020*/ 	.word	0x000000a8


	//----- nvinfo : EIATTR_FRAME_SIZE
	.align		4
.L_23:
        /*0024*/ 	.byte	0x04, 0x11
        /*0026*/ 	.short	(.L_25 - .L_24)
	.align		4
.L_24:
        /*0028*/ 	.word	index@(_ZN7cutlass13device_kernelIN5flash11enable_sm90INS1_16FlashAttnFwdSm90INS1_25CollectiveMainloopFwdSm90ILi2EN4cute5tupleIJNS5_1CILi1EEES8_S8_EEENS6_IJNS7_ILi128EEENS7_ILi96EEENS7_ILi192EEEEEELi192ENS_10bfloat16_tEfNS_4arch4Sm90ELb1ELb0ELb1ELb1ELb1ELb0ELb0ELb1ELb1ELb1ELb1ELb0EEENS1_21CollectiveEpilogueFwdINS6_IJSA_SC_SB_EEES9_SE_SG_Li256ELb1ELb1ELb1ELb0EEENS1_36VarlenDynamicPersistentTileSchedulerILi128ELi96ELi256ELi128ELb1ELb1ELb1ELb1ELb1ELb1EEEEEEEEEvNT_6ParamsE)
        /*002c*/ 	.word	0x00000030


	//----- nvinfo : EIATTR_REGCOUNT
	.align		4
.L_25:
        /*0030*/ 	.byte	0x04, 0x2f
        /*0032*/ 	.short	(.L_27 - .L_26)
	.align		4
.L_26:
        /*0034*/ 	.word	index@(_ZN7cutlass13device_kernelIN5flash11enable_sm90INS1_16FlashAttnFwdSm90INS1_25CollectiveMainloopFwdSm90ILi2EN4cute5tupleIJNS5_1CILi1EEES8_S8_EEENS6_IJNS7_ILi128EEENS7_ILi96EEENS7_ILi192EEEEEELi192ENS_10bfloat16_tEfNS_4arch4Sm90ELb1ELb0ELb1ELb0ELb1ELb0ELb0ELb1ELb1ELb1ELb1ELb0EEENS1_21CollectiveEpilogueFwdINS6_IJSA_SC_SB_EEES9_SE_SG_Li256ELb0ELb1ELb1ELb0EEENS1_19SingleTileSchedulerILb0ELb1ELb1ELi128EEEEEEEEEvNT_6ParamsE)
        /*0038*/ 	.word	0x000000a8


	//----- nvinfo : EIATTR_FRAME_SIZE
	.align		4
.L_27:
        /*003c*/ 	.byte	0x04, 0x11
        /*003e*/ 	.short	(.L_29 - .L_28)
	.align		4
.L_28:
        /*0040*/ 	.word	index@(_ZN7cutlass13device_kernelIN5flash11enable_sm90INS1_16FlashAttnFwdSm90INS1_25CollectiveMainloopFwdSm90ILi2EN4cute5tupleIJNS5_1CILi1EEES8_S8_EEENS6_IJNS7_ILi128EEENS7_ILi96EEENS7_ILi192EEEEEELi192ENS_10bfloat16_tEfNS_4arch4Sm90ELb1ELb0ELb1ELb0ELb1ELb0ELb0ELb1ELb1ELb1ELb1ELb0EEENS1_21CollectiveEpilogueFwdINS6_IJSA_SC_SB_EEES9_SE_SG_Li256ELb0ELb1ELb1ELb0EEENS1_19SingleTileSchedulerILb0ELb1ELb1ELi128EEEEEEEEEvNT_6ParamsE)
        /*0044*/ 	.word	0x00000008


	//----- nvinfo : EIATTR_REGCOUNT
	.align		4
.L_29:
        /*0048*/ 	.byte	0x04, 0x2f
        /*004a*/ 	.short	(.L_31 - .L_30)
	.align		4
.L_30:
        /*004c*/ 	.word	index@(_ZN7cutlass13device_kernelIN5flash11enable_sm90INS1_16FlashAttnFwdSm90INS1_25CollectiveMainloopFwdSm90ILi2EN4cute5tupleIJNS5_1CILi1EEES8_S8_EEENS6_IJNS7_ILi128EEENS7_ILi96EEENS7_ILi192EEEEEELi192ENS_10bfloat16_tEfNS_4arch4Sm90ELb0ELb1ELb1ELb1ELb1ELb1ELb0ELb1ELb1ELb1ELb1ELb0EEENS1_21CollectiveEpilogueFwdINS6_IJSA_SC_SB_EEES9_SE_SG_Li256ELb1ELb1ELb1ELb0EEENS1_36VarlenDynamicPersistentTileSchedulerILi128ELi96ELi256ELi128ELb1ELb1ELb1ELb1ELb0ELb1EEEEEEEEEvNT_6ParamsE)
        /*0050*/ 	.word	0x000000a8


	//----- nvinfo : EIATTR_FRAME_SIZE
	.align		4
.L_31:
        /*0054*/ 	.byte	0x04, 0x11
        /*0056*/ 	.short	(.L_33 - .L_32)
	.align		4
.L_32:
        /*0058*/ 	.word	index@($_ZN7cutlass13device_kernelIN5flash11enable_sm90INS1_16FlashAttnFwdSm90INS1_25CollectiveMainloopFwdSm90ILi2EN4cute5tupleIJNS5_1CILi1EEES8_S8_EEENS6_IJNS7_ILi128EEENS7_ILi96EEENS7_ILi192EEEEEELi192ENS_10bfloat16_tEfNS_4arch4Sm90ELb0ELb1ELb1ELb1ELb1ELb1ELb0ELb1ELb1ELb1ELb1ELb0EEENS1_21CollectiveEpilogueFwdINS6_IJSA_SC_SB_EEES9_SE_SG_Li256ELb1ELb1ELb1ELb0EEENS1_36VarlenDynamicPersistentTileSchedulerILi128ELi96ELi256ELi128ELb1ELb1ELb1ELb1ELb0ELb1EEEEEEEEEvNT_6ParamsE$_ZZN5flash25CollectiveMainloopFwdSm90ILi2EN4cute5tupleIJNS1_1CILi1EEES4_S4_EEENS2_IJNS3_ILi128EEENS3_ILi96EEENS3_ILi192EEEEEELi192EN7cutlass10bfloat16_tEfNSA_4arch4Sm90ELb0ELb1ELb1ELb1ELb1ELb1ELb0ELb1ELb1ELb1ELb1ELb0EE12store_kv_newINS_16FlashAttnFwdSm90ISE_NS_21CollectiveEpilogueFwdINS2_IJS6_S8_S7_EEES5_SB_SD_Li256ELb1ELb1ELb1ELb0EEENS_36VarlenDynamicPersistentTileSchedulerILi128ELi96ELi256ELi128ELb1ELb1ELb1ELb1ELb0ELb1EEEE13SharedStorageEEEbRKNSE_6ParamsENSA_25PipelineTmaAsyncNoClusterILi2ENSA_16PipelineTmaAsyncILi2EEEEESU_RNSA_13PipelineStateILj2EEEiRT_RKNS_16SeqlenInfoQKNewKILb1ELb1EEENS2_IJiiiiEEEENKUliRKT_E_clISW_EEDaiS17_)
        /*005c*/ 	.word	0x000002f0


	//----- nvinfo : EIATTR_FRAME_SIZE
	.align		4
.L_33:
        /*0060*/ 	.byte	0x04, 0x11
        /*0062*/ 	.short	(.L_35 - .L_34)
	.align		4
.L_34:
        /*0064*/ 	.word	index@(_ZN7cutlass13device_kernelIN5flash11enable_sm90INS1_16FlashAttnFwdSm90INS1_25CollectiveMainloopFwdSm90ILi2EN4cute5tupleIJNS5_1CILi1EEES8_S8_EEENS6_IJNS7_ILi128EEENS7_ILi96EEENS7_ILi192EEEEEELi192ENS_10bfloat16_tEfNS_4arch4Sm90ELb0ELb1ELb1ELb1ELb1ELb1ELb0ELb1ELb1ELb1ELb1ELb0EEENS1_21CollectiveEpilogueFwdINS6_IJSA_SC_SB_EEES9_SE_SG_Li256ELb1ELb1ELb1ELb0EEENS1_36VarlenDynamicPersistentTileSchedulerILi128ELi96ELi256ELi128ELb1ELb1ELb1ELb1ELb0ELb1EEEEEEEEEvNT_6ParamsE)
        /*0068*/ 	.word	0x000002f0


	//----- nvinfo : EIATTR_REGCOUNT
	.align		4
.L_35:
        /*006c*/ 	.byte	0x04, 0x2f
        /*006e*/ 	.short	(.L_37 - .L_36)
	.align		4
.L_36:
        /*0070*/ 	.word	index@(_ZN7cutlass13device_kernelIN5flash11enable_sm90INS1_16FlashAttnFwdSm90INS1_25CollectiveMainloopFwdSm90ILi2EN4cute5tupleIJNS5_1CILi1EEES8_S8_EEENS6_IJNS7_ILi128EEENS7_ILi96EEENS7_ILi192EEEEEELi192ENS_10bfloat16_tEfNS_4arch4Sm90ELb0ELb1ELb1ELb1ELb1ELb0ELb0ELb1ELb1ELb1ELb1ELb0EEENS1_21CollectiveEpilogueFwdINS6_IJSA_SC_SB_EEES9_SE_SG_Li256ELb1ELb1ELb1ELb0EEENS1_36VarlenDynamicPersistentTileSchedulerILi128ELi96ELi256ELi128ELb1ELb1ELb1ELb1ELb0ELb1EEEEEEEEEvNT_6ParamsE)
        /*0074*/ 	.word	0x000000a8


	//----- nvinfo : EIATTR_FRAME_SIZE
	.align		4
.L_37:
        /*0078*/ 	.byte	0x04, 0x11
        /*007a*/ 	.short	(.L_39 - .L_38)
	.align		4
.L_38:
        /*007c*/ 	.word	index@(_ZN7cutlass13device_kernelIN5flash11enable_sm90INS1_16FlashAttnFwdSm90INS1_25CollectiveMainloopFwdSm90ILi2EN4cute5tupleIJNS5_1CILi1EEES8_S8_EEENS6_IJNS7_ILi128EEENS7_ILi96EEENS7_ILi192EEEEEELi192ENS_10bfloat16_tEfNS_4arch4Sm90ELb0ELb1ELb1ELb1ELb1ELb0ELb0ELb1ELb1ELb1ELb1ELb0EEENS1_21CollectiveEpilogueFwdINS6_IJSA_SC_SB_EEES9_SE_SG_Li256ELb1ELb1ELb1ELb0EEENS1_36VarlenDynamicPersistentTileSchedulerILi128ELi96ELi256ELi128ELb1ELb1ELb1ELb1ELb0ELb1EEEEEEEEEvNT_6ParamsE)
        /*0080*/ 	.word	0x00000028


	//----- nvinfo : EIATTR_REGCOUNT
	.align		4
.L_39:
        /*0084*/ 	.byte	0x04, 0x2f
        /*0086*/ 	.short	(.L_41 - .L_40)
	.align		4
.L_40:
        /*0088*/ 	.word	index@(_ZN7cutlass13device_kernelIN5flash11enable_sm90INS1_16FlashAttnFwdSm90INS1_25CollectiveMainloopFwdSm90ILi2EN4cute5tupleIJNS5_1CILi1EEES8_S8_EEENS6_IJNS7_ILi128EEENS7_ILi96EEENS7_ILi192EEEEEELi192ENS_10bfloat16_tEfNS_4arch4Sm90ELb0ELb1ELb1ELb0ELb1ELb0ELb0ELb1ELb1ELb1ELb1ELb0EEENS1_21CollectiveEpilogueFwdINS6_IJSA_SC_SB_EEES9_SE_SG_Li256ELb0ELb1ELb1ELb0EEENS1_19SingleTileSchedulerILb0ELb1ELb1ELi128EEEEEEEEEvNT_6ParamsE)
        /*008c*/ 	.word	0x000000a8


	//----- nvinfo : EIATTR_FRAME_SIZE
	.align		4
.L_41:
        /*0090*/ 	.byte	0x04, 0x11
        /*0092*/ 	.short	(.L_43 - .L_42)
	.align		4
.L_42:
        /*0094*/ 	.word	index@(_ZN7cutlass13device_kernelIN5flash11enable_sm90INS1_16FlashAttnFwdSm90INS1_25CollectiveMainloopFwdSm90ILi2EN4cute5tupleIJNS5_1CILi1EEES8_S8_EEENS6_IJNS7_ILi128EEENS7_ILi96EEENS7_ILi192EEEEEELi192ENS_10bfloat16_tEfNS_4arch4Sm90ELb0ELb1ELb1ELb0ELb1ELb0ELb0ELb1ELb1ELb1ELb1ELb0EEENS1_21CollectiveEpilogueFwdINS6_IJSA_SC_SB_EEES9_SE_SG_Li256ELb0ELb1ELb1ELb0EEENS1_19SingleTileSchedulerILb0ELb1ELb1ELi128EEEEEEEEEvNT_6ParamsE)
        /*0098*/ 	.word	0x00000008


	//----- nvinfo : EIATTR_REGCOUNT
	.align		4
.L_43:
        /*009c*/ 	.byte	0x04, 0x2f
        /*009e*/ 	.short	(.L_45 - .L_44)
	.align		4
.L_44:
        /*00a0*/ 	.word	index@(_ZN7cutlass13device_kernelIN5flash11enable_sm90INS1_16FlashAttnFwdSm90INS1_25CollectiveMainloopFwdSm90ILi2EN4cute5tupleIJNS5_1CILi1EEES8_S8_EEENS6_IJNS7_ILi128EEENS7_ILi96EEENS7_ILi192EEEEEELi192ENS_10bfloat16_tEfNS_4arch4Sm90ELb0ELb0ELb1ELb1ELb1ELb1ELb0ELb1ELb1ELb1ELb1ELb0EEENS1_21CollectiveEpilogueFwdINS6_IJSA_SC_SB_EEES9_SE_SG_Li256ELb1ELb1ELb1ELb0EEENS1_36VarlenDynamicPersistentTileSchedulerILi128ELi96ELi256ELi128ELb1ELb1ELb1ELb0ELb1ELb1EEEEEEEEEvNT_6ParamsE)
        /*00a4*/ 	.word	0x000000a8


	//----- nvinfo : EIATTR_FRAME_SIZE
	.align		4
.L_45:
        /*00a8*/ 	.byte	0x04, 0x11
        /*00aa*/ 	.short	(.L_47 - .L_46)
	.align		4
.L_46:
        /*00ac*/ 	.word	index@(_ZN7cutlass13device_kernelIN5flash11enable_sm90INS1_16FlashAttnFwdSm90INS1_25CollectiveMainloopFwdSm90ILi2EN4cute5tupleIJNS5_1CILi1EEES8_S8_EEENS6_IJNS7_ILi128EEENS7_ILi96EEENS7_ILi192EEEEEELi192ENS_10bfloat16_tEfNS_4arch4Sm90ELb0ELb0ELb1ELb1ELb1ELb1ELb0ELb1ELb1ELb1ELb1ELb0EEENS1_21CollectiveEpilogueFwdINS6_IJSA_SC_SB_EEES9_SE_SG_Li256ELb1ELb1ELb1ELb0EEENS1_36VarlenDynamicPersistentTileSchedulerILi128ELi96ELi256ELi128ELb1ELb1ELb1ELb0ELb1ELb1EEEEEEEEEvNT_6ParamsE)
        /*00b0*/ 	.word	0x00000130


	//----- nvinfo : EIATTR_REGCOUNT
	.align		4
.L_47:
        /*00b4*/ 	.byte	0x04, 0x2f
        /*00b6*/ 	.short	(.L_49 - .L_48)
	.align		4
.L_48:
        /*00b8*/ 	.word	index@(_ZN7cutlass13device_kernelIN5flash11enable_sm90INS1_16FlashAttnFwdSm90INS1_25CollectiveMainloopFwdSm90ILi2EN4cute5tupleIJNS5_1CILi1EEES8_S8_EEENS6_IJNS7_ILi128EEENS7_ILi96EEENS7_ILi192EEEEEELi192ENS_10bfloat16_tEfNS_4arch4Sm90ELb0ELb0ELb1ELb1ELb1ELb0ELb0ELb1ELb1ELb1ELb1ELb0EEENS1_21CollectiveEpilogueFwdINS6_IJSA_SC_SB_EEES9_SE_SG_Li256ELb1ELb1ELb1ELb0EEENS1_36VarlenDynamicPersistentTileSchedulerILi128ELi96ELi256ELi128ELb1ELb1ELb1ELb0ELb1ELb1EEEEEEEEEvNT_6ParamsE)
        /*00bc*/ 	.word	0x000000a8


	//----- nvinfo : EIATTR_FRAME_SIZE
	.align		4
.L_49:
        /*00c0*/ 	.byte	0x04, 0x11
        /*00c2*/ 	.short	(.L_51 - .L_50)
	.align		4
.L_50:
        /*00c4*/ 	.word	index@(_ZN7cutlass13device_kernelIN5flash11enable_sm90INS1_16FlashAttnFwdSm90INS1_25CollectiveMainloopFwdSm90ILi2EN4cute5tupleIJNS5_1CILi1EEES8_S8_EEENS6_IJNS7_ILi128EEENS7_ILi96EEENS7_ILi192EEEEEELi192ENS_10bfloat16_tEfNS_4arch4Sm90ELb0ELb0ELb1ELb1ELb1ELb0ELb0ELb1ELb1ELb1ELb1ELb0EEENS1_21CollectiveEpilogueFwdINS6_IJSA_SC_SB_EEES9_SE_SG_Li256ELb1ELb1ELb1ELb0EEENS1_36VarlenDynamicPersistentTileSchedulerILi128ELi96ELi256ELi128ELb1ELb1ELb1ELb0ELb1ELb1EEEEEEEEEvNT_6ParamsE)
        /*00c8*/ 	.word	0x00000030


	//----- nvinfo : EIATTR_REGCOUNT
	.align		4
.L_51:
        /*00cc*/ 	.byte	0x04, 0x2f
        /*00ce*/ 	.short	(.L_53 - .L_52)
	.align		4
.L_52:
        /*00d0*/ 	.word	index@(_ZN7cutlass13device_kernelIN5flash11enable_sm90INS1_16FlashAttnFwdSm90INS1_25CollectiveMainloopFwdSm90ILi2EN4cute5tupleIJNS5_1CILi1EEES8_S8_EEENS6_IJNS7_ILi128EEENS7_ILi96EEENS7_ILi192EEEEEELi192ENS_10bfloat16_tEfNS_4arch4Sm90ELb0ELb0ELb1ELb0ELb1ELb0ELb0ELb1ELb1ELb1ELb1ELb0EEENS1_21CollectiveEpilogueFwdINS6_IJSA_SC_SB_EEES9_SE_SG_Li256ELb0ELb1ELb1ELb0EEENS1_19SingleTileSchedulerILb0ELb1ELb1ELi128EEEEEEEEEvNT_6ParamsE)
        /*00d4*/ 	.word	0x000000a8


	//----- nvinfo : EIATTR_FRAME_SIZE
	.align		4
.L_53:
        /*00d8*/ 	.byte	0x04, 0x11
        /*00da*/ 	.short	(.L_55 - .L_54)
	.align		4
.L_54:
        /*00dc*/ 	.word	index@(_ZN7cutlass13device_kernelIN5flash11enable_sm90INS1_16FlashAttnFwdSm90INS1_25CollectiveMainloopFwdSm90ILi2EN4cute5tupleIJNS5_1CILi1EEES8_S8_EEENS6_IJNS7_ILi128EEENS7_ILi96EEENS7_ILi192EEEEEELi192ENS_10bfloat16_tEfNS_4arch4Sm90ELb0ELb0ELb1ELb0ELb1ELb0ELb0ELb1ELb1ELb1ELb1ELb0EEENS1_21CollectiveEpilogueFwdINS6_IJSA_SC_SB_EEES9_SE_SG_Li256ELb0ELb1ELb1ELb0EEENS1_19SingleTileSchedulerILb0ELb1ELb1ELi128EEEEEEEEEvNT_6ParamsE)
        /*00e0*/ 	.word	0x00000008


	//----- nvinfo : EIATTR_MIN_STACK_SIZE
	.align		4
.L_55:
        /*00e4*/ 	.byte	0x04, 0x12
        /*00e6*/ 	.short	(.L_57 - .L_56)
	.align		4
.L_56:
        /*00e8*/ 	.word	index@(_ZN7cutlass13device_kernelIN5flash11enable_sm90INS1_16FlashAttnFwdSm90INS1_25CollectiveMainloopFwdSm90ILi2EN4cute5tupleIJNS5_1CILi1EEES8_S8_EEENS6_IJNS7_ILi128EEENS7_ILi96EEENS7_ILi192EEEEEELi192ENS_10bfloat16_tEfNS_4arch4Sm90ELb0ELb0ELb1ELb0ELb1ELb0ELb0ELb1ELb1ELb1ELb1ELb0EEENS1_21CollectiveEpilogueFwdINS6_IJSA_SC_SB_EEES9_SE_SG_Li256ELb0ELb1ELb1ELb0EEENS1_19SingleTileSchedulerILb0ELb1ELb1ELi128EEEEEEEEEvNT_6ParamsE)
        /*00ec*/ 	.word	0x00000008


	//----- nvinfo : EIATTR_MIN_STACK_SIZE
	.align		4
.L_57:
        /*00f0*/ 	.byte	0x04, 0x12
        /*00f2*/ 	.short	(.L_59 - .L_58)
	.align		4
.L_58:
        /*00f4*/ 	.word	index@(_ZN7cutlass13device_kernelIN5flash11enable_sm90INS1_16FlashAttnFwdSm90INS1_25CollectiveMainloopFwdSm90ILi2EN4cute5tupleIJNS5_1CILi1EEES8_S8_EEENS6_IJNS7_ILi128EEENS7_ILi96EEENS7_ILi192EEEEEELi192ENS_10bfloat16_tEfNS_4arch4Sm90ELb0ELb0ELb1ELb1ELb1ELb0ELb0ELb1ELb1ELb1ELb1ELb0EEENS1_21CollectiveEpilogueFwdINS6_IJSA_SC_SB_EEES9_SE_SG_Li256ELb1ELb1ELb1ELb0EEENS1_36VarlenDynamicPersistentTileSchedulerILi128ELi96ELi256ELi128ELb1ELb1ELb1ELb0ELb1ELb1EEEEEEEEEvNT_6ParamsE)
        /*00f8*/ 	.word	0x00000030


	//----- nvinfo : EIATTR_MIN_STACK_SIZE
	.align		4
.L_59:
        /*00fc*/ 	.byte	0x04, 0x12
        /*00fe*/ 	.short	(.L_61 - .L_60)
	.align		4
.L_60:
        /*0100*/ 	.word	index@(_ZN7cutlass13device_kernelIN5flash11enable_sm90INS1_16FlashAttnFwdSm90INS1_25CollectiveMainloopFwdSm90ILi2EN4cute5tupleIJNS5_1CILi1EEES8_S8_EEENS6_IJNS7_ILi128EEENS7_ILi96EEENS7_ILi192EEEEEELi192ENS_10bfloat16_tEfNS_4arch4Sm90ELb0ELb0ELb1ELb1ELb1ELb1ELb0ELb1ELb1ELb1ELb1ELb0EEENS1_21CollectiveEpilogueFwdINS6_IJSA_SC_SB_EEES9_SE_SG_Li256ELb1ELb1ELb1ELb0EEENS1_36VarlenDynamicPersistentTileSchedulerILi128ELi96ELi256ELi128ELb1ELb1ELb1ELb0ELb1ELb1EEEEEEEEEvNT_6ParamsE)
        /*0104*/ 	.word	0x00000130


	//----- nvinfo : EIATTR_MIN_STACK_SIZE
	.align		4
.L_61:
        /*0108*/ 	.byte	0x04, 0x12
        /*010a*/ 	.short	(.L_63 - .L_62)
	.align		4
.L_62:
        /*010c*/ 	.word	index@(_ZN7cutlass13device_kernelIN5flash11enable_sm90INS1_16FlashAttnFwdSm90INS1_25CollectiveMainloopFwdSm90ILi2EN4cute5tupleIJNS5_1CILi1EEES8_S8_EEENS6_IJNS7_ILi128EEENS7_ILi96EEENS7_ILi192EEEEEELi192ENS_10bfloat16_tEfNS_4arch4Sm90ELb0ELb1ELb1ELb0ELb1ELb0ELb0ELb1ELb1ELb1ELb1ELb0EEENS1_21CollectiveEpilogueFwdINS6_IJSA_SC_SB_EEES9_SE_SG_Li256ELb0ELb1ELb1ELb0EEENS1_19SingleTileSchedulerILb0ELb1ELb1ELi128EEEEEEEEEvNT_6ParamsE)
        /*0110*/ 	.word	0x00000008


	//----- nvinfo : EIATTR_MIN_STACK_SIZE
	.align		4
.L_63:
        /*0114*/ 	.byte	0x04, 0x12
        /*0116*/ 	.short	(.L_65 - .L_64)
	.align		4
.L_64:
        /*0118*/ 	.word	index@(_ZN7cutlass13device_kernelIN5flash11enable_sm90INS1_16FlashAttnFwdSm90INS1_25CollectiveMainloopFwdSm90ILi2EN4cute5tupleIJNS5_1CILi1EEES8_S8_EEENS6_IJNS7_ILi128EEENS7_ILi96EEENS7_ILi192EEEEEELi192ENS_10bfloat16_tEfNS_4arch4Sm90ELb0ELb1ELb1ELb1ELb1ELb0ELb0ELb1ELb1ELb1ELb1ELb0EEENS1_21CollectiveEpilogueFwdINS6_IJSA_SC_SB_EEES9_SE_SG_Li256ELb1ELb1ELb1ELb0EEENS1_36VarlenDynamicPersistentTileSchedulerILi128ELi96ELi256ELi128ELb1ELb1ELb1ELb1ELb0ELb1EEEEEEEEEvNT_6ParamsE)
        /*011c*/ 	.word	0x00000028


	//----- nvinfo : EIATTR_MIN_STACK_SIZE
	.align		4
.L_65:
        /*0120*/ 	.byte	0x04, 0x12
        /*0122*/ 	.short	(.L_67 - .L_66)
	.align		4
.L_66:
        /*0124*/ 	.word	index@(_ZN7cutlass13device_kernelIN5flash11enable_sm90INS1_16FlashAttnFwdSm90INS1_25CollectiveMainloopFwdSm90ILi2EN4cute5tupleIJNS5_1CILi1EEES8_S8_EEENS6_IJNS7_ILi128EEENS7_ILi96EEENS7_ILi192EEEEEELi192ENS_10bfloat16_tEfNS_4arch4Sm90ELb0ELb1ELb1ELb1ELb1ELb1ELb0ELb1ELb1ELb1ELb1ELb0EEENS1_21CollectiveEpilogueFwdINS6_IJSA_SC_SB_EEES9_SE_SG_Li256ELb1ELb1ELb1ELb0EEENS1_36VarlenDynamicPersistentTileSchedulerILi128ELi96ELi256ELi128ELb1ELb1ELb1ELb1ELb0ELb1EEEEEEEEEvNT_6ParamsE)
        /*0128*/ 	.word	0x000002f0


	//----- nvinfo : EIATTR_MIN_STACK_SIZE
	.align		4
.L_67:
        /*012c*/ 	.byte	0x04, 0x12
        /*012e*/ 	.short	(.L_69 - .L_68)
	.align		4
.L_68:
        /*0130*/ 	.word	index@(_ZN7cutlass13device_kernelIN5flash11enable_sm90INS1_16FlashAttnFwdSm90INS1_25CollectiveMainloopFwdSm90ILi2EN4cute5tupleIJNS5_1CILi1EEES8_S8_EEENS6_IJNS7_ILi128EEENS7_ILi96EEENS7_ILi192EEEEEELi192ENS_10bfloat16_tEfNS_4arch4Sm90ELb1ELb0ELb1ELb0ELb1ELb0ELb0ELb1ELb1ELb1ELb1ELb0EEENS1_21CollectiveEpilogueFwdINS6_IJSA_SC_SB_EEES9_SE_SG_Li256ELb0ELb1ELb1ELb0EEENS1_19SingleTileSchedulerILb0ELb1ELb1ELi128EEEEEEEEEvNT_6ParamsE)
        /*0134*/ 	.word	0x00000008


	//----- nvinfo : EIATTR_MIN_STACK_SIZE
	.align		4
.L_69:
        /*0138*/ 	.byte	0x04, 0x12
        /*013a*/ 	.short	(.L_71 - .L_70)
	.align		4
.L_70:
        /*013c*/ 	.word	index@(_ZN7cutlass13device_kernelIN5flash11enable_sm90INS1_16FlashAttnFwdSm90INS1_25CollectiveMainloopFwdSm90ILi2EN4cute5tupleIJNS5_1CILi1EEES8_S8_EEENS6_IJNS7_ILi128EEENS7_ILi96EEENS7_ILi192EEEEEELi192ENS_10bfloat16_tEfNS_4arch4Sm90ELb1ELb0ELb1ELb1ELb1ELb0ELb0ELb1ELb1ELb1ELb1ELb0EEENS1_21CollectiveEpilogueFwdINS6_IJSA_SC_SB_EEES9_SE_SG_Li256ELb1ELb1ELb1ELb0EEENS1_36VarlenDynamicPersistentTileSchedulerILi128ELi96ELi256ELi128ELb1ELb1ELb1ELb1ELb1ELb1EEEEEEEEEvNT_6ParamsE)
        /*0140*/ 	.word	0x00000030


	//----- nvinfo : EIATTR_MIN_STACK_SIZE
	.align		4
.L_71:
        /*0144*/ 	.byte	0x04, 0x12
        /*0146*/ 	.short	(.L_73 - .L_72)
	.align		4
.L_72:
        /*0148*/ 	.word	index@(_ZN7cutlass13device_kernelIN5flash11enable_sm90INS1_16FlashAttnFwdSm90INS1_25CollectiveMainloopFwdSm90ILi2EN4cute5tupleIJNS5_1CILi1EEES8_S8_EEENS6_IJNS7_ILi128EEENS7_ILi96EEENS7_ILi192EEEEEELi192ENS_10bfloat16_tEfNS_4arch4Sm90ELb1ELb0ELb1ELb1ELb1ELb1ELb0ELb1ELb1ELb1ELb1ELb0EEENS1_21CollectiveEpilogueFwdINS6_IJSA_SC_SB_EEES9_SE_SG_Li256ELb1ELb1ELb1ELb0EEENS1_36VarlenDynamicPersistentTileSchedulerILi128ELi96ELi256ELi128ELb1ELb1ELb1ELb1ELb1ELb1EEEEEEEEEvNT_6ParamsE)
        /*014c*/ 	.word	0x00000080
.L_73:


//--------------------- .nv.compat                --------------------------
	.section	.nv.compat,"",@"SHT_CUDA_COMPAT_INFO"
	.align	4
        /*0000*/ 	.byte	0x02, 0x09, 0x01, 0x00, 0x02, 0x02, 0x04, 0x00, 0x02, 0x05, 0x05, 0x00, 0x03, 0x07, 0x01, 0x01
        /*0010*/ 	.byte	0x02, 0x03, 0x01, 0x00, 0x02, 0x06, 0x01, 0x00, 0x04, 0x0b, 0x08, 0x00, 0x00, 0x00, 0x00, 0x00
        /*0020*/ 	.byte	0x00, 0x00, 0x00, 0x00


//--------------------- .nv.info._ZN7cutlass13device_kernelIN5flash11enable_sm90INS1_16FlashAttnFwdSm90INS1_25CollectiveMainloopFwdSm90ILi2EN4cute5tupleIJNS5_1CILi1EEES8_S8_EEENS6_IJNS7_ILi128EEENS7_ILi96EEENS7_ILi192EEEEEELi192ENS_10bfloat16_tEfNS_4arch4Sm90ELb0ELb0ELb1ELb0ELb1ELb0ELb0ELb1ELb1ELb1ELb1ELb0EEENS1_21CollectiveEpilogueFwdINS6_IJSA_SC_SB_EEES9_SE_SG_Li256ELb0ELb1ELb1ELb0EEENS1_19SingleTileSchedulerILb0ELb1ELb1ELi128EEEEEEEEEvNT_6ParamsE --------------------------
	.section	.nv.info._ZN7cutlass13device_kernelIN5flash11enable_sm90INS1_16FlashAttnFwdSm90INS1_25CollectiveMainloopFwdSm90ILi2EN4cute5tupleIJNS5_1CILi1EEES8_S8_EEENS6_IJNS7_ILi128EEENS7_ILi96EEENS7_ILi192EEEEEELi192ENS_10bfloat16_tEfNS_4arch4Sm90ELb0ELb0ELb1ELb0ELb1ELb0ELb0ELb1ELb1ELb1ELb1ELb0EEENS1_21CollectiveEpilogueFwdINS6_IJSA_SC_SB_EEES9_SE_SG_Li256ELb0ELb1ELb1ELb0EEENS1_19SingleTileSchedulerILb0ELb1ELb1ELi128EEEEEEEEEvNT_6ParamsE,"",@"SHT_CUDA_INFO"
	.sectionflags	@""
	.align	4


	//----- nvinfo : EIATTR_CUDA_API_VERSION
	.align		4
        /*0000*/ 	.byte	0x04, 0x37
        /*0002*/ 	.short	(.L_75 - .L_74)
.L_74:
        /*0004*/ 	.word	0x00000082


	//----- nvinfo : EIATTR_KPARAM_INFO
	.align		4
.L_75:
        /*0008*/ 	.byte	0x04, 0x17
        /*000a*/ 	.short	(.L_77 - .L_76)
.L_76:
        /*000c*/ 	.word	0x00000000
        /*0010*/ 	.short	0x0000
        /*0012*/ 	.short	0x0070
        /*0014*/ 	.byte	0x00, 0xf0, 0x01, 0x28


	//----- nvinfo : EIATTR_SPARSE_MMA_MASK
	.align		4
.L_77:
        /*0018*/ 	.byte	0x03, 0x50
        /*001a*/ 	.short	0x0000


	//----- nvinfo : EIATTR_MAXREG_COUNT
	.align		4
        /*001c*/ 	.byte	0x03, 0x1b
        /*001e*/ 	.short	0x00a8


	//----- nvinfo : EIATTR_NUM_BARRIERS
	.align		4
        /*0020*/ 	.byte	0x02, 0x4c
        /*0022*/ 	.byte	0x09
	.zero		1


	//----- nvinfo : EIATTR_EXTERNS
	.align		4
        /*0024*/ 	.byte	0x04, 0x0f
        /*0026*/ 	.short	(.L_79 - .L_78)


	//   ....[0]....
	.align		4
.L_78:
        /*0028*/ 	.word	index@(__assertfail)


	//----- nvinfo : EIATTR_ANNOTATIONS
	.align		4
.L_79:
        /*002c*/ 	.byte	0x04, 0x55
        /*002e*/ 	.short	(.L_81 - .L_80)


	//   ....[0]....
.L_80:
        /*0030*/ 	.word	0x00000001
        /*0034*/ 	.byte	0xb0, 0x08, 0x00, 0x00, 0x01, 0x00, 0x00, 0x00, 0x60, 0x13, 0x00, 0x00, 0x01, 0x00, 0x00, 0x00
        /*0044*/ 	.byte	0x10, 0x9e, 0x00, 0x00, 0x01, 0x00, 0x00, 0x00, 0x70, 0x9e, 0x00, 0x00, 0x01, 0x00, 0x00, 0x00
        /*0054*/ 	.byte	0xc0, 0xb4, 0x00, 0x00, 0x01, 0x00, 0x00, 0x00, 0x10, 0xcc, 0x00, 0x00


	//----- nvinfo : EIATTR_MERCURY_ISA_VERSION
	.align		4
.L_81:
        /*0060*/ 	.byte	0x03, 0x5f
        /*0062*/ 	.short	0x0101


	//----- nvinfo : EIATTR_INT_WARP_WIDE_INSTR_OFFSETS
	.align		4
        /*0064*/ 	.byte	0x04, 0x31
        /*0066*/ 	.short	(.L_83 - .L_82)


	//   ....[0]....
.L_82:
        /*0068*/ 	.word	0x000000c0


	//   ....[1]....
        /*006c*/ 	.word	0x000000d0


	//   ....[2]....
        /*0070*/ 	.word	0x00000170


	//----- nvinfo : EIATTR_COOP_GROUP_MASK_REGIDS
	.align		4
.L_83:
        /*0074*/ 	.byte	0x04, 0x29
        /*0076*/ 	.short	(.L_85 - .L_84)


	//   ....[0]....
.L_84:
        /*0078*/ 	.word	0xffffffff


	//   ....[1]....
        /*007c*/ 	.word	0xffffffff


	//   ....[2]....
        /*0080*/ 	.word	0xffffffff


	//   ....[3]....
        /*0084*/ 	.word	0xffffffff


	//   ....[4]....
        /*0088*/ 	.word	0xffffffff


	//   ....[5]....
        /*008c*/ 	.word	0xffffffff


	//   ....[6]....
        /*0090*/ 	.word	0xffffffff


	//   ....[7]....
        /*0094*/ 	.word	0xffffffff


	//   ....[8]....
        /*0098*/ 	.word	0xffffffff


	//   ....[9]....
        /*009c*/ 	.word	0xffffffff


	//   ....[10]....
        /*00a0*/ 	.word	0xffffffff


	//   ....[11]....
        /*00a4*/ 	.word	0xffffffff


	//   ....[12]....
        /*00a8*/ 	.word	0xffffffff


	//   ....[13]....
        /*00ac*/ 	.word	0xffffffff


	//   ....[14]....
        /*00b0*/ 	.word	0xffffffff


	//   ....[15]....
        /*00b4*/ 	.word	0xffffffff


	//   ....[16]....
        /*00b8*/ 	.word	0xffffffff


	//   ....[17]....
        /*00bc*/ 	.word	0xffffffff


	//   ....[18]....
        /*00c0*/ 	.word	0xffffffff


	//   ....[19]....
        /*00c4*/ 	.word	0xffffffff


	//   ....[20]....
        /*00c8*/ 	.word	0xffffffff


	//   ....[21]....
        /*00cc*/ 	.word	0xffffffff


	//   ....[22]....
        /*00d0*/ 	.word	0xffffffff


	//   ....[23]....
        /*00d4*/ 	.word	0xffffffff


	//   ....[24]....
        /*00d8*/ 	.word	0xffffffff


	//   ....[25]....
        /*00dc*/ 	.word	0xffffffff


	//   ....[26]....
        /*00e0*/ 	.word	0xffffffff


	//   ....[27]....
        /*00e4*/ 	.word	0xffffffff


	//   ....[28]....
        /*00e8*/ 	.word	0xffffffff


	//   ....[29]....
        /*00ec*/ 	.word	0xffffffff


	//   ....[30]....
        /*00f0*/ 	.word	0xffffffff


	//   ....[31]....
        /*00f4*/ 	.word	0xffffffff


	//   ....[32]....
        /*00f8*/ 	.word	0xffffffff


	//   ....[33]....
        /*00fc*/ 	.word	0xffffffff


	//   ....[34]....
        /*0100*/ 	.word	0xffffffff


	//   ....[35]....
        /*0104*/ 	.word	0xffffffff


	//   ....[36]....
        /*0108*/ 	.word	0xffffffff


	//   ....[37]....
        /*010c*/ 	.word	0xffffffff


	//   ....[38]....
        /*0110*/ 	.word	0xffffffff


	//   ....[39]....
        /*0114*/ 	.word	0xffffffff


	//   ....[40]....
        /*0118*/ 	.word	0xffffffff


	//   ....[41]....
        /*011c*/ 	.word	0xffffffff


	//   ....[42]....
        /*0120*/ 	.word	0xffffffff


	//   ....[43]....
        /*0124*/ 	.word	0xffffffff


	//   ....[44]....
        /*0128*/ 	.word	0xffffffff


	//   ....[45]....
        /*012c*/ 	.word	0xffffffff


	//   ....[46]....
        /*0130*/ 	.word	0xffffffff


	//   ....[47]....
        /*0134*/ 	.word	0xffffffff


	//   ....[48]....
        /*0138*/ 	.word	0xffffffff


	//   ....[49]....
        /*013c*/ 	.word	0xffffffff


	//   ....[50]....
        /*0140*/ 	.word	0xffffffff


	//   ....[51]....
        /*0144*/ 	.word	0xffffffff


	//   ....[52]....
        /*0148*/ 	.word	0xffffffff


	//   ....[53]....
        /*014c*/ 	.word	0xffffffff


	//   ....[54]....
        /*0150*/ 	.word	0xffffffff


	//   ....[55]....
        /*0154*/ 	.word	0xffffffff


	//   ....[56]....
        /*0158*/ 	.word	0xffffffff


	//   ....[57]....
        /*015c*/ 	.word	0xffffffff


	//   ....[58]....
        /*0160*/ 	.word	0xffffffff


	//   ....[59]....
        /*0164*/ 	.word	0xffffffff


	//   ....[60]....
        /*0168*/ 	.word	0xffffffff


	//   ....[61]....
        /*016c*/ 	.word	0xffffffff


	//   ....[62]....
        /*0170*/ 	.word	0xffffffff


	//   ....[63]....
        /*0174*/ 	.word	0xffffffff


	//   ....[64]....
        /*0178*/ 	.word	0xffffffff


	//   ....[65]....
        /*017c*/ 	.word	0xffffffff


	//   ....[66]....
        /*0180*/ 	.word	0xffffffff


	//   ....[67]....
        /*0184*/ 	.word	0xffffffff


	//   ....[68]....
        /*0188*/ 	.word	0xffffffff


	//   ....[69]....
        /*018c*/ 	.word	0xffffffff


	//   ....[70]....
        /*0190*/ 	.word	0xffffffff


	//   ....[71]....
        /*0194*/ 	.word	0xffffffff


	//   ....[72]....
        /*0198*/ 	.word	0xffffffff


	//   ....[73]....
        /*019c*/ 	.word	0xffffffff


	//   ....[74]....
        /*01a0*/ 	.word	0xffffffff


	//   ....[75]....
        /*01a4*/ 	.word	0xffffffff


	//   ....[76]....
        /*01a8*/ 	.word	0xffffffff


	//   ....[77]....
        /*01ac*/ 	.word	0xffffffff


	//   ....[78]....
        /*01b0*/ 	.word	0xffffffff


	//   ....[79]....
        /*01b4*/ 	.word	0xffffffff


	//   ....[80]....
        /*01b8*/ 	.word	0xffffffff


	//   ....[81]....
        /*01bc*/ 	.word	0xffffffff


	//   ....[82]....
        /*01c0*/ 	.word	0xffffffff


	//   ....[83]....
        /*01c4*/ 	.word	0xffffffff


	//   ....[84]....
        /*01c8*/ 	.word	0xffffffff


	//   ....[85]....
        /*01cc*/ 	.word	0xffffffff


	//   ....[86]....
        /*01d0*/ 	.word	0xffffffff


	//   ....[87]....
        /*01d4*/ 	.word	0xffffffff


	//   ....[88]....
        /*01d8*/ 	.word	0xffffffff


	//   ....[89]....
        /*01dc*/ 	.word	0xffffffff


	//   ....[90]....
        /*01e0*/ 	.word	0xffffffff


	//   ....[91]....
        /*01e4*/ 	.word	0xffffffff


	//   ....[92]....
        /*01e8*/ 	.word	0xffffffff


	//   ....[93]....
        /*01ec*/ 	.word	0x0500000f


	//   ....[94]....
        /*01f0*/ 	.word	0x0500000f


	//   ....[95]....
        /*01f4*/ 	.word	0x0500000f


	//   ....[96]....
        /*01f8*/ 	.word	0x0500000f


	//   ....[97]....
        /*01fc*/ 	.word	0x0500000f


	//   ....[98]....
        /*0200*/ 	.word	0x0500000f


	//   ....[99]....
        /*0204*/ 	.word	0x0500000f


	//   ....[100]....
        /*0208*/ 	.word	0x0500000f


	//   ....[101]....
        /*020c*/ 	.word	0x0500000f


	//   ....[102]....
        /*0210*/ 	.word	0x0500000f


	//   ....[103]....
        /*0214*/ 	.word	0x0500000f


	//   ....[104]....
        /*0218*/ 	.word	0x0500000f


	//   ....[105]....
        /*021c*/ 	.word	0x0500000f


	//   ....[106]....
        /*0220*/ 	.word	0x0500000f


	//   ....[107]....
        /*0224*/ 	.word	0x0500000f


	//   ....[108]....
        /*0228*/ 	.word	0x0500000f


	//   ....[109]....
        /*022c*/ 	.word	0x0500000f


	//   ....[110]....
        /*0230*/ 	.word	0x0500000f


	//   ....[111]....
        /*0234*/ 	.word	0x0500000f


	//   ....[112]....
        /*0238*/ 	.word	0x0500000f


	//   ....[113]....
        /*023c*/ 	.word	0x0500000f


	//   ....[114]....
        /*0240*/ 	.word	0x0500000f


	//   ....[115]....
        /*0244*/ 	.word	0x0500000f


	//   ....[116]....
        /*0248*/ 	.word	0x0500000f


	//   ....[117]....
        /*024c*/ 	.word	0x0500000f


	//   ....[118]....
        /*0250*/ 	.word	0x0500000f


	//   ....[119]....
        /*0254*/ 	.word	0x0500000f


	//   ....[120]....
        /*0258*/ 	.word	0x0500000f


	//   ....[121]....
        /*025c*/ 	.word	0x0500000f


	//   ....[122]....
        /*0260*/ 	.word	0x0500000f


	//   ....[123]....
        /*0264*/ 	.word	0x0500000f


	//   ....[124]....
        /*0268*/ 	.word	0x0500000f


	//   ....[125]....
        /*026c*/ 	.word	0x0500000f


	//   ....[126]....
        /*0270*/ 	.word	0x0500000f


	//   ....[127]....
        /*0274*/ 	.word	0x0500000f


	//   ....[128]....
        /*0278*/ 	.word	0x0500000f


	//   ....[129]....
        /*027c*/ 	.word	0x0500000f


	//   ....[130]....
        /*0280*/ 	.word	0x0500000f


	//   ....[131]....
        /*0284*/ 	.word	0x0500000f


	//   ....[132]....
        /*0288*/ 	.word	0x0500000f


	//   ....[133]....
        /*028c*/ 	.word	0x0500000f


	//   ....[134]....
        /*0290*/ 	.word	0x0500000f


	//   ....[135]....
        /*0294*/ 	.word	0x0500000f


	//   ....[136]....
        /*0298*/ 	.word	0x0500000f


	//   ....[137]....
        /*029c*/ 	.word	0x0500000f


	//   ....[138]....
        /*02a0*/ 	.word	0x0500000f


	//   ....[139]....
        /*02a4*/ 	.word	0x0500000f


	//   ....[140]....
        /*02a8*/ 	.word	0x0500000f


	//   ....[141]....
        /*02ac*/ 	.word	0x0500000f


	//   ....[142]....
        /*02b0*/ 	.word	0x0500000f


	//   ....[143]....
        /*02b4*/ 	.word	0x0500000f


	//   ....[144]....
        /*02b8*/ 	.word	0x0500000f


	//   ....[145]....
        /*02bc*/ 	.word	0x0500000f


	//   ....[146]....
        /*02c0*/ 	.word	0x0500000f


	//   ....[147]....
        /*02c4*/ 	.word	0x0500000f


	//   ....[148]....
        /*02c8*/ 	.word	0x0500000f


	//   ....[149]....
        /*02cc*/ 	.word	0x0500000f


	//   ....[150]....
        /*02d0*/ 	.word	0x0500000f


	//   ....[151]....
        /*02d4*/ 	.word	0x0500000f


	//   ....[152]....
        /*02d8*/ 	.word	0x0500000f


	//   ....[153]....
        /*02dc*/ 	.word	0x0500000f


	//   ....[154]....
        /*02e0*/ 	.word	0x0500000f


	//   ....[155]....
        /*02e4*/ 	.word	0x0500000f


	//   ....[156]....
        /*02e8*/ 	.word	0x0500000f


	//   ....[157]....
        /*02ec*/ 	.word	0x0500000f


	//   ....[158]....
        /*02f0*/ 	.word	0x0500000f


	//----- nvinfo : EIATTR_COOP_GROUP_INSTR_OFFSETS
	.align		4
.L_85:
        /*02f4*/ 	.byte	0x04, 0x28
        /*02f6*/ 	.short	(.L_87 - .L_86)


	//   ....[0]....
.L_86:
        /*02f8*/ 	.word	0x00000070


	//   ....[1]....
        /*02fc*/ 	.word	0x000000b0


	//   ....[2]....
        /*0300*/ 	.word	0x000002d0


	//   ....[3]....
        /*0304*/ 	.word	0x00000430


	//   ....[4]....
        /*0308*/ 	.word	0x00000550


	//   ....[5]....
        /*030c*/ 	.word	0x000006b0


	//   ....[6]....
        /*0310*/ 	.word	0x00001160


	//   ....[7]....
        /*0314*/ 	.word	0x00002ac0


	//   ....[8]....
        /*0318*/ 	.word	0x00002b40


	//   ....[9]....
        /*031c*/ 	.word	0x00002f60


	//   ....[10]....
        /*0320*/ 	.word	0x00003010


	//   ....[11]....
        /*0324*/ 	.word	0x000055c0


	//   ....[12]....
        /*0328*/ 	.word	0x000055f0


	//   ....[13]....
        /*032c*/ 	.word	0x00005610


	//   ....[14]....
        /*0330*/ 	.word	0x00005640


	//   ....[15]....
        /*0334*/ 	.word	0x00006980


	//   ....[16]....
        /*0338*/ 	.word	0x000069a0


	//   ....[17]....
        /*033c*/ 	.word	0x00006a50


	//   ....[18]....
        /*0340*/ 	.word	0x00006a60


	//   ....[19]....
        /*0344*/ 	.word	0x00007af0


	//   ....[20]....
        /*0348*/ 	.word	0x00007b30


	//   ....[21]....
        /*034c*/ 	.word	0x00007b70


	//   ....[22]....
        /*0350*/ 	.word	0x00007bb0


	//   ....[23]....
        /*0354*/ 	.word	0x00007c00


	//   ....[24]....
        /*0358*/ 	.word	0x00007c20


	//   ....[25]....
        /*035c*/ 	.word	0x00008590


	//   ....[26]....
        /*0360*/ 	.word	0x000085a0


	//   ....[27]....
        /*0364*/ 	.word	0x000092e0


	//   ....[28]....
        /*0368*/ 	.word	0x0000a4d0


	//   ....[29]....
        /*036c*/ 	.word	0x0000a4f0


	//   ....[30]....
        /*0370*/ 	.word	0x0000a500


	//   ....[31]....
        /*0374*/ 	.word	0x0000a510


	//   ....[32]....
        /*0378*/ 	.word	0x0000a520


	//   ....[33]....
        /*037c*/ 	.word	0x0000a530


	//   ....[34]....
        /*0380*/ 	.word	0x0000a540


	//   ....[35]....
        /*0384*/ 	.word	0x0000a5a0


	//   ....[36]....
        /*0388*/ 	.word	0x0000a5e0


	//   ....[37]....
        /*038c*/ 	.word	0x0000a640


	//   ....[38]....
        /*0390*/ 	.word	0x0000a650


	//   ....[39]....
        /*0394*/ 	.word	0x0000a720


	//   ....[40]....
        /*0398*/ 	.word	0x0000ad40


	//   ....[41]....
        /*039c*/ 	.word	0x0000ad70


	//   ....[42]....
        /*03a0*/ 	.word	0x0000ada0


	//   ....[43]....
        /*03a4*/ 	.word	0x0000adc0


	//   ....[44]....
        /*03a8*/ 	.word	0x0000add0


	//   ....[45]....
        /*03ac*/ 	.word	0x0000ae50


	//   ....[46]....
        /*03b0*/ 	.word	0x0000ae90


	//   ....[47]....
        /*03b4*/ 	.word	0x0000aee0


	//   ....[48]....
        /*03b8*/ 	.word	0x0000af10


	//   ....[49]....
        /*03bc*/ 	.word	0x0000af70


	//   ....[50]....
        /*03c0*/ 	.word	0x0000afb0


	//   ....[51]....
        /*03c4*/ 	.word	0x0000b000


	//   ....[52]....
        /*03c8*/ 	.word	0x0000b030


	//   ....[53]....
        /*03cc*/ 	.word	0x0000b080


	//   ....[54]....
        /*03d0*/ 	.word	0x0000b0c0


	//   ....[55]....
        /*03d4*/ 	.word	0x0000b110


	//   ....[56]....
        /*03d8*/ 	.word	0x0000b8d0


	//   ....[57]....
        /*03dc*/ 	.word	0x0000b900


	//   ....[58]....
        /*03e0*/ 	.word	0x0000b920


	//   ....[59]....
        /*03e4*/ 	.word	0x0000b930


	//   ....[60]....
        /*03e8*/ 	.word	0x0000b950


	//   ....[61]....
        /*03ec*/ 	.word	0x0000b9b0


	//   ....[62]....
        /*03f0*/ 	.word	0x0000b9d0


	//   ....[63]....
        /*03f4*/ 	.word	0x0000b9f0


	//   ....[64]....
        /*03f8*/ 	.word	0x0000ba00


	//   ....[65]....
        /*03fc*/ 	.word	0x0000ba60


	//   ....[66]....
        /*0400*/ 	.word	0x0000ba80


	//   ....[67]....
        /*0404*/ 	.word	0x0000bb40


	//   ....[68]....
        /*0408*/ 	.word	0x0000bd80


	//   ....[69]....
        /*040c*/ 	.word	0x0000bda0


	//   ....[70]....
        /*0410*/ 	.word	0x0000bdb0


	//   ....[71]....
        /*0414*/ 	.word	0x0000bdd0


	//   ....[72]....
        /*0418*/ 	.word	0x0000be60


	//   ....[73]....
        /*041c*/ 	.word	0x0000be90


	//   ....[74]....
        /*0420*/ 	.word	0x0000bf00


	//   ....[75]....
        /*0424*/ 	.word	0x0000bf30


	//   ....[76]....
        /*0428*/ 	.word	0x0000bfa0


	//   ....[77]....
        /*042c*/ 	.word	0x0000bfd0


	//   ....[78]....
        /*0430*/ 	.word	0x0000c040


	//   ....[79]....
        /*0434*/ 	.word	0x0000c070


	//   ....[80]....
        /*0438*/ 	.word	0x0000c540


	//   ....[81]....
        /*043c*/ 	.word	0x0000c570


	//   ....[82]....
        /*0440*/ 	.word	0x0000c5a0


	//   ....[83]....
        /*0444*/ 	.word	0x0000c5d0


	//   ....[84]....
        /*0448*/ 	.word	0x0000c600


	//   ....[85]....
        /*044c*/ 	.word	0x0000c610


	//   ....[86]....
        /*0450*/ 	.word	0x0000c6b0


	//   ....[87]....
        /*0454*/ 	.word	0x0000c6d0


	//   ....[88]....
        /*0458*/ 	.word	0x0000c760


	//   ....[89]....
        /*045c*/ 	.word	0x0000c780


	//   ....[90]....
        /*0460*/ 	.word	0x0000c7f0


	//   ....[91]....
        /*0464*/ 	.word	0x0000c820


	//   ....[92]....
        /*0468*/ 	.word	0x0000cba0


	//   ....[93]....
        /*046c*/ 	.word	0x0000d060


	//   ....[94]....
        /*0470*/ 	.word	0x0000d150


	//   ....[95]....
        /*0474*/ 	.word	0x0000d1f0


	//   ....[96]....
        /*0478*/ 	.word	0x0000d250


	//   ....[97]....
        /*047c*/ 	.word	0x0000d320


	//   ....[98]....
        /*0480*/ 	.word	0x0000d390


	//   ....[99]....
        /*0484*/ 	.word	0x0000d460


	//   ....[100]....
        /*0488*/ 	.word	0x0000d4e0


	//   ....[101]....
        /*048c*/ 	.word	0x0000d5b0


	//   ....[102]....
        /*0490*/ 	.word	0x0000d630


	//   ....[103]....
        /*0494*/ 	.word	0x0000d710


	//   ....[104]....
        /*0498*/ 	.word	0x0000d790


	//   ....[105]....
        /*049c*/ 	.word	0x0000d850


	//   ....[106]....
        /*04a0*/ 	.word	0x0000d8e0


	//   ....[107]....
        /*04a4*/ 	.word	0x0000d940


	//   ....[108]....
        /*04a8*/ 	.word	0x0000d9e0


	//   ....[109]....
        /*04ac*/ 	.word	0x0000dab0


	//   ....[110]....
        /*04b0*/ 	.word	0x0000db30


	//   ....[111]....
        /*04b4*/ 	.word	0x0000dc00


	//   ....[112]....
        /*04b8*/ 	.word	0x0000dc80


	//   ....[113]....
        /*04bc*/ 	.word	0x0000dd50


	//   ....[114]....
        /*04c0*/ 	.word	0x0000ddd0


	//   ....[115]....
        /*04c4*/ 	.word	0x0000dea0


	//   ....[116]....
        /*04c8*/ 	.word	0x0000df20


	//   ....[117]....
        /*04cc*/ 	.word	0x0000dff0


	//   ....[118]....
        /*04d0*/ 	.word	0x0000e070


	//   ....[119]....
        /*04d4*/ 	.word	0x0000e140


	//   ....[120]....
        /*04d8*/ 	.word	0x0000e1b0


	//   ....[121]....
        /*04dc*/ 	.word	0x0000e270


	//   ....[122]....
        /*04e0*/ 	.word	0x0000e3b0


	//   ....[123]....
        /*04e4*/ 	.word	0x0000e470


	//   ....[124]....
        /*04e8*/ 	.word	0x0000e4e0


	//   ....[125]....
        /*04ec*/ 	.word	0x0000e5a0


	//   ....[126]....
        /*04f0*/ 	.word	0x0000e600


	//   ....[127]....
        /*04f4*/ 	.word	0x0000e6c0


	//   ....[128]....
        /*04f8*/ 	.word	0x0000e720


	//   ....[129]....
        /*04fc*/ 	.word	0x0000e7f0


	//   ....[130]....
        /*0500*/ 	.word	0x0000e850


	//   ....[131]....
        /*0504*/ 	.word	0x0000e920


	//   ....[132]....
        /*0508*/ 	.word	0x0000e980


	//   ....[133]....
        /*050c*/ 	.word	0x0000ea60


	//   ....[134]....
        /*0510*/ 	.word	0x0000eb40


	//   ....[135]....
        /*0514*/ 	.word	0x0000ebe0


	//   ....[136]....
        /*0518*/ 	.word	0x0000ec40


	//   ....[137]....
        /*051c*/ 	.word	0x0000ed00


	//   ....[138]....
        /*0520*/ 	.word	0x0000edc0


	//   ....[139]....
        /*0524*/ 	.word	0x0000ee80


	//   ....[140]....
        /*0528*/ 	.word	0x0000ef40


	//   ....[141]....
        /*052c*/ 	.word	0x0000f000


	//   ....[142]....
        /*0530*/ 	.word	0x0000f0c0


	//   ....[143]....
        /*0534*/ 	.word	0x0000f180


	//   ....[144]....
        /*0538*/ 	.word	0x0000f240


	//   ....[145]....
        /*053c*/ 	.word	0x0000f300


	//   ....[146]....
        /*0540*/ 	.word	0x0000f440


	//   ....[147]....
        /*0544*/ 	.word	0x0000f4e0


	//   ....[148]....
        /*0548*/ 	.word	0x0000f5b0


	//   ....[149]....
        /*054c*/ 	.word	0x0000f6a0


	//   ....[150]....
        /*0550*/ 	.word	0x0000f710


	//   ....[151]....
        /*0554*/ 	.word	0x0000f800


	//   ....[152]....
        /*0558*/ 	.word	0x0000f870


	//   ....[153]....
        /*055c*/ 	.word	0x0000f970


	//   ....[154]....
        /*0560*/ 	.word	0x0000f9f0


	//   ....[155]....
        /*0564*/ 	.word	0x0000fae0


	//   ....[156]....
        /*0568*/ 	.word	0x0000fb50


	//   ....[157]....
        /*056c*/ 	.word	0x0000fc20


	//   ....[158]....
        /*0570*/ 	.word	0x0000fd30


	//----- nvinfo : EIATTR_REG_RECONFIG
	.align		4
.L_87:
        /*0574*/ 	.byte	0x01, 0x54
	.zero		2


	//----- nvinfo : EIATTR_SYSCALL_OFFSETS
	.align		4
        /*0578*/ 	.byte	0x04, 0x46
        /*057a*/ 	.short	(.L_89 - .L_88)


	//   ....[0]....
.L_88:
        /*057c*/ 	.word	0x00001320


	//   ....[1]....
        /*0580*/ 	.word	0x00009a20


	//   ....[2]....
        /*0584*/ 	.word	0x00009b60


	//   ....[3]....
        /*0588*/ 	.word	0x00009c50


	//   ....[4]....
        /*058c*/ 	.word	0x0000aab0


	//----- nvinfo : EIATTR_MBARRIER_INSTR_OFFSETS
	.align		4
.L_89:
        /*0590*/ 	.byte	0x04, 0x39
        /*0592*/ 	.short	(.L_91 - .L_90)


	//   ....[0]....
.L_90:
        /*0594*/ 	.word	0x00000180
        /*0598*/ 	.word	0x000000ff
        /*059c*/ 	.word	0x00030800
        /*05a0*/ 	.short	0x0100
        /*05a2*/ 	.byte	0x08
	.zero		1


	//   ....[1]....
        /*05a4*/ 	.word	0x00000190
        /*05a8*/ 	.word	0x000000ff
        /*05ac*/ 	.word	0x00030820
        /*05b0*/ 	.short	0x0100
        /*05b2*/ 	.byte	0x08
	.zero		1


	//   ....[2]....
        /*05b4*/ 	.word	0x00000280
        /*05b8*/ 	.word	0x000000ff
        /*05bc*/ 	.word	0x00030830
        /*05c0*/ 	.short	0x0100
        /*05c2*/ 	.byte	0x08
	.zero		1


	//   ....[3]....
        /*05c4*/ 	.word	0x00000290
        /*05c8*/ 	.word	0x000000ff
        /*05cc*/ 	.word	0x00030840
        /*05d0*/ 	.short	0x0100
        /*05d2*/ 	.byte	0x08
	.zero		1


	//   ....[4]....
        /*05d4*/ 	.word	0x000002a0
        /*05d8*/ 	.word	0x000000ff
        /*05dc*/ 	.word	0x00030838
        /*05e0*/ 	.short	0x0100
        /*05e2*/ 	.byte	0x08
	.zero		1


	//   ....[5]....
        /*05e4*/ 	.word	0x000002b0
        /*05e8*/ 	.word	0x000000ff
        /*05ec*/ 	.word	0x00030848
        /*05f0*/ 	.short	0x0100
        /*05f2*/ 	.byte	0x08
	.zero		1


	//   ....[6]....
        /*05f4*/ 	.word	0x000003e0
        /*05f8*/ 	.word	0x000000ff
        /*05fc*/ 	.word	0x00030850
        /*0600*/ 	.short	0x0100
        /*0602*/ 	.byte	0x08
	.zero		1


	//   ....[7]....
        /*0604*/ 	.word	0x000003f0
        /*0608*/ 	.word	0x000000ff
        /*060c*/ 	.word	0x00030860
        /*0610*/ 	.short	0x0100
        /*0612*/ 	.byte	0x08
	.zero		1


	//   ....[8]....
        /*0614*/ 	.word	0x00000400
        /*0618*/ 	.word	0x000000ff
        /*061c*/ 	.word	0x00030858
        /*0620*/ 	.short	0x0100
        /*0622*/ 	.byte	0x08
	.zero		1


	//   ....[9]....
        /*0624*/ 	.word	0x00000410
        /*0628*/ 	.word	0x000000ff
        /*062c*/ 	.word	0x00030868
        /*0630*/ 	.short	0x0100
        /*0632*/ 	.byte	0x08
	.zero		1


	//   ....[10]....
        /*0634*/ 	.word	0x00000500
        /*0638*/ 	.word	0x000000ff
        /*063c*/ 	.word	0x00030870
        /*0640*/ 	.short	0x0100
        /*0642*/ 	.byte	0x06
	.zero		1


	//   ....[11]....
        /*0644*/ 	.word	0x00000510
        /*0648*/ 	.word	0x000000ff
        /*064c*/ 	.word	0x00030880
        /*0650*/ 	.short	0x0100
        /*0652*/ 	.byte	0x06
	.zero		1


	//   ....[12]....
        /*0654*/ 	.word	0x00000520
        /*0658*/ 	.word	0x000000ff
        /*065c*/ 	.word	0x00030878
        /*0660*/ 	.short	0x0100
        /*0662*/ 	.byte	0x06
	.zero		1


	//   ....[13]....
        /*0664*/ 	.word	0x00000530
        /*0668*/ 	.word	0x000000ff
        /*066c*/ 	.word	0x00030888
        /*0670*/ 	.short	0x0100
        /*0672*/ 	.byte	0x06
	.zero		1


	//   ....[14]....
        /*0674*/ 	.word	0x00000660
        /*0678*/ 	.word	0x000000ff
        /*067c*/ 	.word	0x00030890
        /*0680*/ 	.short	0x0100
        /*0682*/ 	.byte	0x08
	.zero		1


	//   ....[15]....
        /*0684*/ 	.word	0x00000670
        /*0688*/ 	.word	0x000000ff
        /*068c*/ 	.word	0x000308a0
        /*0690*/ 	.short	0x0100
        /*0692*/ 	.byte	0x08
	.zero		1


	//   ....[16]....
        /*0694*/ 	.word	0x00000680
        /*0698*/ 	.word	0x000000ff
        /*069c*/ 	.word	0x00030898
        /*06a0*/ 	.short	0x0100
        /*06a2*/ 	.byte	0x08
	.zero		1


	//   ....[17]....
        /*06a4*/ 	.word	0x00000690
        /*06a8*/ 	.word	0x000000ff
        /*06ac*/ 	.word	0x000308a8
        /*06b0*/ 	.short	0x0100
        /*06b2*/ 	.byte	0x08
	.zero		1


	//   ....[18]....
        /*06b4*/ 	.word	0x000007d0
        /*06b8*/ 	.word	0x000000ff
        /*06bc*/ 	.word	0x000308b0
        /*06c0*/ 	.short	0x0100
        /*06c2*/ 	.byte	0x08
	.zero		1


	//   ....[19]....
        /*06c4*/ 	.word	0x000007e0
        /*06c8*/ 	.word	0x000000ff
        /*06cc*/ 	.word	0x000308c0
        /*06d0*/ 	.short	0x0100
        /*06d2*/ 	.byte	0x08
	.zero		1


	//   ....[20]....
        /*06d4*/ 	.word	0x000007f0
        /*06d8*/ 	.word	0x000000ff
        /*06dc*/ 	.word	0x000308b8
        /*06e0*/ 	.short	0x0100
        /*06e2*/ 	.byte	0x08
	.zero		1


	//   ....[21]....
        /*06e4*/ 	.word	0x00000800
        /*06e8*/ 	.word	0x000000ff
        /*06ec*/ 	.word	0x000308c8
        /*06f0*/ 	.short	0x0100
        /*06f2*/ 	.byte	0x08
	.zero		1


	//   ....[22]....
        /*06f4*/ 	.word	0x00001340
        /*06f8*/ 	.word	0x000000ff
        /*06fc*/ 	.word	0x00030800
        /*0700*/ 	.short	0x010a
        /*0702*/ 	.byte	0x26
	.zero		1


	//   ....[23]....
        /*0704*/ 	.word	0x000013d0
        /*0708*/ 	.word	0x000000ff
        /*070c*/ 	.word	0x00030830
        /*0710*/ 	.short	0x010a
        /*0712*/ 	.byte	0x26
	.zero		1


	//   ....[24]....
        /*0714*/ 	.word	0x00001430
        /*0718*/ 	.word	0x000000ff
        /*071c*/ 	.word	0x00030830
        /*0720*/ 	.short	0x010a
        /*0722*/ 	.byte	0x26
	.zero		1


	//   ....[25]....
        /*0724*/ 	.word	0x00002320
        /*0728*/ 	.word	0x000000ff
        /*072c*/ 	.word	0x00000000
        /*0730*/ 	.short	0x0101
        /*0732*/ 	.byte	0x04
	.zero		1


	//   ....[26]....
        /*0734*/ 	.word	0x00003f60
        /*0738*/ 	.word	0x000000ff
        /*073c*/ 	.word	0x00030830
        /*0740*/ 	.short	0x010a
        /*0742*/ 	.byte	0x3d
	.zero		1


	//   ....[27]....
        /*0744*/ 	.word	0x00003fa0
        /*0748*/ 	.word	0x000000ff
        /*074c*/ 	.word	0x00030830
        /*0750*/ 	.short	0x010a
        /*0752*/ 	.byte	0x3d
	.zero		1


	//   ....[28]....
        /*0754*/ 	.word	0x00004a00
        /*0758*/ 	.word	0x000000ff
        /*075c*/ 	.word	0x00030850
        /*0760*/ 	.short	0x010a
        /*0762*/ 	.byte	0x04
	.zero		1


	//   ....[29]....
        /*0764*/ 	.word	0x00004a40
        /*0768*/ 	.word	0x000000ff
        /*076c*/ 	.word	0x00030850
        /*0770*/ 	.short	0x010a
        /*0772*/ 	.byte	0x04
	.zero		1


	//   ....[30]....
        /*0774*/ 	.word	0x00005110
        /*0778*/ 	.word	0x000000ff
        /*077c*/ 	.word	0x00000000
        /*0780*/ 	.short	0x0101
        /*0782*/ 	.byte	0x3d
	.zero		1


	//   ....[31]....
        /*0784*/ 	.word	0x00006180
        /*0788*/ 	.word	0x000000ff
        /*078c*/ 	.word	0x00000000
        /*0790*/ 	.short	0x0101
        /*0792*/ 	.byte	0x04
	.zero		1


	//   ....[32]....
        /*0794*/ 	.word	0x000068d0
        /*0798*/ 	.word	0x000000ff
        /*079c*/ 	.word	0x00030850
        /*07a0*/ 	.short	0x010a
        /*07a2*/ 	.byte	0x05
	.zero		1


	//   ....[33]....
        /*07a4*/ 	.word	0x00006910
        /*07a8*/ 	.word	0x000000ff
        /*07ac*/ 	.word	0x00030850
        /*07b0*/ 	.short	0x010a
        /*07b2*/ 	.byte	0x05
	.zero		1


	//   ....[34]....
        /*07b4*/ 	.word	0x00006f30
        /*07b8*/ 	.word	0x000000ff
        /*07bc*/ 	.word	0x00000000
        /*07c0*/ 	.short	0x0101
        /*07c2*/ 	.byte	0x04
	.zero		1


	//   ....[35]....
        /*07c4*/ 	.word	0x00007c40
        /*07c8*/ 	.word	0x000000ff
        /*07cc*/ 	.word	0x00000000
        /*07d0*/ 	.short	0x0101
        /*07d2*/ 	.byte	0x04
	.zero		1


	//   ....[36]....
        /*07d4*/ 	.word	0x0000a280
        /*07d8*/ 	.word	0x000000ff
        /*07dc*/ 	.word	0x00030840
        /*07e0*/ 	.short	0x010a
        /*07e2*/ 	.byte	0x2c
	.zero		1


	//   ....[37]....
        /*07e4*/ 	.word	0x0000a870
        /*07e8*/ 	.word	0x000000ff
        /*07ec*/ 	.word	0x00030830
        /*07f0*/ 	.short	0x0107
        /*07f2*/ 	.byte	0x2c
	.zero		1


	//   ....[38]....
        /*07f4*/ 	.word	0x0000a8e0
        /*07f8*/ 	.word	0x000000ff
        /*07fc*/ 	.word	0x00030830
        /*0800*/ 	.short	0x0101
        /*0802*/ 	.byte	0x2c
	.zero		1


	//   ....[39]....
        /*0804*/ 	.word	0x0000b260
        /*0808*/ 	.word	0x000000ff
        /*080c*/ 	.word	0x00030800
        /*0810*/ 	.short	0x0107
        /*0812*/ 	.byte	0x2c
	.zero		1


	//   ....[40]....
        /*0814*/ 	.word	0x0000b2c0
        /*0818*/ 	.word	0x000000ff
        /*081c*/ 	.word	0x00030800
        /*0820*/ 	.short	0x0101
        /*0822*/ 	.byte	0x2c
	.zero		1


	//   ....[41]....
        /*0824*/ 	.word	0x0000b2d0
        /*0828*/ 	.word	0x000000ff
        /*082c*/ 	.word	0x00030820
        /*0830*/ 	.short	0x010a
        /*0832*/ 	.byte	0x2c
	.zero		1


	//   ....[42]....
        /*0834*/ 	.word	0x0000b6c0
        /*0838*/ 	.word	0x00000013
        /*083c*/ 	.word	0x00030840
        /*0840*/ 	.short	0x010a
        /*0842*/ 	.byte	0x3f
	.zero		1


	//   ....[43]....
        /*0844*/ 	.word	0x0000bc00
        /*0848*/ 	.word	0x00000013
        /*084c*/ 	.word	0x00030830
        /*0850*/ 	.short	0x0107
        /*0852*/ 	.byte	0x3f
	.zero		1


	//   ....[44]....
        /*0854*/ 	.word	0x0000bcb0
        /*0858*/ 	.word	0x00000013
        /*085c*/ 	.word	0x00030830
        /*0860*/ 	.short	0x0101
        /*0862*/ 	.byte	0x3f
	.zero		1


	//   ....[45]....
        /*0864*/ 	.word	0x0000bd10
        /*0868*/ 	.word	0x00000006
        /*086c*/ 	.word	0x00030860
        /*0870*/ 	.short	0x010a
        /*0872*/ 	.byte	0x3f
	.zero		1


	//   ....[46]....
        /*0874*/ 	.word	0x0000c1c0
        /*0878*/ 	.word	0x00000006
        /*087c*/ 	.word	0x00030850
        /*0880*/ 	.short	0x0107
        /*0882*/ 	.byte	0x3f
	.zero		1


	//   ....[47]....
        /*0884*/ 	.word	0x0000c330
        /*0888*/ 	.word	0x00000006
        /*088c*/ 	.word	0x00030850
        /*0890*/ 	.short	0x0101
        /*0892*/ 	.byte	0x3f
	.zero		1


	//   ....[48]....
        /*0894*/ 	.word	0x0000c4b0
        /*0898*/ 	.word	0x00000000
        /*089c*/ 	.word	0x00030860
        /*08a0*/ 	.short	0x010a
        /*08a2*/ 	.byte	0x3f
	.zero		1


	//   ....[49]....
        /*08a4*/ 	.word	0x0000c9e0
        /*08a8*/ 	.word	0x00000000
        /*08ac*/ 	.word	0x00030850
        /*08b0*/ 	.short	0x0107
        /*08b2*/ 	.byte	0x3f
	.zero		1


	//   ....[50]....
        /*08b4*/ 	.word	0x0000ca90
        /*08b8*/ 	.word	0x00000000
        /*08bc*/ 	.word	0x00030850
        /*08c0*/ 	.short	0x0101
        /*08c2*/ 	.byte	0x3f
	.zero		1


	//   ....[51]....
        /*08c4*/ 	.word	0x0000cb30
        /*08c8*/ 	.word	0x00000007
        /*08cc*/ 	.word	0x00030820
        /*08d0*/ 	.short	0x010a
        /*08d2*/ 	.byte	0x3f
	.zero		1


	//   ....[52]....
        /*08d4*/ 	.word	0x0000ccb0
        /*08d8*/ 	.word	0x00000005
        /*08dc*/ 	.word	0x00030840
        /*08e0*/ 	.short	0x010a
        /*08e2*/ 	.byte	0x3f
	.zero		1


	//   ....[53]....
        /*08e4*/ 	.word	0x0000cd50
        /*08e8*/ 	.word	0x00000007
        /*08ec*/ 	.word	0x00030840
        /*08f0*/ 	.short	0x010a
        /*08f2*/ 	.byte	0x3f
	.zero		1


	//   ....[54]....
        /*08f4*/ 	.word	0x0000cd90
        /*08f8*/ 	.word	0x00000005
        /*08fc*/ 	.word	0x00030860
        /*0900*/ 	.short	0x010a
        /*0902*/ 	.byte	0x3f
	.zero		1


	//   ....[55]....
        /*0904*/ 	.word	0x0000cdd0
        /*0908*/ 	.word	0x00000007
        /*090c*/ 	.word	0x00030860
        /*0910*/ 	.short	0x010a
        /*0912*/ 	.byte	0x3f
	.zero		1


	//   ....[56]....
        /*0914*/ 	.word	0x0000ce40
        /*0918*/ 	.word	0x00000003
        /*091c*/ 	.word	0x00030800
        /*0920*/ 	.short	0x010a
        /*0922*/ 	.byte	0x3f
	.zero		1


	//   ....[57]....
        /*0924*/ 	.word	0x0000cea0
        /*0928*/ 	.word	0x00000003
        /*092c*/ 	.word	0x00030830
        /*0930*/ 	.short	0x010a
        /*0932*/ 	.byte	0x3f
	.zero		1


	//   ....[58]....
        /*0934*/ 	.word	0x0000cf00
        /*0938*/ 	.word	0x00000005
        /*093c*/ 	.word	0x00030830
        /*0940*/ 	.short	0x010a
        /*0942*/ 	.byte	0x3f
	.zero		1


	//   ....[59]....
        /*0944*/ 	.word	0x0000cf60
        /*0948*/ 	.word	0x00000005
        /*094c*/ 	.word	0x00030850
        /*0950*/ 	.short	0x010a
        /*0952*/ 	.byte	0x3f
	.zero		1


	//   ....[60]....
        /*0954*/ 	.word	0x0000cfc0
        /*0958*/ 	.word	0x00000007
        /*095c*/ 	.word	0x00030850
        /*0960*/ 	.short	0x010a
        /*0962*/ 	.byte	0x3f
	.zero		1


	//   ....[61]....
        /*0964*/ 	.word	0x0000d0a0
        /*0968*/ 	.word	0x00000003
        /*096c*/ 	.word	0x00030840
        /*0970*/ 	.short	0x010a
        /*0972*/ 	.byte	0x3f
	.zero		1


	//   ....[62]....
        /*0974*/ 	.word	0x0000e2b0
        /*0978*/ 	.word	0x00000003
        /*097c*/ 	.word	0x00030820
        /*0980*/ 	.short	0x010a
        /*0982*/ 	.byte	0x3f
	.zero		1


	//   ....[63]....
        /*0984*/ 	.word	0x0000e300
        /*0988*/ 	.word	0x00000013
        /*098c*/ 	.word	0x00030840
        /*0990*/ 	.short	0x010a
        /*0992*/ 	.byte	0x3f
	.zero		1


	//   ....[64]....
        /*0994*/ 	.word	0x0000ea90
        /*0998*/ 	.word	0x00000006
        /*099c*/ 	.word	0x00030860
        /*09a0*/ 	.short	0x010a
        /*09a2*/ 	.byte	0x3f
	.zero		1


	//   ....[65]....
        /*09a4*/ 	.word	0x0000f390
        /*09a8*/ 	.word	0x00000000
        /*09ac*/ 	.word	0x00030860
        /*09b0*/ 	.short	0x010a
        /*09b2*/ 	.byte	0x3f
	.zero		1


	//   ....[66]....
        /*09b4*/ 	.word	0x0000fc50
        /*09b8*/ 	.word	0x00000007
        /*09bc*/ 	.word	0x00030820
        /*09c0*/ 	.short	0x010a
        /*09c2*/ 	.byte	0x3f
	.zero		1


	//   ....[67]....
        /*09c4*/ 	.word	0x0000fdf0
        /*09c8*/ 	.word	0x00000005
        /*09cc*/ 	.word	0x00030840
        /*09d0*/ 	.short	0x010a
        /*09d2*/ 	.byte	0x3f
	.zero		1


	//   ....[68]....
        /*09d4*/ 	.word	0x0000fe40
        /*09d8*/ 	.word	0x00000007
        /*09dc*/ 	.word	0x00030840
        /*09e0*/ 	.short	0x010a
        /*09e2*/ 	.byte	0x3f
	.zero		1


	//   ....[69]....
        /*09e4*/ 	.word	0x0000fe90
        /*09e8*/ 	.word	0x00000005
        /*09ec*/ 	.word	0x00030860
        /*09f0*/ 	.short	0x010a
        /*09f2*/ 	.byte	0x3f
	.zero		1


	//----- nvinfo : EIATTR_NUM_MBARRIERS
	.align		4
.L_91:
        /*09f4*/ 	.byte	0x03, 0x38
        /*09f6*/ 	.short	0x0016


	//----- nvinfo : EIATTR_EXIT_INSTR_OFFSETS
	.align		4
        /*09f8*/ 	.byte	0x04, 0x1c
        /*09fa*/ 	.short	(.L_93 - .L_92)


	//   ....[0]....
.L_92:
        /*09fc*/ 	.word	0x0000ce20


	//----- nvinfo : EIATTR_MAX_THREADS
	.align		4
.L_93:
        /*0a00*/ 	.byte	0x04, 0x05
        /*0a02*/ 	.short	(.L_95 - .L_94)
.L_94:
        /*0a04*/ 	.word	0x00000180
        /*0a08*/ 	.word	0x00000001
        /*0a0c*/ 	.word	0x00000001


	//----- nvinfo : EIATTR_CRS_STACK_SIZE
	.align		4
.L_95:
        /*0a10*/ 	.byte	0x04, 0x1e
        /*0a12*/ 	.short	(.L_97 - .L_96)
.L_96:
        /*0a14*/ 	.word	0x00000000


	//----- nvinfo : EIATTR_CBANK_PARAM_SIZE
	.align		4
.L_97:
        /*0a18*/ 	.byte	0x03, 0x19
        /*0a1a*/ 	.short	0x0a70


	//----- nvinfo : EIATTR_PARAM_CBANK
	.align		4
        /*0a1c*/ 	.byte	0x04, 0x0a
        /*0a1e*/ 	.short	(.L_99 - .L_98)
	.align		4
.L_98:
        /*0a20*/ 	.word	index@(.nv.constant0._ZN7cutlass13device_kernelIN5flash11enable_sm90INS1_16FlashAttnFwdSm90INS1_25CollectiveMainloopFwdSm90ILi2EN4cute5tupleIJNS5_1CILi1EEES8_S8_EEENS6_IJNS7_ILi128EEENS7_ILi96EEENS7_ILi192EEEEEELi192ENS_10bfloat16_tEfNS_4arch4Sm90ELb0ELb0ELb1ELb0ELb1ELb0ELb0ELb1ELb1ELb1ELb1ELb0EEENS1_21CollectiveEpilogueFwdINS6_IJSA_SC_SB_EEES9_SE_SG_Li256ELb0ELb1ELb1ELb0EEENS1_19SingleTileSchedulerILb0ELb1ELb1ELi128EEEEEEEEEvNT_6ParamsE)
        /*0a24*/ 	.short	0x0210
        /*0a26*/ 	.short	0x0a70


	//----- nvinfo : EIATTR_SW_WAR
	.align		4
.L_99:
        /*0a28*/ 	.byte	0x04, 0x36
        /*0a2a*/ 	.short	(.L_101 - .L_100)
.L_100:
        /*0a2c*/ 	.word	0x00000008
.L_101:


//--------------------- .nv.info._ZN7cutlass13device_kernelIN5flash11enable_sm90INS1_16FlashAttnFwdSm90INS1_25CollectiveMainloopFwdSm90ILi2EN4cute5tupleIJNS5_1CILi1EEES8_S8_EEENS6_IJNS7_ILi128EEENS7_ILi96EEENS7_ILi192EEEEEELi192ENS_10bfloat16_tEfNS_4arch4Sm90ELb0ELb0ELb1ELb1ELb1ELb0ELb0ELb1ELb1ELb1ELb1ELb0EEENS1_21CollectiveEpilogueFwdINS6_IJSA_SC_SB_EEES9_SE_SG_Li256ELb1ELb1ELb1ELb0EEENS1_36VarlenDynamicPersistentTileSchedulerILi128ELi96ELi256ELi128ELb1ELb1ELb1ELb0ELb1ELb1EEEEEEEEEvNT_6ParamsE --------------------------
	.section	.nv.info._ZN7cutlass13device_kernelIN5flash11enable_sm90INS1_16FlashAttnFwdSm90INS1_25CollectiveMainloopFwdSm90ILi2EN4cute5tupleIJNS5_1CILi1EEES8_S8_EEENS6_IJNS7_ILi128EEENS7_ILi96EEENS7_ILi192EEEEEELi192ENS_10bfloat16_tEfNS_4arch4Sm90ELb0ELb0ELb1ELb1ELb1ELb0ELb0ELb1ELb1ELb1ELb1ELb0EEENS1_21CollectiveEpilogueFwdINS6_IJSA_SC_SB_EEES9_SE_SG_Li256ELb1ELb1ELb1ELb0EEENS1_36VarlenDynamicPersistentTileSchedulerILi128ELi96ELi256ELi128ELb1ELb1ELb1ELb0ELb1ELb1EEEEEEEEEvNT_6ParamsE,"",@"SHT_CUDA_INFO"
	.sectionflags	@""
	.align	4


	//----- nvinfo : EIATTR_CUDA_API_VERSION
	.align		4
        /*0000*/ 	.byte	0x04, 0x37
        /*0002*/ 	.short	(.L_103 - .L_102)
.L_102:
        /*0004*/ 	.word	0x00000082


	//----- nvinfo : EIATTR_KPARAM_INFO
	.align		4
.L_103:
        /*0008*/ 	.byte	0x04, 0x17
        /*000a*/ 	.short	(.L_105 - .L_104)
.L_104:
        /*000c*/ 	.word	0x00000000
        /*0010*/ 	.short	0x0000
        /*0012*/ 	.short	0x0070
        /*0014*/ 	.byte	0x00, 0xf0, 0x01, 0x2a


	//----- nvinfo : EIATTR_SPARSE_MMA_MASK
	.align		4
.L_105:
        /*0018*/ 	.byte	0x03, 0x50
        /*001a*/ 	.short	0x0000


	//----- nvinfo : EIATTR_MAXREG_COUNT
	.align		4
        /*001c*/ 	.byte	0x03, 0x1b
        /*001e*/ 	.short	0x00a8


	//----- nvinfo : EIATTR_NUM_BARRIERS
	.align		4
        /*0020*/ 	.byte	0x02, 0x4c
        /*0022*/ 	.byte	0x09
	.zero		1


	//----- nvinfo : EIATTR_EXTERNS
	.align		4
        /*0024*/ 	.byte	0x04, 0x0f
        /*0026*/ 	.short	(.L_107 - .L_106)


	//   ....[0]....
	.align		4
.L_106:
        /*0028*/ 	.word	index@(__assertfail)


	//----- nvinfo : EIATTR_ANNOTATIONS
	.align		4
.L_107:
        /*002c*/ 	.byte	0x04, 0x55
        /*002e*/ 	.short	(.L_109 - .L_108)


	//   ....[0]....
.L_108:
        /*0030*/ 	.word	0x00000001
        /*0034*/ 	.byte	0xa0, 0x08, 0x00, 0x00, 0x01, 0x00, 0x00, 0x00, 0xa0, 0x09, 0x00, 0x00, 0x01, 0x00, 0x00, 0x00
        /* <DEDUP_REMOVED lines=17> */
        /*0154*/ 	.byte	0xf0, 0x12, 0x01, 0x00, 0x01, 0x00, 0x00, 0x00, 0x90, 0x14, 0x01, 0x00


	//----- nvinfo : EIATTR_MERCURY_ISA_VERSION
	.align		4
.L_109:
        /*0160*/ 	.byte	0x03, 0x5f
        /*0162*/ 	.short	0x0101


	//----- nvinfo : EIATTR_UNUSED_LOAD_BYTE_OFFSET
	.align		4
        /*0164*/ 	.byte	0x04, 0x44
        /*0166*/ 	.short	(.L_111 - .L_110)


	//   ....[0]....
.L_110:
        /*0168*/ 	.word	0x00000950
        /*016c*/ 	.word	0x0000fff0


	//   ....[1]....
        /*0170*/ 	.word	0x00007f70
        /*0174*/ 	.word	0x0000fff0


	//----- nvinfo : EIATTR_INT_WARP_WIDE_INSTR_OFFSETS
	.align		4
.L_111:
        /*0178*/ 	.byte	0x04, 0x31
        /*017a*/ 	.short	(.L_113 - .L_112)


	//   ....[0]....
.L_112:
        /*017c*/ 	.word	0x000000c0


	//   ....[1]....
        /*0180*/ 	.word	0x000000d0


	//   ....[2]....
        /*0184*/ 	.word	0x00000170


	//   ....[3]....
        /*0188*/ 	.word	0x0000d110


	//   ....[4]....
        /*018c*/ 	.word	0x0000d1a0


	//   ....[5]....
        /*0190*/ 	.word	0x0000ff70


	//   ....[6]....
        /*0194*/ 	.word	0x00010000


	//----- nvinfo : EIATTR_COOP_GROUP_MASK_REGIDS
	.align		4
.L_113:
        /*0198*/ 	.byte	0x04, 0x29
        /*019a*/ 	.short	(.L_115 - .L_114)


	//   ....[0]....
.L_114:
        /*019c*/ 	.word	0xffffffff


	//   ....[1]....
        /*01a0*/ 	.word	0xffffffff


	//   ....[2]....
        /*01a4*/ 	.word	0xffffffff


	//   ....[3]....
        /*01a8*/ 	.word	0xffffffff


	//   ....[4]....
        /*01ac*/ 	.word	0xffffffff


	//   ....[5]....
        /*01b0*/ 	.word	0xffffffff


	//   ....[6]....
        /*01b4*/ 	.word	0xffffffff


	//   ....[7]....
        /*01b8*/ 	.word	0xffffffff


	//   ....[8]....
        /*01bc*/ 	.word	0xffffffff


	//   ....[9]....
        /*01c0*/ 	.word	0xffffffff


	//   ....[10]....
        /*01c4*/ 	.word	0xffffffff


	//   ....[11]....
        /*01c8*/ 	.word	0xffffffff


	//   ....[12]....
        /*01cc*/ 	.word	0xffffffff


	//   ....[13]....
        /*01d0*/ 	.word	0xffffffff


	//   ....[14]....
        /*01d4*/ 	.word	0xffffffff


	//   ....[15]....
        /*01d8*/ 	.word	0xffffffff


	//   ....[16]....
        /*01dc*/ 	.word	0xffffffff


	//   ....[17]....
        /*01e0*/ 	.word	0xffffffff


	//   ....[18]....
        /*01e4*/ 	.word	0xffffffff


	//   ....[19]....
        /*01e8*/ 	.word	0xffffffff


	//   ....[20]....
        /*01ec*/ 	.word	0xffffffff


	//   ....[21]....
        /*01f0*/ 	.word	0xffffffff


	//   ....[22]....
        /*01f4*/ 	.word	0xffffffff


	//   ....[23]....
        /*01f8*/ 	.word	0xffffffff


	//   ....[24]....
        /*01fc*/ 	.word	0xffffffff


	//   ....[25]....
        /*0200*/ 	.word	0xffffffff


	//   ....[26]....
        /*0204*/ 	.word	0xffffffff


	//   ....[27]....
        /*0208*/ 	.word	0xffffffff


	//   ....[28]....
        /*020c*/ 	.word	0xffffffff


	//   ....[29]....
        /*0210*/ 	.word	0xffffffff


	//   ....[30]....
        /*0214*/ 	.word	0xffffffff


	//   ....[31]....
        /*0218*/ 	.word	0xffffffff


	//   ....[32]....
        /*021c*/ 	.word	0xffffffff


	//   ....[33]....
        /*0220*/ 	.word	0xffffffff


	//   ....[34]....
        /*0224*/ 	.word	0xffffffff


	//   ....[35]....
        /*0228*/ 	.word	0xffffffff


	//   ....[36]....
        /*022c*/ 	.word	0xffffffff


	//   ....[37]....
        /*0230*/ 	.word	0xffffffff


	//   ....[38]....
        /*0234*/ 	.word	0xffffffff


	//   ....[39]....
        /*0238*/ 	.word	0xffffffff


	//   ....[40]....
        /*023c*/ 	.word	0xffffffff


	//   ....[41]....
        /*0240*/ 	.word	0xffffffff


	//   ....[42]....
        /*0244*/ 	.word	0xffffffff


	//   ....[43]....
        /*0248*/ 	.word	0xffffffff


	//   ....[44]....
        /*024c*/ 	.word	0xffffffff


	//   ....[45]....
        /*0250*/ 	.word	0xffffffff


	//   ....[46]....
        /*0254*/ 	.word	0xffffffff


	//   ....[47]....
        /*0258*/ 	.word	0xffffffff


	//   ....[48]....
        /*025c*/ 	.word	0xffffffff


	//   ....[49]....
        /*0260*/ 	.word	0xffffffff


	//   ....[50]....
        /*0264*/ 	.word	0xffffffff


	//   ....[51]....
        /*0268*/ 	.word	0xffffffff


	//   ....[52]....
        /*026c*/ 	.word	0xffffffff


	//   ....[53]....
        /*0270*/ 	.word	0xffffffff


	//   ....[54]....
        /*0274*/ 	.word	0xffffffff


	//   ....[55]....
        /*0278*/ 	.word	0xffffffff


	//   ....[56]....
        /*027c*/ 	.word	0xffffffff


	//   ....[57]....
        /*0280*/ 	.word	0xffffffff


	//   ....[58]....
        /*0284*/ 	.word	0xffffffff


	//   ....[59]....
        /*0288*/ 	.word	0xffffffff


	//   ....[60]....
        /*028c*/ 	.word	0xffffffff


	//   ....[61]....
        /*0290*/ 	.word	0xffffffff


	//   ....[62]....
        /*0294*/ 	.word	0xffffffff


	//   ....[63]....
        /*0298*/ 	.word	0xffffffff


	//   ....[64]....
        /*029c*/ 	.word	0xffffffff


	//   ....[65]....
        /*02a0*/ 	.word	0xffffffff


	//   ....[66]....
        /*02a4*/ 	.word	0xffffffff


	//   ....[67]....
        /*02a8*/ 	.word	0xffffffff


	//   ....[68]....
        /*02ac*/ 	.word	0xffffffff


	//   ....[69]....
        /*02b0*/ 	.word	0xffffffff


	//   ....[70]....
        /*02b4*/ 	.word	0xffffffff


	//   ....[71]....
        /*02b8*/ 	.word	0xffffffff


	//   ....[72]....
        /*02bc*/ 	.word	0xffffffff


	//   ....[73]....
        /*02c0*/ 	.word	0xffffffff


	//   ....[74]....
        /*02c4*/ 	.word	0xffffffff


	//   ....[75]....
        /*02c8*/ 	.word	0xffffffff


	//   ....[76]....
        /*02cc*/ 	.word	0xffffffff


	//   ....[77]....
        /*02d0*/ 	.word	0xffffffff


	//   ....[78]....
        /*02d4*/ 	.word	0xffffffff


	//   ....[79]....
        /*02d8*/ 	.word	0xffffffff


	//   ....[80]....
        /*02dc*/ 	.word	0xffffffff


	//   ....[81]....
        /*02e0*/ 	.word	0xffffffff


	//   ....[82]....
        /*02e4*/ 	.word	0xffffffff


	//   ....[83]....
        /*02e8*/ 	.word	0xffffffff


	//   ....[84]....
        /*02ec*/ 	.word	0xffffffff


	//   ....[85]....
        /*02f0*/ 	.word	0xffffffff


	//   ....[86]....
        /*02f4*/ 	.word	0xffffffff


	//   ....[87]....
        /*02f8*/ 	.word	0xffffffff


	//   ....[88]....
        /*02fc*/ 	.word	0xffffffff


	//   ....[89]....
        /*0300*/ 	.word	0xffffffff


	//   ....[90]....
        /*0304*/ 	.word	0xffffffff


	//   ....[91]....
        /*0308*/ 	.word	0xffffffff


	//   ....[92]....
        /*030c*/ 	.word	0xffffffff


	//   ....[93]....
        /*0310*/ 	.word	0xffffffff


	//   ....[94]....
        /*0314*/ 	.word	0xffffffff


	//   ....[95]....
        /*0318*/ 	.word	0xffffffff


	//   ....[96]....
        /*031c*/ 	.word	0xffffffff


	//   ....[97]....
        /*0320*/ 	.word	0xffffffff


	//   ....[98]....
        /*0324*/ 	.word	0xffffffff


	//   ....[99]....
        /*0328*/ 	.word	0xffffffff


	//   ....[100]....
        /*032c*/ 	.word	0xffffffff


	//   ....[101]....
        /*0330*/ 	.word	0xffffffff


	//   ....[102]....
        /*0334*/ 	.word	0xffffffff


	//   ....[103]....
        /*0338*/ 	.word	0xffffffff


	//   ....[104]....
        /*033c*/ 	.word	0xffffffff


	//   ....[105]....
        /*0340*/ 	.word	0xffffffff


	//   ....[106]....
        /*0344*/ 	.word	0xffffffff


	//   ....[107]....
        /*0348*/ 	.word	0xffffffff


	//   ....[108]....
        /*034c*/ 	.word	0xffffffff


	//   ....[109]....
        /*0350*/ 	.word	0xffffffff


	//   ....[110]....
        /*0354*/ 	.word	0xffffffff


	//   ....[111]....
        /*0358*/ 	.word	0xffffffff


	//   ....[112]....
        /*035c*/ 	.word	0xffffffff


	//   ....[113]....
        /*0360*/ 	.word	0xffffffff


	//   ....[114]....
        /*0364*/ 	.word	0xffffffff


	//   ....[115]....
        /*0368*/ 	.word	0xffffffff


	//   ....[116]....
        /*036c*/ 	.word	0xffffffff


	//   ....[117]....
        /*0370*/ 	.word	0xffffffff


	//   ....[118]....
        /*0374*/ 	.word	0xffffffff


	//   ....[119]....
        /*0378*/ 	.word	0xffffffff


	//   ....[120]....
        /*037c*/ 	.word	0xffffffff


	//   ....[121]....
        /*0380*/ 	.word	0xffffffff


	//   ....[122]....
        /*0384*/ 	.word	0xffffffff


	//   ....[123]....
        /*0388*/ 	.word	0xffffffff


	//   ....[124]....
        /*038c*/ 	.word	0xffffffff


	//   ....[125]....
        /*0390*/ 	.word	0xffffffff


	//   ....[126]....
        /*0394*/ 	.word	0xffffffff


	//   ....[127]....
        /*0398*/ 	.word	0xffffffff


	//   ....[128]....
        /*039c*/ 	.word	0xffffffff


	//   ....[129]....
        /*03a0*/ 	.word	0xffffffff


	//   ....[130]....
        /*03a4*/ 	.word	0xffffffff


	//   ....[131]....
        /*03a8*/ 	.word	0xffffffff


	//   ....[132]....
        /*03ac*/ 	.word	0xffffffff


	//   ....[133]....
        /*03b0*/ 	.word	0xffffffff


	//   ....[134]....
        /*03b4*/ 	.word	0xffffffff


	//   ....[135]....
        /*03b8*/ 	.word	0xffffffff


	//   ....[136]....
        /*03bc*/ 	.word	0xffffffff


	//   ....[137]....
        /*03c0*/ 	.word	0xffffffff


	//   ....[138]....
        /*03c4*/ 	.word	0xffffffff


	//   ....[139]....
        /*03c8*/ 	.word	0xffffffff


	//   ....[140]....
        /*03cc*/ 	.word	0xffffffff


	//   ....[141]....
        /*03d0*/ 	.word	0xffffffff


	//   ....[142]....
        /*03d4*/ 	.word	0xffffffff


	//   ....[143]....
        /*03d8*/ 	.word	0x0500000f


	//   ....[144]....
        /*03dc*/ 	.word	0x0500000f


	//   ....[145]....
        /*03e0*/ 	.word	0x0500000f


	//   ....[146]....
        /*03e4*/ 	.word	0x0500000f


	//   ....[147]....
        /*03e8*/ 	.word	0x0500000f


	//   ....[148]....
        /*03ec*/ 	.word	0x0500000f


	//   ....[149]....
        /*03f0*/ 	.word	0x0500000f


	//   ....[150]....
        /*03f4*/ 	.word	0x0500000f


	//   ....[151]....
        /*03f8*/ 	.word	0x0500000f


	//   ....[152]....
        /*03fc*/ 	.word	0x0500000f


	//   ....[153]....
        /*0400*/ 	.word	0x0500000f


	//   ....[154]....
        /*0404*/ 	.word	0x0500000f


	//   ....[155]....
        /*0408*/ 	.word	0x0500000f


	//   ....[156]....
        /*040c*/ 	.word	0x0500000f


	//   ....[157]....
        /*0410*/ 	.word	0x0500000f


	//   ....[158]....
        /*0414*/ 	.word	0x0500000f


	//   ....[159]....
        /*0418*/ 	.word	0x0500000f


	//   ....[160]....
        /*041c*/ 	.word	0x0500000f


	//   ....[161]....
        /*0420*/ 	.word	0x0500000f


	//   ....[162]....
        /*0424*/ 	.word	0x0500000f


	//   ....[163]....
        /*0428*/ 	.word	0x0500000f


	//   ....[164]....
        /*042c*/ 	.word	0x0500000f


	//   ....[165]....
        /*0430*/ 	.word	0x0500000f


	//   ....[166]....
        /*0434*/ 	.word	0x0500000f


	//   ....[167]....
        /*0438*/ 	.word	0x0500000f


	//   ....[168]....
        /*043c*/ 	.word	0x0500000f


	//   ....[169]....
        /*0440*/ 	.word	0x0500000f


	//   ....[170]....
        /*0444*/ 	.word	0x0500000f


	//   ....[171]....
        /*0448*/ 	.word	0x0500000f


	//   ....[172]....
        /*044c*/ 	.word	0x0500000f


	//   ....[173]....
        /*0450*/ 	.word	0x0500000f


	//   ....[174]....
        /*0454*/ 	.word	0x0500000f


	//   ....[175]....
        /*0458*/ 	.word	0x0500000f


	//   ....[176]....
        /*045c*/ 	.word	0x0500000f


	//   ....[177]....
        /*0460*/ 	.word	0x0500000f


	//   ....[178]....
        /*0464*/ 	.word	0x0500000f


	//   ....[179]....
        /*0468*/ 	.word	0x0500000f


	//   ....[180]....
        /*046c*/ 	.word	0x0500000f


	//   ....[181]....
        /*0470*/ 	.word	0x0500000f


	//   ....[182]....
        /*0474*/ 	.word	0x0500000f


	//   ....[183]....
        /*0478*/ 	.word	0x0500000f


	//   ....[184]....
        /*047c*/ 	.word	0x0500000f


	//   ....[185]....
        /*0480*/ 	.word	0x0500000f


	//   ....[186]....
        /*0484*/ 	.word	0x0500000f


	//   ....[187]....
        /*0488*/ 	.word	0x0500000f


	//   ....[188]....
        /*048c*/ 	.word	0x0500000f


	//   ....[189]....
        /*0490*/ 	.word	0x0500000f


	//   ....[190]....
        /*0494*/ 	.word	0x0500000f


	//   ....[191]....
        /*0498*/ 	.word	0x0500000f


	//   ....[192]....
        /*049c*/ 	.word	0x0500000f


	//   ....[193]....
        /*04a0*/ 	.word	0x0500000f


	//   ....[194]....
        /*04a4*/ 	.word	0x0500000f


	//   ....[195]....
        /*04a8*/ 	.word	0x0500000f


	//   ....[196]....
        /*04ac*/ 	.word	0x0500000f


	//   ....[197]....
        /*04b0*/ 	.word	0x0500000f


	//   ....[198]....
        /*04b4*/ 	.word	0x0500000f


	//   ....[199]....
        /*04b8*/ 	.word	0x0500000f


	//   ....[200]....
        /*04bc*/ 	.word	0x0500000f


	//   ....[201]....
        /*04c0*/ 	.word	0x0500000f


	//   ....[202]....
        /*04c4*/ 	.word	0x0500000f


	//   ....[203]....
        /*04c8*/ 	.word	0x0500000f


	//   ....[204]....
        /*04cc*/ 	.word	0x0500000f


	//   ....[205]....
        /*04d0*/ 	.word	0x0500000f


	//   ....[206]....
        /*04d4*/ 	.word	0x0500000f


	//   ....[207]....
        /*04d8*/ 	.word	0x0500000f


	//   ....[208]....
        /*04dc*/ 	.word	0x0500000f


	//   ....[209]....
        /*04e0*/ 	.word	0x0500000f


	//   ....[210]....
        /*04e4*/ 	.word	0x0500000f


	//   ....[211]....
        /*04e8*/ 	.word	0x0500000f


	//   ....[212]....
        /*04ec*/ 	.word	0x0500000f


	//   ....[213]....
        /*04f0*/ 	.word	0x0500000f


	//   ....[214]....
        /*04f4*/ 	.word	0x0500000f


	//   ....[215]....
        /*04f8*/ 	.word	0x0500000f


	//   ....[216]....
        /*04fc*/ 	.word	0x0500000f


	//   ....[217]....
        /*0500*/ 	.word	0x0500000f


	//   ....[218]....
        /*0504*/ 	.word	0x0500000f


	//   ....[219]....
        /*0508*/ 	.word	0x0500000f


	//   ....[220]....
        /*050c*/ 	.word	0x0500000f


	//   ....[221]....
        /*0510*/ 	.word	0x0500000f


	//   ....[222]....
        /*0514*/ 	.word	0x0500000f


	//   ....[223]....
        /*0518*/ 	.word	0x0500000f


	//   ....[224]....
        /*051c*/ 	.word	0x0500000f


	//   ....[225]....
        /*0520*/ 	.word	0x0500000f


	//   ....[226]....
        /*0524*/ 	.word	0x0500000f


	//----- nvinfo : EIATTR_COOP_GROUP_INSTR_OFFSETS
	.align		4
.L_115:
        /*0528*/ 	.byte	0x04, 0x28
        /*052a*/ 	.short	(.L_117 - .L_116)


	//   ....[0]....
.L_116:
        /*052c*/ 	.word	0x00000070


	//   ....[1]....
        /*0530*/ 	.word	0x000000b0


	//   ....[2]....
        /*0534*/ 	.word	0x000002d0


	//   ....[3]....
        /*0538*/ 	.word	0x00000430


	//   ....[4]....
        /*053c*/ 	.word	0x00000550


	//   ....[5]....
        /*0540*/ 	.word	0x000006b0


	//   ....[6]....
        /*0544*/ 	.word	0x00001b30


	//   ....[7]....
        /*0548*/ 	.word	0x00003430


	//   ....[8]....
        /*054c*/ 	.word	0x000034c0


	//   ....[9]....
        /*0550*/ 	.word	0x00003970


	//   ....[10]....
        /*0554*/ 	.word	0x000039d0


	//   ....[11]....
        /*0558*/ 	.word	0x00006060


	//   ....[12]....
        /*055c*/ 	.word	0x00006080


	//   ....[13]....
        /*0560*/ 	.word	0x000060a0


	//   ....[14]....
        /*0564*/ 	.word	0x000060c0


	//   ....[15]....
        /*0568*/ 	.word	0x00007450


	//   ....[16]....
        /*056c*/ 	.word	0x00007650


	//   ....[17]....
        /*0570*/ 	.word	0x00007720


	//   ....[18]....
        /*0574*/ 	.word	0x00007750


	//   ....[19]....
        /*0578*/ 	.word	0x00008e40


	//   ....[20]....
        /*057c*/ 	.word	0x00008e60


	//   ....[21]....
        /*0580*/ 	.word	0x00008e70


	//   ....[22]....
        /*0584*/ 	.word	0x00008e90


	//   ....[23]....
        /*0588*/ 	.word	0x000097b0


	//   ....[24]....
        /*058c*/ 	.word	0x000097d0


	//   ....[25]....
        /*0590*/ 	.word	0x00009900


	//   ....[26]....
        /*0594*/ 	.word	0x00009920


	//   ....[27]....
        /*0598*/ 	.word	0x00009a20


	//   ....[28]....
        /*059c*/ 	.word	0x00009a40


	//   ....[29]....
        /*05a0*/ 	.word	0x00009b50


	//   ....[30]....
        /*05a4*/ 	.word	0x00009b70


	//   ....[31]....
        /*05a8*/ 	.word	0x00009fe0


	//   ....[32]....
        /*05ac*/ 	.word	0x00009ff0


	//   ....[33]....
        /*05b0*/ 	.word	0x0000a680


	//   ....[34]....
        /*05b4*/ 	.word	0x0000a690


	//   ....[35]....
        /*05b8*/ 	.word	0x0000b730


	//   ....[36]....
        /*05bc*/ 	.word	0x0000b760


	//   ....[37]....
        /*05c0*/ 	.word	0x0000b870


	//   ....[38]....
        /*05c4*/ 	.word	0x0000b890


	//   ....[39]....
        /*05c8*/ 	.word	0x0000b990


	//   ....[40]....
        /*05cc*/ 	.word	0x0000b9b0


	//   ....[41]....
        /*05d0*/ 	.word	0x0000bac0


	//   ....[42]....
        /*05d4*/ 	.word	0x0000bae0


	//   ....[43]....
        /*05d8*/ 	.word	0x0000bc80


	//   ....[44]....
        /*05dc*/ 	.word	0x0000be70


	//   ....[45]....
        /*05e0*/ 	.word	0x0000bea0


	//   ....[46]....
        /*05e4*/ 	.word	0x0000bed0


	//   ....[47]....
        /*05e8*/ 	.word	0x0000bf00


	//   ....[48]....
        /*05ec*/ 	.word	0x0000bf30


	//   ....[49]....
        /*05f0*/ 	.word	0x0000bf60


	//   ....[50]....
        /*05f4*/ 	.word	0x0000c0d0


	//   ....[51]....
        /*05f8*/ 	.word	0x0000c100


	//   ....[52]....
        /*05fc*/ 	.word	0x0000c130


	//   ....[53]....
        /*0600*/ 	.word	0x0000c160


	//   ....[54]....
        /*0604*/ 	.word	0x0000c190


	//   ....[55]....
        /*0608*/ 	.word	0x0000c1c0


	//   ....[56]....
        /*060c*/ 	.word	0x0000c250


	//   ....[57]....
        /*0610*/ 	.word	0x0000c280


	//   ....[58]....
        /*0614*/ 	.word	0x0000c290


	//   ....[59]....
        /*0618*/ 	.word	0x0000c320


	//   ....[60]....
        /*061c*/ 	.word	0x0000dcb0


	//   ....[61]....
        /*0620*/ 	.word	0x0000dcd0


	//   ....[62]....
        /*0624*/ 	.word	0x0000dd80


	//   ....[63]....
        /*0628*/ 	.word	0x0000dda0


	//   ....[64]....
        /*062c*/ 	.word	0x0000de40


	//   ....[65]....
        /*0630*/ 	.word	0x0000de60


	//   ....[66]....
        /*0634*/ 	.word	0x0000df00


	//   ....[67]....
        /*0638*/ 	.word	0x0000df20


	//   ....[68]....
        /*063c*/ 	.word	0x0000dfc0


	//   ....[69]....
        /*0640*/ 	.word	0x0000dfe0


	//   ....[70]....
        /*0644*/ 	.word	0x0000dff0


	//   ....[71]....
        /*0648*/ 	.word	0x0000e080


	//   ....[72]....
        /*064c*/ 	.word	0x0000e780


	//   ....[73]....
        /*0650*/ 	.word	0x0000e7b0


	//   ....[74]....
        /*0654*/ 	.word	0x0000e810


	//   ....[75]....
        /*0658*/ 	.word	0x0000e860


	//   ....[76]....
        /*065c*/ 	.word	0x0000e8a0


	//   ....[77]....
        /*0660*/ 	.word	0x0000e910


	//   ....[78]....
        /*0664*/ 	.word	0x0000e960


	//   ....[79]....
        /*0668*/ 	.word	0x0000e9c0


	//   ....[80]....
        /*066c*/ 	.word	0x0000ea00


	//   ....[81]....
        /*0670*/ 	.word	0x0000ea70


	//   ....[82]....
        /*0674*/ 	.word	0x0000eac0


	//   ....[83]....
        /*0678*/ 	.word	0x0000eb20


	//   ....[84]....
        /*067c*/ 	.word	0x0000eb70


	//   ....[85]....
        /*0680*/ 	.word	0x0000ebd0


	//   ....[86]....
        /*0684*/ 	.word	0x0000ebf0


	//   ....[87]....
        /*0688*/ 	.word	0x0000ec30


	//   ....[88]....
        /*068c*/ 	.word	0x0000f3e0


	//   ....[89]....
        /*0690*/ 	.word	0x0000f420


	//   ....[90]....
        /*0694*/ 	.word	0x0000f430


	//   ....[91]....
        /*0698*/ 	.word	0x0000f490


	//   ....[92]....
        /*069c*/ 	.word	0x0000f4a0


	//   ....[93]....
        /*06a0*/ 	.word	0x0000f500


	//   ....[94]....
        /*06a4*/ 	.word	0x0000f530


	//   ....[95]....
        /*06a8*/ 	.word	0x0000f570


	//   ....[96]....
        /*06ac*/ 	.word	0x0000f5a0


	//   ....[97]....
        /*06b0*/ 	.word	0x0000f5e0


	//   ....[98]....
        /*06b4*/ 	.word	0x0000f610


	//   ....[99]....
        /*06b8*/ 	.word	0x0000f650


	//   ....[100]....
        /*06bc*/ 	.word	0x0000f8c0


	//   ....[101]....
        /*06c0*/ 	.word	0x0000f8e0


	//   ....[102]....
        /*06c4*/ 	.word	0x0000f8f0


	//   ....[103]....
        /*06c8*/ 	.word	0x0000f980


	//   ....[104]....
        /*06cc*/ 	.word	0x0000f990


	//   ....[105]....
        /*06d0*/ 	.word	0x0000fa20


	//   ....[106]....
        /*06d4*/ 	.word	0x0000fa30


	//   ....[107]....
        /*06d8*/ 	.word	0x0000fac0


	//   ....[108]....
        /*06dc*/ 	.word	0x0000fad0


	//   ....[109]....
        /*06e0*/ 	.word	0x0000fb60


	//   ....[110]....
        /*06e4*/ 	.word	0x0000fb70


	//   ....[111]....
        /*06e8*/ 	.word	0x0000fb80


	//   ....[112]....
        /*06ec*/ 	.word	0x00010140


	//   ....[113]....
        /*06f0*/ 	.word	0x00010180


	//   ....[114]....
        /*06f4*/ 	.word	0x000101c0


	//   ....[115]....
        /*06f8*/ 	.word	0x000101f0


	//   ....[116]....
        /*06fc*/ 	.word	0x00010280


	//   ....[117]....
        /*0700*/ 	.word	0x000102b0


	//   ....[118]....
        /*0704*/ 	.word	0x00010320


	//   ....[119]....
        /*0708*/ 	.word	0x00010350


	//   ....[120]....
        /*070c*/ 	.word	0x000103c0


	//   ....[121]....
        /*0710*/ 	.word	0x000103e0


	//   ....[122]....
        /*0714*/ 	.word	0x00010420


	//   ....[123]....
        /*0718*/ 	.word	0x00010470


	//   ....[124]....
        /*071c*/ 	.word	0x000108b0


	//   ....[125]....
        /*0720*/ 	.word	0x000108c0


	//   ....[126]....
        /*0724*/ 	.word	0x00010900


	//   ....[127]....
        /*0728*/ 	.word	0x00010940


	//   ....[128]....
        /*072c*/ 	.word	0x00010970


	//   ....[129]....
        /*0730*/ 	.word	0x000109a0


	//   ....[130]....
        /*0734*/ 	.word	0x000109d0


	//   ....[131]....
        /*0738*/ 	.word	0x00010a00


	//   ....[132]....
        /*073c*/ 	.word	0x00010bb0


	//   ....[133]....
        /*0740*/ 	.word	0x00010be0


	//   ....[134]....
        /*0744*/ 	.word	0x00010c10


	//   ....[135]....
        /*0748*/ 	.word	0x00010c40


	//   ....[136]....
        /*074c*/ 	.word	0x00010c70


	//   ....[137]....
        /*0750*/ 	.word	0x00010ca0


	//   ....[138]....
        /*0754*/ 	.word	0x00010d60


	//   ....[139]....
        /*0758*/ 	.word	0x00010d80


	//   ....[140]....
        /*075c*/ 	.word	0x00010d90


	//   ....[141]....
        /*0760*/ 	.word	0x00010df0


	//   ....[142]....
        /*0764*/ 	.word	0x00011410


	//   ....[143]....
        /*0768*/ 	.word	0x000118f0


	//   ....[144]....
        /*076c*/ 	.word	0x000119e0


	//   ....[145]....
        /*0770*/ 	.word	0x00011a80


	//   ....[146]....
        /*0774*/ 	.word	0x00011ae0


	//   ....[147]....
        /*0778*/ 	.word	0x00011bf0


	//   ....[148]....
        /*077c*/ 	.word	0x00011c60


	//   ....[149]....
        /*0780*/ 	.word	0x00011d70


	//   ....[150]....
        /*0784*/ 	.word	0x00011de0


	//   ....[151]....
        /*0788*/ 	.word	0x00011ef0


	//   ....[152]....
        /*078c*/ 	.word	0x00011f60


	//   ....[153]....
        /*0790*/ 	.word	0x00012070


	//   ....[154]....
        /*0794*/ 	.word	0x000120e0


	//   ....[155]....
        /*0798*/ 	.word	0x00012180


	//   ....[156]....
        /*079c*/ 	.word	0x00012290


	//   ....[157]....
        /*07a0*/ 	.word	0x00012300


	//   ....[158]....
        /*07a4*/ 	.word	0x00012380


	//   ....[159]....
        /*07a8*/ 	.word	0x00012440


	//   ....[160]....
        /*07ac*/ 	.word	0x000124c0


	//   ....[161]....
        /*07b0*/ 	.word	0x000125a0


	//   ....[162]....
        /*07b4*/ 	.word	0x00012620


	//   ....[163]....
        /*07b8*/ 	.word	0x00012700


	//   ....[164]....
        /*07bc*/ 	.word	0x00012780


	//   ....[165]....
        /*07c0*/ 	.word	0x00012860


	//   ....[166]....
        /*07c4*/ 	.word	0x000128e0


	//   ....[167]....
        /*07c8*/ 	.word	0x000129c0


	//   ....[168]....
        /*07cc*/ 	.word	0x00012a40


	//   ....[169]....
        /*07d0*/ 	.word	0x00012b20


	//   ....[170]....
        /*07d4*/ 	.word	0x00012ba0


	//   ....[171]....
        /*07d8*/ 	.word	0x00012c60


	//   ....[172]....
        /*07dc*/ 	.word	0x00012d90


	//   ....[173]....
        /*07e0*/ 	.word	0x00012e50


	//   ....[174]....
        /*07e4*/ 	.word	0x00012ed0


	//   ....[175]....
        /*07e8*/ 	.word	0x00012fa0


	//   ....[176]....
        /*07ec*/ 	.word	0x00013000


	//   ....[177]....
        /*07f0*/ 	.word	0x000130d0


	//   ....[178]....
        /*07f4*/ 	.word	0x00013130


	//   ....[179]....
        /*07f8*/ 	.word	0x00013200


	//   ....[180]....
        /*07fc*/ 	.word	0x00013260


	//   ....[181]....
        /*0800*/ 	.word	0x00013330


	//   ....[182]....
        /*0804*/ 	.word	0x00013390


	//   ....[183]....
        /*0808*/ 	.word	0x00013470


	//   ....[184]....
        /*080c*/ 	.word	0x00013560


	//   ....[185]....
        /*0810*/ 	.word	0x00013600


	//   ....[186]....
        /*0814*/ 	.word	0x00013660


	//   ....[187]....
        /*0818*/ 	.word	0x00013760


	//   ....[188]....
        /*081c*/ 	.word	0x000137c0


	//   ....[189]....
        /*0820*/ 	.word	0x000138c0


	//   ....[190]....
        /*0824*/ 	.word	0x00013920


	//   ....[191]....
        /*0828*/ 	.word	0x00013a20


	//   ....[192]....
        /*082c*/ 	.word	0x00013a80


	//   ....[193]....
        /*0830*/ 	.word	0x00013b80


	//   ....[194]....
        /*0834*/ 	.word	0x00013be0


	//   ....[195]....
        /*0838*/ 	.word	0x00013cb0


	//   ....[196]....
        /*083c*/ 	.word	0x00013df0


	//   ....[197]....
        /*0840*/ 	.word	0x00013e90


	//   ....[198]....
        /*0844*/ 	.word	0x00013f70


	//   ....[199]....
        /*0848*/ 	.word	0x00014040


	//   ....[200]....
        /*084c*/ 	.word	0x000140a0


	//   ....[201]....
        /*0850*/ 	.word	0x00014190


	//   ....[202]....
        /*0854*/ 	.word	0x000141f0


	//   ....[203]....
        /*0858*/ 	.word	0x000142e0


	//   ....[204]....
        /*085c*/ 	.word	0x00014340


	//   ....[205]....
        /*0860*/ 	.word	0x00014430


	//   ....[206]....
        /*0864*/ 	.word	0x00014490


	//   ....[207]....
        /*0868*/ 	.word	0x00014570


	//   ....[208]....
        /*086c*/ 	.word	0x00014600


	//   ....[209]....
        /*0870*/ 	.word	0x000146a0


	//   ....[210]....
        /*0874*/ 	.word	0x00014800


	//   ....[211]....
        /*0878*/ 	.word	0x00014870


	//   ....[212]....
        /*087c*/ 	.word	0x000148f0


	//   ....[213]....
        /*0880*/ 	.word	0x00014960


	//   ....[214]....
        /*0884*/ 	.word	0x000149d0


	//   ....[215]....
        /*0888*/ 	.word	0x00014a50


	//   ....[216]....
        /*088c*/ 	.word	0x00014ad0


	//   ....[217]....
        /*0890*/ 	.word	0x00014b60


	//   ....[218]....
        /*0894*/ 	.word	0x00014bd0


	//   ....[219]....
        /*0898*/ 	.word	0x00014c40


	//   ....[220]....
        /*089c*/ 	.word	0x00014cb0


	//   ....[221]....
        /*08a0*/ 	.word	0x00014d30


	//   ....[222]....
        /*08a4*/ 	.word	0x00014da0


	//   ....[223]....
        /*08a8*/ 	.word	0x00014e40


	//   ....[224]....
        /*08ac*/ 	.word	0x00014e90


	//   ....[225]....
        /*08b0*/ 	.word	0x00014f20


	//   ....[226]....
        /*08b4*/ 	.word	0x00015050


	//----- nvinfo : EIATTR_REG_RECONFIG
	.align		4
.L_117:
        /*08b8*/ 	.byte	0x01, 0x54
	.zero		2


	//----- nvinfo : EIATTR_SYSCALL_OFFSETS
	.align		4
        /*08bc*/ 	.byte	0x04, 0x46
        /*08be*/ 	.short	(.L_119 - .L_118)


	//   ....[0]....
.L_118:
        /*08c0*/ 	.word	0x00001cb0


	//   ....[1]....
        /*08c4*/ 	.word	0x0000d300


	//   ....[2]....
        /*08c8*/ 	.word	0x0000d450


	//   ....[3]....
        /*08cc*/ 	.word	0x0000d540


	//   ....[4]....
        /*08d0*/ 	.word	0x0000e410


	//----- nvinfo : EIATTR_MBARRIER_INSTR_OFFSETS
	.align		4
.L_119:
        /*08d4*/ 	.byte	0x04, 0x39
        /*08d6*/ 	.short	(.L_121 - .L_120)


	//   ....[0]....
.L_120:
        /*08d8*/ 	.word	0x00000180
        /*08dc*/ 	.word	0x000000ff
        /*08e0*/ 	.word	0x00030800
        /*08e4*/ 	.short	0x0100
        /*08e6*/ 	.byte	0x08
	.zero		1


	//   ....[1]....
        /*08e8*/ 	.word	0x00000190
        /*08ec*/ 	.word	0x000000ff
        /*08f0*/ 	.word	0x00030820
        /*08f4*/ 	.short	0x0100
        /*08f6*/ 	.byte	0x08
	.zero		1


	//   ....[2]....
        /*08f8*/ 	.word	0x00000280
        /*08fc*/ 	.word	0x000000ff
        /*0900*/ 	.word	0x00030830
        /*0904*/ 	.short	0x0100
        /*0906*/ 	.byte	0x08
	.zero		1


	//   ....[3]....
        /*0908*/ 	.word	0x00000290
        /*090c*/ 	.word	0x000000ff
        /*0910*/ 	.word	0x00030840
        /*0914*/ 	.short	0x0100
        /*0916*/ 	.byte	0x08
	.zero		1


	//   ....[4]....
        /*0918*/ 	.word	0x000002a0
        /*091c*/ 	.word	0x000000ff
        /*0920*/ 	.word	0x00030838
        /*0924*/ 	.short	0x0100
        /*0926*/ 	.byte	0x08
	.zero		1


	//   ....[5]....
        /*0928*/ 	.word	0x000002b0
        /*092c*/ 	.word	0x000000ff
        /*0930*/ 	.word	0x00030848
        /*0934*/ 	.short	0x0100
        /*0936*/ 	.byte	0x08
	.zero		1


	//   ....[6]....
        /*0938*/ 	.word	0x000003e0
        /*093c*/ 	.word	0x000000ff
        /*0940*/ 	.word	0x00030850
        /*0944*/ 	.short	0x0100
        /*0946*/ 	.byte	0x08
	.zero		1


	//   ....[7]....
        /*0948*/ 	.word	0x000003f0
        /*094c*/ 	.word	0x000000ff
        /*0950*/ 	.word	0x00030860
        /*0954*/ 	.short	0x0100
        /*0956*/ 	.byte	0x08
	.zero		1


	//   ....[8]....
        /*0958*/ 	.word	0x00000400
        /*095c*/ 	.word	0x000000ff
        /*0960*/ 	.word	0x00030858
        /*0964*/ 	.short	0x0100
        /*0966*/ 	.byte	0x08
	.zero		1


	//   ....[9]....
        /*0968*/ 	.word	0x00000410
        /*096c*/ 	.word	0x000000ff
        /*0970*/ 	.word	0x00030868
        /*0974*/ 	.short	0x0100
        /*0976*/ 	.byte	0x08
	.zero		1


	//   ....[10]....
        /*0978*/ 	.word	0x00000500
        /*097c*/ 	.word	0x000000ff
        /*0980*/ 	.word	0x00030870
        /*0984*/ 	.short	0x0100
        /*0986*/ 	.byte	0x06
	.zero		1


	//   ....[11]....
        /*0988*/ 	.word	0x00000510
        /*098c*/ 	.word	0x000000ff
        /*0990*/ 	.word	0x00030880
        /*0994*/ 	.short	0x0100
        /*0996*/ 	.byte	0x06
	.zero		1


	//   ....[12]....
        /*0998*/ 	.word	0x00000520
        /*099c*/ 	.word	0x000000ff
        /*09a0*/ 	.word	0x00030878
        /*09a4*/ 	.short	0x0100
        /*09a6*/ 	.byte	0x06
	.zero		1


	//   ....[13]....
        /*09a8*/ 	.word	0x00000530
        /*09ac*/ 	.word	0x000000ff
        /*09b0*/ 	.word	0x00030888
        /*09b4*/ 	.short	0x0100
        /*09b6*/ 	.byte	0x06
	.zero		1


	//   ....[14]....
        /*09b8*/ 	.word	0x00000660
        /*09bc*/ 	.word	0x000000ff
        /*09c0*/ 	.word	0x00030890
        /*09c4*/ 	.short	0x0100
        /*09c6*/ 	.byte	0x08
	.zero		1


	//   ....[15]....
        /*09c8*/ 	.word	0x00000670
        /*09cc*/ 	.word	0x000000ff
        /*09d0*/ 	.word	0x000308a0
        /*09d4*/ 	.short	0x0100
        /*09d6*/ 	.byte	0x08
	.zero		1


	//   ....[16]....
        /*09d8*/ 	.word	0x00000680
        /*09dc*/ 	.word	0x000000ff
        /*09e0*/ 	.word	0x00030898
        /*09e4*/ 	.short	0x0100
        /*09e6*/ 	.byte	0x08
	.zero		1


	//   ....[17]....
        /*09e8*/ 	.word	0x00000690
        /*09ec*/ 	.word	0x000000ff
        /*09f0*/ 	.word	0x000308a8
        /*09f4*/ 	.short	0x0100
        /*09f6*/ 	.byte	0x08
	.zero		1


	//   ....[18]....
        /*09f8*/ 	.word	0x000007d0
        /*09fc*/ 	.word	0x000000ff
        /*0a00*/ 	.word	0x000308b0
        /*0a04*/ 	.short	0x0100
        /*0a06*/ 	.byte	0x08
	.zero		1


	//   ....[19]....
        /*0a08*/ 	.word	0x000007e0
        /*0a0c*/ 	.word	0x000000ff
        /*0a10*/ 	.word	0x000308c0
        /*0a14*/ 	.short	0x0100
        /*0a16*/ 	.byte	0x08
	.zero		1


	//   ....[20]....
        /*0a18*/ 	.word	0x000007f0
        /*0a1c*/ 	.word	0x000000ff
        /*0a20*/ 	.word	0x000308b8
        /*0a24*/ 	.short	0x0100
        /*0a26*/ 	.byte	0x08
	.zero		1


	//   ....[21]....
        /*0a28*/ 	.word	0x00000800
        /*0a2c*/ 	.word	0x000000ff
        /*0a30*/ 	.word	0x000308c8
        /*0a34*/ 	.short	0x0100
        /*0a36*/ 	.byte	0x08
	.zero		1


	//   ....[22]....
        /*0a38*/ 	.word	0x00001d80
        /*0a3c*/ 	.word	0x00000002
        /*0a40*/ 	.word	0x00030800
        /*0a44*/ 	.short	0x010a
        /*0a46*/ 	.byte	0x3f
	.zero		1


	//   ....[23]....
        /*0a48*/ 	.word	0x00001e20
        /*0a4c*/ 	.word	0x00000000
        /*0a50*/ 	.word	0x00030830
        /*0a54*/ 	.short	0x010a
        /*0a56*/ 	.byte	0x3f
	.zero		1


	//   ....[24]....
        /*0a58*/ 	.word	0x00001e70
        /*0a5c*/ 	.word	0x00000000
        /*0a60*/ 	.word	0x00030830
        /*0a64*/ 	.short	0x010a
        /*0a66*/ 	.byte	0x3f
	.zero		1


	//   ....[25]....
        /*0a68*/ 	.word	0x00002a10
        /*0a6c*/ 	.word	0x00000000
        /*0a70*/ 	.word	0x00000000
        /*0a74*/ 	.short	0x0101
        /*0a76*/ 	.byte	0x3f
	.zero		1


	//   ....[26]....
        /*0a78*/ 	.word	0x00004900
        /*0a7c*/ 	.word	0x000000ff
        /*0a80*/ 	.word	0x00030830
        /*0a84*/ 	.short	0x010a
        /*0a86*/ 	.byte	0x09
	.zero		1


	//   ....[27]....
        /*0a88*/ 	.word	0x00004940
        /*0a8c*/ 	.word	0x000000ff
        /*0a90*/ 	.word	0x00030830
        /*0a94*/ 	.short	0x010a
        /*0a96*/ 	.byte	0x09
	.zero		1


	//   ....[28]....
        /*0a98*/ 	.word	0x00005470
        /*0a9c*/ 	.word	0x000000ff
        /*0aa0*/ 	.word	0x00030850
        /*0aa4*/ 	.short	0x010a
        /*0aa6*/ 	.byte	0x0a
	.zero		1


	//   ....[29]....
        /*0aa8*/ 	.word	0x000054b0
        /*0aac*/ 	.word	0x000000ff
        /*0ab0*/ 	.word	0x00030850
        /*0ab4*/ 	.short	0x010a
        /*0ab6*/ 	.byte	0x0a
	.zero		1


	//   ....[30]....
        /*0ab8*/ 	.word	0x00005af0
        /*0abc*/ 	.word	0x000000ff
        /*0ac0*/ 	.word	0x00000000
        /*0ac4*/ 	.short	0x0101
        /*0ac6*/ 	.byte	0x09
	.zero		1


	//   ....[31]....
        /*0ac8*/ 	.word	0x00006bc0
        /*0acc*/ 	.word	0x000000ff
        /*0ad0*/ 	.word	0x00000000
        /*0ad4*/ 	.short	0x0101
        /*0ad6*/ 	.byte	0x0a
	.zero		1


	//   ....[32]....
        /*0ad8*/ 	.word	0x00007340
        /*0adc*/ 	.word	0x0000000d
        /*0ae0*/ 	.word	0x00030850
        /*0ae4*/ 	.short	0x010a
        /*0ae6*/ 	.byte	0x3f
	.zero		1


	//   ....[33]....
        /*0ae8*/ 	.word	0x000073d0
        /*0aec*/ 	.word	0x0000000d
        /*0af0*/ 	.word	0x00030850
        /*0af4*/ 	.short	0x010a
        /*0af6*/ 	.byte	0x3f
	.zero		1


	//   ....[34]....
        /*0af8*/ 	.word	0x000078f0
        /*0afc*/ 	.word	0x00000004
        /*0b00*/ 	.word	0x00000000
        /*0b04*/ 	.short	0x0101
        /*0b06*/ 	.byte	0x3f
	.zero		1


	//   ....[35]....
        /*0b08*/ 	.word	0x000097a0
        /*0b0c*/ 	.word	0x000000ff
        /*0b10*/ 	.word	0x00000000
        /*0b14*/ 	.short	0x0101
        /*0b16*/ 	.byte	0x08
	.zero		1


	//   ....[36]....
        /*0b18*/ 	.word	0x00009e40
        /*0b1c*/ 	.word	0x000000ff
        /*0b20*/ 	.word	0x00000000
        /*0b24*/ 	.short	0x0101
        /*0b26*/ 	.byte	0x08
	.zero		1


	//   ....[37]....
        /*0b28*/ 	.word	0x0000dac0
        /*0b2c*/ 	.word	0x00000007
        /*0b30*/ 	.word	0x00030840
        /*0b34*/ 	.short	0x010a
        /*0b36*/ 	.byte	0x3f
	.zero		1


	//   ....[38]....
        /*0b38*/ 	.word	0x0000e140
        /*0b3c*/ 	.word	0x00000007
        /*0b40*/ 	.word	0x00030830
        /*0b44*/ 	.short	0x0107
        /*0b46*/ 	.byte	0x3f
	.zero		1


	//   ....[39]....
        /*0b48*/ 	.word	0x0000e210
        /*0b4c*/ 	.word	0x00000007
        /*0b50*/ 	.word	0x00030830
        /*0b54*/ 	.short	0x0101
        /*0b56*/ 	.byte	0x3f
	.zero		1


	//   ....[40]....
        /*0b58*/ 	.word	0x0000ed40
        /*0b5c*/ 	.word	0x00000016
        /*0b60*/ 	.word	0x00030800
        /*0b64*/ 	.short	0x0107
        /*0b66*/ 	.byte	0x3f
	.zero		1


	//   ....[41]....
        /*0b68*/ 	.word	0x0000ee60
        /*0b6c*/ 	.word	0x00000016
        /*0b70*/ 	.word	0x00030800
        /*0b74*/ 	.short	0x0101
        /*0b76*/ 	.byte	0x3f
	.zero		1


	//   ....[42]....
        /*0b78*/ 	.word	0x0000ee80
        /*0b7c*/ 	.word	0x00000016
        /*0b80*/ 	.word	0x00030820
        /*0b84*/ 	.short	0x010a
        /*0b86*/ 	.byte	0x3f
	.zero		1


	//   ....[43]....
        /*0b88*/ 	.word	0x0000f240
        /*0b8c*/ 	.word	0x00000006
        /*0b90*/ 	.word	0x00030840
        /*0b94*/ 	.short	0x010a
        /*0b96*/ 	.byte	0x3f
	.zero		1


	//   ....[44]....
        /*0b98*/ 	.word	0x0000f700
        /*0b9c*/ 	.word	0x00000006
        /*0ba0*/ 	.word	0x00030830
        /*0ba4*/ 	.short	0x0107
        /*0ba6*/ 	.byte	0x3f
	.zero		1


	//   ....[45]....
        /*0ba8*/ 	.word	0x0000f7b0
        /*0bac*/ 	.word	0x00000006
        /*0bb0*/ 	.word	0x00030830
        /*0bb4*/ 	.short	0x0101
        /*0bb6*/ 	.byte	0x3f
	.zero		1


	//   ....[46]....
        /*0bb8*/ 	.word	0x0000f820
        /*0bbc*/ 	.word	0x00000006
        /*0bc0*/ 	.word	0x00030860
        /*0bc4*/ 	.short	0x010a
        /*0bc6*/ 	.byte	0x3f
	.zero		1


	//   ....[47]....
        /*0bc8*/ 	.word	0x0000fd70
        /*0bcc*/ 	.word	0x00000006
        /*0bd0*/ 	.word	0x00030850
        /*0bd4*/ 	.short	0x0107
        /*0bd6*/ 	.byte	0x3f
	.zero		1


	//   ....[48]....
        /*0bd8*/ 	.word	0x0000fe90
        /*0bdc*/ 	.word	0x00000006
        /*0be0*/ 	.word	0x00030850
        /*0be4*/ 	.short	0x0101
        /*0be6*/ 	.byte	0x3f
	.zero		1


	//   ....[49]....
        /*0be8*/ 	.word	0x000100a0
        /*0bec*/ 	.word	0x00000000
        /*0bf0*/ 	.word	0x00030860
        /*0bf4*/ 	.short	0x010a
        /*0bf6*/ 	.byte	0x3f
	.zero		1


	//   ....[50]....
        /*0bf8*/ 	.word	0x000105a0
        /*0bfc*/ 	.word	0x00000000
        /*0c00*/ 	.word	0x00030850
        /*0c04*/ 	.short	0x0107
        /*0c06*/ 	.byte	0x3f
	.zero		1


	//   ....[51]....
        /*0c08*/ 	.word	0x00010650
        /*0c0c*/ 	.word	0x00000000
        /*0c10*/ 	.word	0x00030850
        /*0c14*/ 	.short	0x0101
        /*0c16*/ 	.byte	0x3f
	.zero		1


	//   ....[52]....
        /*0c18*/ 	.word	0x00011390
        /*0c1c*/ 	.word	0x00000004
        /*0c20*/ 	.word	0x00030820
        /*0c24*/ 	.short	0x010a
        /*0c26*/ 	.byte	0x3f
	.zero		1


	//   ....[53]....
        /*0c28*/ 	.word	0x00011530
        /*0c2c*/ 	.word	0x00000005
        /*0c30*/ 	.word	0x00030840
        /*0c34*/ 	.short	0x010a
        /*0c36*/ 	.byte	0x3f
	.zero		1


	//   ....[54]....
        /*0c38*/ 	.word	0x000115d0
        /*0c3c*/ 	.word	0x0000001b
        /*0c40*/ 	.word	0x00030840
        /*0c44*/ 	.short	0x010a
        /*0c46*/ 	.byte	0x3f
	.zero		1


	//   ....[55]....
        /*0c48*/ 	.word	0x00011610
        /*0c4c*/ 	.word	0x00000005
        /*0c50*/ 	.word	0x00030860
        /*0c54*/ 	.short	0x010a
        /*0c56*/ 	.byte	0x3f
	.zero		1


	//   ....[56]....
        /*0c58*/ 	.word	0x00011650
        /*0c5c*/ 	.word	0x0000001b
        /*0c60*/ 	.word	0x00030860
        /*0c64*/ 	.short	0x010a
        /*0c66*/ 	.byte	0x3f
	.zero		1


	//   ....[57]....
        /*0c68*/ 	.word	0x000116b0
        /*0c6c*/ 	.word	0x00000002
        /*0c70*/ 	.word	0x00030800
        /*0c74*/ 	.short	0x010a
        /*0c76*/ 	.byte	0x3f
	.zero		1


	//   ....[58]....
        /*0c78*/ 	.word	0x00011700
        /*0c7c*/ 	.word	0x00000000
        /*0c80*/ 	.word	0x00030830
        /*0c84*/ 	.short	0x010a
        /*0c86*/ 	.byte	0x3f
	.zero		1


	//   ....[59]....
        /*0c88*/ 	.word	0x00011760
        /*0c8c*/ 	.word	0x0000000b
        /*0c90*/ 	.word	0x00030830
        /*0c94*/ 	.short	0x010a
        /*0c96*/ 	.byte	0x3f
	.zero		1


	//   ....[60]....
        /*0c98*/ 	.word	0x000117c0
        /*0c9c*/ 	.word	0x00000004
        /*0ca0*/ 	.word	0x00030850
        /*0ca4*/ 	.short	0x010a
        /*0ca6*/ 	.byte	0x3f
	.zero		1


	//   ....[61]....
        /*0ca8*/ 	.word	0x00011810
        /*0cac*/ 	.word	0x0000000d
        /*0cb0*/ 	.word	0x00030850
        /*0cb4*/ 	.short	0x010a
        /*0cb6*/ 	.byte	0x3f
	.zero		1


	//   ....[62]....
        /*0cb8*/ 	.word	0x00011930
        /*0cbc*/ 	.word	0x00000007
        /*0cc0*/ 	.word	0x00030840
        /*0cc4*/ 	.short	0x010a
        /*0cc6*/ 	.byte	0x3f
	.zero		1


	//   ....[63]....
        /*0cc8*/ 	.word	0x00012c90
        /*0ccc*/ 	.word	0x00000016
        /*0cd0*/ 	.word	0x00030820
        /*0cd4*/ 	.short	0x010a
        /*0cd6*/ 	.byte	0x3f
	.zero		1


	//   ....[64]....
        /*0cd8*/ 	.word	0x00012ce0
        /*0cdc*/ 	.word	0x00000006
        /*0ce0*/ 	.word	0x00030840
        /*0ce4*/ 	.short	0x010a
        /*0ce6*/ 	.byte	0x3f
	.zero		1


	//   ....[65]....
        /*0ce8*/ 	.word	0x000134b0
        /*0cec*/ 	.word	0x00000006
        /*0cf0*/ 	.word	0x00030860
        /*0cf4*/ 	.short	0x010a
        /*0cf6*/ 	.byte	0x3f
	.zero		1


	//   ....[66]....
        /*0cf8*/ 	.word	0x00013d40
        /*0cfc*/ 	.word	0x00000000
        /*0d00*/ 	.word	0x00030860
        /*0d04*/ 	.short	0x010a
        /*0d06*/ 	.byte	0x3f
	.zero		1


	//   ....[67]....
        /*0d08*/ 	.word	0x00014f70
        /*0d0c*/ 	.word	0x00000004
        /*0d10*/ 	.word	0x00030820
        /*0d14*/ 	.short	0x010a
        /*0d16*/ 	.byte	0x3f
	.zero		1


	//   ....[68]....
        /*0d18*/ 	.word	0x00015110
        /*0d1c*/ 	.word	0x00000005
        /*0d20*/ 	.word	0x00030840
        /*0d24*/ 	.short	0x010a
        /*0d26*/ 	.byte	0x3f
	.zero		1


	//   ....[69]....
        /*0d28*/ 	.word	0x00015160
        /*0d2c*/ 	.word	0x0000001b
        /*0d30*/ 	.word	0x00030840
        /*0d34*/ 	.short	0x010a
        /*0d36*/ 	.byte	0x3f
	.zero		1


	//   ....[70]....
        /*0d38*/ 	.word	0x000151b0
        /*0d3c*/ 	.word	0x00000005
        /*0d40*/ 	.word	0x00030860
        /*0d44*/ 	.short	0x010a
        /*0d46*/ 	.byte	0x3f
	.zero		1


	//----- nvinfo : EIATTR_NUM_MBARRIERS
	.align		4
.L_121:
        /*0d48*/ 	.byte	0x03, 0x38
        /*0d4a*/ 	.short	0x0016


	//----- nvinfo : EIATTR_EXIT_INSTR_OFFSETS
	.align		4
        /*0d4c*/ 	.byte	0x04, 0x1c
        /*0d4e*/ 	.short	(.L_123 - .L_122)


	//   ....[0]....
.L_122:
        /*0d50*/ 	.word	0x00000990


	//   ....[1]....
        /*0d54*/ 	.word	0x0000bc20


	//   ....[2]....
        /*0d58*/ 	.word	0x000116a0


	//----- nvinfo : EIATTR_MAX_THREADS
	.align		4
.L_123:
        /*0d5c*/ 	.byte	0x04, 0x05
        /*0d5e*/ 	.short	(.L_125 - .L_124)
.L_124:
        /*0d60*/ 	.word	0x00000180
        /*0d64*/ 	.word	0x00000001
        /*0d68*/ 	.word	0x00000001


	//----- nvinfo : EIATTR_CRS_STACK_SIZE
	.align		4
.L_125:
        /*0d6c*/ 	.byte	0x04, 0x1e
        /*0d6e*/ 	.short	(.L_127 - .L_126)
.L_126:
        /*0d70*/ 	.word	0x00000000


	//----- nvinfo : EIATTR_CBANK_PARAM_SIZE
	.align		4
.L_127:
        /*0d74*/ 	.byte	0x03, 0x19
        /*0d76*/ 	.short	0x0af0


	//----- nvinfo : EIATTR_PARAM_CBANK
	.align		4
        /*0d78*/ 	.byte	0x04, 0x0a
        /*0d7a*/ 	.short	(.L_129 - .L_128)
	.align		4
.L_128:
        /*0d7c*/ 	.word	index@(.nv.constant0._ZN7cutlass13device_kernelIN5flash11enable_sm90INS1_16FlashAttnFwdSm90INS1_25CollectiveMainloopFwdSm90ILi2EN4cute5tupleIJNS5_1CILi1EEES8_S8_EEENS6_IJNS7_ILi128EEENS7_ILi96EEENS7_ILi192EEEEEELi192ENS_10bfloat16_tEfNS_4arch4Sm90ELb0ELb0ELb1ELb1ELb1ELb0ELb0ELb1ELb1ELb1ELb1ELb0EEENS1_21CollectiveEpilogueFwdINS6_IJSA_SC_SB_EEES9_SE_SG_Li256ELb1ELb1ELb1ELb0EEENS1_36VarlenDynamicPersistentTileSchedulerILi128ELi96ELi256ELi128ELb1ELb1ELb1ELb0ELb1ELb1EEEEEEEEEvNT_6ParamsE)
        /*0d80*/ 	.short	0x0210
        /*0d82*/ 	.short	0x0af0


	//----- nvinfo : EIATTR_SW_WAR
	.align		4
.L_129:
        /*0d84*/ 	.byte	0x04, 0x36
        /*0d86*/ 	.short	(.L_131 - .L_130)
.L_130:
        /*0d88*/ 	.word	0x00000008
.L_131:


//--------------------- .nv.info._ZN7cutlass13device_kernelIN5flash11enable_sm90INS1_16FlashAttnFwdSm90INS1_25CollectiveMainloopFwdSm90ILi2EN4cute5tupleIJNS5_1CILi1EEES8_S8_EEENS6_IJNS7_ILi128EEENS7_ILi96EEENS7_ILi192EEEEEELi192ENS_10bfloat16_tEfNS_4arch4Sm90ELb0ELb0ELb1ELb1ELb1ELb1ELb0ELb1ELb1ELb1ELb1ELb0EEENS1_21CollectiveEpilogueFwdINS6_IJSA_SC_SB_EEES9_SE_SG_Li256ELb1ELb1ELb1ELb0EEENS1_36VarlenDynamicPersistentTileSchedulerILi128ELi96ELi256ELi128ELb1ELb1ELb1ELb0ELb1ELb1EEEEEEEEEvNT_6ParamsE --------------------------
	.section	.nv.info._ZN7cutlass13device_kernelIN5flash11enable_sm90INS1_16FlashAttnFwdSm90INS1_25CollectiveMainloopFwdSm90ILi2EN4cute5tupleIJNS5_1CILi1EEES8_S8_EEENS6_IJNS7_ILi128EEENS7_ILi96EEENS7_ILi192EEEEEELi192ENS_10bfloat16_tEfNS_4arch4Sm90ELb0ELb0ELb1ELb1ELb1ELb1ELb0ELb1ELb1ELb1ELb1ELb0EEENS1_21CollectiveEpilogueFwdINS6_IJSA_SC_SB_EEES9_SE_SG_Li256ELb1ELb1ELb1ELb0EEENS1_36VarlenDynamicPersistentTileSchedulerILi128ELi96ELi256ELi128ELb1ELb1ELb1ELb0ELb1ELb1EEEEEEEEEvNT_6ParamsE,"",@"SHT_CUDA_INFO"
	.sectionflags	@""
	.align	4


	//----- nvinfo : EIATTR_CUDA_API_VERSION
	.align		4
        /*0000*/ 	.byte	0x04, 0x37
        /*0002*/ 	.short	(.L_133 - .L_132)
.L_132:
        /*0004*/ 	.word	0x00000082


	//----- nvinfo : EIATTR_KPARAM_INFO
	.align		4
.L_133:
        /*0008*/ 	.byte	0x04, 0x17
        /*000a*/ 	.short	(.L_135 - .L_134)
.L_134:
        /*000c*/ 	.word	0x00000000
        /*0010*/ 	.short	0x0000
        /*0012*/ 	.short	0x0070
        /*0014*/ 	.byte	0x00, 0xf0, 0x01, 0x2a


	//----- nvinfo : EIATTR_SPARSE_MMA_MASK
	.align		4
.L_135:
        /*0018*/ 	.byte	0x03, 0x50
        /*001a*/ 	.short	0x0000


	//----- nvinfo : EIATTR_MAXREG_COUNT
	.align		4
        /*001c*/ 	.byte	0x03, 0x1b
        /*001e*/ 	.short	0x00a8


	//----- nvinfo : EIATTR_NUM_BARRIERS
	.align		4
        /*0020*/ 	.byte	0x02, 0x4c
        /*0022*/ 	.byte	0x10
	.zero		1


	//----- nvinfo : EIATTR_EXTERNS
	.align		4
        /*0024*/ 	.byte	0x04, 0x0f
        /*0026*/ 	.short	(.L_137 - .L_136)


	//   ....[0]....
	.align		4
.L_136:
        /*0028*/ 	.word	index@(__assertfail)


	//----- nvinfo : EIATTR_ANNOTATIONS
	.align		4
.L_137:
        /*002c*/ 	.byte	0x04, 0x55
        /*002e*/ 	.short	(.L_139 - .L_138)


	//   ....[0]....
.L_138:
        /* <DEDUP_REMOVED lines=102> */
        /*0684*/ 	.byte	0x80, 0x5f, 0x02, 0x00


	//----- nvinfo : EIATTR_MERCURY_ISA_VERSION
	.align		4
.L_139:
        /*0688*/ 	.byte	0x03, 0x5f
        /*068a*/ 	.short	0x0101


	//----- nvinfo : EIATTR_UNUSED_LOAD_BYTE_OFFSET
	.align		4
        /*068c*/ 	.byte	0x04, 0x44
        /*068e*/ 	.short	(.L_141 - .L_140)


	//   ....[0]....
.L_140:
        /*0690*/ 	.word	0x00000a20
        /*0694*/ 	.word	0x0000fff0


	//   ....[1]....
        /*0698*/ 	.word	0x000182e0
        /*069c*/ 	.word	0x0000fff0


	//----- nvinfo : EIATTR_INT_WARP_WIDE_INSTR_OFFSETS
	.align		4
.L_141:
        /*06a0*/ 	.byte	0x04, 0x31
        /*06a2*/ 	.short	(.L_143 - .L_142)


	//   ....[0]....
.L_142:
        /*06a4*/ 	.word	0x00000120


	//   ....[1]....
        /*06a8*/ 	.word	0x00000160


	//   ....[2]....
        /*06ac*/ 	.word	0x00000220


	//   ....[3]....
        /*06b0*/ 	.word	0x0001ec50


	//   ....[4]....
        /*06b4*/ 	.word	0x0001ece0


	//   ....[5]....
        /*06b8*/ 	.word	0x00021b60


	//   ....[6]....
        /*06bc*/ 	.word	0x00021bf0


	//----- nvinfo : EIATTR_COOP_GROUP_MASK_REGIDS
	.align		4
.L_143:
        /*06c0*/ 	.byte	0x04, 0x29
        /*06c2*/ 	.short	(.L_145 - .L_144)


	//   ....[0]....
.L_144:
        /*06c4*/ 	.word	0xffffffff


	//   ....[1]....
        /*06c8*/ 	.word	0xffffffff


	//   ....[2]....
        /*06cc*/ 	.word	0xffffffff


	//   ....[3]....
        /*06d0*/ 	.word	0xffffffff


	//   ....[4]....
        /*06d4*/ 	.word	0xffffffff


	//   ....[5]....
        /*06d8*/ 	.word	0xffffffff


	//   ....[6]....
        /*06dc*/ 	.word	0xffffffff


	//   ....[7]....
        /*06e0*/ 	.word	0xffffffff


	//   ....[8]....
        /*06e4*/ 	.word	0xffffffff


	//   ....[9]....
        /*06e8*/ 	.word	0xffffffff


	//   ....[10]....
        /*06ec*/ 	.word	0xffffffff


	//   ....[11]....
        /*06f0*/ 	.word	0xffffffff


	//   ....[12]....
        /*06f4*/ 	.word	0xffffffff


	//   ....[13]....
        /*06f8*/ 	.word	0xffffffff


	//   ....[14]....
        /*06fc*/ 	.word	0xffffffff


	//   ....[15]....
        /*0700*/ 	.word	0xffffffff


	//   ....[16]....
        /*0704*/ 	.word	0xffffffff


	//   ....[17]....
        /*0708*/ 	.word	0xffffffff


	//   ....[18]....
        /*070c*/ 	.word	0xffffffff


	//   ....[19]....
        /*0710*/ 	.word	0xffffffff


	//   ....[20]....
        /*0714*/ 	.word	0xffffffff


	//   ....[21]....
        /*0718*/ 	.word	0xffffffff


	//   ....[22]....
        /*071c*/ 	.word	0xffffffff


	//   ....[23]....
        /*0720*/ 	.word	0xffffffff


	//   ....[24]....
        /*0724*/ 	.word	0xffffffff


	//   ....[25]....
        /*0728*/ 	.word	0xffffffff


	//   ....[26]....
        /*072c*/ 	.word	0xffffffff


	//   ....[27]....
        /*0730*/ 	.word	0xffffffff


	//   ....[28]....
        /*0734*/ 	.word	0xffffffff


	//   ....[29]....
        /*0738*/ 	.word	0xffffffff


	//   ....[30]....
        /*073c*/ 	.word	0xffffffff


	//   ....[31]....
        /*0740*/ 	.word	0xffffffff


	//   ....[32]....
        /*0744*/ 	.word	0xffffffff


	//   ....[33]....
        /*0748*/ 	.word	0xffffffff


	//   ....[34]....
        /*074c*/ 	.word	0xffffffff


	//   ....[35]....
        /*0750*/ 	.word	0xffffffff


	//   ....[36]....
        /*0754*/ 	.word	0xffffffff


	//   ....[37]....
        /*0758*/ 	.word	0xffffffff


	//   ....[38]....
        /*075c*/ 	.word	0xffffffff


	//   ....[39]....
        /*0760*/ 	.word	0xffffffff


	//   ....[40]....
        /*0764*/ 	.word	0xffffffff


	//   ....[41]....
        /*0768*/ 	.word	0xffffffff


	//   ....[42]....
        /*076c*/ 	.word	0xffffffff


	//   ....[43]....
        /*0770*/ 	.word	0xffffffff


	//   ....[44]....
        /*0774*/ 	.word	0xffffffff


	//   ....[45]....
        /*0778*/ 	.word	0xffffffff


	//   ....[46]....
        /*077c*/ 	.word	0xffffffff


	//   ....[47]....
        /*0780*/ 	.word	0xffffffff


	//   ....[48]....
        /*0784*/ 	.word	0xffffffff


	//   ....[49]....
        /*0788*/ 	.word	0xffffffff


	//   ....[50]....
        /*078c*/ 	.word	0xffffffff


	//   ....[51]....
        /*0790*/ 	.word	0xffffffff


	//   ....[52]....
        /*0794*/ 	.word	0xffffffff


	//   ....[53]....
        /*0798*/ 	.word	0xffffffff


	//   ....[54]....
        /*079c*/ 	.word	0xffffffff


	//   ....[55]....
        /*07a0*/ 	.word	0xffffffff


	//   ....[56]....
        /*07a4*/ 	.word	0xffffffff


	//   ....[57]....
        /*07a8*/ 	.word	0xffffffff


	//   ....[58]....
        /*07ac*/ 	.word	0xffffffff


	//   ....[59]....
        /*07b0*/ 	.word	0xffffffff


	//   ....[60]....
        /*07b4*/ 	.word	0xffffffff


	//   ....[61]....
        /*07b8*/ 	.word	0xffffffff


	//   ....[62]....
        /*07bc*/ 	.word	0xffffffff


	//   ....[63]....
        /*07c0*/ 	.word	0xffffffff


	//   ....[64]....
        /*07c4*/ 	.word	0xffffffff


	//   ....[65]....
        /*07c8*/ 	.word	0xffffffff


	//   ....[66]....
        /*07cc*/ 	.word	0xffffffff


	//   ....[67]....
        /*07d0*/ 	.word	0xffffffff


	//   ....[68]....
        /*07d4*/ 	.word	0xffffffff


	//   ....[69]....
        /*07d8*/ 	.word	0xffffffff


	//   ....[70]....
        /*07dc*/ 	.word	0xffffffff


	//   ....[71]....
        /*07e0*/ 	.word	0xffffffff


	//   ....[72]....
        /*07e4*/ 	.word	0xffffffff


	//   ....[73]....
        /*07e8*/ 	.word	0xffffffff


	//   ....[74]....
        /*07ec*/ 	.word	0xffffffff


	//   ....[75]....
        /*07f0*/ 	.word	0xffffffff


	//   ....[76]....
        /*07f4*/ 	.word	0xffffffff


	//   ....[77]....
        /*07f8*/ 	.word	0xffffffff


	//   ....[78]....
        /*07fc*/ 	.word	0xffffffff


	//   ....[79]....
        /*0800*/ 	.word	0xffffffff


	//   ....[80]....
        /*0804*/ 	.word	0xffffffff


	//   ....[81]....
        /*0808*/ 	.word	0xffffffff


	//   ....[82]....
        /*080c*/ 	.word	0xffffffff


	//   ....[83]....
        /*0810*/ 	.word	0xffffffff


	//   ....[84]....
        /*0814*/ 	.word	0xffffffff


	//   ....[85]....
        /*0818*/ 	.word	0xffffffff


	//   ....[86]....
        /*081c*/ 	.word	0xffffffff


	//   ....[87]....
        /*0820*/ 	.word	0xffffffff


	//   ....[88]....
        /*0824*/ 	.word	0xffffffff


	//   ....[89]....
        /*0828*/ 	.word	0xffffffff


	//   ....[90]....
        /*082c*/ 	.word	0xffffffff


	//   ....[91]....
        /*0830*/ 	.word	0xffffffff


	//   ....[92]....
        /*0834*/ 	.word	0xffffffff


	//   ....[93]....
        /*0838*/ 	.word	0xffffffff


	//   ....[94]....
        /*083c*/ 	.word	0xffffffff


	//   ....[95]....
        /*0840*/ 	.word	0xffffffff


	//   ....[96]....
        /*0844*/ 	.word	0xffffffff


	//   ....[97]....
        /*0848*/ 	.word	0xffffffff


	//   ....[98]....
        /*084c*/ 	.word	0xffffffff


	//   ....[99]....
        /*0850*/ 	.word	0xffffffff


	//   ....[100]....
        /*0854*/ 	.word	0xffffffff


	//   ....[101]....
        /*0858*/ 	.word	0xffffffff


	//   ....[102]....
        /*085c*/ 	.word	0xffffffff


	//   ....[103]....
        /*0860*/ 	.word	0xffffffff


	//   ....[104]....
        /*0864*/ 	.word	0xffffffff


	//   ....[105]....
        /*0868*/ 	.word	0xffffffff


	//   ....[106]....
        /*086c*/ 	.word	0xffffffff


	//   ....[107]....
        /*0870*/ 	.word	0xffffffff


	//   ....[108]....
        /*0874*/ 	.word	0xffffffff


	//   ....[109]....
        /*0878*/ 	.word	0xffffffff


	//   ....[110]....
        /*087c*/ 	.word	0xffffffff


	//   ....[111]....
        /*0880*/ 	.word	0xffffffff


	//   ....[112]....
        /*0884*/ 	.word	0xffffffff


	//   ....[113]....
        /*0888*/ 	.word	0xffffffff


	//   ....[114]....
        /*088c*/ 	.word	0xffffffff


	//   ....[115]....
        /*0890*/ 	.word	0xffffffff


	//   ....[116]....
        /*0894*/ 	.word	0xffffffff


	//   ....[117]....
        /*0898*/ 	.word	0xffffffff


	//   ....[118]....
        /*089c*/ 	.word	0xffffffff


	//   ....[119]....
        /*08a0*/ 	.word	0xffffffff


	//   ....[120]....
        /*08a4*/ 	.word	0xffffffff


	//   ....[121]....
        /*08a8*/ 	.word	0xffffffff


	//   ....[122]....
        /*08ac*/ 	.word	0xffffffff


	//   ....[123]....
        /*08b0*/ 	.word	0xffffffff


	//   ....[124]....
        /*08b4*/ 	.word	0xffffffff


	//   ....[125]....
        /*08b8*/ 	.word	0xffffffff


	//   ....[126]....
        /*08bc*/ 	.word	0xffffffff


	//   ....[127]....
        /*08c0*/ 	.word	0xffffffff


	//   ....[128]....
        /*08c4*/ 	.word	0xffffffff


	//   ....[129]....
        /*08c8*/ 	.word	0xffffffff


	//   ....[130]....
        /*08cc*/ 	.word	0xffffffff


	//   ....[131]....
        /*08d0*/ 	.word	0xffffffff


	//   ....[132]....
        /*08d4*/ 	.word	0xffffffff


	//   ....[133]....
        /*08d8*/ 	.word	0xffffffff


	//   ....[134]....
        /*08dc*/ 	.word	0xffffffff


	//   ....[135]....
        /*08e0*/ 	.word	0xffffffff


	//   ....[136]....
        /*08e4*/ 	.word	0xffffffff


	//   ....[137]....
        /*08e8*/ 	.word	0xffffffff


	//   ....[138]....
        /*08ec*/ 	.word	0xffffffff


	//   ....[139]....
        /*08f0*/ 	.word	0xffffffff


	//   ....[140]....
        /*08f4*/ 	.word	0xffffffff


	//   ....[141]....
        /*08f8*/ 	.word	0xffffffff


	//   ....[142]....
        /*08fc*/ 	.word	0xffffffff


	//   ....[143]....
        /*0900*/ 	.word	0xffffffff


	//   ....[144]....
        /*0904*/ 	.word	0xffffffff


	//   ....[145]....
        /*0908*/ 	.word	0xffffffff


	//   ....[146]....
        /*090c*/ 	.word	0xffffffff


	//   ....[147]....
        /*0910*/ 	.word	0xffffffff


	//   ....[148]....
        /*0914*/ 	.word	0xffffffff


	//   ....[149]....
        /*0918*/ 	.word	0xffffffff


	//   ....[150]....
        /*091c*/ 	.word	0xffffffff


	//   ....[151]....
        /*0920*/ 	.word	0xffffffff


	//   ....[152]....
        /*0924*/ 	.word	0xffffffff


	//   ....[153]....
        /*0928*/ 	.word	0xffffffff


	//   ....[154]....
        /*092c*/ 	.word	0xffffffff


	//   ....[155]....
        /*0930*/ 	.word	0xffffffff


	//   ....[156]....
        /*0934*/ 	.word	0xffffffff


	//   ....[157]....
        /*0938*/ 	.word	0xffffffff


	//   ....[158]....
        /*093c*/ 	.word	0xffffffff


	//   ....[159]....
        /*0940*/ 	.word	0xffffffff


	//   ....[160]....
        /*0944*/ 	.word	0xffffffff


	//   ....[161]....
        /*0948*/ 	.word	0xffffffff


	//   ....[162]....
        /*094c*/ 	.word	0xffffffff


	//   ....[163]....
        /*0950*/ 	.word	0xffffffff


	//   ....[164]....
        /*0954*/ 	.word	0xffffffff


	//   ....[165]....
        /*0958*/ 	.word	0xffffffff


	//   ....[166]....
        /*095c*/ 	.word	0xffffffff


	//   ....[167]....
        /*0960*/ 	.word	0xffffffff


	//   ....[168]....
        /*0964*/ 	.word	0xffffffff


	//   ....[169]....
        /*0968*/ 	.word	0x0500000f


	//   ....[170]....
        /*096c*/ 	.word	0x0500000f


	//   ....[171]....
        /*0970*/ 	.word	0x0500000f


	//   ....[172]....
        /*0974*/ 	.word	0x0500000f


	//   ....[173]....
        /*0978*/ 	.word	0x0500000f


	//   ....[174]....
        /*097c*/ 	.word	0x0500000f


	//   ....[175]....
        /*0980*/ 	.word	0x0500000f


	//   ....[176]....
        /*0984*/ 	.word	0x0500000f


	//   ....[177]....
        /*0988*/ 	.word	0x0500000f


	//   ....[178]....
        /*098c*/ 	.word	0x0500000f


	//   ....[179]....
        /*0990*/ 	.word	0x0500000f


	//   ....[180]....
        /*0994*/ 	.word	0x0500000f


	//   ....[181]....
        /*0998*/ 	.word	0x0500000f


	//   ....[182]....
        /*099c*/ 	.word	0x0500000f


	//   ....[183]....
        /*09a0*/ 	.word	0x0500000f


	//   ....[184]....
        /*09a4*/ 	.word	0x0500000f


	//   ....[185]....
        /*09a8*/ 	.word	0x0500000f


	//   ....[186]....
        /*09ac*/ 	.word	0x0500000f


	//   ....[187]....
        /*09b0*/ 	.word	0x0500000f


	//   ....[188]....
        /*09b4*/ 	.word	0x0500000f


	//   ....[189]....
        /*09b8*/ 	.word	0x0500000f


	//   ....[190]....
        /*09bc*/ 	.word	0x0500000f


	//   ....[191]....
        /*09c0*/ 	.word	0x0500000f


	//   ....[192]....
        /*09c4*/ 	.word	0x0500000f


	//   ....[193]....
        /*09c8*/ 	.word	0x0500000f


	//   ....[194]....
        /*09cc*/ 	.word	0x0500000f


	//   ....[195]....
        /*09d0*/ 	.word	0x0500000f


	//   ....[196]....
        /*09d4*/ 	.word	0x0500000f


	//   ....[197]....
        /*09d8*/ 	.word	0x0500000f


	//   ....[198]....
        /*09dc*/ 	.word	0x0500000f


	//   ....[199]....
        /*09e0*/ 	.word	0x0500000f


	//   ....[200]....
        /*09e4*/ 	.word	0x0500000f


	//   ....[201]....
        /*09e8*/ 	.word	0x0500000f


	//   ....[202]....
        /*09ec*/ 	.word	0x0500000f


	//   ....[203]....
        /*09f0*/ 	.word	0x0500000f


	//   ....[204]....
        /*09f4*/ 	.word	0x0500000f


	//   ....[205]....
        /*09f8*/ 	.word	0x0500000f


	//   ....[206]....
        /*09fc*/ 	.word	0x0500000f


	//   ....[207]....
        /*0a00*/ 	.word	0x0500000f


	//   ....[208]....
        /*0a04*/ 	.word	0x0500000f


	//   ....[209]....
        /*0a08*/ 	.word	0x0500000f


	//   ....[210]....
        /*0a0c*/ 	.word	0x0500000f


	//   ....[211]....
        /*0a10*/ 	.word	0x0500000f


	//   ....[212]....
        /*0a14*/ 	.word	0x0500000f


	//   ....[213]....
        /*0a18*/ 	.word	0x0500000f


	//   ....[214]....
        /*0a1c*/ 	.word	0x0500000f


	//   ....[215]....
        /*0a20*/ 	.word	0x0500000f


	//   ....[216]....
        /*0a24*/ 	.word	0x0500000f


	//   ....[217]....
        /*0a28*/ 	.word	0x0500000f


	//   ....[218]....
        /*0a2c*/ 	.word	0x0500000f


	//   ....[219]....
        /*0a30*/ 	.word	0x0500000f


	//   ....[220]....
        /*0a34*/ 	.word	0x0500000f


	//   ....[221]....
        /*0a38*/ 	.word	0x0500000f


	//   ....[222]....
        /*0a3c*/ 	.word	0x0500000f


	//   ....[223]....
        /*0a40*/ 	.word	0x0500000f


	//   ....[224]....
        /*0a44*/ 	.word	0x0500000f


	//   ....[225]....
        /*0a48*/ 	.word	0x0500000f


	//   ....[226]....
        /*0a4c*/ 	.word	0x0500000f


	//   ....[227]....
        /*0a50*/ 	.word	0x0500000f


	//   ....[228]....
        /*0a54*/ 	.word	0x0500000f


	//   ....[229]....
        /*0a58*/ 	.word	0x0500000f


	//   ....[230]....
        /*0a5c*/ 	.word	0x0500000f


	//   ....[231]....
        /*0a60*/ 	.word	0x0500000f


	//   ....[232]....
        /*0a64*/ 	.word	0x0500000f


	//   ....[233]....
        /*0a68*/ 	.word	0x0500000f


	//   ....[234]....
        /*0a6c*/ 	.word	0x0500000f


	//   ....[235]....
        /*0a70*/ 	.word	0x0500000f


	//   ....[236]....
        /*0a74*/ 	.word	0x0500000f


	//   ....[237]....
        /*0a78*/ 	.word	0x0500000f


	//   ....[238]....
        /*0a7c*/ 	.word	0x0500000f


	//   ....[239]....
        /*0a80*/ 	.word	0x0500000f


	//   ....[240]....
        /*0a84*/ 	.word	0x0500000f


	//   ....[241]....
        /*0a88*/ 	.word	0x0500000f


	//   ....[242]....
        /*0a8c*/ 	.word	0x0500000f


	//   ....[243]....
        /*0a90*/ 	.word	0x0500000f


	//   ....[244]....
        /*0a94*/ 	.word	0x0500000f


	//   ....[245]....
        /*0a98*/ 	.word	0x0500000f


	//   ....[246]....
        /*0a9c*/ 	.word	0x0500000f


	//   ....[247]....
        /*0aa0*/ 	.word	0x0500000f


	//   ....[248]....
        /*0aa4*/ 	.word	0x0500000f


	//   ....[249]....
        /*0aa8*/ 	.word	0x0500000f


	//   ....[250]....
        /*0aac*/ 	.word	0x0500000f


	//   ....[251]....
        /*0ab0*/ 	.word	0x0500000f


	//   ....[252]....
        /*0ab4*/ 	.word	0x0500000f


	//   ....[253]....
        /*0ab8*/ 	.word	0x0500000f


	//   ....[254]....
        /*0abc*/ 	.word	0x0500000f


	//   ....[255]....
        /*0ac0*/ 	.word	0x0500000f


	//   ....[0]....
        /*0ac4*/ 	.word	0x0500000f


	//   ....[1]....
        /*0ac8*/ 	.word	0x0500000f


	//   ....[2]....
        /*0acc*/ 	.word	0x0500000f


	//   ....[3]....
        /*0ad0*/ 	.word	0x0500000f


	//   ....[4]....
        /*0ad4*/ 	.word	0x0500000f


	//   ....[5]....
        /*0ad8*/ 	.word	0x0500000f


	//   ....[6]....
        /*0adc*/ 	.word	0x0500000f


	//   ....[7]....
        /*0ae0*/ 	.word	0x0500000f


	//   ....[8]....
        /*0ae4*/ 	.word	0x0500000f


	//   ....[9]....
        /*0ae8*/ 	.word	0x0500000f


	//   ....[10]....
        /*0aec*/ 	.word	0x0500000f


	//   ....[11]....
        /*0af0*/ 	.word	0x0500000f


	//   ....[12]....
        /*0af4*/ 	.word	0x0500000f


	//   ....[13]....
        /*0af8*/ 	.word	0x0500000f


	//   ....[14]....
        /*0afc*/ 	.word	0x0500000f


	//   ....[15]....
        /*0b00*/ 	.word	0x0500000f


	//   ....[16]....
        /*0b04*/ 	.word	0x0500000f


	//   ....[17]....
        /*0b08*/ 	.word	0x0500000f


	//----- nvinfo : EIATTR_COOP_GROUP_INSTR_OFFSETS
	.align		4
.L_145:
        /*0b0c*/ 	.byte	0x04, 0x28
        /*0b0e*/ 	.short	(.L_147 - .L_146)


	//   ....[0]....
.L_146:
        /*0b10*/ 	.word	0x00000060


	//   ....[1]....
        /*0b14*/ 	.word	0x00000130


	//   ....[2]....
        /*0b18*/ 	.word	0x00000230


	//   ....[3]....
        /*0b1c*/ 	.word	0x000003a0


	//   ....[4]....
        /*0b20*/ 	.word	0x00000500


	//   ....[5]....
        /*0b24*/ 	.word	0x00000620


	//   ....[6]....
        /*0b28*/ 	.word	0x00000780


	//   ....[7]....
        /*0b2c*/ 	.word	0x00003cf0


	//   ....[8]....
        /*0b30*/ 	.word	0x00003d00


	//   ....[9]....
        /*0b34*/ 	.word	0x000053a0


	//   ....[10]....
        /*0b38*/ 	.word	0x000053b0


	//   ....[11]....
        /*0b3c*/ 	.word	0x000074d0


	//   ....[12]....
        /*0b40*/ 	.word	0x000074e0


	//   ....[13]....
        /*0b44*/ 	.word	0x00008ce0


	//   ....[14]....
        /*0b48*/ 	.word	0x00008cf0


	//   ....[15]....
        /*0b4c*/ 	.word	0x0000a6e0


	//   ....[16]....
        /*0b50*/ 	.word	0x0000a6f0


	//   ....[17]....
        /*0b54*/ 	.word	0x0000a980


	//   ....[18]....
        /*0b58*/ 	.word	0x0000a990


	//   ....[19]....
        /*0b5c*/ 	.word	0x0000ae90


	//   ....[20]....
        /*0b60*/ 	.word	0x0000aeb0


	//   ....[21]....
        /*0b64*/ 	.word	0x0000b0f0


	//   ....[22]....
        /*0b68*/ 	.word	0x0000b110


	//   ....[23]....
        /*0b6c*/ 	.word	0x0000bad0


	//   ....[24]....
        /*0b70*/ 	.word	0x0000c030


	//   ....[25]....
        /*0b74*/ 	.word	0x0000c040


	//   ....[26]....
        /*0b78*/ 	.word	0x0000c050


	//   ....[27]....
        /*0b7c*/ 	.word	0x0000c060


	//   ....[28]....
        /*0b80*/ 	.word	0x0000ec00


	//   ....[29]....
        /*0b84*/ 	.word	0x0000ec10


	//   ....[30]....
        /*0b88*/ 	.word	0x0000ec20


	//   ....[31]....
        /*0b8c*/ 	.word	0x0000ec30


	//   ....[32]....
        /*0b90*/ 	.word	0x000133c0


	//   ....[33]....
        /*0b94*/ 	.word	0x000133f0


	//   ....[34]....
        /*0b98*/ 	.word	0x00013810


	//   ....[35]....
        /*0b9c*/ 	.word	0x000138f0


	//   ....[36]....
        /*0ba0*/ 	.word	0x00016140


	//   ....[37]....
        /*0ba4*/ 	.word	0x000161a0


	//   ....[38]....
        /*0ba8*/ 	.word	0x00016470


	//   ....[39]....
        /*0bac*/ 	.word	0x00016490


	//   ....[40]....
        /*0bb0*/ 	.word	0x00017a20


	//   ....[41]....
        /*0bb4*/ 	.word	0x00017a30


	//   ....[42]....
        /*0bb8*/ 	.word	0x00017a60


	//   ....[43]....
        /*0bbc*/ 	.word	0x00017a70


	//   ....[44]....
        /*0bc0*/ 	.word	0x00019080


	//   ....[45]....
        /*0bc4*/ 	.word	0x00019090


	//   ....[46]....
        /*0bc8*/ 	.word	0x000190a0


	//   ....[47]....
        /*0bcc*/ 	.word	0x000190b0


	//   ....[48]....
        /*0bd0*/ 	.word	0x000199a0


	//   ....[49]....
        /*0bd4*/ 	.word	0x000199f0


	//   ....[50]....
        /*0bd8*/ 	.word	0x00019b20


	//   ....[51]....
        /*0bdc*/ 	.word	0x00019b50


	//   ....[52]....
        /*0be0*/ 	.word	0x00019c70


	//   ....[53]....
        /*0be4*/ 	.word	0x00019c90


	//   ....[54]....
        /*0be8*/ 	.word	0x00019da0


	//   ....[55]....
        /*0bec*/ 	.word	0x00019dc0


	//   ....[56]....
        /*0bf0*/ 	.word	0x0001a460


	//   ....[57]....
        /*0bf4*/ 	.word	0x0001a490


	//   ....[58]....
        /*0bf8*/ 	.word	0x0001aad0


	//   ....[59]....
        /*0bfc*/ 	.word	0x0001aae0


	//   ....[60]....
        /*0c00*/ 	.word	0x0001ba00


	//   ....[61]....
        /*0c04*/ 	.word	0x0001ba30


	//   ....[62]....
        /*0c08*/ 	.word	0x0001bb50


	//   ....[63]....
        /*0c0c*/ 	.word	0x0001bb70


	//   ....[64]....
        /*0c10*/ 	.word	0x0001bc70


	//   ....[65]....
        /*0c14*/ 	.word	0x0001bc90


	//   ....[66]....
        /*0c18*/ 	.word	0x0001bda0


	//   ....[67]....
        /*0c1c*/ 	.word	0x0001bdc0


	//   ....[68]....
        /*0c20*/ 	.word	0x0001bf50


	//   ....[69]....
        /*0c24*/ 	.word	0x0001c160


	//   ....[70]....
        /*0c28*/ 	.word	0x0001c190


	//   ....[71]....
        /*0c2c*/ 	.word	0x0001c1c0


	//   ....[72]....
        /*0c30*/ 	.word	0x0001c1f0


	//   ....[73]....
        /*0c34*/ 	.word	0x0001c220


	//   ....[74]....
        /*0c38*/ 	.word	0x0001c250


	//   ....[75]....
        /*0c3c*/ 	.word	0x0001c3e0


	//   ....[76]....
        /*0c40*/ 	.word	0x0001c410


	//   ....[77]....
        /*0c44*/ 	.word	0x0001c440


	//   ....[78]....
        /*0c48*/ 	.word	0x0001c470


	//   ....[79]....
        /*0c4c*/ 	.word	0x0001c4a0


	//   ....[80]....
        /*0c50*/ 	.word	0x0001c4d0


	//   ....[81]....
        /*0c54*/ 	.word	0x0001c560


	//   ....[82]....
        /*0c58*/ 	.word	0x0001c590


	//   ....[83]....
        /*0c5c*/ 	.word	0x0001c5a0


	//   ....[84]....
        /*0c60*/ 	.word	0x0001c630


	//   ....[85]....
        /*0c64*/ 	.word	0x0001d5c0


	//   ....[86]....
        /*0c68*/ 	.word	0x0001f810


	//   ....[87]....
        /*0c6c*/ 	.word	0x0001f830


	//   ....[88]....
        /*0c70*/ 	.word	0x0001f8e0


	//   ....[89]....
        /*0c74*/ 	.word	0x0001f900


	//   ....[90]....
        /*0c78*/ 	.word	0x0001f9a0


	//   ....[91]....
        /*0c7c*/ 	.word	0x0001f9c0


	//   ....[92]....
        /*0c80*/ 	.word	0x0001fa60


	//   ....[93]....
        /*0c84*/ 	.word	0x0001fa80


	//   ....[94]....
        /*0c88*/ 	.word	0x0001fb20


	//   ....[95]....
        /*0c8c*/ 	.word	0x0001fb40


	//   ....[96]....
        /*0c90*/ 	.word	0x0001fb50


	//   ....[97]....
        /*0c94*/ 	.word	0x0001fbe0


	//   ....[98]....
        /*0c98*/ 	.word	0x00020310


	//   ....[99]....
        /*0c9c*/ 	.word	0x00020340


	//   ....[100]....
        /*0ca0*/ 	.word	0x00020360


	//   ....[101]....
        /*0ca4*/ 	.word	0x000203f0


	//   ....[102]....
        /*0ca8*/ 	.word	0x00020400


	//   ....[103]....
        /*0cac*/ 	.word	0x000204a0


	//   ....[104]....
        /*0cb0*/ 	.word	0x000204b0


	//   ....[105]....
        /*0cb4*/ 	.word	0x00020550


	//   ....[106]....
        /*0cb8*/ 	.word	0x00020560


	//   ....[107]....
        /*0cbc*/ 	.word	0x00020600


	//   ....[108]....
        /*0cc0*/ 	.word	0x00020610


	//   ....[109]....
        /*0cc4*/ 	.word	0x000206b0


	//   ....[110]....
        /*0cc8*/ 	.word	0x000206c0


	//   ....[111]....
        /*0ccc*/ 	.word	0x00020760


	//   ....[112]....
        /*0cd0*/ 	.word	0x00020770


	//   ....[113]....
        /*0cd4*/ 	.word	0x00020780


	//   ....[114]....
        /*0cd8*/ 	.word	0x00020fa0


	//   ....[115]....
        /*0cdc*/ 	.word	0x00020fb0


	//   ....[116]....
        /*0ce0*/ 	.word	0x00020fe0


	//   ....[117]....
        /*0ce4*/ 	.word	0x00021030


	//   ....[118]....
        /*0ce8*/ 	.word	0x00021040


	//   ....[119]....
        /*0cec*/ 	.word	0x000210a0


	//   ....[120]....
        /*0cf0*/ 	.word	0x000210d0


	//   ....[121]....
        /*0cf4*/ 	.word	0x00021110


	//   ....[122]....
        /*0cf8*/ 	.word	0x00021140


	//   ....[123]....
        /*0cfc*/ 	.word	0x00021180


	//   ....[124]....
        /*0d00*/ 	.word	0x000211b0


	//   ....[125]....
        /*0d04*/ 	.word	0x000211f0


	//   ....[126]....
        /*0d08*/ 	.word	0x00021490


	//   ....[127]....
        /*0d0c*/ 	.word	0x000214b0


	//   ....[128]....
        /*0d10*/ 	.word	0x00021550


	//   ....[129]....
        /*0d14*/ 	.word	0x00021560


	//   ....[130]....
        /*0d18*/ 	.word	0x000215f0


	//   ....[131]....
        /*0d1c*/ 	.word	0x00021600


	//   ....[132]....
        /*0d20*/ 	.word	0x00021690


	//   ....[133]....
        /*0d24*/ 	.word	0x000216a0


	//   ....[134]....
        /*0d28*/ 	.word	0x00021730


	//   ....[135]....
        /*0d2c*/ 	.word	0x00021740


	//   ....[136]....
        /*0d30*/ 	.word	0x00021750


	//   ....[137]....
        /*0d34*/ 	.word	0x000217e0


	//   ....[138]....
        /*0d38*/ 	.word	0x00021d50


	//   ....[139]....
        /*0d3c*/ 	.word	0x00021d90


	//   ....[140]....
        /*0d40*/ 	.word	0x00021dd0


	//   ....[141]....
        /*0d44*/ 	.word	0x00021e00


	//   ....[142]....
        /*0d48*/ 	.word	0x00021e90


	//   ....[143]....
        /*0d4c*/ 	.word	0x00021ec0


	//   ....[144]....
        /*0d50*/ 	.word	0x00021f30


	//   ....[145]....
        /*0d54*/ 	.word	0x00021f60


	//   ....[146]....
        /*0d58*/ 	.word	0x00021fd0


	//   ....[147]....
        /*0d5c*/ 	.word	0x00022000


	//   ....[148]....
        /*0d60*/ 	.word	0x00022030


	//   ....[149]....
        /*0d64*/ 	.word	0x00022080


	//   ....[150]....
        /*0d68*/ 	.word	0x000224c0


	//   ....[151]....
        /*0d6c*/ 	.word	0x000224f0


	//   ....[152]....
        /*0d70*/ 	.word	0x00022550


	//   ....[153]....
        /*0d74*/ 	.word	0x00022580


	//   ....[154]....
        /*0d78*/ 	.word	0x000225b0


	//   ....[155]....
        /*0d7c*/ 	.word	0x000225e0


	//   ....[156]....
        /*0d80*/ 	.word	0x00022610


	//   ....[157]....
        /*0d84*/ 	.word	0x00022640


	//   ....[158]....
        /*0d88*/ 	.word	0x000227e0


	//   ....[159]....
        /*0d8c*/ 	.word	0x00022810


	//   ....[160]....
        /*0d90*/ 	.word	0x00022840


	//   ....[161]....
        /*0d94*/ 	.word	0x00022870


	//   ....[162]....
        /*0d98*/ 	.word	0x000228a0


	//   ....[163]....
        /*0d9c*/ 	.word	0x000228d0


	//   ....[164]....
        /*0da0*/ 	.word	0x00022990


	//   ....[165]....
        /*0da4*/ 	.word	0x000229b0


	//   ....[166]....
        /*0da8*/ 	.word	0x000229c0


	//   ....[167]....
        /*0dac*/ 	.word	0x00022a20


	//   ....[168]....
        /*0db0*/ 	.word	0x00023040


	//   ....[169]....
        /*0db4*/ 	.word	0x00023360


	//   ....[170]....
        /*0db8*/ 	.word	0x000233f0


	//   ....[171]....
        /*0dbc*/ 	.word	0x00023490


	//   ....[172]....
        /*0dc0*/ 	.word	0x00023520


	//   ....[173]....
        /*0dc4*/ 	.word	0x00023610


	//   ....[174]....
        /*0dc8*/ 	.word	0x000236a0


	//   ....[175]....
        /*0dcc*/ 	.word	0x00023740


	//   ....[176]....
        /*0dd0*/ 	.word	0x000237d0


	//   ....[177]....
        /*0dd4*/ 	.word	0x000238c0


	//   ....[178]....
        /*0dd8*/ 	.word	0x00023950


	//   ....[179]....
        /*0ddc*/ 	.word	0x000239f0


	//   ....[180]....
        /*0de0*/ 	.word	0x00023a80


	//   ....[181]....
        /*0de4*/ 	.word	0x00023b70


	//   ....[182]....
        /*0de8*/ 	.word	0x00023c00


	//   ....[183]....
        /*0dec*/ 	.word	0x00023c50


	//   ....[184]....
        /*0df0*/ 	.word	0x00023ca0


	//   ....[185]....
        /*0df4*/ 	.word	0x00023d90


	//   ....[186]....
        /*0df8*/ 	.word	0x00023e20


	//   ....[187]....
        /*0dfc*/ 	.word	0x00023e70


	//   ....[188]....
        /*0e00*/ 	.word	0x00023ec0


	//   ....[189]....
        /*0e04*/ 	.word	0x00024120


	//   ....[190]....
        /*0e08*/ 	.word	0x00024400


	//   ....[191]....
        /*0e0c*/ 	.word	0x000244f0


	//   ....[192]....
        /*0e10*/ 	.word	0x00024590


	//   ....[193]....
        /*0e14*/ 	.word	0x000245f0


	//   ....[194]....
        /*0e18*/ 	.word	0x00024710


	//   ....[195]....
        /*0e1c*/ 	.word	0x00024770


	//   ....[196]....
        /*0e20*/ 	.word	0x00024880


	//   ....[197]....
        /*0e24*/ 	.word	0x000248f0


	//   ....[198]....
        /*0e28*/ 	.word	0x00024a00


	//   ....[199]....
        /*0e2c*/ 	.word	0x00024a70


	//   ....[200]....
        /*0e30*/ 	.word	0x00024b80


	//   ....[201]....
        /*0e34*/ 	.word	0x00024bf0


	//   ....[202]....
        /*0e38*/ 	.word	0x00024c90


	//   ....[203]....
        /*0e3c*/ 	.word	0x00024da0


	//   ....[204]....
        /*0e40*/ 	.word	0x00024e00


	//   ....[205]....
        /*0e44*/ 	.word	0x00024e60


	//   ....[206]....
        /*0e48*/ 	.word	0x00024f60


	//   ....[207]....
        /*0e4c*/ 	.word	0x00024fc0


	//   ....[208]....
        /*0e50*/ 	.word	0x000250d0


	//   ....[209]....
        /*0e54*/ 	.word	0x00025130


	//   ....[210]....
        /*0e58*/ 	.word	0x00025240


	//   ....[211]....
        /*0e5c*/ 	.word	0x000252a0


	//   ....[212]....
        /*0e60*/ 	.word	0x000253b0


	//   ....[213]....
        /*0e64*/ 	.word	0x00025410


	//   ....[214]....
        /*0e68*/ 	.word	0x00025520


	//   ....[215]....
        /*0e6c*/ 	.word	0x00025580


	//   ....[216]....
        /*0e70*/ 	.word	0x00025690


	//   ....[217]....
        /*0e74*/ 	.word	0x000256f0


	//   ....[218]....
        /*0e78*/ 	.word	0x000257e0


	//   ....[219]....
        /*0e7c*/ 	.word	0x00025910


	//   ....[220]....
        /*0e80*/ 	.word	0x000259d0


	//   ....[221]....
        /*0e84*/ 	.word	0x00025a40


	//   ....[222]....
        /*0e88*/ 	.word	0x00025b50


	//   ....[223]....
        /*0e8c*/ 	.word	0x00025bb0


	//   ....[224]....
        /*0e90*/ 	.word	0x00025c80


	//   ....[225]....
        /*0e94*/ 	.word	0x00025ce0


	//   ....[226]....
        /*0e98*/ 	.word	0x00025db0


	//   ....[227]....
        /*0e9c*/ 	.word	0x00025e10


	//   ....[228]....
        /*0ea0*/ 	.word	0x00025ee0


	//   ....[229]....
        /*0ea4*/ 	.word	0x00025fd0


	//   ....[230]....
        /*0ea8*/ 	.word	0x00026060


	//   ....[231]....
        /*0eac*/ 	.word	0x00026150


	//   ....[232]....
        /*0eb0*/ 	.word	0x000261f0


	//   ....[233]....
        /*0eb4*/ 	.word	0x00026250


	//   ....[234]....
        /*0eb8*/ 	.word	0x00026350


	//   ....[235]....
        /*0ebc*/ 	.word	0x000263b0


	//   ....[236]....
        /*0ec0*/ 	.word	0x000264b0


	//   ....[237]....
        /*0ec4*/ 	.word	0x00026510


	//   ....[238]....
        /*0ec8*/ 	.word	0x00026610


	//   ....[239]....
        /*0ecc*/ 	.word	0x00026670


	//   ....[240]....
        /*0ed0*/ 	.word	0x00026770


	//   ....[241]....
        /*0ed4*/ 	.word	0x000267d0


	//   ....[242]....
        /*0ed8*/ 	.word	0x000268a0


	//   ....[243]....
        /*0edc*/ 	.word	0x000269f0


	//   ....[244]....
        /*0ee0*/ 	.word	0x00026a90


	//   ....[245]....
        /*0ee4*/ 	.word	0x00026b70


	//   ....[246]....
        /*0ee8*/ 	.word	0x00026c40


	//   ....[247]....
        /*0eec*/ 	.word	0x00026ca0


	//   ....[248]....
        /*0ef0*/ 	.word	0x00026d90


	//   ....[249]....
        /*0ef4*/ 	.word	0x00026df0


	//   ....[250]....
        /*0ef8*/ 	.word	0x00026ee0


	//   ....[251]....
        /*0efc*/ 	.word	0x00026f40


	//   ....[252]....
        /*0f00*/ 	.word	0x00027030


	//   ....[253]....
        /*0f04*/ 	.word	0x00027090


	//   ....[254]....
        /*0f08*/ 	.word	0x00027170


	//   ....[255]....
        /*0f0c*/ 	.word	0x00027200


	//   ....[0]....
        /*0f10*/ 	.word	0x000272a0


	//   ....[1]....
        /*0f14*/ 	.word	0x00027410


	//   ....[2]....
        /*0f18*/ 	.word	0x00027480


	//   ....[3]....
        /*0f1c*/ 	.word	0x000274f0


	//   ....[4]....
        /*0f20*/ 	.word	0x00027560


	//   ....[5]....
        /*0f24*/ 	.word	0x000275d0


	//   ....[6]....
        /*0f28*/ 	.word	0x00027650


	//   ....[7]....
        /*0f2c*/ 	.word	0x000276d0


	//   ....[8]....
        /*0f30*/ 	.word	0x00027760


	//   ....[9]....
        /*0f34*/ 	.word	0x000277d0


	//   ....[10]....
        /*0f38*/ 	.word	0x00027840


	//   ....[11]....
        /*0f3c*/ 	.word	0x000278b0


	//   ....[12]....
        /*0f40*/ 	.word	0x00027930


	//   ....[13]....
        /*0f44*/ 	.word	0x000279a0


	//   ....[14]....
        /*0f48*/ 	.word	0x00027a40


	//   ....[15]....
        /*0f4c*/ 	.word	0x00027a90


	//   ....[16]....
        /*0f50*/ 	.word	0x00027b20


	//   ....[17]....
        /*0f54*/ 	.word	0x00027c50


	//----- nvinfo : EIATTR_REG_RECONFIG
	.align		4
.L_147:
        /*0f58*/ 	.byte	0x01, 0x54
	.zero		2


	//----- nvinfo : EIATTR_SYSCALL_OFFSETS
	.align		4
        /*0f5c*/ 	.byte	0x04, 0x46
        /*0f5e*/ 	.short	(.L_149 - .L_148)


	//   ....[0]....
.L_148:
        /*0f60*/ 	.word	0x00002060


	//   ....[1]....
        /*0f64*/ 	.word	0x000021b0


	//   ....[2]....
        /*0f68*/ 	.word	0x0000bc50


	//   ....[3]....
        /*0f6c*/ 	.word	0x0000bfb0


	//   ....[4]....
        /*0f70*/ 	.word	0x0001ee40


	//   ....[5]....
        /*0f74*/ 	.word	0x0001ef90


	//   ....[6]....
        /*0f78*/ 	.word	0x0001f080


	//   ....[7]....
        /*0f7c*/ 	.word	0x0001ffa0


	//----- nvinfo : EIATTR_MBARRIER_INSTR_OFFSETS
	.align		4
.L_149:
        /*0f80*/ 	.byte	0x04, 0x39
        /*0f82*/ 	.short	(.L_151 - .L_150)


	//   ....[0]....
.L_150:
        /*0f84*/ 	.word	0x00000250
        /*0f88*/ 	.word	0x000000ff
        /*0f8c*/ 	.word	0x00030800
        /*0f90*/ 	.short	0x0100
        /*0f92*/ 	.byte	0x08
	.zero		1


	//   ....[1]....
        /*0f94*/ 	.word	0x00000260
        /*0f98*/ 	.word	0x000000ff
        /*0f9c*/ 	.word	0x00030820
        /*0fa0*/ 	.short	0x0100
        /*0fa2*/ 	.byte	0x08
	.zero		1


	//   ....[2]....
        /*0fa4*/ 	.word	0x00000350
        /*0fa8*/ 	.word	0x000000ff
        /*0fac*/ 	.word	0x00030830
        /*0fb0*/ 	.short	0x0100
        /*0fb2*/ 	.byte	0x08
	.zero		1


	//   ....[3]....
        /*0fb4*/ 	.word	0x00000360
        /*0fb8*/ 	.word	0x000000ff
        /*0fbc*/ 	.word	0x00030840
        /*0fc0*/ 	.short	0x0100
        /*0fc2*/ 	.byte	0x08
	.zero		1


	//   ....[4]....
        /*0fc4*/ 	.word	0x00000370
        /*0fc8*/ 	.word	0x000000ff
        /*0fcc*/ 	.word	0x00030838
        /*0fd0*/ 	.short	0x0100
        /*0fd2*/ 	.byte	0x08
	.zero		1


	//   ....[5]....
        /*0fd4*/ 	.word	0x00000380
        /*0fd8*/ 	.word	0x000000ff
        /*0fdc*/ 	.word	0x00030848
        /*0fe0*/ 	.short	0x0100
        /*0fe2*/ 	.byte	0x08
	.zero		1


	//   ....[6]....
        /*0fe4*/ 	.word	0x000004b0
        /*0fe8*/ 	.word	0x000000ff
        /*0fec*/ 	.word	0x00030850
        /*0ff0*/ 	.short	0x0100
        /*0ff2*/ 	.byte	0x08
	.zero		1


	//   ....[7]....
        /*0ff4*/ 	.word	0x000004c0
        /*0ff8*/ 	.word	0x000000ff
        /*0ffc*/ 	.word	0x00030860
        /*1000*/ 	.short	0x0100
        /*1002*/ 	.byte	0x08
	.zero		1


	//   ....[8]....
        /*1004*/ 	.word	0x000004d0
        /*1008*/ 	.word	0x000000ff
        /*100c*/ 	.word	0x00030858
        /*1010*/ 	.short	0x0100
        /*1012*/ 	.byte	0x08
	.zero		1


	//   ....[9]....
        /*1014*/ 	.word	0x000004e0
        /*1018*/ 	.word	0x000000ff
        /*101c*/ 	.word	0x00030868
        /*1020*/ 	.short	0x0100
        /*1022*/ 	.byte	0x08
	.zero		1


	//   ....[10]....
        /*1024*/ 	.word	0x000005d0
        /*1028*/ 	.word	0x000000ff
        /*102c*/ 	.word	0x00030870
        /*1030*/ 	.short	0x0100
        /*1032*/ 	.byte	0x06
	.zero		1


	//   ....[11]....
        /*1034*/ 	.word	0x000005e0
        /*1038*/ 	.word	0x000000ff
        /*103c*/ 	.word	0x00030880
        /*1040*/ 	.short	0x0100
        /*1042*/ 	.byte	0x06
	.zero		1


	//   ....[12]....
        /*1044*/ 	.word	0x000005f0
        /*1048*/ 	.word	0x000000ff
        /*104c*/ 	.word	0x00030878
        /*1050*/ 	.short	0x0100
        /*1052*/ 	.byte	0x06
	.zero		1


	//   ....[13]....
        /*1054*/ 	.word	0x00000600
        /*1058*/ 	.word	0x000000ff
        /*105c*/ 	.word	0x00030888
        /*1060*/ 	.short	0x0100
        /*1062*/ 	.byte	0x06
	.zero		1


	//   ....[14]....
        /*1064*/ 	.word	0x00000730
        /*1068*/ 	.word	0x000000ff
        /*106c*/ 	.word	0x00030890
        /*1070*/ 	.short	0x0100
        /*1072*/ 	.byte	0x08
	.zero		1


	//   ....[15]....
        /*1074*/ 	.word	0x00000740
        /*1078*/ 	.word	0x000000ff
        /*107c*/ 	.word	0x000308a0
        /*1080*/ 	.short	0x0100
        /*1082*/ 	.byte	0x08
	.zero		1


	//   ....[16]....
        /*1084*/ 	.word	0x00000750
        /*1088*/ 	.word	0x000000ff
        /*108c*/ 	.word	0x00030898
        /*1090*/ 	.short	0x0100
        /*1092*/ 	.byte	0x08
	.zero		1


	//   ....[17]....
        /*1094*/ 	.word	0x00000760
        /*1098*/ 	.word	0x000000ff
        /*109c*/ 	.word	0x000308a8
        /*10a0*/ 	.short	0x0100
        /*10a2*/ 	.byte	0x08
	.zero		1


	//   ....[18]....
        /*10a4*/ 	.word	0x00000890
        /*10a8*/ 	.word	0x000000ff
        /*10ac*/ 	.word	0x000308b0
        /*10b0*/ 	.short	0x0100
        /*10b2*/ 	.byte	0x08
	.zero		1


	//   ....[19]....
        /*10b4*/ 	.word	0x000008a0
        /*10b8*/ 	.word	0x000000ff
        /*10bc*/ 	.word	0x000308c0
        /*10c0*/ 	.short	0x0100
        /*10c2*/ 	.byte	0x08
	.zero		1


	//   ....[20]....
        /*10c4*/ 	.word	0x000008b0
        /*10c8*/ 	.word	0x000000ff
        /*10cc*/ 	.word	0x000308b8
        /*10d0*/ 	.short	0x0100
        /*10d2*/ 	.byte	0x08
	.zero		1


	//   ....[21]....
        /*10d4*/ 	.word	0x000008c0
        /*10d8*/ 	.word	0x000000ff
        /*10dc*/ 	.word	0x000308c8
        /*10e0*/ 	.short	0x0100
        /*10e2*/ 	.byte	0x08
	.zero		1


	//   ....[22]....
        /*10e4*/ 	.word	0x00003ca0
        /*10e8*/ 	.word	0x00000054
        /*10ec*/ 	.word	0x00030890
        /*10f0*/ 	.short	0x010a
        /*10f2*/ 	.byte	0x3f
	.zero		1


	//   ....[23]....
        /*10f4*/ 	.word	0x00007460
        /*10f8*/ 	.word	0x00000054
        /*10fc*/ 	.word	0x00030890
        /*1100*/ 	.short	0x010a
        /*1102*/ 	.byte	0x3f
	.zero		1


	//   ....[24]....
        /*1104*/ 	.word	0x0000a540
        /*1108*/ 	.word	0x00000054
        /*110c*/ 	.word	0x00030890
        /*1110*/ 	.short	0x010a
        /*1112*/ 	.byte	0x3f
	.zero		1


	//   ....[25]....
        /*1114*/ 	.word	0x0000ace0
        /*1118*/ 	.word	0x0000000b
        /*111c*/ 	.word	0x00000000
        /*1120*/ 	.short	0x0101
        /*1122*/ 	.byte	0x3f
	.zero		1


	//   ....[26]....
        /*1124*/ 	.word	0x0000ad20
        /*1128*/ 	.word	0x00000054
        /*112c*/ 	.word	0x000308b0
        /*1130*/ 	.short	0x010a
        /*1132*/ 	.byte	0x3f
	.zero		1


	//   ....[27]....
        /*1134*/ 	.word	0x0000b440
        /*1138*/ 	.word	0x00000054
        /*113c*/ 	.word	0x00000000
        /*1140*/ 	.short	0x0101
        /*1142*/ 	.byte	0x3f
	.zero		1


	//   ....[28]....
        /*1144*/ 	.word	0x0000bcd0
        /*1148*/ 	.word	0x00000002
        /*114c*/ 	.word	0x00030800
        /*1150*/ 	.short	0x010a
        /*1152*/ 	.byte	0x3f
	.zero		1


	//   ....[29]....
        /*1154*/ 	.word	0x0000bd20
        /*1158*/ 	.word	0x00000002
        /*115c*/ 	.word	0x00030800
        /*1160*/ 	.short	0x010a
        /*1162*/ 	.byte	0x3f
	.zero		1


	//   ....[30]....
        /*1164*/ 	.word	0x0000c790
        /*1168*/ 	.word	0x00000002
        /*116c*/ 	.word	0x00030800
        /*1170*/ 	.short	0x010a
        /*1172*/ 	.byte	0x3f
	.zero		1


	//   ....[31]....
        /*1174*/ 	.word	0x0000f0d0
        /*1178*/ 	.word	0x00000002
        /*117c*/ 	.word	0x00030800
        /*1180*/ 	.short	0x010a
        /*1182*/ 	.byte	0x3f
	.zero		1


	//   ....[32]....
        /*1184*/ 	.word	0x00011b20
        /*1188*/ 	.word	0x00000003
        /*118c*/ 	.word	0x00030830
        /*1190*/ 	.short	0x010a
        /*1192*/ 	.byte	0x3f
	.zero		1


	//   ....[33]....
        /*1194*/ 	.word	0x00011b70
        /*1198*/ 	.word	0x00000003
        /*119c*/ 	.word	0x00030830
        /*11a0*/ 	.short	0x010a
        /*11a2*/ 	.byte	0x3f
	.zero		1


	//   ....[34]....
        /*11a4*/ 	.word	0x000128d0
        /*11a8*/ 	.word	0x00000003
        /*11ac*/ 	.word	0x00000000
        /*11b0*/ 	.short	0x0101
        /*11b2*/ 	.byte	0x3f
	.zero		1


	//   ....[35]....
        /*11b4*/ 	.word	0x00014840
        /*11b8*/ 	.word	0x00000000
        /*11bc*/ 	.word	0x00030830
        /*11c0*/ 	.short	0x010a
        /*11c2*/ 	.byte	0x3f
	.zero		1


	//   ....[36]....
        /*11c4*/ 	.word	0x000148c0
        /*11c8*/ 	.word	0x00000000
        /*11cc*/ 	.word	0x00030830
        /*11d0*/ 	.short	0x010a
        /*11d2*/ 	.byte	0x3f
	.zero		1


	//   ....[37]....
        /*11d4*/ 	.word	0x00015770
        /*11d8*/ 	.word	0x0000000b
        /*11dc*/ 	.word	0x00030850
        /*11e0*/ 	.short	0x010a
        /*11e2*/ 	.byte	0x3f
	.zero		1


	//   ....[38]....
        /*11e4*/ 	.word	0x000157c0
        /*11e8*/ 	.word	0x0000000b
        /*11ec*/ 	.word	0x00030850
        /*11f0*/ 	.short	0x010a
        /*11f2*/ 	.byte	0x3f
	.zero		1


	//   ....[39]....
        /*11f4*/ 	.word	0x00015bc0
        /*11f8*/ 	.word	0x00000000
        /*11fc*/ 	.word	0x00000000
        /*1200*/ 	.short	0x0101
        /*1202*/ 	.byte	0x3f
	.zero		1


	//   ....[40]....
        /*1204*/ 	.word	0x00016ee0
        /*1208*/ 	.word	0x0000000b
        /*120c*/ 	.word	0x00000000
        /*1210*/ 	.short	0x0101
        /*1212*/ 	.byte	0x3f
	.zero		1


	//   ....[41]....
        /*1214*/ 	.word	0x000176d0
        /*1218*/ 	.word	0x00000006
        /*121c*/ 	.word	0x00030850
        /*1220*/ 	.short	0x010a
        /*1222*/ 	.byte	0x3f
	.zero		1


	//   ....[42]....
        /*1224*/ 	.word	0x00017770
        /*1228*/ 	.word	0x00000006
        /*122c*/ 	.word	0x00030850
        /*1230*/ 	.short	0x010a
        /*1232*/ 	.byte	0x3f
	.zero		1


	//   ....[43]....
        /*1234*/ 	.word	0x00017c70
        /*1238*/ 	.word	0x000000e0
        /*123c*/ 	.word	0x00000000
        /*1240*/ 	.short	0x0101
        /*1242*/ 	.byte	0x3f
	.zero		1


	//   ....[44]....
        /*1244*/ 	.word	0x000199b0
        /*1248*/ 	.word	0x00000000
        /*124c*/ 	.word	0x00000000
        /*1250*/ 	.short	0x0101
        /*1252*/ 	.byte	0x3f
	.zero		1


	//   ....[45]....
        /*1254*/ 	.word	0x0001a480
        /*1258*/ 	.word	0x0000003a
        /*125c*/ 	.word	0x00000000
        /*1260*/ 	.short	0x0101
        /*1262*/ 	.byte	0x3f
	.zero		1


	//   ....[46]....
        /*1264*/ 	.word	0x0001d6a0
        /*1268*/ 	.word	0x00000016
        /*126c*/ 	.word	0x00030820
        /*1270*/ 	.short	0x010a
        /*1272*/ 	.byte	0x3f
	.zero		1


	//   ....[47]....
        /*1274*/ 	.word	0x0001d730
        /*1278*/ 	.word	0x0000000c
        /*127c*/ 	.word	0x000308a0
        /*1280*/ 	.short	0x010a
        /*1282*/ 	.byte	0x3f
	.zero		1


	//   ....[48]....
        /*1284*/ 	.word	0x0001db80
        /*1288*/ 	.word	0x0000000c
        /*128c*/ 	.word	0x000308c0
        /*1290*/ 	.short	0x010a
        /*1292*/ 	.byte	0x3f
	.zero		1


	//   ....[49]....
        /*1294*/ 	.word	0x0001e090
        /*1298*/ 	.word	0x0000000b
        /*129c*/ 	.word	0x000308a0
        /*12a0*/ 	.short	0x010a
        /*12a2*/ 	.byte	0x3f
	.zero		1


	//   ....[50]....
        /*12a4*/ 	.word	0x0001e4d0
        /*12a8*/ 	.word	0x0000000b
        /*12ac*/ 	.word	0x000308c0
        /*12b0*/ 	.short	0x010a
        /*12b2*/ 	.byte	0x3f
	.zero		1


	//   ....[51]....
        /*12b4*/ 	.word	0x0001f600
        /*12b8*/ 	.word	0x00000007
        /*12bc*/ 	.word	0x00030840
        /*12c0*/ 	.short	0x010a
        /*12c2*/ 	.byte	0x3f
	.zero		1


	//   ....[52]....
        /*12c4*/ 	.word	0x0001fca0
        /*12c8*/ 	.word	0x00000007
        /*12cc*/ 	.word	0x00030830
        /*12d0*/ 	.short	0x0107
        /*12d2*/ 	.byte	0x3f
	.zero		1


	//   ....[53]....
        /*12d4*/ 	.word	0x0001fd70
        /*12d8*/ 	.word	0x00000007
        /*12dc*/ 	.word	0x00030830
        /*12e0*/ 	.short	0x0101
        /*12e2*/ 	.byte	0x3f
	.zero		1


	//   ....[54]....
        /*12e4*/ 	.word	0x000208d0
        /*12e8*/ 	.word	0x00000016
        /*12ec*/ 	.word	0x00030800
        /*12f0*/ 	.short	0x0107
        /*12f2*/ 	.byte	0x3f
	.zero		1


	//   ....[55]....
        /*12f4*/ 	.word	0x000209e0
        /*12f8*/ 	.word	0x00000016
        /*12fc*/ 	.word	0x00030800
        /*1300*/ 	.short	0x0101
        /*1302*/ 	.byte	0x3f
	.zero		1


	//   ....[56]....
        /*1304*/ 	.word	0x00020a00
        /*1308*/ 	.word	0x00000016
        /*130c*/ 	.word	0x00030820
        /*1310*/ 	.short	0x010a
        /*1312*/ 	.byte	0x3f
	.zero		1


	//   ....[57]....
        /*1314*/ 	.word	0x00020dc0
        /*1318*/ 	.word	0x00000007
        /*131c*/ 	.word	0x00030840
        /*1320*/ 	.short	0x010a
        /*1322*/ 	.byte	0x3f
	.zero		1


	//   ....[58]....
        /*1324*/ 	.word	0x000212b0
        /*1328*/ 	.word	0x00000007
        /*132c*/ 	.word	0x00030830
        /*1330*/ 	.short	0x0107
        /*1332*/ 	.byte	0x3f
	.zero		1


	//   ....[59]....
        /*1334*/ 	.word	0x00021370
        /*1338*/ 	.word	0x00000007
        /*133c*/ 	.word	0x00030830
        /*1340*/ 	.short	0x0101
        /*1342*/ 	.byte	0x3f
	.zero		1


	//   ....[60]....
        /*1344*/ 	.word	0x000213d0
        /*1348*/ 	.word	0x00000006
        /*134c*/ 	.word	0x00030860
        /*1350*/ 	.short	0x010a
        /*1352*/ 	.byte	0x3f
	.zero		1


	//   ....[61]....
        /*1354*/ 	.word	0x00021950
        /*1358*/ 	.word	0x00000006
        /*135c*/ 	.word	0x00030850
        /*1360*/ 	.short	0x0107
        /*1362*/ 	.byte	0x3f
	.zero		1


	//   ....[62]....
        /*1364*/ 	.word	0x00021a80
        /*1368*/ 	.word	0x00000006
        /*136c*/ 	.word	0x00030850
        /*1370*/ 	.short	0x0101
        /*1372*/ 	.byte	0x3f
	.zero		1


	//   ....[63]....
        /*1374*/ 	.word	0x00021ca0
        /*1378*/ 	.word	0x00000000
        /*137c*/ 	.word	0x00030860
        /*1380*/ 	.short	0x010a
        /*1382*/ 	.byte	0x3f
	.zero		1


	//   ....[64]....
        /*1384*/ 	.word	0x000221b0
        /*1388*/ 	.word	0x00000000
        /*138c*/ 	.word	0x00030850
        /*1390*/ 	.short	0x0107
        /*1392*/ 	.byte	0x3f
	.zero		1


	//   ....[65]....
        /*1394*/ 	.word	0x00022270
        /*1398*/ 	.word	0x00000000
        /*139c*/ 	.word	0x00030850
        /*13a0*/ 	.short	0x0101
        /*13a2*/ 	.byte	0x3f
	.zero		1


	//   ....[66]....
        /*13a4*/ 	.word	0x00022fc0
        /*13a8*/ 	.word	0x00000007
        /*13ac*/ 	.word	0x00030820
        /*13b0*/ 	.short	0x010a
        /*13b2*/ 	.byte	0x3f
	.zero		1


	//   ....[67]....
        /*13b4*/ 	.word	0x00023130
        /*13b8*/ 	.word	0x00000005
        /*13bc*/ 	.word	0x00030840
        /*13c0*/ 	.short	0x010a
        /*13c2*/ 	.byte	0x3f
	.zero		1


	//   ....[68]....
        /*13c4*/ 	.word	0x000231d0
        /*13c8*/ 	.word	0x00000003
        /*13cc*/ 	.word	0x00030840
        /*13d0*/ 	.short	0x010a
        /*13d2*/ 	.byte	0x3f
	.zero		1


	//   ....[69]....
        /*13d4*/ 	.word	0x00023210
        /*13d8*/ 	.word	0x00000005
        /*13dc*/ 	.word	0x00030860
        /*13e0*/ 	.short	0x010a
        /*13e2*/ 	.byte	0x3f
	.zero		1


	//   ....[70]....
        /*13e4*/ 	.word	0x00023250
        /*13e8*/ 	.word	0x00000003
        /*13ec*/ 	.word	0x00030860
        /*13f0*/ 	.short	0x010a
        /*13f2*/ 	.byte	0x3f
	.zero		1


	//   ....[71]....
        /*13f4*/ 	.word	0x000232b0
        /*13f8*/ 	.word	0x00000054
        /*13fc*/ 	.word	0x00030890
        /*1400*/ 	.short	0x010a
        /*1402*/ 	.byte	0x3f
	.zero		1


	//   ....[72]....
        /*1404*/ 	.word	0x00023560
        /*1408*/ 	.word	0x00000054
        /*140c*/ 	.word	0x00030890
        /*1410*/ 	.short	0x010a
        /*1412*/ 	.byte	0x3f
	.zero		1


	//   ....[73]....
        /*1414*/ 	.word	0x00023810
        /*1418*/ 	.word	0x00000054
        /*141c*/ 	.word	0x00030890
        /*1420*/ 	.short	0x010a
        /*1422*/ 	.byte	0x3f
	.zero		1


	//   ....[74]....
        /*1424*/ 	.word	0x00023ac0
        /*1428*/ 	.word	0x00000054
        /*142c*/ 	.word	0x000308b0
        /*1430*/ 	.short	0x010a
        /*1432*/ 	.byte	0x3f
	.zero		1


	//   ....[75]....
        /*1434*/ 	.word	0x00023ce0
        /*1438*/ 	.word	0x00000002
        /*143c*/ 	.word	0x00030800
        /*1440*/ 	.short	0x010a
        /*1442*/ 	.byte	0x3f
	.zero		1


	//   ....[76]....
        /*1444*/ 	.word	0x00023f00
        /*1448*/ 	.word	0x00000002
        /*144c*/ 	.word	0x00030800
        /*1450*/ 	.short	0x010a
        /*1452*/ 	.byte	0x3f
	.zero		1


	//   ....[77]....
        /*1454*/ 	.word	0x00023f50
        /*1458*/ 	.word	0x00000003
        /*145c*/ 	.word	0x00030830
        /*1460*/ 	.short	0x010a
        /*1462*/ 	.byte	0x3f
	.zero		1


	//   ....[78]....
        /*1464*/ 	.word	0x00023fa0
        /*1468*/ 	.word	0x00000000
        /*146c*/ 	.word	0x00030830
        /*1470*/ 	.short	0x010a
        /*1472*/ 	.byte	0x3f
	.zero		1


	//   ....[79]....
        /*1474*/ 	.word	0x00023ff0
        /*1478*/ 	.word	0x0000000b
        /*147c*/ 	.word	0x00030850
        /*1480*/ 	.short	0x010a
        /*1482*/ 	.byte	0x3f
	.zero		1


	//   ....[80]....
        /*1484*/ 	.word	0x00024040
        /*1488*/ 	.word	0x00000006
        /*148c*/ 	.word	0x00030850
        /*1490*/ 	.short	0x010a
        /*1492*/ 	.byte	0x3f
	.zero		1


	//   ....[81]....
        /*1494*/ 	.word	0x000241e0
        /*1498*/ 	.word	0x00000016
        /*149c*/ 	.word	0x00030820
        /*14a0*/ 	.short	0x010a
        /*14a2*/ 	.byte	0x3f
	.zero		1


	//   ....[82]....
        /*14a4*/ 	.word	0x00024230
        /*14a8*/ 	.word	0x0000000c
        /*14ac*/ 	.word	0x000308a0
        /*14b0*/ 	.short	0x010a
        /*14b2*/ 	.byte	0x3f
	.zero		1


	//   ....[83]....
        /*14b4*/ 	.word	0x00024280
        /*14b8*/ 	.word	0x0000000c
        /*14bc*/ 	.word	0x000308c0
        /*14c0*/ 	.short	0x010a
        /*14c2*/ 	.byte	0x3f
	.zero		1


	//   ....[84]....
        /*14c4*/ 	.word	0x000242d0
        /*14c8*/ 	.word	0x0000000b
        /*14cc*/ 	.word	0x000308a0
        /*14d0*/ 	.short	0x010a
        /*14d2*/ 	.byte	0x3f
	.zero		1


	//   ....[85]....
        /*14d4*/ 	.word	0x00024320
        /*14d8*/ 	.word	0x0000000b
        /*14dc*/ 	.word	0x000308c0
        /*14e0*/ 	.short	0x010a
        /*14e2*/ 	.byte	0x3f
	.zero		1


	//   ....[86]....
        /*14e4*/ 	.word	0x00024440
        /*14e8*/ 	.word	0x00000007
        /*14ec*/ 	.word	0x00030840
        /*14f0*/ 	.short	0x010a
        /*14f2*/ 	.byte	0x3f
	.zero		1


	//   ....[87]....
        /*14f4*/ 	.word	0x00025810
        /*14f8*/ 	.word	0x00000016
        /*14fc*/ 	.word	0x00030820
        /*1500*/ 	.short	0x010a
        /*1502*/ 	.byte	0x3f
	.zero		1


	//   ....[88]....
        /*1504*/ 	.word	0x00025860
        /*1508*/ 	.word	0x00000007
        /*150c*/ 	.word	0x00030840
        /*1510*/ 	.short	0x010a
        /*1512*/ 	.byte	0x3f
	.zero		1


	//   ....[89]....
        /*1514*/ 	.word	0x000260a0
        /*1518*/ 	.word	0x00000006
        /*151c*/ 	.word	0x00030860
        /*1520*/ 	.short	0x010a
        /*1522*/ 	.byte	0x3f
	.zero		1


	//   ....[90]....
        /*1524*/ 	.word	0x00026940
        /*1528*/ 	.word	0x00000000
        /*152c*/ 	.word	0x00030860
        /*1530*/ 	.short	0x010a
        /*1532*/ 	.byte	0x3f
	.zero		1


	//   ....[91]....
        /*1534*/ 	.word	0x00027b70
        /*1538*/ 	.word	0x00000007
        /*153c*/ 	.word	0x00030820
        /*1540*/ 	.short	0x010a
        /*1542*/ 	.byte	0x3f
	.zero		1


	//   ....[92]....
        /*1544*/ 	.word	0x00027d10
        /*1548*/ 	.word	0x00000005
        /*154c*/ 	.word	0x00030840
        /*1550*/ 	.short	0x010a
        /*1552*/ 	.byte	0x3f
	.zero		1


	//   ....[93]....
        /*1554*/ 	.word	0x00027d60
        /*1558*/ 	.word	0x00000003
        /*155c*/ 	.word	0x00030840
        /*1560*/ 	.short	0x010a
        /*1562*/ 	.byte	0x3f
	.zero		1


	//   ....[94]....
        /*1564*/ 	.word	0x00027db0
        /*1568*/ 	.word	0x00000005
        /*156c*/ 	.word	0x00030860
        /*1570*/ 	.short	0x010a
        /*1572*/ 	.byte	0x3f
	.zero		1


	//----- nvinfo : EIATTR_NUM_MBARRIERS
	.align		4
.L_151:
        /*1574*/ 	.byte	0x03, 0x38
        /*1576*/ 	.short	0x0016


	//----- nvinfo : EIATTR_EXIT_INSTR_OFFSETS
	.align		4
        /*1578*/ 	.byte	0x04, 0x1c
        /*157a*/ 	.short	(.L_153 - .L_152)


	//   ....[0]....
.L_152:
        /*157c*/ 	.word	0x000232a0


	//----- nvinfo : EIATTR_MAX_THREADS
	.align		4
.L_153:
        /*1580*/ 	.byte	0x04, 0x05
        /*1582*/ 	.short	(.L_155 - .L_154)
.L_154:
        /*1584*/ 	.word	0x00000180
        /*1588*/ 	.word	0x00000001
        /*158c*/ 	.word	0x00000001


	//----- nvinfo : EIATTR_CRS_STACK_SIZE
	.align		4
.L_155:
        /*1590*/ 	.byte	0x04, 0x1e
        /*1592*/ 	.short	(.L_157 - .L_156)
.L_156:
        /*1594*/ 	.word	0x00000000


	//----- nvinfo : EIATTR_CBANK_PARAM_SIZE
	.align		4
.L_157:
        /*1598*/ 	.byte	0x03, 0x19
        /*159a*/ 	.short	0x0af0


	//----- nvinfo : EIATTR_PARAM_CBANK
	.align		4
        /*159c*/ 	.byte	0x04, 0x0a
        /*159e*/ 	.short	(.L_159 - .L_158)
	.align		4
.L_158:
        /*15a0*/ 	.word	index@(.nv.constant0._ZN7cutlass13device_kernelIN5flash11enable_sm90INS1_16FlashAttnFwdSm90INS1_25CollectiveMainloopFwdSm90ILi2EN4cute5tupleIJNS5_1CILi1EEES8_S8_EEENS6_IJNS7_ILi128EEENS7_ILi96EEENS7_ILi192EEEEEELi192ENS_10bfloat16_tEfNS_4arch4Sm90ELb0ELb0ELb1ELb1ELb1ELb1ELb0ELb1ELb1ELb1ELb1ELb0EEENS1_21CollectiveEpilogueFwdINS6_IJSA_SC_SB_EEES9_SE_SG_Li256ELb1ELb1ELb1ELb0EEENS1_36VarlenDynamicPersistentTileSchedulerILi128ELi96ELi256ELi128ELb1ELb1ELb1ELb0ELb1ELb1EEEEEEEEEvNT_6ParamsE)
        /*15a4*/ 	.short	0x0210
        /*15a6*/ 	.short	0x0af0


	//----- nvinfo : EIATTR_SW_WAR
	.align		4
.L_159:
        /*15a8*/ 	.byte	0x04, 0x36
        /*15aa*/ 	.short	(.L_161 - .L_160)
.L_160:
        /*15ac*/ 	.word	0x00000008
.L_161:


//--------------------- .nv.info._ZN7cutlass13device_kernelIN5flash11enable_sm90INS1_16FlashAttnFwdSm90INS1_25CollectiveMainloopFwdSm90ILi2EN4cute5tupleIJNS5_1CILi1EEES8_S8_EEENS6_IJNS7_ILi128EEENS7_ILi96EEENS7_ILi192EEEEEELi192ENS_10bfloat16_tEfNS_4arch4Sm90ELb0ELb1ELb1ELb0ELb1ELb0ELb0ELb1ELb1ELb1ELb1ELb0EEENS1_21CollectiveEpilogueFwdINS6_IJSA_SC_SB_EEES9_SE_SG_Li256ELb0ELb1ELb1ELb0EEENS1_19SingleTileSchedulerILb0ELb1ELb1ELi128EEEEEEEEEvNT_6ParamsE --------------------------
	.section	.nv.info._ZN7cutlass13device_kernelIN5flash11enable_sm90INS1_16FlashAttnFwdSm90INS1_25CollectiveMainloopFwdSm90ILi2EN4cute5tupleIJNS5_1CILi1EEES8_S8_EEENS6_IJNS7_ILi128EEENS7_ILi96EEENS7_ILi192EEEEEELi192ENS_10bfloat16_tEfNS_4arch4Sm90ELb0ELb1ELb1ELb0ELb1ELb0ELb0ELb1ELb1ELb1ELb1ELb0EEENS1_21CollectiveEpilogueFwdINS6_IJSA_SC_SB_EEES9_SE_SG_Li256ELb0ELb1ELb1ELb0EEENS1_19SingleTileSchedulerILb0ELb1ELb1ELi128EEEEEEEEEvNT_6ParamsE,"",@"SHT_CUDA_INFO"
	.sectionflags	@""
	.align	4


	//----- nvinfo : EIATTR_CUDA_API_VERSION
	.align		4
        /*0000*/ 	.byte	0x04, 0x37
        /*0002*/ 	.short	(.L_163 - .L_162)
.L_162:
        /*0004*/ 	.word	0x00000082


	//----- nvinfo : EIATTR_KPARAM_INFO
	.align		4
.L_163:
        /*0008*/ 	.byte	0x04, 0x17
        /*000a*/ 	.short	(.L_165 - .L_164)
.L_164:
        /*000c*/ 	.word	0x00000000
        /*0010*/ 	.short	0x0000
        /*0012*/ 	.short	0x0070
        /*0014*/ 	.byte	0x00, 0xf0, 0x01, 0x28


	//----- nvinfo : EIATTR_SPARSE_MMA_MASK
	.align		4
.L_165:
        /*0018*/ 	.byte	0x03, 0x50
        /*001a*/ 	.short	0x0000


	//----- nvinfo : EIATTR_MAXREG_COUNT
	.align		4
        /*001c*/ 	.byte	0x03, 0x1b
        /*001e*/ 	.short	0x00a8


	//----- nvinfo : EIATTR_NUM_BARRIERS
	.align		4
        /*0020*/ 	.byte	0x02, 0x4c
        /*0022*/ 	.byte	0x09
	.zero		1


	//----- nvinfo : EIATTR_EXTERNS
	.align		4
        /*0024*/ 	.byte	0x04, 0x0f
        /*0026*/ 	.short	(.L_167 - .L_166)


	//   ....[0]....
	.align		4
.L_166:
        /*0028*/ 	.word	index@(__assertfail)


	//----- nvinfo : EIATTR_ANNOTATIONS
	.align		4
.L_167:
        /*002c*/ 	.byte	0x04, 0x55
        /*002e*/ 	.short	(.L_169 - .L_168)


	//   ....[0]....
.L_168:
        /*0030*/ 	.word	0x00000001
        /*0034*/ 	.byte	0xb0, 0x08, 0x00, 0x00, 0x01, 0x00, 0x00, 0x00, 0xe0, 0x09, 0x00, 0x00, 0x01, 0x00, 0x00, 0x00
        /*0044*/ 	.byte	0x80, 0x18, 0x00, 0x00, 0x01, 0x00, 0x00, 0x00, 0x30, 0xf6, 0x00, 0x00, 0x01, 0x00, 0x00, 0x00
        /*0054*/ 	.byte	0x40, 0x12, 0x01, 0x00, 0x01, 0x00, 0x00, 0x00, 0x00, 0x26, 0x01, 0x00, 0x01, 0x00, 0x00, 0x00
        /*0064*/ 	.byte	0x30, 0x27, 0x01, 0x00, 0x01, 0x00, 0x00, 0x00, 0x20, 0x3c, 0x01, 0x00, 0x01, 0x00, 0x00, 0x00
        /*0074*/ 	.byte	0x70, 0x53, 0x01, 0x00


	//----- nvinfo : EIATTR_MERCURY_ISA_VERSION
	.align		4
.L_169:
        /*0078*/ 	.byte	0x03, 0x5f
        /*007a*/ 	.short	0x0101


	//----- nvinfo : EIATTR_INT_WARP_WIDE_INSTR_OFFSETS
	.align		4
        /*007c*/ 	.byte	0x04, 0x31
        /*007e*/ 	.short	(.L_171 - .L_170)


	//   ....[0]....
.L_170:
        /*0080*/ 	.word	0x000000c0


	//   ....[1]....
        /*0084*/ 	.word	0x000000d0


	//   ....[2]....
        /*0088*/ 	.word	0x00000170


	//----- nvinfo : EIATTR_COOP_GROUP_MASK_REGIDS
	.align		4
.L_171:
        /*008c*/ 	.byte	0x04, 0x29
        /*008e*/ 	.short	(.L_173 - .L_172)


	//   ....[0]....
.L_172:
        /*0090*/ 	.word	0xffffffff


	//   ....[1]....
        /*0094*/ 	.word	0xffffffff


	//   ....[2]....
        /*0098*/ 	.word	0xffffffff


	//   ....[3]....
        /*009c*/ 	.word	0xffffffff


	//   ....[4]....
        /*00a0*/ 	.word	0xffffffff


	//   ....[5]....
        /*00a4*/ 	.word	0xffffffff


	//   ....[6]....
        /*00a8*/ 	.word	0xffffffff


	//   ....[7]....
        /*00ac*/ 	.word	0xffffffff


	//   ....[8]....
        /*00b0*/ 	.word	0xffffffff


	//   ....[9]....
        /*00b4*/ 	.word	0xffffffff


	//   ....[10]....
        /*00b8*/ 	.word	0xffffffff


	//   ....[11]....
        /*00bc*/ 	.word	0xffffffff


	//   ....[12]....
        /*00c0*/ 	.word	0xffffffff


	//   ....[13]....
        /*00c4*/ 	.word	0xffffffff


	//   ....[14]....
        /*00c8*/ 	.word	0xffffffff


	//   ....[15]....
        /*00cc*/ 	.word	0xffffffff


	//   ....[16]....
        /*00d0*/ 	.word	0xffffffff


	//   ....[17]....
        /*00d4*/ 	.word	0xffffffff


	//   ....[18]....
        /*00d8*/ 	.word	0xffffffff


	//   ....[19]....
        /*00dc*/ 	.word	0xffffffff


	//   ....[20]....
        /*00e0*/ 	.word	0xffffffff


	//   ....[21]....
        /*00e4*/ 	.word	0xffffffff


	//   ....[22]....
        /*00e8*/ 	.word	0xffffffff


	//   ....[23]....
        /*00ec*/ 	.word	0xffffffff


	//   ....[24]....
        /*00f0*/ 	.word	0xffffffff


	//   ....[25]....
        /*00f4*/ 	.word	0xffffffff


	//   ....[26]....
        /*00f8*/ 	.word	0xffffffff


	//   ....[27]....
        /*00fc*/ 	.word	0xffffffff


	//   ....[28]....
        /*0100*/ 	.word	0xffffffff


	//   ....[29]....
        /*0104*/ 	.word	0xffffffff


	//   ....[30]....
        /*0108*/ 	.word	0xffffffff


	//   ....[31]....
        /*010c*/ 	.word	0xffffffff


	//   ....[32]....
        /*0110*/ 	.word	0xffffffff


	//   ....[33]....
        /*0114*/ 	.word	0xffffffff


	//   ....[34]....
        /*0118*/ 	.word	0xffffffff


	//   ....[35]....
        /*011c*/ 	.word	0xffffffff


	//   ....[36]....
        /*0120*/ 	.word	0xffffffff


	//   ....[37]....
        /*0124*/ 	.word	0xffffffff


	//   ....[38]....
        /*0128*/ 	.word	0xffffffff


	//   ....[39]....
        /*012c*/ 	.word	0xffffffff


	//   ....[40]....
        /*0130*/ 	.word	0xffffffff


	//   ....[41]....
        /*0134*/ 	.word	0xffffffff


	//   ....[42]....
        /*0138*/ 	.word	0xffffffff


	//   ....[43]....
        /*013c*/ 	.word	0xffffffff


	//   ....[44]....
        /*0140*/ 	.word	0xffffffff


	//   ....[45]....
        /*0144*/ 	.word	0xffffffff


	//   ....[46]....
        /*0148*/ 	.word	0xffffffff


	//   ....[47]....
        /*014c*/ 	.word	0xffffffff


	//   ....[48]....
        /*0150*/ 	.word	0xffffffff


	//   ....[49]....
        /*0154*/ 	.word	0xffffffff


	//   ....[50]....
        /*0158*/ 	.word	0xffffffff


	//   ....[51]....
        /*015c*/ 	.word	0xffffffff


	//   ....[52]....
        /*0160*/ 	.word	0xffffffff


	//   ....[53]....
        /*0164*/ 	.word	0xffffffff


	//   ....[54]....
        /*0168*/ 	.word	0xffffffff


	//   ....[55]....
        /*016c*/ 	.word	0xffffffff


	//   ....[56]....
        /*0170*/ 	.word	0xffffffff


	//   ....[57]....
        /*0174*/ 	.word	0xffffffff


	//   ....[58]....
        /*0178*/ 	.word	0xffffffff


	//   ....[59]....
        /*017c*/ 	.word	0xffffffff


	//   ....[60]....
        /*0180*/ 	.word	0xffffffff


	//   ....[61]....
        /*0184*/ 	.word	0xffffffff


	//   ....[62]....
        /*0188*/ 	.word	0xffffffff


	//   ....[63]....
        /*018c*/ 	.word	0xffffffff


	//   ....[64]....
        /*0190*/ 	.word	0xffffffff


	//   ....[65]....
        /*0194*/ 	.word	0xffffffff


	//   ....[66]....
        /*0198*/ 	.word	0xffffffff


	//   ....[67]....
        /*019c*/ 	.word	0xffffffff


	//   ....[68]....
        /*01a0*/ 	.word	0xffffffff


	//   ....[69]....
        /*01a4*/ 	.word	0xffffffff


	//   ....[70]....
        /*01a8*/ 	.word	0xffffffff


	//   ....[71]....
        /*01ac*/ 	.word	0xffffffff


	//   ....[72]....
        /*01b0*/ 	.word	0xffffffff


	//   ....[73]....
        /*01b4*/ 	.word	0xffffffff


	//   ....[74]....
        /*01b8*/ 	.word	0xffffffff


	//   ....[75]....
        /*01bc*/ 	.word	0xffffffff


	//   ....[76]....
        /*01c0*/ 	.word	0xffffffff


	//   ....[77]....
        /*01c4*/ 	.word	0xffffffff


	//   ....[78]....
        /*01c8*/ 	.word	0xffffffff


	//   ....[79]....
        /*01cc*/ 	.word	0xffffffff


	//   ....[80]....
        /*01d0*/ 	.word	0xffffffff


	//   ....[81]....
        /*01d4*/ 	.word	0xffffffff


	//   ....[82]....
        /*01d8*/ 	.word	0xffffffff


	//   ....[83]....
        /*01dc*/ 	.word	0xffffffff


	//   ....[84]....
        /*01e0*/ 	.word	0xffffffff


	//   ....[85]....
        /*01e4*/ 	.word	0xffffffff


	//   ....[86]....
        /*01e8*/ 	.word	0xffffffff


	//   ....[87]....
        /*01ec*/ 	.word	0xffffffff


	//   ....[88]....
        /*01f0*/ 	.word	0xffffffff


	//   ....[89]....
        /*01f4*/ 	.word	0xffffffff


	//   ....[90]....
        /*01f8*/ 	.word	0xffffffff


	//   ....[91]....
        /*01fc*/ 	.word	0xffffffff


	//   ....[92]....
        /*0200*/ 	.word	0xffffffff


	//   ....[93]....
        /*0204*/ 	.word	0xffffffff


	//   ....[94]....
        /*0208*/ 	.word	0xffffffff


	//   ....[95]....
        /*020c*/ 	.word	0xffffffff


	//   ....[96]....
        /*0210*/ 	.word	0xffffffff


	//   ....[97]....
        /*0214*/ 	.word	0xffffffff


	//   ....[98]....
        /*0218*/ 	.word	0xffffffff


	//   ....[99]....
        /*021c*/ 	.word	0xffffffff


	//   ....[100]....
        /*0220*/ 	.word	0xffffffff


	//   ....[101]....
        /*0224*/ 	.word	0xffffffff


	//   ....[102]....
        /*0228*/ 	.word	0xffffffff


	//   ....[103]....
        /*022c*/ 	.word	0xffffffff


	//   ....[104]....
        /*0230*/ 	.word	0xffffffff


	//   ....[105]....
        /*0234*/ 	.word	0xffffffff


	//   ....[106]....
        /*0238*/ 	.word	0xffffffff


	//   ....[107]....
        /*023c*/ 	.word	0x0500000f


	//   ....[108]....
        /*0240*/ 	.word	0x0500000f


	//   ....[109]....
        /*0244*/ 	.word	0x0500000f


	//   ....[110]....
        /*0248*/ 	.word	0x0500000f


	//   ....[111]....
        /*024c*/ 	.word	0x0500000f


	//   ....[112]....
        /*0250*/ 	.word	0x0500000f


	//   ....[113]....
        /*0254*/ 	.word	0x0500000f


	//   ....[114]....
        /*0258*/ 	.word	0x0500000f


	//   ....[115]....
        /*025c*/ 	.word	0x0500000f


	//   ....[116]....
        /*0260*/ 	.word	0x0500000f


	//   ....[117]....
        /*0264*/ 	.word	0x0500000f


	//   ....[118]....
        /*0268*/ 	.word	0x0500000f


	//   ....[119]....
        /*026c*/ 	.word	0x0500000f


	//   ....[120]....
        /*0270*/ 	.word	0x0500000f


	//   ....[121]....
        /*0274*/ 	.word	0x0500000f


	//   ....[122]....
        /*0278*/ 	.word	0x0500000f


	//   ....[123]....
        /*027c*/ 	.word	0x0500000f


	//   ....[124]....
        /*0280*/ 	.word	0x0500000f


	//   ....[125]....
        /*0284*/ 	.word	0x0500000f


	//   ....[126]....
        /*0288*/ 	.word	0x0500000f


	//   ....[127]....
        /*028c*/ 	.word	0x0500000f


	//   ....[128]....
        /*0290*/ 	.word	0x0500000f


	//   ....[129]....
        /*0294*/ 	.word	0x0500000f


	//   ....[130]....
        /*0298*/ 	.word	0x0500000f


	//   ....[131]....
        /*029c*/ 	.word	0x0500000f


	//   ....[132]....
        /*02a0*/ 	.word	0x0500000f


	//   ....[133]....
        /*02a4*/ 	.word	0x0500000f


	//   ....[134]....
        /*02a8*/ 	.word	0x0500000f


	//   ....[135]....
        /*02ac*/ 	.word	0x0500000f


	//   ....[136]....
        /*02b0*/ 	.word	0x0500000f


	//   ....[137]....
        /*02b4*/ 	.word	0x0500000f


	//   ....[138]....
        /*02b8*/ 	.word	0x0500000f


	//   ....[139]....
        /*02bc*/ 	.word	0x0500000f


	//   ....[140]....
        /*02c0*/ 	.word	0x0500000f


	//   ....[141]....
        /*02c4*/ 	.word	0x0500000f


	//   ....[142]....
        /*02c8*/ 	.word	0x0500000f


	//   ....[143]....
        /*02cc*/ 	.word	0x0500000f


	//   ....[144]....
        /*02d0*/ 	.word	0x0500000f


	//   ....[145]....
        /*02d4*/ 	.word	0x0500000f


	//   ....[146]....
        /*02d8*/ 	.word	0x0500000f


	//   ....[147]....
        /*02dc*/ 	.word	0x0500000f


	//   ....[148]....
        /*02e0*/ 	.word	0x0500000f


	//   ....[149]....
        /*02e4*/ 	.word	0x0500000f


	//   ....[150]....
        /*02e8*/ 	.word	0x0500000f


	//   ....[151]....
        /*02ec*/ 	.word	0x0500000f


	//   ....[152]....
        /*02f0*/ 	.word	0x0500000f


	//   ....[153]....
        /*02f4*/ 	.word	0x0500000f


	//   ....[154]....
        /*02f8*/ 	.word	0x0500000f


	//   ....[155]....
        /*02fc*/ 	.word	0x0500000f


	//   ....[156]....
        /*0300*/ 	.word	0x0500000f


	//   ....[157]....
        /*0304*/ 	.word	0x0500000f


	//   ....[158]....
        /*0308*/ 	.word	0x0500000f


	//   ....[159]....
        /*030c*/ 	.word	0x0500000f


	//   ....[160]....
        /*0310*/ 	.word	0x0500000f


	//   ....[161]....
        /*0314*/ 	.word	0x0500000f


	//   ....[162]....
        /*0318*/ 	.word	0x0500000f


	//   ....[163]....
        /*031c*/ 	.word	0x0500000f


	//   ....[164]....
        /*0320*/ 	.word	0x0500000f


	//   ....[165]....
        /*0324*/ 	.word	0x0500000f


	//   ....[166]....
        /*0328*/ 	.word	0x0500000f


	//   ....[167]....
        /*032c*/ 	.word	0x0500000f


	//   ....[168]....
        /*0330*/ 	.word	0x0500000f


	//   ....[169]....
        /*0334*/ 	.word	0x0500000f


	//   ....[170]....
        /*0338*/ 	.word	0x0500000f


	//   ....[171]....
        /*033c*/ 	.word	0x0500000f


	//   ....[172]....
        /*0340*/ 	.word	0x0500000f


	//----- nvinfo : EIATTR_COOP_GROUP_INSTR_OFFSETS
	.align		4
.L_173:
        /*0344*/ 	.byte	0x04, 0x28
        /*0346*/ 	.short	(.L_175 - .L_174)


	//   ....[0]....
.L_174:
        /*0348*/ 	.word	0x00000070


	//   ....[1]....
        /*034c*/ 	.word	0x000000b0


	//   ....[2]....
        /*0350*/ 	.word	0x000002d0


	//   ....[3]....
        /*0354*/ 	.word	0x00000430


	//   ....[4]....
        /*0358*/ 	.word	0x00000550


	//   ....[5]....
        /*035c*/ 	.word	0x000006b0


	//   ....[6]....
        /*0360*/ 	.word	0x00001680


	//   ....[7]....
        /*0364*/ 	.word	0x00002450


	//   ....[8]....
        /*0368*/ 	.word	0x00002b90


	//   ....[9]....
        /*036c*/ 	.word	0x00003900


	//   ....[10]....
        /*0370*/ 	.word	0x00003a40


	//   ....[11]....
        /*0374*/ 	.word	0x00004040


	//   ....[12]....
        /*0378*/ 	.word	0x000040c0


	//   ....[13]....
        /*037c*/ 	.word	0x00005f70


	//   ....[14]....
        /*0380*/ 	.word	0x00006ea0


	//   ....[15]....
        /*0384*/ 	.word	0x00007520


	//   ....[16]....
        /*0388*/ 	.word	0x00007640


	//   ....[17]....
        /*038c*/ 	.word	0x00007c00


	//   ....[18]....
        /*0390*/ 	.word	0x00007c90


	//   ....[19]....
        /*0394*/ 	.word	0x0000a0b0


	//   ....[20]....
        /*0398*/ 	.word	0x0000a0e0


	//   ....[21]....
        /*039c*/ 	.word	0x0000a110


	//   ....[22]....
        /*03a0*/ 	.word	0x0000a130


	//   ....[23]....
        /*03a4*/ 	.word	0x0000be60


	//   ....[24]....
        /*03a8*/ 	.word	0x0000cd80


	//   ....[25]....
        /*03ac*/ 	.word	0x0000d410


	//   ....[26]....
        /*03b0*/ 	.word	0x0000d530


	//   ....[27]....
        /*03b4*/ 	.word	0x0000daf0


	//   ....[28]....
        /*03b8*/ 	.word	0x0000db80


	//   ....[29]....
        /*03bc*/ 	.word	0x0000ec20


	//   ....[30]....
        /*03c0*/ 	.word	0x0000ec40


	//   ....[31]....
        /*03c4*/ 	.word	0x0000ed00


	//   ....[32]....
        /*03c8*/ 	.word	0x0000ed10


	//   ....[33]....
        /*03cc*/ 	.word	0x0000fdc0


	//   ....[34]....
        /*03d0*/ 	.word	0x0000fe10


	//   ....[35]....
        /*03d4*/ 	.word	0x0000fe50


	//   ....[36]....
        /*03d8*/ 	.word	0x0000fe90


	//   ....[37]....
        /*03dc*/ 	.word	0x0000fee0


	//   ....[38]....
        /*03e0*/ 	.word	0x0000ff00


	//   ....[39]....
        /*03e4*/ 	.word	0x00010850


	//   ....[40]....
        /*03e8*/ 	.word	0x00010860


	//   ....[41]....
        /*03ec*/ 	.word	0x000115b0


	//   ....[42]....
        /*03f0*/ 	.word	0x00012c00


	//   ....[43]....
        /*03f4*/ 	.word	0x00012c20


	//   ....[44]....
        /*03f8*/ 	.word	0x00012c30


	//   ....[45]....
        /*03fc*/ 	.word	0x00012c40


	//   ....[46]....
        /*0400*/ 	.word	0x00012c50


	//   ....[47]....
        /*0404*/ 	.word	0x00012c60


	//   ....[48]....
        /*0408*/ 	.word	0x00012c70


	//   ....[49]....
        /*040c*/ 	.word	0x00012cd0


	//   ....[50]....
        /*0410*/ 	.word	0x00012d10


	//   ....[51]....
        /*0414*/ 	.word	0x00012d70


	//   ....[52]....
        /*0418*/ 	.word	0x00012d80


	//   ....[53]....
        /*041c*/ 	.word	0x00012e40


	//   ....[54]....
        /*0420*/ 	.word	0x00013490


	//   ....[55]....
        /*0424*/ 	.word	0x000134c0


	//   ....[56]....
        /*0428*/ 	.word	0x000134f0


	//   ....[57]....
        /*042c*/ 	.word	0x00013510


	//   ....[58]....
        /*0430*/ 	.word	0x00013520


	//   ....[59]....
        /*0434*/ 	.word	0x000135a0


	//   ....[60]....
        /*0438*/ 	.word	0x000135e0


	//   ....[61]....
        /*043c*/ 	.word	0x00013630


	//   ....[62]....
        /*0440*/ 	.word	0x00013660


	//   ....[63]....
        /*0444*/ 	.word	0x000136c0


	//   ....[64]....
        /*0448*/ 	.word	0x00013700


	//   ....[65]....
        /*044c*/ 	.word	0x00013750


	//   ....[66]....
        /*0450*/ 	.word	0x00013780


	//   ....[67]....
        /*0454*/ 	.word	0x000137d0


	//   ....[68]....
        /*0458*/ 	.word	0x00013810


	//   ....[69]....
        /*045c*/ 	.word	0x00013860


	//   ....[70]....
        /*0460*/ 	.word	0x00014030


	//   ....[71]....
        /*0464*/ 	.word	0x00014060


	//   ....[72]....
        /*0468*/ 	.word	0x00014080


	//   ....[73]....
        /*046c*/ 	.word	0x00014090


	//   ....[74]....
        /*0470*/ 	.word	0x000140b0


	//   ....[75]....
        /*0474*/ 	.word	0x00014110


	//   ....[76]....
        /*0478*/ 	.word	0x00014130


	//   ....[77]....
        /*047c*/ 	.word	0x00014150


	//   ....[78]....
        /*0480*/ 	.word	0x00014160


	//   ....[79]....
        /*0484*/ 	.word	0x000141c0


	//   ....[80]....
        /*0488*/ 	.word	0x000141f0


	//   ....[81]....
        /*048c*/ 	.word	0x00014270


	//   ....[82]....
        /*0490*/ 	.word	0x000144e0


	//   ....[83]....
        /*0494*/ 	.word	0x00014500


	//   ....[84]....
        /*0498*/ 	.word	0x00014510


	//   ....[85]....
        /*049c*/ 	.word	0x00014530


	//   ....[86]....
        /*04a0*/ 	.word	0x000145c0


	//   ....[87]....
        /*04a4*/ 	.word	0x000145f0


	//   ....[88]....
        /*04a8*/ 	.word	0x00014660


	//   ....[89]....
        /*04ac*/ 	.word	0x00014690


	//   ....[90]....
        /*04b0*/ 	.word	0x00014700


	//   ....[91]....
        /*04b4*/ 	.word	0x00014730


	//   ....[92]....
        /*04b8*/ 	.word	0x000147a0


	//   ....[93]....
        /*04bc*/ 	.word	0x000147d0


	//   ....[94]....
        /*04c0*/ 	.word	0x00014ca0


	//   ....[95]....
        /*04c4*/ 	.word	0x00014cd0


	//   ....[96]....
        /*04c8*/ 	.word	0x00014d00


	//   ....[97]....
        /*04cc*/ 	.word	0x00014d30


	//   ....[98]....
        /*04d0*/ 	.word	0x00014d60


	//   ....[99]....
        /*04d4*/ 	.word	0x00014d70


	//   ....[100]....
        /*04d8*/ 	.word	0x00014e10


	//   ....[101]....
        /*04dc*/ 	.word	0x00014e30


	//   ....[102]....
        /*04e0*/ 	.word	0x00014ec0


	//   ....[103]....
        /*04e4*/ 	.word	0x00014ee0


	//   ....[104]....
        /*04e8*/ 	.word	0x00014f50


	//   ....[105]....
        /*04ec*/ 	.word	0x00014f80


	//   ....[106]....
        /*04f0*/ 	.word	0x00015300


	//   ....[107]....
        /*04f4*/ 	.word	0x00015940


	//   ....[108]....
        /*04f8*/ 	.word	0x00015a30


	//   ....[109]....
        /*04fc*/ 	.word	0x00015ad0


	//   ....[110]....
        /*0500*/ 	.word	0x00015b30


	//   ....[111]....
        /*0504*/ 	.word	0x00015c00


	//   ....[112]....
        /*0508*/ 	.word	0x00015c70


	//   ....[113]....
        /*050c*/ 	.word	0x00015d40


	//   ....[114]....
        /*0510*/ 	.word	0x00015dc0


	//   ....[115]....
        /*0514*/ 	.word	0x00015e90


	//   ....[116]....
        /*0518*/ 	.word	0x00015f10


	//   ....[117]....
        /*051c*/ 	.word	0x00015ff0


	//   ....[118]....
        /*0520*/ 	.word	0x00016070


	//   ....[119]....
        /*0524*/ 	.word	0x00016130


	//   ....[120]....
        /*0528*/ 	.word	0x000161c0


	//   ....[121]....
        /*052c*/ 	.word	0x00016220


	//   ....[122]....
        /*0530*/ 	.word	0x000162c0


	//   ....[123]....
        /*0534*/ 	.word	0x00016390


	//   ....[124]....
        /*0538*/ 	.word	0x00016410


	//   ....[125]....
        /*053c*/ 	.word	0x000164e0


	//   ....[126]....
        /*0540*/ 	.word	0x00016560


	//   ....[127]....
        /*0544*/ 	.word	0x00016630


	//   ....[128]....
        /*0548*/ 	.word	0x000166b0


	//   ....[129]....
        /*054c*/ 	.word	0x00016780


	//   ....[130]....
        /*0550*/ 	.word	0x00016800


	//   ....[131]....
        /*0554*/ 	.word	0x000168d0


	//   ....[132]....
        /*0558*/ 	.word	0x00016950


	//   ....[133]....
        /*055c*/ 	.word	0x00016a20


	//   ....[134]....
        /*0560*/ 	.word	0x00016a90


	//   ....[135]....
        /*0564*/ 	.word	0x00016b50


	//   ....[136]....
        /*0568*/ 	.word	0x00016c90


	//   ....[137]....
        /*056c*/ 	.word	0x00016d60


	//   ....[138]....
        /*0570*/ 	.word	0x00016dc0


	//   ....[139]....
        /*0574*/ 	.word	0x00016e80


	//   ....[140]....
        /*0578*/ 	.word	0x00016ee0


	//   ....[141]....
        /*057c*/ 	.word	0x00016fa0


	//   ....[142]....
        /*0580*/ 	.word	0x00017000


	//   ....[143]....
        /*0584*/ 	.word	0x000170d0


	//   ....[144]....
        /*0588*/ 	.word	0x00017130


	//   ....[145]....
        /*058c*/ 	.word	0x00017200


	//   ....[146]....
        /*0590*/ 	.word	0x00017260


	//   ....[147]....
        /*0594*/ 	.word	0x00017340


	//   ....[148]....
        /*0598*/ 	.word	0x00017420


	//   ....[149]....
        /*059c*/ 	.word	0x000174c0


	//   ....[150]....
        /*05a0*/ 	.word	0x00017520


	//   ....[151]....
        /*05a4*/ 	.word	0x000175e0


	//   ....[152]....
        /*05a8*/ 	.word	0x000176a0


	//   ....[153]....
        /*05ac*/ 	.word	0x00017760


	//   ....[154]....
        /*05b0*/ 	.word	0x00017820


	//   ....[155]....
        /*05b4*/ 	.word	0x000178e0


	//   ....[156]....
        /*05b8*/ 	.word	0x000179a0


	//   ....[157]....
        /*05bc*/ 	.word	0x00017a60


	//   ....[158]....
        /*05c0*/ 	.word	0x00017b20


	//   ....[159]....
        /*05c4*/ 	.word	0x00017be0


	//   ....[160]....
        /*05c8*/ 	.word	0x00017d20


	//   ....[161]....
        /*05cc*/ 	.word	0x00017dc0


	//   ....[162]....
        /*05d0*/ 	.word	0x00017e90


	//   ....[163]....
        /*05d4*/ 	.word	0x00017f80


	//   ....[164]....
        /*05d8*/ 	.word	0x00017ff0


	//   ....[165]....
        /*05dc*/ 	.word	0x000180e0


	//   ....[166]....
        /*05e0*/ 	.word	0x00018150


	//   ....[167]....
        /*05e4*/ 	.word	0x00018250


	//   ....[168]....
        /*05e8*/ 	.word	0x000182d0


	//   ....[169]....
        /*05ec*/ 	.word	0x000183c0


	//   ....[170]....
        /*05f0*/ 	.word	0x00018430


	//   ....[171]....
        /*05f4*/ 	.word	0x00018500


	//   ....[172]....
        /*05f8*/ 	.word	0x00018610


	//----- nvinfo : EIATTR_REG_RECONFIG
	.align		4
.L_175:
        /*05fc*/ 	.byte	0x01, 0x54
	.zero		2


	//----- nvinfo : EIATTR_SYSCALL_OFFSETS
	.align		4
        /*0600*/ 	.byte	0x04, 0x46
        /*0602*/ 	.short	(.L_177 - .L_176)


	//   ....[0]....
.L_176:
        /*0604*/ 	.word	0x00001840


	//   ....[1]....
        /*0608*/ 	.word	0x00012170


	//   ....[2]....
        /*060c*/ 	.word	0x000122b0


	//   ....[3]....
        /*0610*/ 	.word	0x000123a0


	//   ....[4]....
        /*0614*/ 	.word	0x000131e0


	//----- nvinfo : EIATTR_MBARRIER_INSTR_OFFSETS
	.align		4
.L_177:
        /*0618*/ 	.byte	0x04, 0x39
        /*061a*/ 	.short	(.L_179 - .L_178)


	//   ....[0]....
.L_178:
        /*061c*/ 	.word	0x00000180
        /*0620*/ 	.word	0x000000ff
        /*0624*/ 	.word	0x00030800
        /*0628*/ 	.short	0x0100
        /*062a*/ 	.byte	0x08
	.zero		1


	//   ....[1]....
        /*062c*/ 	.word	0x00000190
        /*0630*/ 	.word	0x000000ff
        /*0634*/ 	.word	0x00030820
        /*0638*/ 	.short	0x0100
        /*063a*/ 	.byte	0x08
	.zero		1


	//   ....[2]....
        /*063c*/ 	.word	0x00000280
        /*0640*/ 	.word	0x000000ff
        /*0644*/ 	.word	0x00030830
        /*0648*/ 	.short	0x0100
        /*064a*/ 	.byte	0x08
	.zero		1


	//   ....[3]....
        /*064c*/ 	.word	0x00000290
        /*0650*/ 	.word	0x000000ff
        /*0654*/ 	.word	0x00030840
        /*0658*/ 	.short	0x0100
        /*065a*/ 	.byte	0x08
	.zero		1


	//   ....[4]....
        /*065c*/ 	.word	0x000002a0
        /*0660*/ 	.word	0x000000ff
        /*0664*/ 	.word	0x00030838
        /*0668*/ 	.short	0x0100
        /*066a*/ 	.byte	0x08
	.zero		1


	//   ....[5]....
        /*066c*/ 	.word	0x000002b0
        /*0670*/ 	.word	0x000000ff
        /*0674*/ 	.word	0x00030848
        /*0678*/ 	.short	0x0100
        /*067a*/ 	.byte	0x08
	.zero		1


	//   ....[6]....
        /*067c*/ 	.word	0x000003e0
        /*0680*/ 	.word	0x000000ff
        /*0684*/ 	.word	0x00030850
        /*0688*/ 	.short	0x0100
        /*068a*/ 	.byte	0x08
	.zero		1


	//   ....[7]....
        /*068c*/ 	.word	0x000003f0
        /*0690*/ 	.word	0x000000ff
        /*0694*/ 	.word	0x00030860
        /*0698*/ 	.short	0x0100
        /*069a*/ 	.byte	0x08
	.zero		1


	//   ....[8]....
        /*069c*/ 	.word	0x00000400
        /*06a0*/ 	.word	0x000000ff
        /*06a4*/ 	.word	0x00030858
        /*06a8*/ 	.short	0x0100
        /*06aa*/ 	.byte	0x08
	.zero		1


	//   ....[9]....
        /*06ac*/ 	.word	0x00000410
        /*06b0*/ 	.word	0x000000ff
        /*06b4*/ 	.word	0x00030868
        /*06b8*/ 	.short	0x0100
        /*06ba*/ 	.byte	0x08
	.zero		1


	//   ....[10]....
        /*06bc*/ 	.word	0x00000500
        /*06c0*/ 	.word	0x000000ff
        /*06c4*/ 	.word	0x00030870
        /*06c8*/ 	.short	0x0100
        /*06ca*/ 	.byte	0x06
	.zero		1


	//   ....[11]....
        /*06cc*/ 	.word	0x00000510
        /*06d0*/ 	.word	0x000000ff
        /*06d4*/ 	.word	0x00030880
        /*06d8*/ 	.short	0x0100
        /*06da*/ 	.byte	0x06
	.zero		1


	//   ....[12]....
        /*06dc*/ 	.word	0x00000520
        /*06e0*/ 	.word	0x000000ff
        /*06e4*/ 	.word	0x00030878
        /*06e8*/ 	.short	0x0100
        /*06ea*/ 	.byte	0x06
	.zero		1


	//   ....[13]....
        /*06ec*/ 	.word	0x00000530
        /*06f0*/ 	.word	0x000000ff
        /*06f4*/ 	.word	0x00030888
        /*06f8*/ 	.short	0x0100
        /*06fa*/ 	.byte	0x06
	.zero		1


	//   ....[14]....
        /*06fc*/ 	.word	0x00000660
        /*0700*/ 	.word	0x000000ff
        /*0704*/ 	.word	0x00030890
        /*0708*/ 	.short	0x0100
        /*070a*/ 	.byte	0x08
	.zero		1


	//   ....[15]....
        /*070c*/ 	.word	0x00000670
        /*0710*/ 	.word	0x000000ff
        /*0714*/ 	.word	0x000308a0
        /*0718*/ 	.short	0x0100
        /*071a*/ 	.byte	0x08
	.zero		1


	//   ....[16]....
        /*071c*/ 	.word	0x00000680
        /*0720*/ 	.word	0x000000ff
        /*0724*/ 	.word	0x00030898
        /*0728*/ 	.short	0x0100
        /*072a*/ 	.byte	0x08
	.zero		1


	//   ....[17]....
        /*072c*/ 	.word	0x00000690
        /*0730*/ 	.word	0x000000ff
        /*0734*/ 	.word	0x000308a8
        /*0738*/ 	.short	0x0100
        /*073a*/ 	.byte	0x08
	.zero		1


	//   ....[18]....
        /*073c*/ 	.word	0x000007d0
        /*0740*/ 	.word	0x000000ff
        /*0744*/ 	.word	0x000308b0
        /*0748*/ 	.short	0x0100
        /*074a*/ 	.byte	0x08
	.zero		1


	//   ....[19]....
        /*074c*/ 	.word	0x000007e0
        /*0750*/ 	.word	0x000000ff
        /*0754*/ 	.word	0x000308c0
        /*0758*/ 	.short	0x0100
        /*075a*/ 	.byte	0x08
	.zero		1


	//   ....[20]....
        /*075c*/ 	.word	0x000007f0
        /*0760*/ 	.word	0x000000ff
        /*0764*/ 	.word	0x000308b8
        /*0768*/ 	.short	0x0100
        /*076a*/ 	.byte	0x08
	.zero		1


	//   ....[21]....
        /*076c*/ 	.word	0x00000800
        /*0770*/ 	.word	0x000000ff
        /*0774*/ 	.word	0x000308c8
        /*0778*/ 	.short	0x0100
        /*077a*/ 	.byte	0x08
	.zero		1


	//   ....[22]....
        /*077c*/ 	.word	0x00001860
        /*0780*/ 	.word	0x000000ff
        /*0784*/ 	.word	0x00030800
        /*0788*/ 	.short	0x010a
        /*078a*/ 	.byte	0x27
	.zero		1


	//   ....[23]....
        /*078c*/ 	.word	0x000018f0
        /*0790*/ 	.word	0x000000ff
        /*0794*/ 	.word	0x00030830
        /*0798*/ 	.short	0x010a
        /*079a*/ 	.byte	0x27
	.zero		1


	//   ....[24]....
        /*079c*/ 	.word	0x00001950
        /*07a0*/ 	.word	0x000000ff
        /*07a4*/ 	.word	0x00030830
        /*07a8*/ 	.short	0x010a
        /*07aa*/ 	.byte	0x27
	.zero		1


	//   ....[25]....
        /*07ac*/ 	.word	0x00002660
        /*07b0*/ 	.word	0x000000ff
        /*07b4*/ 	.word	0x00000000
        /*07b8*/ 	.short	0x0101
        /*07ba*/ 	.byte	0x04
	.zero		1


	//   ....[26]....
        /*07bc*/ 	.word	0x00004f70
        /*07c0*/ 	.word	0x000000ff
        /*07c4*/ 	.word	0x00030830
        /*07c8*/ 	.short	0x010a
        /*07ca*/ 	.byte	0x3c
	.zero		1


	//   ....[27]....
        /*07cc*/ 	.word	0x00004fb0
        /*07d0*/ 	.word	0x000000ff
        /*07d4*/ 	.word	0x00030830
        /*07d8*/ 	.short	0x010a
        /*07da*/ 	.byte	0x3c
	.zero		1


	//   ....[28]....
        /*07dc*/ 	.word	0x00005a20
        /*07e0*/ 	.word	0x000000ff
        /*07e4*/ 	.word	0x00030850
        /*07e8*/ 	.short	0x010a
        /*07ea*/ 	.byte	0x0e
	.zero		1


	//   ....[29]....
        /*07ec*/ 	.word	0x00005a60
        /*07f0*/ 	.word	0x000000ff
        /*07f4*/ 	.word	0x00030850
        /*07f8*/ 	.short	0x010a
        /*07fa*/ 	.byte	0x0e
	.zero		1


	//   ....[30]....
        /*07fc*/ 	.word	0x00006190
        /*0800*/ 	.word	0x000000ff
        /*0804*/ 	.word	0x00000000
        /*0808*/ 	.short	0x0101
        /*080a*/ 	.byte	0x3c
	.zero		1


	//   ....[31]....
        /*080c*/ 	.word	0x00008570
        /*0810*/ 	.word	0x000000ff
        /*0814*/ 	.word	0x00000000
        /*0818*/ 	.short	0x0101
        /*081a*/ 	.byte	0x0e
	.zero		1


	//   ....[32]....
        /*081c*/ 	.word	0x00008a20
        /*0820*/ 	.word	0x000000ff
        /*0824*/ 	.word	0x00030830
        /*0828*/ 	.short	0x010a
        /*082a*/ 	.byte	0x05
	.zero		1


	//   ....[33]....
        /*082c*/ 	.word	0x00008a60
        /*0830*/ 	.word	0x000000ff
        /*0834*/ 	.word	0x00030830
        /*0838*/ 	.short	0x010a
        /*083a*/ 	.byte	0x05
	.zero		1


	//   ....[34]....
        /*083c*/ 	.word	0x000094d0
        /*0840*/ 	.word	0x000000ff
        /*0844*/ 	.word	0x00030850
        /*0848*/ 	.short	0x010a
        /*084a*/ 	.byte	0x05
	.zero		1


	//   ....[35]....
        /*084c*/ 	.word	0x00009510
        /*0850*/ 	.word	0x000000ff
        /*0854*/ 	.word	0x00030850
        /*0858*/ 	.short	0x010a
        /*085a*/ 	.byte	0x05
	.zero		1


	//   ....[36]....
        /*085c*/ 	.word	0x00009c00
        /*0860*/ 	.word	0x000000ff
        /*0864*/ 	.word	0x00000000
        /*0868*/ 	.short	0x0101
        /*086a*/ 	.byte	0x0a
	.zero		1


	//   ....[37]....
        /*086c*/ 	.word	0x0000ac70
        /*0870*/ 	.word	0x000000ff
        /*0874*/ 	.word	0x00000000
        /*0878*/ 	.short	0x0101
        /*087a*/ 	.byte	0x05
	.zero		1


	//   ....[38]....
        /*087c*/ 	.word	0x0000ae60
        /*0880*/ 	.word	0x000000ff
        /*0884*/ 	.word	0x00030830
        /*0888*/ 	.short	0x010a
        /*088a*/ 	.byte	0x3c
	.zero		1


	//   ....[39]....
        /*088c*/ 	.word	0x0000aea0
        /*0890*/ 	.word	0x000000ff
        /*0894*/ 	.word	0x00030830
        /*0898*/ 	.short	0x010a
        /*089a*/ 	.byte	0x3c
	.zero		1


	//   ....[40]....
        /*089c*/ 	.word	0x0000b910
        /*08a0*/ 	.word	0x000000ff
        /*08a4*/ 	.word	0x00030850
        /*08a8*/ 	.short	0x010a
        /*08aa*/ 	.byte	0x05
	.zero		1


	//   ....[41]....
        /*08ac*/ 	.word	0x0000b950
        /*08b0*/ 	.word	0x000000ff
        /*08b4*/ 	.word	0x00030850
        /*08b8*/ 	.short	0x010a
        /*08ba*/ 	.byte	0x05
	.zero		1


	//   ....[42]....
        /*08bc*/ 	.word	0x0000c080
        /*08c0*/ 	.word	0x000000ff
        /*08c4*/ 	.word	0x00000000
        /*08c8*/ 	.short	0x0101
        /*08ca*/ 	.byte	0x3c
	.zero		1


	//   ....[43]....
        /*08cc*/ 	.word	0x0000e460
        /*08d0*/ 	.word	0x000000ff
        /*08d4*/ 	.word	0x00000000
        /*08d8*/ 	.short	0x0101
        /*08da*/ 	.byte	0x05
	.zero		1


	//   ....[44]....
        /*08dc*/ 	.word	0x0000eb90
        /*08e0*/ 	.word	0x000000ff
        /*08e4*/ 	.word	0x00030850
        /*08e8*/ 	.short	0x010a
        /*08ea*/ 	.byte	0x05
	.zero		1


	//   ....[45]....
        /*08ec*/ 	.word	0x0000ebd0
        /*08f0*/ 	.word	0x000000ff
        /*08f4*/ 	.word	0x00030850
        /*08f8*/ 	.short	0x010a
        /*08fa*/ 	.byte	0x05
	.zero		1


	//   ....[46]....
        /*08fc*/ 	.word	0x0000f1e0
        /*0900*/ 	.word	0x000000ff
        /*0904*/ 	.word	0x00000000
        /*0908*/ 	.short	0x0101
        /*090a*/ 	.byte	0x04
	.zero		1


	//   ....[47]....
        /*090c*/ 	.word	0x0000ff10
        /*0910*/ 	.word	0x000000ff
        /*0914*/ 	.word	0x00000000
        /*0918*/ 	.short	0x0101
        /*091a*/ 	.byte	0x04
	.zero		1


	//   ....[48]....
        /*091c*/ 	.word	0x000129b0
        /*0920*/ 	.word	0x000000ff
        /*0924*/ 	.word	0x00030840
        /*0928*/ 	.short	0x010a
        /*092a*/ 	.byte	0x30
	.zero		1


	//   ....[49]....
        /*092c*/ 	.word	0x00012fa0
        /*0930*/ 	.word	0x000000ff
        /*0934*/ 	.word	0x00030830
        /*0938*/ 	.short	0x0107
        /*093a*/ 	.byte	0x30
	.zero		1


	//   ....[50]....
        /*093c*/ 	.word	0x00013010
        /*0940*/ 	.word	0x000000ff
        /*0944*/ 	.word	0x00030830
        /*0948*/ 	.short	0x0101
        /*094a*/ 	.byte	0x30
	.zero		1


	//   ....[51]....
        /*094c*/ 	.word	0x000139b0
        /*0950*/ 	.word	0x000000ff
        /*0954*/ 	.word	0x00030800
        /*0958*/ 	.short	0x0107
        /*095a*/ 	.byte	0x30
	.zero		1


	//   ....[52]....
        /*095c*/ 	.word	0x00013a10
        /*0960*/ 	.word	0x000000ff
        /*0964*/ 	.word	0x00030800
        /*0968*/ 	.short	0x0101
        /*096a*/ 	.byte	0x30
	.zero		1


	//   ....[53]....
        /*096c*/ 	.word	0x00013a30
        /*0970*/ 	.word	0x000000ff
        /*0974*/ 	.word	0x00030820
        /*0978*/ 	.short	0x010a
        /*097a*/ 	.byte	0x30
	.zero		1


	//   ....[54]....
        /*097c*/ 	.word	0x00013e20
        /*0980*/ 	.word	0x00000013
        /*0984*/ 	.word	0x00030840
        /*0988*/ 	.short	0x010a
        /*098a*/ 	.byte	0x3f
	.zero		1


	//   ....[55]....
        /*098c*/ 	.word	0x00014360
        /*0990*/ 	.word	0x00000013
        /*0994*/ 	.word	0x00030830
        /*0998*/ 	.short	0x0107
        /*099a*/ 	.byte	0x3f
	.zero		1


	//   ....[56]....
        /*099c*/ 	.word	0x00014410
        /*09a0*/ 	.word	0x00000013
        /*09a4*/ 	.word	0x00030830
        /*09a8*/ 	.short	0x0101
        /*09aa*/ 	.byte	0x3f
	.zero		1


	//   ....[57]....
        /*09ac*/ 	.word	0x00014470
        /*09b0*/ 	.word	0x00000006
        /*09b4*/ 	.word	0x00030860
        /*09b8*/ 	.short	0x010a
        /*09ba*/ 	.byte	0x3f
	.zero		1


	//   ....[58]....
        /*09bc*/ 	.word	0x00014920
        /*09c0*/ 	.word	0x00000006
        /*09c4*/ 	.word	0x00030850
        /*09c8*/ 	.short	0x0107
        /*09ca*/ 	.byte	0x3f
	.zero		1


	//   ....[59]....
        /*09cc*/ 	.word	0x00014a90
        /*09d0*/ 	.word	0x00000006
        /*09d4*/ 	.word	0x00030850
        /*09d8*/ 	.short	0x0101
        /*09da*/ 	.byte	0x3f
	.zero		1


	//   ....[60]....
        /*09dc*/ 	.word	0x00014c10
        /*09e0*/ 	.word	0x00000000
        /*09e4*/ 	.word	0x00030860
        /*09e8*/ 	.short	0x010a
        /*09ea*/ 	.byte	0x3f
	.zero		1


	//   ....[61]....
        /*09ec*/ 	.word	0x00015140
        /*09f0*/ 	.word	0x00000000
        /*09f4*/ 	.word	0x00030850
        /*09f8*/ 	.short	0x0107
        /*09fa*/ 	.byte	0x3f
	.zero		1


	//   ....[62]....
        /*09fc*/ 	.word	0x000151f0
        /*0a00*/ 	.word	0x00000000
        /*0a04*/ 	.word	0x00030850
        /*0a08*/ 	.short	0x0101
        /*0a0a*/ 	.byte	0x3f
	.zero		1


	//   ....[63]....
        /*0a0c*/ 	.word	0x00015290
        /*0a10*/ 	.word	0x00000007
        /*0a14*/ 	.word	0x00030820
        /*0a18*/ 	.short	0x010a
        /*0a1a*/ 	.byte	0x3f
	.zero		1


	//   ....[64]....
        /*0a1c*/ 	.word	0x00015410
        /*0a20*/ 	.word	0x00000005
        /*0a24*/ 	.word	0x00030840
        /*0a28*/ 	.short	0x010a
        /*0a2a*/ 	.byte	0x3f
	.zero		1


	//   ....[65]....
        /*0a2c*/ 	.word	0x000154b0
        /*0a30*/ 	.word	0x00000007
        /*0a34*/ 	.word	0x00030840
        /*0a38*/ 	.short	0x010a
        /*0a3a*/ 	.byte	0x3f
	.zero		1


	//   ....[66]....
        /*0a3c*/ 	.word	0x000154f0
        /*0a40*/ 	.word	0x00000005
        /*0a44*/ 	.word	0x00030860
        /*0a48*/ 	.short	0x010a
        /*0a4a*/ 	.byte	0x3f
	.zero		1


	//   ....[67]....
        /*0a4c*/ 	.word	0x00015530
        /*0a50*/ 	.word	0x00000007
        /*0a54*/ 	.word	0x00030860
        /*0a58*/ 	.short	0x010a
        /*0a5a*/ 	.byte	0x3f
	.zero		1


	//   ....[68]....
        /*0a5c*/ 	.word	0x000155a0
        /*0a60*/ 	.word	0x00000003
        /*0a64*/ 	.word	0x00030800
        /*0a68*/ 	.short	0x010a
        /*0a6a*/ 	.byte	0x3f
	.zero		1


	//   ....[69]....
        /*0a6c*/ 	.word	0x00015600
        /*0a70*/ 	.word	0x00000003
        /*0a74*/ 	.word	0x00030830
        /*0a78*/ 	.short	0x010a
        /*0a7a*/ 	.byte	0x3f
	.zero		1


	//   ....[70]....
        /*0a7c*/ 	.word	0x00015660
        /*0a80*/ 	.word	0x00000009
        /*0a84*/ 	.word	0x00030830
        /*0a88*/ 	.short	0x010a
        /*0a8a*/ 	.byte	0x3f
	.zero		1


	//   ....[71]....
        /*0a8c*/ 	.word	0x000156c0
        /*0a90*/ 	.word	0x00000009
        /*0a94*/ 	.word	0x00030850
        /*0a98*/ 	.short	0x010a
        /*0a9a*/ 	.byte	0x3f
	.zero		1


	//   ....[72]....
        /*0a9c*/ 	.word	0x00015720
        /*0aa0*/ 	.word	0x00000009
        /*0aa4*/ 	.word	0x00030830
        /*0aa8*/ 	.short	0x010a
        /*0aaa*/ 	.byte	0x3f
	.zero		1


	//   ....[73]....
        /*0aac*/ 	.word	0x00015780
        /*0ab0*/ 	.word	0x00000009
        /*0ab4*/ 	.word	0x00030850
        /*0ab8*/ 	.short	0x010a
        /*0aba*/ 	.byte	0x3f
	.zero		1


	//   ....[74]....
        /*0abc*/ 	.word	0x000157e0
        /*0ac0*/ 	.word	0x00000009
        /*0ac4*/ 	.word	0x00030830
        /*0ac8*/ 	.short	0x010a
        /*0aca*/ 	.byte	0x3f
	.zero		1


	//   ....[75]....
        /*0acc*/ 	.word	0x00015840
        /*0ad0*/ 	.word	0x00000009
        /*0ad4*/ 	.word	0x00030850
        /*0ad8*/ 	.short	0x010a
        /*0ada*/ 	.byte	0x3f
	.zero		1


	//   ....[76]....
        /*0adc*/ 	.word	0x000158a0
        /*0ae0*/ 	.word	0x00000005
        /*0ae4*/ 	.word	0x00030850
        /*0ae8*/ 	.short	0x010a
        /*0aea*/ 	.byte	0x3f
	.zero		1


	//   ....[77]....
        /*0aec*/ 	.word	0x00015980
        /*0af0*/ 	.word	0x00000003
        /*0af4*/ 	.word	0x00030840
        /*0af8*/ 	.short	0x010a
        /*0afa*/ 	.byte	0x3f
	.zero		1


	//   ....[78]....
        /*0afc*/ 	.word	0x00016b90
        /*0b00*/ 	.word	0x00000003
        /*0b04*/ 	.word	0x00030820
        /*0b08*/ 	.short	0x010a
        /*0b0a*/ 	.byte	0x3f
	.zero		1


	//   ....[79]....
        /*0b0c*/ 	.word	0x00016be0
        /*0b10*/ 	.word	0x00000013
        /*0b14*/ 	.word	0x00030840
        /*0b18*/ 	.short	0x010a
        /*0b1a*/ 	.byte	0x3f
	.zero		1


	//   ....[80]....
        /*0b1c*/ 	.word	0x00017370
        /*0b20*/ 	.word	0x00000006
        /*0b24*/ 	.word	0x00030860
        /*0b28*/ 	.short	0x010a
        /*0b2a*/ 	.byte	0x3f
	.zero		1


	//   ....[81]....
        /*0b2c*/ 	.word	0x00017c70
        /*0b30*/ 	.word	0x00000000
        /*0b34*/ 	.word	0x00030860
        /*0b38*/ 	.short	0x010a
        /*0b3a*/ 	.byte	0x3f
	.zero		1


	//   ....[82]....
        /*0b3c*/ 	.word	0x00018530
        /*0b40*/ 	.word	0x00000007
        /*0b44*/ 	.word	0x00030820
        /*0b48*/ 	.short	0x010a
        /*0b4a*/ 	.byte	0x3f
	.zero		1


	//   ....[83]....
        /*0b4c*/ 	.word	0x000186d0
        /*0b50*/ 	.word	0x00000005
        /*0b54*/ 	.word	0x00030840
        /*0b58*/ 	.short	0x010a
        /*0b5a*/ 	.byte	0x3f
	.zero		1


	//   ....[84]....
        /*0b5c*/ 	.word	0x00018720
        /*0b60*/ 	.word	0x00000007
        /*0b64*/ 	.word	0x00030840
        /*0b68*/ 	.short	0x010a
        /*0b6a*/ 	.byte	0x3f
	.zero		1


	//   ....[85]....
        /*0b6c*/ 	.word	0x00018770
        /*0b70*/ 	.word	0x00000005
        /*0b74*/ 	.word	0x00030860
        /*0b78*/ 	.short	0x010a
        /*0b7a*/ 	.byte	0x3f
	.zero		1


	//----- nvinfo : EIATTR_NUM_MBARRIERS
	.align		4
.L_179:
        /*0b7c*/ 	.byte	0x03, 0x38
        /*0b7e*/ 	.short	0x0016


	//----- nvinfo : EIATTR_EXIT_INSTR_OFFSETS
	.align		4
        /*0b80*/ 	.byte	0x04, 0x1c
        /*0b82*/ 	.short	(.L_181 - .L_180)


	//   ....[0]....
.L_180:
        /*0b84*/ 	.word	0x00015580


	//----- nvinfo : EIATTR_MAX_THREADS
	.align		4
.L_181:
        /*0b88*/ 	.byte	0x04, 0x05
        /*0b8a*/ 	.short	(.L_183 - .L_182)
.L_182:
        /*0b8c*/ 	.word	0x00000180
        /*0b90*/ 	.word	0x00000001
        /*0b94*/ 	.word	0x00000001


	//----- nvinfo : EIATTR_CRS_STACK_SIZE
	.align		4
.L_183:
        /*0b98*/ 	.byte	0x04, 0x1e
        /*0b9a*/ 	.short	(.L_185 - .L_184)
.L_184:
        /*0b9c*/ 	.word	0x00000000


	//----- nvinfo : EIATTR_CBANK_PARAM_SIZE
	.align		4
.L_185:
        /*0ba0*/ 	.byte	0x03, 0x19
        /*0ba2*/ 	.short	0x0a70


	//----- nvinfo : EIATTR_PARAM_CBANK
	.align		4
        /*0ba4*/ 	.byte	0x04, 0x0a
        /*0ba6*/ 	.short	(.L_187 - .L_186)
	.align		4
.L_186:
        /*0ba8*/ 	.word	index@(.nv.constant0._ZN7cutlass13device_kernelIN5flash11enable_sm90INS1_16FlashAttnFwdSm90INS1_25CollectiveMainloopFwdSm90ILi2EN4cute5tupleIJNS5_1CILi1EEES8_S8_EEENS6_IJNS7_ILi128EEENS7_ILi96EEENS7_ILi192EEEEEELi192ENS_10bfloat16_tEfNS_4arch4Sm90ELb0ELb1ELb1ELb0ELb1ELb0ELb0ELb1ELb1ELb1ELb1ELb0EEENS1_21CollectiveEpilogueFwdINS6_IJSA_SC_SB_EEES9_SE_SG_Li256ELb0ELb1ELb1ELb0EEENS1_19SingleTileSchedulerILb0ELb1ELb1ELi128EEEEEEEEEvNT_6ParamsE)
        /*0bac*/ 	.short	0x0210
        /*0bae*/ 	.short	0x0a70


	//----- nvinfo : EIATTR_SW_WAR
	.align		4
.L_187:
        /*0bb0*/ 	.byte	0x04, 0x36
        /*0bb2*/ 	.short	(.L_189 - .L_188)
.L_188:
        /*0bb4*/ 	.word	0x00000008
.L_189:


//--------------------- .nv.info._ZN7cutlass13device_kernelIN5flash11enable_sm90INS1_16FlashAttnFwdSm90INS1_25CollectiveMainloopFwdSm90ILi2EN4cute5tupleIJNS5_1CILi1EEES8_S8_EEENS6_IJNS7_ILi128EEENS7_ILi96EEENS7_ILi192EEEEEELi192ENS_10bfloat16_tEfNS_4arch4Sm90ELb0ELb1ELb1ELb1ELb1ELb0ELb0ELb1ELb1ELb1ELb1ELb0EEENS1_21CollectiveEpilogueFwdINS6_IJSA_SC_SB_EEES9_SE_SG_Li256ELb1ELb1ELb1ELb0EEENS1_36VarlenDynamicPersistentTileSchedulerILi128ELi96ELi256ELi128ELb1ELb1ELb1ELb1ELb0ELb1EEEEEEEEEvNT_6ParamsE --------------------------
	.section	.nv.info._ZN7cutlass13device_kernelIN5flash11enable_sm90INS1_16FlashAttnFwdSm90INS1_25CollectiveMainloopFwdSm90ILi2EN4cute5tupleIJNS5_1CILi1EEES8_S8_EEENS6_IJNS7_ILi128EEENS7_ILi96EEENS7_ILi192EEEEEELi192ENS_10bfloat16_tEfNS_4arch4Sm90ELb0ELb1ELb1ELb1ELb1ELb0ELb0ELb1ELb1ELb1ELb1ELb0EEENS1_21CollectiveEpilogueFwdINS6_IJSA_SC_SB_EEES9_SE_SG_Li256ELb1ELb1ELb1ELb0EEENS1_36VarlenDynamicPersistentTileSchedulerILi128ELi96ELi256ELi128ELb1ELb1ELb1ELb1ELb0ELb1EEEEEEEEEvNT_6ParamsE,"",@"SHT_CUDA_INFO"
	.sectionflags	@""
	.align	4


	//----- nvinfo : EIATTR_CUDA_API_VERSION
	.align		4
        /*0000*/ 	.byte	0x04, 0x37
        /*0002*/ 	.short	(.L_191 - .L_190)
.L_190:
        /*0004*/ 	.word	0x00000082


	//----- nvinfo : EIATTR_KPARAM_INFO
	.align		4
.L_191:
        /*0008*/ 	.byte	0x04, 0x17
        /*000a*/ 	.short	(.L_193 - .L_192)
.L_192:
        /*000c*/ 	.word	0x00000000
        /*0010*/ 	.short	0x0000
        /*0012*/ 	.short	0x0070
        /*0014*/ 	.byte	0x00, 0xf0, 0x01, 0x2a


	//----- nvinfo : EIATTR_SPARSE_MMA_MASK
	.align		4
.L_193:
        /*0018*/ 	.byte	0x03, 0x50
        /*001a*/ 	.short	0x0000


	//----- nvinfo : EIATTR_MAXREG_COUNT
	.align		4
        /*001c*/ 	.byte	0x03, 0x1b
        /*001e*/ 	.short	0x00a8


	//----- nvinfo : EIATTR_NUM_BARRIERS
	.align		4
        /*0020*/ 	.byte	0x02, 0x4c
        /*0022*/ 	.byte	0x09
	.zero		1


	//----- nvinfo : EIATTR_EXTERNS
	.align		4
        /*0024*/ 	.byte	0x04, 0x0f
        /*0026*/ 	.short	(.L_195 - .L_194)


	//   ....[0]....
	.align		4
.L_194:
        /*0028*/ 	.word	index@(__assertfail)


	//----- nvinfo : EIATTR_ANNOTATIONS
	.align		4
.L_195:
        /*002c*/ 	.byte	0x04, 0x55
        /*002e*/ 	.short	(.L_197 - .L_196)


	//   ....[0]....
.L_196:
        /* <DEDUP_REMOVED lines=14> */


	//----- nvinfo : EIATTR_MERCURY_ISA_VERSION
	.align		4
.L_197:
        /*0100*/ 	.byte	0x03, 0x5f
        /*0102*/ 	.short	0x0101


	//----- nvinfo : EIATTR_UNUSED_LOAD_BYTE_OFFSET
	.align		4
        /*0104*/ 	.byte	0x04, 0x44
        /*0106*/ 	.short	(.L_199 - .L_198)


	//   ....[0]....
.L_198:
        /*0108*/ 	.word	0x00000950
        /*010c*/ 	.word	0x0000fff0


	//   ....[1]....
        /*0110*/ 	.word	0x0000fe10
        /*0114*/ 	.word	0x0000fff0


	//----- nvinfo : EIATTR_INT_WARP_WIDE_INSTR_OFFSETS
	.align		4
.L_199:
        /*0118*/ 	.byte	0x04, 0x31
        /*011a*/ 	.short	(.L_201 - .L_200)


	//   ....[0]....
.L_200:
        /*011c*/ 	.word	0x000000c0


	//   ....[1]....
        /*0120*/ 	.word	0x000000d0


	//   ....[2]....
        /*0124*/ 	.word	0x00000170


	//   ....[3]....
        /*0128*/ 	.word	0x00015880


	//   ....[4]....
        /*012c*/ 	.word	0x00015910


	//   ....[5]....
        /*0130*/ 	.word	0x000186b0


	//   ....[6]....
        /*0134*/ 	.word	0x00018740


	//----- nvinfo : EIATTR_COOP_GROUP_MASK_REGIDS
	.align		4
.L_201:
        /*0138*/ 	.byte	0x04, 0x29
        /*013a*/ 	.short	(.L_203 - .L_202)


	//   ....[0]....
.L_202:
        /*013c*/ 	.word	0xffffffff


	//   ....[1]....
        /*0140*/ 	.word	0xffffffff


	//   ....[2]....
        /*0144*/ 	.word	0xffffffff


	//   ....[3]....
        /*0148*/ 	.word	0xffffffff


	//   ....[4]....
        /*014c*/ 	.word	0xffffffff


	//   ....[5]....
        /*0150*/ 	.word	0xffffffff


	//   ....[6]....
        /*0154*/ 	.word	0xffffffff


	//   ....[7]....
        /*0158*/ 	.word	0xffffffff


	//   ....[8]....
        /*015c*/ 	.word	0xffffffff


	//   ....[9]....
        /*0160*/ 	.word	0xffffffff


	//   ....[10]....
        /*0164*/ 	.word	0xffffffff


	//   ....[11]....
        /*0168*/ 	.word	0xffffffff


	//   ....[12]....
        /*016c*/ 	.word	0xffffffff


	//   ....[13]....
        /*0170*/ 	.word	0xffffffff


	//   ....[14]....
        /*0174*/ 	.word	0xffffffff


	//   ....[15]....
        /*0178*/ 	.word	0xffffffff


	//   ....[16]....
        /*017c*/ 	.word	0xffffffff


	//   ....[17]....
        /*0180*/ 	.word	0xffffffff


	//   ....[18]....
        /*0184*/ 	.word	0xffffffff


	//   ....[19]....
        /*0188*/ 	.word	0xffffffff


	//   ....[20]....
        /*018c*/ 	.word	0xffffffff


	//   ....[21]....
        /*0190*/ 	.word	0xffffffff


	//   ....[22]....
        /*0194*/ 	.word	0xffffffff


	//   ....[23]....
        /*0198*/ 	.word	0xffffffff


	//   ....[24]....
        /*019c*/ 	.word	0xffffffff


	//   ....[25]....
        /*01a0*/ 	.word	0xffffffff


	//   ....[26]....
        /*01a4*/ 	.word	0xffffffff


	//   ....[27]....
        /*01a8*/ 	.word	0xffffffff


	//   ....[28]....
        /*01ac*/ 	.word	0xffffffff


	//   ....[29]....
        /*01b0*/ 	.word	0xffffffff


	//   ....[30]....
        /*01b4*/ 	.word	0xffffffff


	//   ....[31]....
        /*01b8*/ 	.word	0xffffffff


	//   ....[32]....
        /*01bc*/ 	.word	0xffffffff


	//   ....[33]....
        /*01c0*/ 	.word	0xffffffff


	//   ....[34]....
        /*01c4*/ 	.word	0xffffffff


	//   ....[35]....
        /*01c8*/ 	.word	0xffffffff


	//   ....[36]....
        /*01cc*/ 	.word	0xffffffff


	//   ....[37]....
        /*01d0*/ 	.word	0xffffffff


	//   ....[38]....
        /*01d4*/ 	.word	0xffffffff


	//   ....[39]....
        /*01d8*/ 	.word	0xffffffff


	//   ....[40]....
        /*01dc*/ 	.word	0xffffffff


	//   ....[41]....
        /*01e0*/ 	.word	0xffffffff


	//   ....[42]....
        /*01e4*/ 	.word	0xffffffff


	//   ....[43]....
        /*01e8*/ 	.word	0xffffffff


	//   ....[44]....
        /*01ec*/ 	.word	0xffffffff


	//   ....[45]....
        /*01f0*/ 	.word	0xffffffff


	//   ....[46]....
        /*01f4*/ 	.word	0xffffffff


	//   ....[47]....
        /*01f8*/ 	.word	0xffffffff


	//   ....[48]....
        /*01fc*/ 	.word	0xffffffff


	//   ....[49]....
        /*0200*/ 	.word	0xffffffff


	//   ....[50]....
        /*0204*/ 	.word	0xffffffff


	//   ....[51]....
        /*0208*/ 	.word	0xffffffff


	//   ....[52]....
        /*020c*/ 	.word	0xffffffff


	//   ....[53]....
        /*0210*/ 	.word	0xffffffff


	//   ....[54]....
        /*0214*/ 	.word	0xffffffff


	//   ....[55]....
        /*0218*/ 	.word	0xffffffff


	//   ....[56]....
        /*021c*/ 	.word	0xffffffff


	//   ....[57]....
        /*0220*/ 	.word	0xffffffff


	//   ....[58]....
        /*0224*/ 	.word	0xffffffff


	//   ....[59]....
        /*0228*/ 	.word	0xffffffff


	//   ....[60]....
        /*022c*/ 	.word	0xffffffff


	//   ....[61]....
        /*0230*/ 	.word	0xffffffff


	//   ....[62]....
        /*0234*/ 	.word	0xffffffff


	//   ....[63]....
        /*0238*/ 	.word	0xffffffff


	//   ....[64]....
        /*023c*/ 	.word	0xffffffff


	//   ....[65]....
        /*0240*/ 	.word	0xffffffff


	//   ....[66]....
        /*0244*/ 	.word	0xffffffff


	//   ....[67]....
        /*0248*/ 	.word	0xffffffff


	//   ....[68]....
        /*024c*/ 	.word	0xffffffff


	//   ....[69]....
        /*0250*/ 	.word	0xffffffff


	//   ....[70]....
        /*0254*/ 	.word	0xffffffff


	//   ....[71]....
        /*0258*/ 	.word	0xffffffff


	//   ....[72]....
        /*025c*/ 	.word	0xffffffff


	//   ....[73]....
        /*0260*/ 	.word	0xffffffff


	//   ....[74]....
        /*0264*/ 	.word	0xffffffff


	//   ....[75]....
        /*0268*/ 	.word	0xffffffff


	//   ....[76]....
        /*026c*/ 	.word	0xffffffff


	//   ....[77]....
        /*0270*/ 	.word	0xffffffff


	//   ....[78]....
        /*0274*/ 	.word	0xffffffff


	//   ....[79]....
        /*0278*/ 	.word	0xffffffff


	//   ....[80]....
        /*027c*/ 	.word	0xffffffff


	//   ....[81]....
        /*0280*/ 	.word	0xffffffff


	//   ....[82]....
        /*0284*/ 	.word	0xffffffff


	//   ....[83]....
        /*0288*/ 	.word	0xffffffff


	//   ....[84]....
        /*028c*/ 	.word	0xffffffff


	//   ....[85]....
        /*0290*/ 	.word	0xffffffff


	//   ....[86]....
        /*0294*/ 	.word	0xffffffff


	//   ....[87]....
        /*0298*/ 	.word	0xffffffff


	//   ....[88]....
        /*029c*/ 	.word	0xffffffff


	//   ....[89]....
        /*02a0*/ 	.word	0xffffffff


	//   ....[90]....
        /*02a4*/ 	.word	0xffffffff


	//   ....[91]....
        /*02a8*/ 	.word	0xffffffff


	//   ....[92]....
        /*02ac*/ 	.word	0xffffffff


	//   ....[93]....
        /*02b0*/ 	.word	0xffffffff


	//   ....[94]....
        /*02b4*/ 	.word	0xffffffff


	//   ....[95]....
        /*02b8*/ 	.word	0xffffffff


	//   ....[96]....
        /*02bc*/ 	.word	0xffffffff


	//   ....[97]....
        /*02c0*/ 	.word	0xffffffff


	//   ....[98]....
        /*02c4*/ 	.word	0xffffffff


	//   ....[99]....
        /*02c8*/ 	.word	0xffffffff


	//   ....[100]....
        /*02cc*/ 	.word	0xffffffff


	//   ....[101]....
        /*02d0*/ 	.word	0xffffffff


	//   ....[102]....
        /*02d4*/ 	.word	0xffffffff


	//   ....[103]....
        /*02d8*/ 	.word	0xffffffff


	//   ....[104]....
        /*02dc*/ 	.word	0xffffffff


	//   ....[105]....
        /*02e0*/ 	.word	0xffffffff


	//   ....[106]....
        /*02e4*/ 	.word	0xffffffff


	//   ....[107]....
        /*02e8*/ 	.word	0xffffffff


	//   ....[108]....
        /*02ec*/ 	.word	0xffffffff


	//   ....[109]....
        /*02f0*/ 	.word	0xffffffff


	//   ....[110]....
        /*02f4*/ 	.word	0xffffffff


	//   ....[111]....
        /*02f8*/ 	.word	0xffffffff


	//   ....[112]....
        /*02fc*/ 	.word	0xffffffff


	//   ....[113]....
        /*0300*/ 	.word	0xffffffff


	//   ....[114]....
        /*0304*/ 	.word	0xffffffff


	//   ....[115]....
        /*0308*/ 	.word	0xffffffff


	//   ....[116]....
        /*030c*/ 	.word	0xffffffff


	//   ....[117]....
        /*0310*/ 	.word	0xffffffff


	//   ....[118]....
        /*0314*/ 	.word	0xffffffff


	//   ....[119]....
        /*0318*/ 	.word	0xffffffff


	//   ....[120]....
        /*031c*/ 	.word	0xffffffff


	//   ....[121]....
        /*0320*/ 	.word	0xffffffff


	//   ....[122]....
        /*0324*/ 	.word	0xffffffff


	//   ....[123]....
        /*0328*/ 	.word	0xffffffff


	//   ....[124]....
        /*032c*/ 	.word	0xffffffff


	//   ....[125]....
        /*0330*/ 	.word	0xffffffff


	//   ....[126]....
        /*0334*/ 	.word	0xffffffff


	//   ....[127]....
        /*0338*/ 	.word	0xffffffff


	//   ....[128]....
        /*033c*/ 	.word	0xffffffff


	//   ....[129]....
        /*0340*/ 	.word	0xffffffff


	//   ....[130]....
        /*0344*/ 	.word	0xffffffff


	//   ....[131]....
        /*0348*/ 	.word	0xffffffff


	//   ....[132]....
        /*034c*/ 	.word	0xffffffff


	//   ....[133]....
        /*0350*/ 	.word	0xffffffff


	//   ....[134]....
        /*0354*/ 	.word	0xffffffff


	//   ....[135]....
        /*0358*/ 	.word	0xffffffff


	//   ....[136]....
        /*035c*/ 	.word	0xffffffff


	//   ....[137]....
        /*0360*/ 	.word	0xffffffff


	//   ....[138]....
        /*0364*/ 	.word	0xffffffff


	//   ....[139]....
        /*0368*/ 	.word	0xffffffff


	//   ....[140]....
        /*036c*/ 	.word	0xffffffff


	//   ....[141]....
        /*0370*/ 	.word	0xffffffff


	//   ....[142]....
        /*0374*/ 	.word	0xffffffff


	//   ....[143]....
        /*0378*/ 	.word	0xffffffff


	//   ....[144]....
        /*037c*/ 	.word	0xffffffff


	//   ....[145]....
        /*0380*/ 	.word	0xffffffff


	//   ....[146]....
        /*0384*/ 	.word	0xffffffff


	//   ....[147]....
        /*0388*/ 	.word	0xffffffff


	//   ....[148]....
        /*038c*/ 	.word	0xffffffff


	//   ....[149]....
        /*0390*/ 	.word	0xffffffff


	//   ....[150]....
        /*0394*/ 	.word	0xffffffff


	//   ....[151]....
        /*0398*/ 	.word	0xffffffff


	//   ....[152]....
        /*039c*/ 	.word	0xffffffff


	//   ....[153]....
        /*03a0*/ 	.word	0xffffffff


	//   ....[154]....
        /*03a4*/ 	.word	0xffffffff


	//   ....[155]....
        /*03a8*/ 	.word	0xffffffff


	//   ....[156]....
        /*03ac*/ 	.word	0xffffffff


	//   ....[157]....
        /*03b0*/ 	.word	0x0500000f


	//   ....[158]....
        /*03b4*/ 	.word	0x0500000f


	//   ....[159]....
        /*03b8*/ 	.word	0x0500000f


	//   ....[160]....
        /*03bc*/ 	.word	0x0500000f


	//   ....[161]....
        /*03c0*/ 	.word	0x0500000f


	//   ....[162]....
        /*03c4*/ 	.word	0x0500000f


	//   ....[163]....
        /*03c8*/ 	.word	0x0500000f


	//   ....[164]....
        /*03cc*/ 	.word	0x0500000f


	//   ....[165]....
        /*03d0*/ 	.word	0x0500000f


	//   ....[166]....
        /*03d4*/ 	.word	0x0500000f


	//   ....[167]....
        /*03d8*/ 	.word	0x0500000f


	//   ....[168]....
        /*03dc*/ 	.word	0x0500000f


	//   ....[169]....
        /*03e0*/ 	.word	0x0500000f


	//   ....[170]....
        /*03e4*/ 	.word	0x0500000f


	//   ....[171]....
        /*03e8*/ 	.word	0x0500000f


	//   ....[172]....
        /*03ec*/ 	.word	0x0500000f


	//   ....[173]....
        /*03f0*/ 	.word	0x0500000f


	//   ....[174]....
        /*03f4*/ 	.word	0x0500000f


	//   ....[175]....
        /*03f8*/ 	.word	0x0500000f


	//   ....[176]....
        /*03fc*/ 	.word	0x0500000f


	//   ....[177]....
        /*0400*/ 	.word	0x0500000f


	//   ....[178]....
        /*0404*/ 	.word	0x0500000f


	//   ....[179]....
        /*0408*/ 	.word	0x0500000f


	//   ....[180]....
        /*040c*/ 	.word	0x0500000f


	//   ....[181]....
        /*0410*/ 	.word	0x0500000f


	//   ....[182]....
        /*0414*/ 	.word	0x0500000f


	//   ....[183]....
        /*0418*/ 	.word	0x0500000f


	//   ....[184]....
        /*041c*/ 	.word	0x0500000f


	//   ....[185]....
        /*0420*/ 	.word	0x0500000f


	//   ....[186]....
        /*0424*/ 	.word	0x0500000f


	//   ....[187]....
        /*0428*/ 	.word	0x0500000f


	//   ....[188]....
        /*042c*/ 	.word	0x0500000f


	//   ....[189]....
        /*0430*/ 	.word	0x0500000f


	//   ....[190]....
        /*0434*/ 	.word	0x0500000f


	//   ....[191]....
        /*0438*/ 	.word	0x0500000f


	//   ....[192]....
        /*043c*/ 	.word	0x0500000f


	//   ....[193]....
        /*0440*/ 	.word	0x0500000f


	//   ....[194]....
        /*0444*/ 	.word	0x0500000f


	//   ....[195]....
        /*0448*/ 	.word	0x0500000f


	//   ....[196]....
        /*044c*/ 	.word	0x0500000f


	//   ....[197]....
        /*0450*/ 	.word	0x0500000f


	//   ....[198]....
        /*0454*/ 	.word	0x0500000f


	//   ....[199]....
        /*0458*/ 	.word	0x0500000f


	//   ....[200]....
        /*045c*/ 	.word	0x0500000f


	//   ....[201]....
        /*0460*/ 	.word	0x0500000f


	//   ....[202]....
        /*0464*/ 	.word	0x0500000f


	//   ....[203]....
        /*0468*/ 	.word	0x0500000f


	//   ....[204]....
        /*046c*/ 	.word	0x0500000f


	//   ....[205]....
        /*0470*/ 	.word	0x0500000f


	//   ....[206]....
        /*0474*/ 	.word	0x0500000f


	//   ....[207]....
        /*0478*/ 	.word	0x0500000f


	//   ....[208]....
        /*047c*/ 	.word	0x0500000f


	//   ....[209]....
        /*0480*/ 	.word	0x0500000f


	//   ....[210]....
        /*0484*/ 	.word	0x0500000f


	//   ....[211]....
        /*0488*/ 	.word	0x0500000f


	//   ....[212]....
        /*048c*/ 	.word	0x0500000f


	//   ....[213]....
        /*0490*/ 	.word	0x0500000f


	//   ....[214]....
        /*0494*/ 	.word	0x0500000f


	//   ....[215]....
        /*0498*/ 	.word	0x0500000f


	//   ....[216]....
        /*049c*/ 	.word	0x0500000f


	//   ....[217]....
        /*04a0*/ 	.word	0x0500000f


	//   ....[218]....
        /*04a4*/ 	.word	0x0500000f


	//   ....[219]....
        /*04a8*/ 	.word	0x0500000f


	//   ....[220]....
        /*04ac*/ 	.word	0x0500000f


	//   ....[221]....
        /*04b0*/ 	.word	0x0500000f


	//   ....[222]....
        /*04b4*/ 	.word	0x0500000f


	//   ....[223]....
        /*04b8*/ 	.word	0x0500000f


	//   ....[224]....
        /*04bc*/ 	.word	0x0500000f


	//   ....[225]....
        /*04c0*/ 	.word	0x0500000f


	//   ....[226]....
        /*04c4*/ 	.word	0x0500000f


	//   ....[227]....
        /*04c8*/ 	.word	0x0500000f


	//   ....[228]....
        /*04cc*/ 	.word	0x0500000f


	//   ....[229]....
        /*04d0*/ 	.word	0x0500000f


	//   ....[230]....
        /*04d4*/ 	.word	0x0500000f


	//   ....[231]....
        /*04d8*/ 	.word	0x0500000f


	//   ....[232]....
        /*04dc*/ 	.word	0x0500000f


	//   ....[233]....
        /*04e0*/ 	.word	0x0500000f


	//   ....[234]....
        /*04e4*/ 	.word	0x0500000f


	//   ....[235]....
        /*04e8*/ 	.word	0x0500000f


	//   ....[236]....
        /*04ec*/ 	.word	0x0500000f


	//   ....[237]....
        /*04f0*/ 	.word	0x0500000f


	//   ....[238]....
        /*04f4*/ 	.word	0x0500000f


	//   ....[239]....
        /*04f8*/ 	.word	0x0500000f


	//   ....[240]....
        /*04fc*/ 	.word	0x0500000f


	//----- nvinfo : EIATTR_COOP_GROUP_INSTR_OFFSETS
	.align		4
.L_203:
        /*0500*/ 	.byte	0x04, 0x28
        /*0502*/ 	.short	(.L_205 - .L_204)


	//   ....[0]....
.L_204:
        /*0504*/ 	.word	0x00000070


	//   ....[1]....
        /*0508*/ 	.word	0x000000b0


	//   ....[2]....
        /*050c*/ 	.word	0x000002d0


	//   ....[3]....
        /*0510*/ 	.word	0x00000430


	//   ....[4]....
        /*0514*/ 	.word	0x00000550


	//   ....[5]....
        /*0518*/ 	.word	0x000006b0


	//   ....[6]....
        /*051c*/ 	.word	0x00001fe0


	//   ....[7]....
        /*0520*/ 	.word	0x00002b90


	//   ....[8]....
        /*0524*/ 	.word	0x000032b0


	//   ....[9]....
        /*0528*/ 	.word	0x000042d0


	//   ....[10]....
        /*052c*/ 	.word	0x000042f0


	//   ....[11]....
        /*0530*/ 	.word	0x000047c0


	//   ....[12]....
        /*0534*/ 	.word	0x00004840


	//   ....[13]....
        /*0538*/ 	.word	0x00006710


	//   ....[14]....
        /*053c*/ 	.word	0x000075b0


	//   ....[15]....
        /*0540*/ 	.word	0x00007c00


	//   ....[16]....
        /*0544*/ 	.word	0x00007d10


	//   ....[17]....
        /*0548*/ 	.word	0x000082f0


	//   ....[18]....
        /*054c*/ 	.word	0x00008340


	//   ....[19]....
        /*0550*/ 	.word	0x0000a7f0


	//   ....[20]....
        /*0554*/ 	.word	0x0000a810


	//   ....[21]....
        /*0558*/ 	.word	0x0000a830


	//   ....[22]....
        /*055c*/ 	.word	0x0000a850


	//   ....[23]....
        /*0560*/ 	.word	0x0000c640


	//   ....[24]....
        /*0564*/ 	.word	0x0000ccb0


	//   ....[25]....
        /*0568*/ 	.word	0x0000db20


	//   ....[26]....
        /*056c*/ 	.word	0x0000dc30


	//   ....[27]....
        /*0570*/ 	.word	0x0000e210


	//   ....[28]....
        /*0574*/ 	.word	0x0000e260


	//   ....[29]....
        /*0578*/ 	.word	0x0000f320


	//   ....[30]....
        /*057c*/ 	.word	0x0000f350


	//   ....[31]....
        /*0580*/ 	.word	0x0000f410


	//   ....[32]....
        /*0584*/ 	.word	0x0000f420


	//   ....[33]....
        /*0588*/ 	.word	0x00010cc0


	//   ....[34]....
        /*058c*/ 	.word	0x00010ce0


	//   ....[35]....
        /*0590*/ 	.word	0x00010cf0


	//   ....[36]....
        /*0594*/ 	.word	0x00010d00


	//   ....[37]....
        /*0598*/ 	.word	0x00011610


	//   ....[38]....
        /*059c*/ 	.word	0x00011630


	//   ....[39]....
        /*05a0*/ 	.word	0x00011760


	//   ....[40]....
        /*05a4*/ 	.word	0x00011780


	//   ....[41]....
        /*05a8*/ 	.word	0x00011880


	//   ....[42]....
        /*05ac*/ 	.word	0x000118a0


	//   ....[43]....
        /*05b0*/ 	.word	0x000119b0


	//   ....[44]....
        /*05b4*/ 	.word	0x000119d0


	//   ....[45]....
        /*05b8*/ 	.word	0x00011e00


	//   ....[46]....
        /*05bc*/ 	.word	0x00011e10


	//   ....[47]....
        /*05c0*/ 	.word	0x00012540


	//   ....[48]....
        /*05c4*/ 	.word	0x00012550


	//   ....[49]....
        /*05c8*/ 	.word	0x000136f0


	//   ....[50]....
        /*05cc*/ 	.word	0x00013720


	//   ....[51]....
        /*05d0*/ 	.word	0x00013840


	//   ....[52]....
        /*05d4*/ 	.word	0x00013860


	//   ....[53]....
        /*05d8*/ 	.word	0x00013960


	//   ....[54]....
        /*05dc*/ 	.word	0x00013980


	//   ....[55]....
        /*05e0*/ 	.word	0x00013a90


	//   ....[56]....
        /*05e4*/ 	.word	0x00013ab0


	//   ....[57]....
        /*05e8*/ 	.word	0x00013c50


	//   ....[58]....
        /*05ec*/ 	.word	0x00013e40


	//   ....[59]....
        /*05f0*/ 	.word	0x00013e70


	//   ....[60]....
        /*05f4*/ 	.word	0x00013ea0


	//   ....[61]....
        /*05f8*/ 	.word	0x00013ed0


	//   ....[62]....
        /*05fc*/ 	.word	0x00013f00


	//   ....[63]....
        /*0600*/ 	.word	0x00013f30


	//   ....[64]....
        /*0604*/ 	.word	0x000140a0


	//   ....[65]....
        /*0608*/ 	.word	0x000140d0


	//   ....[66]....
        /*060c*/ 	.word	0x00014100


	//   ....[67]....
        /*0610*/ 	.word	0x00014130


	//   ....[68]....
        /*0614*/ 	.word	0x00014160


	//   ....[69]....
        /*0618*/ 	.word	0x00014190


	//   ....[70]....
        /*061c*/ 	.word	0x00014220


	//   ....[71]....
        /*0620*/ 	.word	0x00014250


	//   ....[72]....
        /*0624*/ 	.word	0x00014260


	//   ....[73]....
        /*0628*/ 	.word	0x000142a0


	//   ....[74]....
        /*062c*/ 	.word	0x00016410


	//   ....[75]....
        /*0630*/ 	.word	0x00016430


	//   ....[76]....
        /*0634*/ 	.word	0x000164e0


	//   ....[77]....
        /*0638*/ 	.word	0x00016500


	//   ....[78]....
        /*063c*/ 	.word	0x000165a0


	//   ....[79]....
        /*0640*/ 	.word	0x000165c0


	//   ....[80]....
        /*0644*/ 	.word	0x00016660


	//   ....[81]....
        /*0648*/ 	.word	0x00016680


	//   ....[82]....
        /*064c*/ 	.word	0x00016720


	//   ....[83]....
        /*0650*/ 	.word	0x00016740


	//   ....[84]....
        /*0654*/ 	.word	0x00016750


	//   ....[85]....
        /*0658*/ 	.word	0x000167e0


	//   ....[86]....
        /*065c*/ 	.word	0x00016ec0


	//   ....[87]....
        /*0660*/ 	.word	0x00016ef0


	//   ....[88]....
        /*0664*/ 	.word	0x00016f50


	//   ....[89]....
        /*0668*/ 	.word	0x00016fb0


	//   ....[90]....
        /*066c*/ 	.word	0x00017000


	//   ....[91]....
        /*0670*/ 	.word	0x00017060


	//   ....[92]....
        /*0674*/ 	.word	0x000170b0


	//   ....[93]....
        /*0678*/ 	.word	0x00017110


	//   ....[94]....
        /*067c*/ 	.word	0x00017160


	//   ....[95]....
        /*0680*/ 	.word	0x000171c0


	//   ....[96]....
        /*0684*/ 	.word	0x00017210


	//   ....[97]....
        /*0688*/ 	.word	0x00017270


	//   ....[98]....
        /*068c*/ 	.word	0x000172c0


	//   ....[99]....
        /*0690*/ 	.word	0x00017310


	//   ....[100]....
        /*0694*/ 	.word	0x00017330


	//   ....[101]....
        /*0698*/ 	.word	0x00017370


	//   ....[102]....
        /*069c*/ 	.word	0x00017b20


	//   ....[103]....
        /*06a0*/ 	.word	0x00017b60


	//   ....[104]....
        /*06a4*/ 	.word	0x00017b70


	//   ....[105]....
        /*06a8*/ 	.word	0x00017bd0


	//   ....[106]....
        /*06ac*/ 	.word	0x00017be0


	//   ....[107]....
        /*06b0*/ 	.word	0x00017c40


	//   ....[108]....
        /*06b4*/ 	.word	0x00017c70


	//   ....[109]....
        /*06b8*/ 	.word	0x00017cb0


	//   ....[110]....
        /*06bc*/ 	.word	0x00017ce0


	//   ....[111]....
        /*06c0*/ 	.word	0x00017d20


	//   ....[112]....
        /*06c4*/ 	.word	0x00017d50


	//   ....[113]....
        /*06c8*/ 	.word	0x00017d90


	//   ....[114]....
        /*06cc*/ 	.word	0x00018000


	//   ....[115]....
        /*06d0*/ 	.word	0x00018020


	//   ....[116]....
        /*06d4*/ 	.word	0x00018030


	//   ....[117]....
        /*06d8*/ 	.word	0x000180c0


	//   ....[118]....
        /*06dc*/ 	.word	0x000180d0


	//   ....[119]....
        /*06e0*/ 	.word	0x00018160


	//   ....[120]....
        /*06e4*/ 	.word	0x00018170


	//   ....[121]....
        /*06e8*/ 	.word	0x00018200


	//   ....[122]....
        /*06ec*/ 	.word	0x00018210


	//   ....[123]....
        /*06f0*/ 	.word	0x000182a0


	//   ....[124]....
        /*06f4*/ 	.word	0x000182b0


	//   ....[125]....
        /*06f8*/ 	.word	0x000182c0


	//   ....[126]....
        /*06fc*/ 	.word	0x00018880


	//   ....[127]....
        /*0700*/ 	.word	0x000188c0


	//   ....[128]....
        /*0704*/ 	.word	0x00018900


	//   ....[129]....
        /*0708*/ 	.word	0x00018930


	//   ....[130]....
        /*070c*/ 	.word	0x000189c0


	//   ....[131]....
        /*0710*/ 	.word	0x000189f0


	//   ....[132]....
        /*0714*/ 	.word	0x00018a60


	//   ....[133]....
        /*0718*/ 	.word	0x00018a90


	//   ....[134]....
        /*071c*/ 	.word	0x00018b00


	//   ....[135]....
        /*0720*/ 	.word	0x00018b30


	//   ....[136]....
        /*0724*/ 	.word	0x00018b60


	//   ....[137]....
        /*0728*/ 	.word	0x00018bb0


	//   ....[138]....
        /*072c*/ 	.word	0x00018ff0


	//   ....[139]....
        /*0730*/ 	.word	0x00019000


	//   ....[140]....
        /*0734*/ 	.word	0x00019040


	//   ....[141]....
        /*0738*/ 	.word	0x00019080


	//   ....[142]....
        /*073c*/ 	.word	0x000190b0


	//   ....[143]....
        /*0740*/ 	.word	0x000190e0


	//   ....[144]....
        /*0744*/ 	.word	0x00019110


	//   ....[145]....
        /*0748*/ 	.word	0x00019140


	//   ....[146]....
        /*074c*/ 	.word	0x000192f0


	//   ....[147]....
        /*0750*/ 	.word	0x00019320


	//   ....[148]....
        /*0754*/ 	.word	0x00019350


	//   ....[149]....
        /*0758*/ 	.word	0x00019380


	//   ....[150]....
        /*075c*/ 	.word	0x000193b0


	//   ....[151]....
        /*0760*/ 	.word	0x000193e0


	//   ....[152]....
        /*0764*/ 	.word	0x000194a0


	//   ....[153]....
        /*0768*/ 	.word	0x000194c0


	//   ....[154]....
        /*076c*/ 	.word	0x000194e0


	//   ....[155]....
        /*0770*/ 	.word	0x00019540


	//   ....[156]....
        /*0774*/ 	.word	0x00019f60


	//   ....[157]....
        /*0778*/ 	.word	0x0001a5e0


	//   ....[158]....
        /*077c*/ 	.word	0x0001a6d0


	//   ....[159]....
        /*0780*/ 	.word	0x0001a770


	//   ....[160]....
        /*0784*/ 	.word	0x0001a7d0


	//   ....[161]....
        /*0788*/ 	.word	0x0001a8e0


	//   ....[162]....
        /*078c*/ 	.word	0x0001a950


	//   ....[163]....
        /*0790*/ 	.word	0x0001aa60


	//   ....[164]....
        /*0794*/ 	.word	0x0001aad0


	//   ....[165]....
        /*0798*/ 	.word	0x0001abe0


	//   ....[166]....
        /*079c*/ 	.word	0x0001ac50


	//   ....[167]....
        /*07a0*/ 	.word	0x0001ad60


	//   ....[168]....
        /*07a4*/ 	.word	0x0001add0


	//   ....[169]....
        /*07a8*/ 	.word	0x0001ae70


	//   ....[170]....
        /*07ac*/ 	.word	0x0001af80


	//   ....[171]....
        /*07b0*/ 	.word	0x0001aff0


	//   ....[172]....
        /*07b4*/ 	.word	0x0001b070


	//   ....[173]....
        /*07b8*/ 	.word	0x0001b140


	//   ....[174]....
        /*07bc*/ 	.word	0x0001b1c0


	//   ....[175]....
        /*07c0*/ 	.word	0x0001b2a0


	//   ....[176]....
        /*07c4*/ 	.word	0x0001b320


	//   ....[177]....
        /*07c8*/ 	.word	0x0001b400


	//   ....[178]....
        /*07cc*/ 	.word	0x0001b480


	//   ....[179]....
        /*07d0*/ 	.word	0x0001b560


	//   ....[180]....
        /*07d4*/ 	.word	0x0001b5e0


	//   ....[181]....
        /*07d8*/ 	.word	0x0001b6c0


	//   ....[182]....
        /*07dc*/ 	.word	0x0001b740


	//   ....[183]....
        /*07e0*/ 	.word	0x0001b810


	//   ....[184]....
        /*07e4*/ 	.word	0x0001b890


	//   ....[185]....
        /*07e8*/ 	.word	0x0001b950


	//   ....[186]....
        /*07ec*/ 	.word	0x0001ba80


	//   ....[187]....
        /*07f0*/ 	.word	0x0001bb50


	//   ....[188]....
        /*07f4*/ 	.word	0x0001bbc0


	//   ....[189]....
        /*07f8*/ 	.word	0x0001bc90


	//   ....[190]....
        /*07fc*/ 	.word	0x0001bcf0


	//   ....[191]....
        /*0800*/ 	.word	0x0001bdc0


	//   ....[192]....
        /*0804*/ 	.word	0x0001be20


	//   ....[193]....
        /*0808*/ 	.word	0x0001bef0


	//   ....[194]....
        /*080c*/ 	.word	0x0001bf50


	//   ....[195]....
        /*0810*/ 	.word	0x0001c020


	//   ....[196]....
        /*0814*/ 	.word	0x0001c080


	//   ....[197]....
        /*0818*/ 	.word	0x0001c160


	//   ....[198]....
        /*081c*/ 	.word	0x0001c250


	//   ....[199]....
        /*0820*/ 	.word	0x0001c2f0


	//   ....[200]....
        /*0824*/ 	.word	0x0001c350


	//   ....[201]....
        /*0828*/ 	.word	0x0001c450


	//   ....[202]....
        /*082c*/ 	.word	0x0001c4b0


	//   ....[203]....
        /*0830*/ 	.word	0x0001c5b0


	//   ....[204]....
        /*0834*/ 	.word	0x0001c610


	//   ....[205]....
        /*0838*/ 	.word	0x0001c710


	//   ....[206]....
        /*083c*/ 	.word	0x0001c770


	//   ....[207]....
        /*0840*/ 	.word	0x0001c870


	//   ....[208]....
        /*0844*/ 	.word	0x0001c8d0


	//   ....[209]....
        /*0848*/ 	.word	0x0001c9a0


	//   ....[210]....
        /*084c*/ 	.word	0x0001cae0


	//   ....[211]....
        /*0850*/ 	.word	0x0001cb80


	//   ....[212]....
        /*0854*/ 	.word	0x0001cc60


	//   ....[213]....
        /*0858*/ 	.word	0x0001cd30


	//   ....[214]....
        /*085c*/ 	.word	0x0001cd90


	//   ....[215]....
        /*0860*/ 	.word	0x0001ce80


	//   ....[216]....
        /*0864*/ 	.word	0x0001cee0


	//   ....[217]....
        /*0868*/ 	.word	0x0001cfd0


	//   ....[218]....
        /*086c*/ 	.word	0x0001d030


	//   ....[219]....
        /*0870*/ 	.word	0x0001d120


	//   ....[220]....
        /*0874*/ 	.word	0x0001d180


	//   ....[221]....
        /*0878*/ 	.word	0x0001d260


	//   ....[222]....
        /*087c*/ 	.word	0x0001d2f0


	//   ....[223]....
        /*0880*/ 	.word	0x0001d390


	//   ....[224]....
        /*0884*/ 	.word	0x0001d500


	//   ....[225]....
        /*0888*/ 	.word	0x0001d570


	//   ....[226]....
        /*088c*/ 	.word	0x0001d5f0


	//   ....[227]....
        /*0890*/ 	.word	0x0001d660


	//   ....[228]....
        /*0894*/ 	.word	0x0001d6d0


	//   ....[229]....
        /*0898*/ 	.word	0x0001d750


	//   ....[230]....
        /*089c*/ 	.word	0x0001d7d0


	//   ....[231]....
        /*08a0*/ 	.word	0x0001d860


	//   ....[232]....
        /*08a4*/ 	.word	0x0001d8d0


	//   ....[233]....
        /*08a8*/ 	.word	0x0001d940


	//   ....[234]....
        /*08ac*/ 	.word	0x0001d9b0


	//   ....[235]....
        /*08b0*/ 	.word	0x0001da30


	//   ....[236]....
        /*08b4*/ 	.word	0x0001daa0


	//   ....[237]....
        /*08b8*/ 	.word	0x0001db30


	//   ....[238]....
        /*08bc*/ 	.word	0x0001db90


	//   ....[239]....
        /*08c0*/ 	.word	0x0001dc20


	//   ....[240]....
        /*08c4*/ 	.word	0x0001dd50


	//----- nvinfo : EIATTR_REG_RECONFIG
	.align		4
.L_205:
        /*08c8*/ 	.byte	0x01, 0x54
	.zero		2


	//----- nvinfo : EIATTR_SYSCALL_OFFSETS
	.align		4
        /*08cc*/ 	.byte	0x04, 0x46
        /*08ce*/ 	.short	(.L_207 - .L_206)


	//   ....[0]....
.L_206:
        /*08d0*/ 	.word	0x00002160


	//   ....[1]....
        /*08d4*/ 	.word	0x00015a70


	//   ....[2]....
        /*08d8*/ 	.word	0x00015bc0


	//   ....[3]....
        /*08dc*/ 	.word	0x00015cb0


	//   ....[4]....
        /*08e0*/ 	.word	0x00016b20


	//----- nvinfo : EIATTR_MBARRIER_INSTR_OFFSETS
	.align		4
.L_207:
        /*08e4*/ 	.byte	0x04, 0x39
        /*08e6*/ 	.short	(.L_209 - .L_208)


	//   ....[0]....
.L_208:
        /*08e8*/ 	.word	0x00000180
        /*08ec*/ 	.word	0x000000ff
        /*08f0*/ 	.word	0x00030800
        /*08f4*/ 	.short	0x0100
        /*08f6*/ 	.byte	0x08
	.zero		1


	//   ....[1]....
        /*08f8*/ 	.word	0x00000190
        /*08fc*/ 	.word	0x000000ff
        /*0900*/ 	.word	0x00030820
        /*0904*/ 	.short	0x0100
        /*0906*/ 	.byte	0x08
	.zero		1


	//   ....[2]....
        /*0908*/ 	.word	0x00000280
        /*090c*/ 	.word	0x000000ff
        /*0910*/ 	.word	0x00030830
        /*0914*/ 	.short	0x0100
        /*0916*/ 	.byte	0x08
	.zero		1


	//   ....[3]....
        /*0918*/ 	.word	0x00000290
        /*091c*/ 	.word	0x000000ff
        /*0920*/ 	.word	0x00030840
        /*0924*/ 	.short	0x0100
        /*0926*/ 	.byte	0x08
	.zero		1


	//   ....[4]....
        /*0928*/ 	.word	0x000002a0
        /*092c*/ 	.word	0x000000ff
        /*0930*/ 	.word	0x00030838
        /*0934*/ 	.short	0x0100
        /*0936*/ 	.byte	0x08
	.zero		1


	//   ....[5]....
        /*0938*/ 	.word	0x000002b0
        /*093c*/ 	.word	0x000000ff
        /*0940*/ 	.word	0x00030848
        /*0944*/ 	.short	0x0100
        /*0946*/ 	.byte	0x08
	.zero		1


	//   ....[6]....
        /*0948*/ 	.word	0x000003e0
        /*094c*/ 	.word	0x000000ff
        /*0950*/ 	.word	0x00030850
        /*0954*/ 	.short	0x0100
        /*0956*/ 	.byte	0x08
	.zero		1


	//   ....[7]....
        /*0958*/ 	.word	0x000003f0
        /*095c*/ 	.word	0x000000ff
        /*0960*/ 	.word	0x00030860
        /*0964*/ 	.short	0x0100
        /*0966*/ 	.byte	0x08
	.zero		1


	//   ....[8]....
        /*0968*/ 	.word	0x00000400
        /*096c*/ 	.word	0x000000ff
        /*0970*/ 	.word	0x00030858
        /*0974*/ 	.short	0x0100
        /*0976*/ 	.byte	0x08
	.zero		1


	//   ....[9]....
        /*0978*/ 	.word	0x00000410
        /*097c*/ 	.word	0x000000ff
        /*0980*/ 	.word	0x00030868
        /*0984*/ 	.short	0x0100
        /*0986*/ 	.byte	0x08
	.zero		1


	//   ....[10]....
        /*0988*/ 	.word	0x00000500
        /*098c*/ 	.word	0x000000ff
        /*0990*/ 	.word	0x00030870
        /*0994*/ 	.short	0x0100
        /*0996*/ 	.byte	0x06
	.zero		1


	//   ....[11]....
        /*0998*/ 	.word	0x00000510
        /*099c*/ 	.word	0x000000ff
        /*09a0*/ 	.word	0x00030880
        /*09a4*/ 	.short	0x0100
        /*09a6*/ 	.byte	0x06
	.zero		1


	//   ....[12]....
        /*09a8*/ 	.word	0x00000520
        /*09ac*/ 	.word	0x000000ff
        /*09b0*/ 	.word	0x00030878
        /*09b4*/ 	.short	0x0100
        /*09b6*/ 	.byte	0x06
	.zero		1


	//   ....[13]....
        /*09b8*/ 	.word	0x00000530
        /*09bc*/ 	.word	0x000000ff
        /*09c0*/ 	.word	0x00030888
        /*09c4*/ 	.short	0x0100
        /*09c6*/ 	.byte	0x06
	.zero		1


	//   ....[14]....
        /*09c8*/ 	.word	0x00000660
        /*09cc*/ 	.word	0x000000ff
        /*09d0*/ 	.word	0x00030890
        /*09d4*/ 	.short	0x0100
        /*09d6*/ 	.byte	0x08
	.zero		1


	//   ....[15]....
        /*09d8*/ 	.word	0x00000670
        /*09dc*/ 	.word	0x000000ff
        /*09e0*/ 	.word	0x000308a0
        /*09e4*/ 	.short	0x0100
        /*09e6*/ 	.byte	0x08
	.zero		1


	//   ....[16]....
        /*09e8*/ 	.word	0x00000680
        /*09ec*/ 	.word	0x000000ff
        /*09f0*/ 	.word	0x00030898
        /*09f4*/ 	.short	0x0100
        /*09f6*/ 	.byte	0x08
	.zero		1


	//   ....[17]....
        /*09f8*/ 	.word	0x00000690
        /*09fc*/ 	.word	0x000000ff
        /*0a00*/ 	.word	0x000308a8
        /*0a04*/ 	.short	0x0100
        /*0a06*/ 	.byte	0x08
	.zero		1


	//   ....[18]....
        /*0a08*/ 	.word	0x000007d0
        /*0a0c*/ 	.word	0x000000ff
        /*0a10*/ 	.word	0x000308b0
        /*0a14*/ 	.short	0x0100
        /*0a16*/ 	.byte	0x08
	.zero		1


	//   ....[19]....
        /*0a18*/ 	.word	0x000007e0
        /*0a1c*/ 	.word	0x000000ff
        /*0a20*/ 	.word	0x000308c0
        /*0a24*/ 	.short	0x0100
        /*0a26*/ 	.byte	0x08
	.zero		1


	//   ....[20]....
        /*0a28*/ 	.word	0x000007f0
        /*0a2c*/ 	.word	0x000000ff
        /*0a30*/ 	.word	0x000308b8
        /*0a34*/ 	.short	0x0100
        /*0a36*/ 	.byte	0x08
	.zero		1


	//   ....[21]....
        /*0a38*/ 	.word	0x00000800
        /*0a3c*/ 	.word	0x000000ff
        /*0a40*/ 	.word	0x000308c8
        /*0a44*/ 	.short	0x0100
        /*0a46*/ 	.byte	0x08
	.zero		1


	//   ....[22]....
        /*0a48*/ 	.word	0x000021e0
        /*0a4c*/ 	.word	0x000000ff
        /*0a50*/ 	.word	0x00030800
        /*0a54*/ 	.short	0x010a
        /*0a56*/ 	.byte	0x3c
	.zero		1


	//   ....[23]....
        /*0a58*/ 	.word	0x00002290
        /*0a5c*/ 	.word	0x00000003
        /*0a60*/ 	.word	0x00030830
        /*0a64*/ 	.short	0x010a
        /*0a66*/ 	.byte	0x3f
	.zero		1


	//   ....[24]....
        /*0a68*/ 	.word	0x000022d0
        /*0a6c*/ 	.word	0x00000003
        /*0a70*/ 	.word	0x00030830
        /*0a74*/ 	.short	0x010a
        /*0a76*/ 	.byte	0x3f
	.zero		1


	//   ....[25]....
        /*0a78*/ 	.word	0x00002dd0
        /*0a7c*/ 	.word	0x000000ff
        /*0a80*/ 	.word	0x00000000
        /*0a84*/ 	.short	0x0101
        /*0a86*/ 	.byte	0x04
	.zero		1


	//   ....[26]....
        /*0a88*/ 	.word	0x00005690
        /*0a8c*/ 	.word	0x000000ff
        /*0a90*/ 	.word	0x00030830
        /*0a94*/ 	.short	0x010a
        /*0a96*/ 	.byte	0x06
	.zero		1


	//   ....[27]....
        /*0a98*/ 	.word	0x000056d0
        /*0a9c*/ 	.word	0x000000ff
        /*0aa0*/ 	.word	0x00030830
        /*0aa4*/ 	.short	0x010a
        /*0aa6*/ 	.byte	0x06
	.zero		1


	//   ....[28]....
        /*0aa8*/ 	.word	0x000061c0
        /*0aac*/ 	.word	0x000000ff
        /*0ab0*/ 	.word	0x00030850
        /*0ab4*/ 	.short	0x010a
        /*0ab6*/ 	.byte	0x07
	.zero		1


	//   ....[29]....
        /*0ab8*/ 	.word	0x00006200
        /*0abc*/ 	.word	0x000000ff
        /*0ac0*/ 	.word	0x00030850
        /*0ac4*/ 	.short	0x010a
        /*0ac6*/ 	.byte	0x07
	.zero		1


	//   ....[30]....
        /*0ac8*/ 	.word	0x00006900
        /*0acc*/ 	.word	0x000000ff
        /*0ad0*/ 	.word	0x00000000
        /*0ad4*/ 	.short	0x0101
        /*0ad6*/ 	.byte	0x06
	.zero		1


	//   ....[31]....
        /*0ad8*/ 	.word	0x00008c40
        /*0adc*/ 	.word	0x000000ff
        /*0ae0*/ 	.word	0x00000000
        /*0ae4*/ 	.short	0x0101
        /*0ae6*/ 	.byte	0x07
	.zero		1


	//   ....[32]....
        /*0ae8*/ 	.word	0x000090d0
        /*0aec*/ 	.word	0x000000ff
        /*0af0*/ 	.word	0x00030830
        /*0af4*/ 	.short	0x010a
        /*0af6*/ 	.byte	0x06
	.zero		1


	//   ....[33]....
        /*0af8*/ 	.word	0x00009110
        /*0afc*/ 	.word	0x000000ff
        /*0b00*/ 	.word	0x00030830
        /*0b04*/ 	.short	0x010a
        /*0b06*/ 	.byte	0x06
	.zero		1


	//   ....[34]....
        /*0b08*/ 	.word	0x00009c00
        /*0b0c*/ 	.word	0x000000ff
        /*0b10*/ 	.word	0x00030850
        /*0b14*/ 	.short	0x010a
        /*0b16*/ 	.byte	0x07
	.zero		1


	//   ....[35]....
        /*0b18*/ 	.word	0x00009c40
        /*0b1c*/ 	.word	0x000000ff
        /*0b20*/ 	.word	0x00030850
        /*0b24*/ 	.short	0x010a
        /*0b26*/ 	.byte	0x07
	.zero		1


	//   ....[36]....
        /*0b28*/ 	.word	0x0000a2f0
        /*0b2c*/ 	.word	0x000000ff
        /*0b30*/ 	.word	0x00000000
        /*0b34*/ 	.short	0x0101
        /*0b36*/ 	.byte	0x06
	.zero		1


	//   ....[37]....
        /*0b38*/ 	.word	0x0000b390
        /*0b3c*/ 	.word	0x000000ff
        /*0b40*/ 	.word	0x00000000
        /*0b44*/ 	.short	0x0101
        /*0b46*/ 	.byte	0x07
	.zero		1


	//   ....[38]....
        /*0b48*/ 	.word	0x0000b5c0
        /*0b4c*/ 	.word	0x000000ff
        /*0b50*/ 	.word	0x00030830
        /*0b54*/ 	.short	0x010a
        /*0b56*/ 	.byte	0x06
	.zero		1


	//   ....[39]....
        /*0b58*/ 	.word	0x0000b600
        /*0b5c*/ 	.word	0x000000ff
        /*0b60*/ 	.word	0x00030830
        /*0b64*/ 	.short	0x010a
        /*0b66*/ 	.byte	0x06
	.zero		1


	//   ....[40]....
        /*0b68*/ 	.word	0x0000c0f0
        /*0b6c*/ 	.word	0x000000ff
        /*0b70*/ 	.word	0x00030850
        /*0b74*/ 	.short	0x010a
        /*0b76*/ 	.byte	0x07
	.zero		1


	//   ....[41]....
        /*0b78*/ 	.word	0x0000c130
        /*0b7c*/ 	.word	0x000000ff
        /*0b80*/ 	.word	0x00030850
        /*0b84*/ 	.short	0x010a
        /*0b86*/ 	.byte	0x07
	.zero		1


	//   ....[42]....
        /*0b88*/ 	.word	0x0000c820
        /*0b8c*/ 	.word	0x000000ff
        /*0b90*/ 	.word	0x00000000
        /*0b94*/ 	.short	0x0101
        /*0b96*/ 	.byte	0x06
	.zero		1


	//   ....[43]....
        /*0b98*/ 	.word	0x0000eb70
        /*0b9c*/ 	.word	0x000000ff
        /*0ba0*/ 	.word	0x00000000
        /*0ba4*/ 	.short	0x0101
        /*0ba6*/ 	.byte	0x07
	.zero		1


	//   ....[44]....
        /*0ba8*/ 	.word	0x0000f290
        /*0bac*/ 	.word	0x000000ff
        /*0bb0*/ 	.word	0x00030850
        /*0bb4*/ 	.short	0x010a
        /*0bb6*/ 	.byte	0x05
	.zero		1


	//   ....[45]....
        /*0bb8*/ 	.word	0x0000f2d0
        /*0bbc*/ 	.word	0x000000ff
        /*0bc0*/ 	.word	0x00030850
        /*0bc4*/ 	.short	0x010a
        /*0bc6*/ 	.byte	0x05
	.zero		1


	//   ....[46]....
        /*0bc8*/ 	.word	0x0000fa80
        /*0bcc*/ 	.word	0x000000ff
        /*0bd0*/ 	.word	0x00000000
        /*0bd4*/ 	.short	0x0101
        /*0bd6*/ 	.byte	0x04
	.zero		1


	//   ....[47]....
        /*0bd8*/ 	.word	0x00011600
        /*0bdc*/ 	.word	0x000000ff
        /*0be0*/ 	.word	0x00000000
        /*0be4*/ 	.short	0x0101
        /*0be6*/ 	.byte	0x08
	.zero		1


	//   ....[48]....
        /*0be8*/ 	.word	0x00011c60
        /*0bec*/ 	.word	0x000000ff
        /*0bf0*/ 	.word	0x00000000
        /*0bf4*/ 	.short	0x0101
        /*0bf6*/ 	.byte	0x08
	.zero		1


	//   ....[49]....
        /*0bf8*/ 	.word	0x00016220
        /*0bfc*/ 	.word	0x00000007
        /*0c00*/ 	.word	0x00030840
        /*0c04*/ 	.short	0x010a
        /*0c06*/ 	.byte	0x3f
	.zero		1


	//   ....[50]....
        /*0c08*/ 	.word	0x000168a0
        /*0c0c*/ 	.word	0x00000007
        /*0c10*/ 	.word	0x00030830
        /*0c14*/ 	.short	0x0107
        /*0c16*/ 	.byte	0x3f
	.zero		1


	//   ....[51]....
        /*0c18*/ 	.word	0x00016950
        /*0c1c*/ 	.word	0x00000007
        /*0c20*/ 	.word	0x00030830
        /*0c24*/ 	.short	0x0101
        /*0c26*/ 	.byte	0x3f
	.zero		1


	//   ....[52]....
        /*0c28*/ 	.word	0x00017480
        /*0c2c*/ 	.word	0x00000011
        /*0c30*/ 	.word	0x00030800
        /*0c34*/ 	.short	0x0107
        /*0c36*/ 	.byte	0x3f
	.zero		1


	//   ....[53]....
        /*0c38*/ 	.word	0x000175a0
        /*0c3c*/ 	.word	0x00000011
        /*0c40*/ 	.word	0x00030800
        /*0c44*/ 	.short	0x0101
        /*0c46*/ 	.byte	0x3f
	.zero		1


	//   ....[54]....
        /*0c48*/ 	.word	0x000175c0
        /*0c4c*/ 	.word	0x00000011
        /*0c50*/ 	.word	0x00030820
        /*0c54*/ 	.short	0x010a
        /*0c56*/ 	.byte	0x3f
	.zero		1


	//   ....[55]....
        /*0c58*/ 	.word	0x00017980
        /*0c5c*/ 	.word	0x00000006
        /*0c60*/ 	.word	0x00030840
        /*0c64*/ 	.short	0x010a
        /*0c66*/ 	.byte	0x3f
	.zero		1


	//   ....[56]....
        /*0c68*/ 	.word	0x00017e40
        /*0c6c*/ 	.word	0x00000006
        /*0c70*/ 	.word	0x00030830
        /*0c74*/ 	.short	0x0107
        /*0c76*/ 	.byte	0x3f
	.zero		1


	//   ....[57]....
        /*0c78*/ 	.word	0x00017ef0
        /*0c7c*/ 	.word	0x00000006
        /*0c80*/ 	.word	0x00030830
        /*0c84*/ 	.short	0x0101
        /*0c86*/ 	.byte	0x3f
	.zero		1


	//   ....[58]....
        /*0c88*/ 	.word	0x00017f60
        /*0c8c*/ 	.word	0x00000006
        /*0c90*/ 	.word	0x00030860
        /*0c94*/ 	.short	0x010a
        /*0c96*/ 	.byte	0x3f
	.zero		1


	//   ....[59]....
        /*0c98*/ 	.word	0x000184b0
        /*0c9c*/ 	.word	0x00000006
        /*0ca0*/ 	.word	0x00030850
        /*0ca4*/ 	.short	0x0107
        /*0ca6*/ 	.byte	0x3f
	.zero		1


	//   ....[60]....
        /*0ca8*/ 	.word	0x000185d0
        /*0cac*/ 	.word	0x00000006
        /*0cb0*/ 	.word	0x00030850
        /*0cb4*/ 	.short	0x0101
        /*0cb6*/ 	.byte	0x3f
	.zero		1


	//   ....[61]....
        /*0cb8*/ 	.word	0x000187e0
        /*0cbc*/ 	.word	0x00000000
        /*0cc0*/ 	.word	0x00030860
        /*0cc4*/ 	.short	0x010a
        /*0cc6*/ 	.byte	0x3f
	.zero		1


	//   ....[62]....
        /*0cc8*/ 	.word	0x00018ce0
        /*0ccc*/ 	.word	0x00000000
        /*0cd0*/ 	.word	0x00030850
        /*0cd4*/ 	.short	0x0107
        /*0cd6*/ 	.byte	0x3f
	.zero		1


	//   ....[63]....
        /*0cd8*/ 	.word	0x00018d90
        /*0cdc*/ 	.word	0x00000000
        /*0ce0*/ 	.word	0x00030850
        /*0ce4*/ 	.short	0x0101
        /*0ce6*/ 	.byte	0x3f
	.zero		1


	//   ....[64]....
        /*0ce8*/ 	.word	0x00019ee0
        /*0cec*/ 	.word	0x00000004
        /*0cf0*/ 	.word	0x00030820
        /*0cf4*/ 	.short	0x010a
        /*0cf6*/ 	.byte	0x3f
	.zero		1


	//   ....[65]....
        /*0cf8*/ 	.word	0x0001a080
        /*0cfc*/ 	.word	0x00000005
        /*0d00*/ 	.word	0x00030840
        /*0d04*/ 	.short	0x010a
        /*0d06*/ 	.byte	0x3f
	.zero		1


	//   ....[66]....
        /*0d08*/ 	.word	0x0001a120
        /*0d0c*/ 	.word	0x00000017
        /*0d10*/ 	.word	0x00030840
        /*0d14*/ 	.short	0x010a
        /*0d16*/ 	.byte	0x3f
	.zero		1


	//   ....[67]....
        /*0d18*/ 	.word	0x0001a160
        /*0d1c*/ 	.word	0x00000005
        /*0d20*/ 	.word	0x00030860
        /*0d24*/ 	.short	0x010a
        /*0d26*/ 	.byte	0x3f
	.zero		1


	//   ....[68]....
        /*0d28*/ 	.word	0x0001a1a0
        /*0d2c*/ 	.word	0x00000017
        /*0d30*/ 	.word	0x00030860
        /*0d34*/ 	.short	0x010a
        /*0d36*/ 	.byte	0x3f
	.zero		1


	//   ....[69]....
        /*0d38*/ 	.word	0x0001a210
        /*0d3c*/ 	.word	0x00000003
        /*0d40*/ 	.word	0x00030800
        /*0d44*/ 	.short	0x010a
        /*0d46*/ 	.byte	0x3f
	.zero		1


	//   ....[70]....
        /*0d48*/ 	.word	0x0001a260
        /*0d4c*/ 	.word	0x00000003
        /*0d50*/ 	.word	0x00030830
        /*0d54*/ 	.short	0x010a
        /*0d56*/ 	.byte	0x3f
	.zero		1


	//   ....[71]....
        /*0d58*/ 	.word	0x0001a2c0
        /*0d5c*/ 	.word	0x00000009
        /*0d60*/ 	.word	0x00030830
        /*0d64*/ 	.short	0x010a
        /*0d66*/ 	.byte	0x3f
	.zero		1


	//   ....[72]....
        /*0d68*/ 	.word	0x0001a320
        /*0d6c*/ 	.word	0x00000002
        /*0d70*/ 	.word	0x00030850
        /*0d74*/ 	.short	0x010a
        /*0d76*/ 	.byte	0x3f
	.zero		1


	//   ....[73]....
        /*0d78*/ 	.word	0x0001a380
        /*0d7c*/ 	.word	0x00000009
        /*0d80*/ 	.word	0x00030830
        /*0d84*/ 	.short	0x010a
        /*0d86*/ 	.byte	0x3f
	.zero		1


	//   ....[74]....
        /*0d88*/ 	.word	0x0001a3e0
        /*0d8c*/ 	.word	0x00000002
        /*0d90*/ 	.word	0x00030850
        /*0d94*/ 	.short	0x010a
        /*0d96*/ 	.byte	0x3f
	.zero		1


	//   ....[75]....
        /*0d98*/ 	.word	0x0001a440
        /*0d9c*/ 	.word	0x00000009
        /*0da0*/ 	.word	0x00030830
        /*0da4*/ 	.short	0x010a
        /*0da6*/ 	.byte	0x3f
	.zero		1


	//   ....[76]....
        /*0da8*/ 	.word	0x0001a4a0
        /*0dac*/ 	.word	0x00000002
        /*0db0*/ 	.word	0x00030850
        /*0db4*/ 	.short	0x010a
        /*0db6*/ 	.byte	0x3f
	.zero		1


	//   ....[77]....
        /*0db8*/ 	.word	0x0001a500
        /*0dbc*/ 	.word	0x00000005
        /*0dc0*/ 	.word	0x00030850
        /*0dc4*/ 	.short	0x010a
        /*0dc6*/ 	.byte	0x3f
	.zero		1


	//   ....[78]....
        /*0dc8*/ 	.word	0x0001a620
        /*0dcc*/ 	.word	0x00000007
        /*0dd0*/ 	.word	0x00030840
        /*0dd4*/ 	.short	0x010a
        /*0dd6*/ 	.byte	0x3f
	.zero		1


	//   ....[79]....
        /*0dd8*/ 	.word	0x0001b980
        /*0ddc*/ 	.word	0x00000011
        /*0de0*/ 	.word	0x00030820
        /*0de4*/ 	.short	0x010a
        /*0de6*/ 	.byte	0x3f
	.zero		1


	//   ....[80]....
        /*0de8*/ 	.word	0x0001b9d0
        /*0dec*/ 	.word	0x00000006
        /*0df0*/ 	.word	0x00030840
        /*0df4*/ 	.short	0x010a
        /*0df6*/ 	.byte	0x3f
	.zero		1


	//   ....[81]....
        /*0df8*/ 	.word	0x0001c1a0
        /*0dfc*/ 	.word	0x00000006
        /*0e00*/ 	.word	0x00030860
        /*0e04*/ 	.short	0x010a
        /*0e06*/ 	.byte	0x3f
	.zero		1


	//   ....[82]....
        /*0e08*/ 	.word	0x0001ca30
        /*0e0c*/ 	.word	0x00000000
        /*0e10*/ 	.word	0x00030860
        /*0e14*/ 	.short	0x010a
        /*0e16*/ 	.byte	0x3f
	.zero		1


	//   ....[83]....
        /*0e18*/ 	.word	0x0001dc70
        /*0e1c*/ 	.word	0x00000004
        /*0e20*/ 	.word	0x00030820
        /*0e24*/ 	.short	0x010a
        /*0e26*/ 	.byte	0x3f
	.zero		1


	//   ....[84]....
        /*0e28*/ 	.word	0x0001de10
        /*0e2c*/ 	.word	0x00000005
        /*0e30*/ 	.word	0x00030840
        /*0e34*/ 	.short	0x010a
        /*0e36*/ 	.byte	0x3f
	.zero		1


	//   ....[85]....
        /*0e38*/ 	.word	0x0001de60
        /*0e3c*/ 	.word	0x00000017
        /*0e40*/ 	.word	0x00030840
        /*0e44*/ 	.short	0x010a
        /*0e46*/ 	.byte	0x3f
	.zero		1


	//   ....[86]....
        /*0e48*/ 	.word	0x0001deb0
        /*0e4c*/ 	.word	0x00000005
        /*0e50*/ 	.word	0x00030860
        /*0e54*/ 	.short	0x010a
        /*0e56*/ 	.byte	0x3f
	.zero		1


	//----- nvinfo : EIATTR_NUM_MBARRIERS
	.align		4
.L_209:
        /*0e58*/ 	.byte	0x03, 0x38
        /*0e5a*/ 	.short	0x0016


	//----- nvinfo : EIATTR_EXIT_INSTR_OFFSETS
	.align		4
        /*0e5c*/ 	.byte	0x04, 0x1c
        /*0e5e*/ 	.short	(.L_211 - .L_210)


	//   ....[0]....
.L_210:
        /*0e60*/ 	.word	0x00000990


	//   ....[1]....
        /*0e64*/ 	.word	0x00013bf0


	//   ....[2]....
        /*0e68*/ 	.word	0x0001a1f0


	//----- nvinfo : EIATTR_MAX_THREADS
	.align		4
.L_211:
        /*0e6c*/ 	.byte	0x04, 0x05
        /*0e6e*/ 	.short	(.L_213 - .L_212)
.L_212:
        /*0e70*/ 	.word	0x00000180
        /*0e74*/ 	.word	0x00000001
        /*0e78*/ 	.word	0x00000001


	//----- nvinfo : EIATTR_CRS_STACK_SIZE
	.align		4
.L_213:
        /*0e7c*/ 	.byte	0x04, 0x1e
        /*0e7e*/ 	.short	(.L_215 - .L_214)
.L_214:
        /*0e80*/ 	.word	0x00000000


	//----- nvinfo : EIATTR_CBANK_PARAM_SIZE
	.align		4
.L_215:
        /*0e84*/ 	.byte	0x03, 0x19
        /*0e86*/ 	.short	0x0af0


	//----- nvinfo : EIATTR_PARAM_CBANK
	.align		4
        /*0e88*/ 	.byte	0x04, 0x0a
        /*0e8a*/ 	.short	(.L_217 - .L_216)
	.align		4
.L_216:
        /*0e8c*/ 	.word	index@(.nv.constant0._ZN7cutlass13device_kernelIN5flash11enable_sm90INS1_16FlashAttnFwdSm90INS1_25CollectiveMainloopFwdSm90ILi2EN4cute5tupleIJNS5_1CILi1EEES8_S8_EEENS6_IJNS7_ILi128EEENS7_ILi96EEENS7_ILi192EEEEEELi192ENS_10bfloat16_tEfNS_4arch4Sm90ELb0ELb1ELb1ELb1ELb1ELb0ELb0ELb1ELb1ELb1ELb1ELb0EEENS1_21CollectiveEpilogueFwdINS6_IJSA_SC_SB_EEES9_SE_SG_Li256ELb1ELb1ELb1ELb0EEENS1_36VarlenDynamicPersistentTileSchedulerILi128ELi96ELi256ELi128ELb1ELb1ELb1ELb1ELb0ELb1EEEEEEEEEvNT_6ParamsE)
        /*0e90*/ 	.short	0x0210
        /*0e92*/ 	.short	0x0af0


	//----- nvinfo : EIATTR_SW_WAR
	.align		4
.L_217:
        /*0e94*/ 	.byte	0x04, 0x36
        /*0e96*/ 	.short	(.L_219 - .L_218)
.L_218:
        /*0e98*/ 	.word	0x00000008
.L_219:


//--------------------- .nv.info._ZN7cutlass13device_kernelIN5flash11enable_sm90INS1_16FlashAttnFwdSm90INS1_25CollectiveMainloopFwdSm90ILi2EN4cute5tupleIJNS5_1CILi1EEES8_S8_EEENS6_IJNS7_ILi128EEENS7_ILi96EEENS7_ILi192EEEEEELi192ENS_10bfloat16_tEfNS_4arch4Sm90ELb0ELb1ELb1ELb1ELb1ELb1ELb0ELb1ELb1ELb1ELb1ELb0EEENS1_21CollectiveEpilogueFwdINS6_IJSA_SC_SB_EEES9_SE_SG_Li256ELb1ELb1ELb1ELb0EEENS1_36VarlenDynamicPersistentTileSchedulerILi128ELi96ELi256ELi128ELb1ELb1ELb1ELb1ELb0ELb1EEEEEEEEEvNT_6ParamsE --------------------------
	.section	.nv.info._ZN7cutlass13device_kernelIN5flash11enable_sm90INS1_16FlashAttnFwdSm90INS1_25CollectiveMainloopFwdSm90ILi2EN4cute5tupleIJNS5_1CILi1EEES8_S8_EEENS6_IJNS7_ILi128EEENS7_ILi96EEENS7_ILi192EEEEEELi192ENS_10bfloat16_tEfNS_4arch4Sm90ELb0ELb1ELb1ELb1ELb1ELb1ELb0ELb1ELb1ELb1ELb1ELb0EEENS1_21CollectiveEpilogueFwdINS6_IJSA_SC_SB_EEES9_SE_SG_Li256ELb1ELb1ELb1ELb0EEENS1_36VarlenDynamicPersistentTileSchedulerILi128ELi96ELi256ELi128ELb1ELb1ELb1ELb1ELb0ELb1EEEEEEEEEvNT_6ParamsE,"",@"SHT_CUDA_INFO"
	.sectionflags	@""
	.align	4


	//----- nvinfo : EIATTR_CUDA_API_VERSION
	.align		4
        /*0000*/ 	.byte	0x04, 0x37
        /*0002*/ 	.short	(.L_221 - .L_220)
.L_220:
        /*0004*/ 	.word	0x00000082


	//----- nvinfo : EIATTR_KPARAM_INFO
	.align		4
.L_221:
        /*0008*/ 	.byte	0x04, 0x17
        /*000a*/ 	.short	(.L_223 - .L_222)
.L_222:
        /*000c*/ 	.word	0x00000000
        /*0010*/ 	.short	0x0000
        /*0012*/ 	.short	0x0070
        /*0014*/ 	.byte	0x00, 0xf0, 0x01, 0x2a


	//----- nvinfo : EIATTR_SPARSE_MMA_MASK
	.align		4
.L_223:
        /*0018*/ 	.byte	0x03, 0x50
        /*001a*/ 	.short	0x0000


	//----- nvinfo : EIATTR_MAXREG_COUNT
	.align		4
        /*001c*/ 	.byte	0x03, 0x1b
        /*001e*/ 	.short	0x00a8


	//----- nvinfo : EIATTR_NUM_BARRIERS
	.align		4
        /*0020*/ 	.byte	0x02, 0x4c
        /*0022*/ 	.byte	0x10
	.zero		1


	//----- nvinfo : EIATTR_EXTERNS
	.align		4
        /*0024*/ 	.byte	0x04, 0x0f
        /*0026*/ 	.short	(.L_225 - .L_224)


	//   ....[0]....
	.align		4
.L_224:
        /*0028*/ 	.word	index@(__assertfail)


	//----- nvinfo : EIATTR_ANNOTATIONS
	.align		4
.L_225:
        /*002c*/ 	.byte	0x04, 0x55
        /*002e*/ 	.short	(.L_227 - .L_226)


	//   ....[0]....
.L_226:
        /* <DEDUP_REMOVED lines=47> */


	//----- nvinfo : EIATTR_MERCURY_ISA_VERSION
	.align		4
.L_227:
        /*0308*/ 	.byte	0x03, 0x5f
        /*030a*/ 	.short	0x0101


	//----- nvinfo : EIATTR_UNUSED_LOAD_BYTE_OFFSET
	.align		4
        /*030c*/ 	.byte	0x04, 0x44
        /*030e*/ 	.short	(.L_229 - .L_228)


	//   ....[0]....
.L_228:
        /*0310*/ 	.word	0x00000af0
        /*0314*/ 	.word	0x0000fff0


	//   ....[1]....
        /*0318*/ 	.word	0x0001ac20
        /*031c*/ 	.word	0x0000fff0


	//----- nvinfo : EIATTR_INT_WARP_WIDE_INSTR_OFFSETS
	.align		4
.L_229:
        /*0320*/ 	.byte	0x04, 0x31
        /*0322*/ 	.short	(.L_231 - .L_230)


	//   ....[0]....
.L_230:
        /*0324*/ 	.word	0x000001c0


	//   ....[1]....
        /*0328*/ 	.word	0x00000200


	//   ....[2]....
        /*032c*/ 	.word	0x00000270


	//   ....[3]....
        /*0330*/ 	.word	0x00021f70


	//   ....[4]....
        /*0334*/ 	.word	0x00022000


	//   ....[5]....
        /*0338*/ 	.word	0x00024dd0


	//   ....[6]....
        /*033c*/ 	.word	0x00024e60


	//----- nvinfo : EIATTR_COOP_GROUP_MASK_REGIDS
	.align		4
.L_231:
        /*0340*/ 	.byte	0x04, 0x29
        /*0342*/ 	.short	(.L_233 - .L_232)


	//   ....[0]....
.L_232:
        /*0344*/ 	.word	0xffffffff


	//   ....[1]....
        /*0348*/ 	.word	0xffffffff


	//   ....[2]....
        /*034c*/ 	.word	0xffffffff


	//   ....[3]....
        /*0350*/ 	.word	0xffffffff


	//   ....[4]....
        /*0354*/ 	.word	0xffffffff


	//   ....[5]....
        /*0358*/ 	.word	0xffffffff


	//   ....[6]....
        /*035c*/ 	.word	0xffffffff


	//   ....[7]....
        /*0360*/ 	.word	0xffffffff


	//   ....[8]....
        /*0364*/ 	.word	0xffffffff


	//   ....[9]....
        /*0368*/ 	.word	0xffffffff


	//   ....[10]....
        /*036c*/ 	.word	0xffffffff


	//   ....[11]....
        /*0370*/ 	.word	0xffffffff


	//   ....[12]....
        /*0374*/ 	.word	0xffffffff


	//   ....[13]....
        /*0378*/ 	.word	0xffffffff


	//   ....[14]....
        /*037c*/ 	.word	0xffffffff


	//   ....[15]....
        /*0380*/ 	.word	0xffffffff


	//   ....[16]....
        /*0384*/ 	.word	0xffffffff


	//   ....[17]....
        /*0388*/ 	.word	0xffffffff


	//   ....[18]....
        /*038c*/ 	.word	0xffffffff


	//   ....[19]....
        /*0390*/ 	.word	0xffffffff


	//   ....[20]....
        /*0394*/ 	.word	0xffffffff


	//   ....[21]....
        /*0398*/ 	.word	0xffffffff


	//   ....[22]....
        /*039c*/ 	.word	0xffffffff


	//   ....[23]....
        /*03a0*/ 	.word	0xffffffff


	//   ....[24]....
        /*03a4*/ 	.word	0xffffffff


	//   ....[25]....
        /*03a8*/ 	.word	0xffffffff


	//   ....[26]....
        /*03ac*/ 	.word	0xffffffff


	//   ....[27]....
        /*03b0*/ 	.word	0xffffffff


	//   ....[28]....
        /*03b4*/ 	.word	0xffffffff


	//   ....[29]....
        /*03b8*/ 	.word	0xffffffff


	//   ....[30]....
        /*03bc*/ 	.word	0xffffffff


	//   ....[31]....
        /*03c0*/ 	.word	0xffffffff


	//   ....[32]....
        /*03c4*/ 	.word	0xffffffff


	//   ....[33]....
        /*03c8*/ 	.word	0xffffffff


	//   ....[34]....
        /*03cc*/ 	.word	0xffffffff


	//   ....[35]....
        /*03d0*/ 	.word	0xffffffff


	//   ....[36]....
        /*03d4*/ 	.word	0xffffffff


	//   ....[37]....
        /*03d8*/ 	.word	0xffffffff


	//   ....[38]....
        /*03dc*/ 	.word	0xffffffff


	//   ....[39]....
        /*03e0*/ 	.word	0xffffffff


	//   ....[40]....
        /*03e4*/ 	.word	0xffffffff


	//   ....[41]....
        /*03e8*/ 	.word	0xffffffff


	//   ....[42]....
        /*03ec*/ 	.word	0xffffffff


	//   ....[43]....
        /*03f0*/ 	.word	0xffffffff


	//   ....[44]....
        /*03f4*/ 	.word	0xffffffff


	//   ....[45]....
        /*03f8*/ 	.word	0xffffffff


	//   ....[46]....
        /*03fc*/ 	.word	0xffffffff


	//   ....[47]....
        /*0400*/ 	.word	0xffffffff


	//   ....[48]....
        /*0404*/ 	.word	0xffffffff


	//   ....[49]....
        /*0408*/ 	.word	0xffffffff


	//   ....[50]....
        /*040c*/ 	.word	0xffffffff


	//   ....[51]....
        /*0410*/ 	.word	0xffffffff


	//   ....[52]....
        /*0414*/ 	.word	0xffffffff


	//   ....[53]....
        /*0418*/ 	.word	0xffffffff


	//   ....[54]....
        /*041c*/ 	.word	0xffffffff


	//   ....[55]....
        /*0420*/ 	.word	0xffffffff


	//   ....[56]....
        /*0424*/ 	.word	0xffffffff


	//   ....[57]....
        /*0428*/ 	.word	0xffffffff


	//   ....[58]....
        /*042c*/ 	.word	0xffffffff


	//   ....[59]....
        /*0430*/ 	.word	0xffffffff


	//   ....[60]....
        /*0434*/ 	.word	0xffffffff


	//   ....[61]....
        /*0438*/ 	.word	0xffffffff


	//   ....[62]....
        /*043c*/ 	.word	0xffffffff


	//   ....[63]....
        /*0440*/ 	.word	0xffffffff


	//   ....[64]....
        /*0444*/ 	.word	0xffffffff


	//   ....[65]....
        /*0448*/ 	.word	0xffffffff


	//   ....[66]....
        /*044c*/ 	.word	0xffffffff


	//   ....[67]....
        /*0450*/ 	.word	0xffffffff


	//   ....[68]....
        /*0454*/ 	.word	0xffffffff


	//   ....[69]....
        /*0458*/ 	.word	0xffffffff


	//   ....[70]....
        /*045c*/ 	.word	0xffffffff


	//   ....[71]....
        /*0460*/ 	.word	0xffffffff


	//   ....[72]....
        /*0464*/ 	.word	0xffffffff


	//   ....[73]....
        /*0468*/ 	.word	0xffffffff


	//   ....[74]....
        /*046c*/ 	.word	0xffffffff


	//   ....[75]....
        /*0470*/ 	.word	0xffffffff


	//   ....[76]....
        /*0474*/ 	.word	0xffffffff


	//   ....[77]....
        /*0478*/ 	.word	0xffffffff


	//   ....[78]....
        /*047c*/ 	.word	0xffffffff


	//   ....[79]....
        /*0480*/ 	.word	0xffffffff


	//   ....[80]....
        /*0484*/ 	.word	0xffffffff


	//   ....[81]....
        /*0488*/ 	.word	0xffffffff


	//   ....[82]....
        /*048c*/ 	.word	0xffffffff


	//   ....[83]....
        /*0490*/ 	.word	0xffffffff


	//   ....[84]....
        /*0494*/ 	.word	0xffffffff


	//   ....[85]....
        /*0498*/ 	.word	0xffffffff


	//   ....[86]....
        /*049c*/ 	.word	0xffffffff


	//   ....[87]....
        /*04a0*/ 	.word	0xffffffff


	//   ....[88]....
        /*04a4*/ 	.word	0xffffffff


	//   ....[89]....
        /*04a8*/ 	.word	0xffffffff


	//   ....[90]....
        /*04ac*/ 	.word	0xffffffff


	//   ....[91]....
        /*04b0*/ 	.word	0xffffffff


	//   ....[92]....
        /*04b4*/ 	.word	0xffffffff


	//   ....[93]....
        /*04b8*/ 	.word	0xffffffff


	//   ....[94]....
        /*04bc*/ 	.word	0xffffffff


	//   ....[95]....
        /*04c0*/ 	.word	0xffffffff


	//   ....[96]....
        /*04c4*/ 	.word	0xffffffff


	//   ....[97]....
        /*04c8*/ 	.word	0xffffffff


	//   ....[98]....
        /*04cc*/ 	.word	0xffffffff


	//   ....[99]....
        /*04d0*/ 	.word	0xffffffff


	//   ....[100]....
        /*04d4*/ 	.word	0xffffffff


	//   ....[101]....
        /*04d8*/ 	.word	0xffffffff


	//   ....[102]....
        /*04dc*/ 	.word	0xffffffff


	//   ....[103]....
        /*04e0*/ 	.word	0xffffffff


	//   ....[104]....
        /*04e4*/ 	.word	0xffffffff


	//   ....[105]....
        /*04e8*/ 	.word	0xffffffff


	//   ....[106]....
        /*04ec*/ 	.word	0xffffffff


	//   ....[107]....
        /*04f0*/ 	.word	0xffffffff


	//   ....[108]....
        /*04f4*/ 	.word	0xffffffff


	//   ....[109]....
        /*04f8*/ 	.word	0xffffffff


	//   ....[110]....
        /*04fc*/ 	.word	0xffffffff


	//   ....[111]....
        /*0500*/ 	.word	0xffffffff


	//   ....[112]....
        /*0504*/ 	.word	0xffffffff


	//   ....[113]....
        /*0508*/ 	.word	0xffffffff


	//   ....[114]....
        /*050c*/ 	.word	0xffffffff


	//   ....[115]....
        /*0510*/ 	.word	0xffffffff


	//   ....[116]....
        /*0514*/ 	.word	0xffffffff


	//   ....[117]....
        /*0518*/ 	.word	0xffffffff


	//   ....[118]....
        /*051c*/ 	.word	0xffffffff


	//   ....[119]....
        /*0520*/ 	.word	0xffffffff


	//   ....[120]....
        /*0524*/ 	.word	0xffffffff


	//   ....[121]....
        /*0528*/ 	.word	0xffffffff


	//   ....[122]....
        /*052c*/ 	.word	0xffffffff


	//   ....[123]....
        /*0530*/ 	.word	0xffffffff


	//   ....[124]....
        /*0534*/ 	.word	0xffffffff


	//   ....[125]....
        /*0538*/ 	.word	0xffffffff


	//   ....[126]....
        /*053c*/ 	.word	0xffffffff


	//   ....[127]....
        /*0540*/ 	.word	0xffffffff


	//   ....[128]....
        /*0544*/ 	.word	0xffffffff


	//   ....[129]....
        /*0548*/ 	.word	0xffffffff


	//   ....[130]....
        /*054c*/ 	.word	0xffffffff


	//   ....[131]....
        /*0550*/ 	.word	0xffffffff


	//   ....[132]....
        /*0554*/ 	.word	0xffffffff


	//   ....[133]....
        /*0558*/ 	.word	0xffffffff


	//   ....[134]....
        /*055c*/ 	.word	0xffffffff


	//   ....[135]....
        /*0560*/ 	.word	0xffffffff


	//   ....[136]....
        /*0564*/ 	.word	0xffffffff


	//   ....[137]....
        /*0568*/ 	.word	0xffffffff


	//   ....[138]....
        /*056c*/ 	.word	0xffffffff


	//   ....[139]....
        /*0570*/ 	.word	0xffffffff


	//   ....[140]....
        /*0574*/ 	.word	0xffffffff


	//   ....[141]....
        /*0578*/ 	.word	0xffffffff


	//   ....[142]....
        /*057c*/ 	.word	0xffffffff


	//   ....[143]....
        /*0580*/ 	.word	0xffffffff


	//   ....[144]....
        /*0584*/ 	.word	0xffffffff


	//   ....[145]....
        /*0588*/ 	.word	0xffffffff


	//   ....[146]....
        /*058c*/ 	.word	0xffffffff


	//   ....[147]....
        /*0590*/ 	.word	0xffffffff


	//   ....[148]....
        /*0594*/ 	.word	0xffffffff


	//   ....[149]....
        /*0598*/ 	.word	0xffffffff


	//   ....[150]....
        /*059c*/ 	.word	0xffffffff


	//   ....[151]....
        /*05a0*/ 	.word	0xffffffff


	//   ....[152]....
        /*05a4*/ 	.word	0xffffffff


	//   ....[153]....
        /*05a8*/ 	.word	0xffffffff


	//   ....[154]....
        /*05ac*/ 	.word	0xffffffff


	//   ....[155]....
        /*05b0*/ 	.word	0xffffffff


	//   ....[156]....
        /*05b4*/ 	.word	0xffffffff


	//   ....[157]....
        /*05b8*/ 	.word	0xffffffff


	//   ....[158]....
        /*05bc*/ 	.word	0xffffffff


	//   ....[159]....
        /*05c0*/ 	.word	0xffffffff


	//   ....[160]....
        /*05c4*/ 	.word	0xffffffff


	//   ....[161]....
        /*05c8*/ 	.word	0xffffffff


	//   ....[162]....
        /*05cc*/ 	.word	0xffffffff


	//   ....[163]....
        /*05d0*/ 	.word	0xffffffff


	//   ....[164]....
        /*05d4*/ 	.word	0xffffffff


	//   ....[165]....
        /*05d8*/ 	.word	0xffffffff


	//   ....[166]....
        /*05dc*/ 	.word	0xffffffff


	//   ....[167]....
        /*05e0*/ 	.word	0xffffffff


	//   ....[168]....
        /*05e4*/ 	.word	0xffffffff


	//   ....[169]....
        /*05e8*/ 	.word	0xffffffff


	//   ....[170]....
        /*05ec*/ 	.word	0xffffffff


	//   ....[171]....
        /*05f0*/ 	.word	0xffffffff


	//   ....[172]....
        /*05f4*/ 	.word	0xffffffff


	//   ....[173]....
        /*05f8*/ 	.word	0xffffffff


	//   ....[174]....
        /*05fc*/ 	.word	0xffffffff


	//   ....[175]....
        /*0600*/ 	.word	0xffffffff


	//   ....[176]....
        /*0604*/ 	.word	0xffffffff


	//   ....[177]....
        /*0608*/ 	.word	0xffffffff


	//   ....[178]....
        /*060c*/ 	.word	0xffffffff


	//   ....[179]....
        /*0610*/ 	.word	0x0500000f


	//   ....[180]....
        /*0614*/ 	.word	0x0500000f


	//   ....[181]....
        /*0618*/ 	.word	0x0500000f


	//   ....[182]....
        /*061c*/ 	.word	0x0500000f


	//   ....[183]....
        /*0620*/ 	.word	0x0500000f


	//   ....[184]....
        /*0624*/ 	.word	0x0500000f


	//   ....[185]....
        /*0628*/ 	.word	0x0500000f


	//   ....[186]....
        /*062c*/ 	.word	0x0500000f


	//   ....[187]....
        /*0630*/ 	.word	0x0500000f


	//   ....[188]....
        /*0634*/ 	.word	0x0500000f


	//   ....[189]....
        /*0638*/ 	.word	0x0500000f


	//   ....[190]....
        /*063c*/ 	.word	0x0500000f


	//   ....[191]....
        /*0640*/ 	.word	0x0500000f


	//   ....[192]....
        /*0644*/ 	.word	0x0500000f


	//   ....[193]....
        /*0648*/ 	.word	0x0500000f


	//   ....[194]....
        /*064c*/ 	.word	0x0500000f


	//   ....[195]....
        /*0650*/ 	.word	0x0500000f


	//   ....[196]....
        /*0654*/ 	.word	0x0500000f


	//   ....[197]....
        /*0658*/ 	.word	0x0500000f


	//   ....[198]....
        /*065c*/ 	.word	0x0500000f


	//   ....[199]....
        /*0660*/ 	.word	0x0500000f


	//   ....[200]....
        /*0664*/ 	.word	0x0500000f


	//   ....[201]....
        /*0668*/ 	.word	0x0500000f


	//   ....[202]....
        /*066c*/ 	.word	0x0500000f


	//   ....[203]....
        /*0670*/ 	.word	0x0500000f


	//   ....[204]....
        /*0674*/ 	.word	0x0500000f


	//   ....[205]....
        /*0678*/ 	.word	0x0500000f


	//   ....[206]....
        /*067c*/ 	.word	0x0500000f


	//   ....[207]....
        /*0680*/ 	.word	0x0500000f


	//   ....[208]....
        /*0684*/ 	.word	0x0500000f


	//   ....[209]....
        /*0688*/ 	.word	0x0500000f


	//   ....[210]....
        /*068c*/ 	.word	0x0500000f


	//   ....[211]....
        /*0690*/ 	.word	0x0500000f


	//   ....[212]....
        /*0694*/ 	.word	0x0500000f


	//   ....[213]....
        /*0698*/ 	.word	0x0500000f


	//   ....[214]....
        /*069c*/ 	.word	0x0500000f


	//   ....[215]....
        /*06a0*/ 	.word	0x0500000f


	//   ....[216]....
        /*06a4*/ 	.word	0x0500000f


	//   ....[217]....
        /*06a8*/ 	.word	0x0500000f


	//   ....[218]....
        /*06ac*/ 	.word	0x0500000f


	//   ....[219]....
        /*06b0*/ 	.word	0x0500000f


	//   ....[220]....
        /*06b4*/ 	.word	0x0500000f


	//   ....[221]....
        /*06b8*/ 	.word	0x0500000f


	//   ....[222]....
        /*06bc*/ 	.word	0x0500000f


	//   ....[223]....
        /*06c0*/ 	.word	0x0500000f


	//   ....[224]....
        /*06c4*/ 	.word	0x0500000f


	//   ....[225]....
        /*06c8*/ 	.word	0x0500000f


	//   ....[226]....
        /*06cc*/ 	.word	0x0500000f


	//   ....[227]....
        /*06d0*/ 	.word	0x0500000f


	//   ....[228]....
        /*06d4*/ 	.word	0x0500000f


	//   ....[229]....
        /*06d8*/ 	.word	0x0500000f


	//   ....[230]....
        /*06dc*/ 	.word	0x0500000f


	//   ....[231]....
        /*06e0*/ 	.word	0x0500000f


	//   ....[232]....
        /*06e4*/ 	.word	0x0500000f


	//   ....[233]....
        /*06e8*/ 	.word	0x0500000f


	//   ....[234]....
        /*06ec*/ 	.word	0x0500000f


	//   ....[235]....
        /*06f0*/ 	.word	0x0500000f


	//   ....[236]....
        /*06f4*/ 	.word	0x0500000f


	//   ....[237]....
        /*06f8*/ 	.word	0x0500000f


	//   ....[238]....
        /*06fc*/ 	.word	0x0500000f


	//   ....[239]....
        /*0700*/ 	.word	0x0500000f


	//   ....[240]....
        /*0704*/ 	.word	0x0500000f


	//   ....[241]....
        /*0708*/ 	.word	0x0500000f


	//   ....[242]....
        /*070c*/ 	.word	0x0500000f


	//   ....[243]....
        /*0710*/ 	.word	0x0500000f


	//   ....[244]....
        /*0714*/ 	.word	0x0500000f


	//   ....[245]....
        /*0718*/ 	.word	0x0500000f


	//   ....[246]....
        /*071c*/ 	.word	0x0500000f


	//   ....[247]....
        /*0720*/ 	.word	0x0500000f


	//   ....[248]....
        /*0724*/ 	.word	0x0500000f


	//   ....[249]....
        /*0728*/ 	.word	0x0500000f


	//   ....[250]....
        /*072c*/ 	.word	0x0500000f


	//   ....[251]....
        /*0730*/ 	.word	0x0500000f


	//   ....[252]....
        /*0734*/ 	.word	0x0500000f


	//   ....[253]....
        /*0738*/ 	.word	0x0500000f


	//   ....[254]....
        /*073c*/ 	.word	0x0500000f


	//   ....[255]....
        /*0740*/ 	.word	0x0500000f


	//   ....[0]....
        /*0744*/ 	.word	0x0500000f


	//   ....[1]....
        /*0748*/ 	.word	0x0500000f


	//   ....[2]....
        /*074c*/ 	.word	0x0500000f


	//   ....[3]....
        /*0750*/ 	.word	0x0500000f


	//   ....[4]....
        /*0754*/ 	.word	0x0500000f


	//   ....[5]....
        /*0758*/ 	.word	0x0500000f


	//   ....[6]....
        /*075c*/ 	.word	0x0500000f


	//   ....[7]....
        /*0760*/ 	.word	0x0500000f


	//   ....[8]....
        /*0764*/ 	.word	0x0500000f


	//   ....[9]....
        /*0768*/ 	.word	0x0500000f


	//   ....[10]....
        /*076c*/ 	.word	0x0500000f


	//   ....[11]....
        /*0770*/ 	.word	0x0500000f


	//   ....[12]....
        /*0774*/ 	.word	0x0500000f


	//   ....[13]....
        /*0778*/ 	.word	0x0500000f


	//   ....[14]....
        /*077c*/ 	.word	0x0500000f


	//   ....[15]....
        /*0780*/ 	.word	0x0500000f


	//   ....[16]....
        /*0784*/ 	.word	0x0500000f


	//   ....[17]....
        /*0788*/ 	.word	0x0500000f


	//   ....[18]....
        /*078c*/ 	.word	0x0500000f


	//   ....[19]....
        /*0790*/ 	.word	0x0500000f


	//   ....[20]....
        /*0794*/ 	.word	0x0500000f


	//   ....[21]....
        /*0798*/ 	.word	0x0500000f


	//   ....[22]....
        /*079c*/ 	.word	0x0500000f


	//   ....[23]....
        /*07a0*/ 	.word	0x0500000f


	//   ....[24]....
        /*07a4*/ 	.word	0x0500000f


	//   ....[25]....
        /*07a8*/ 	.word	0x0500000f


	//   ....[26]....
        /*07ac*/ 	.word	0x0500000f


	//   ....[27]....
        /*07b0*/ 	.word	0x0500000f


	//   ....[28]....
        /*07b4*/ 	.word	0xffffffff


	//   ....[29]....
        /*07b8*/ 	.word	0xffffffff


	//   ....[30]....
        /*07bc*/ 	.word	0xffffffff


	//   ....[31]....
        /*07c0*/ 	.word	0xffffffff


	//   ....[32]....
        /*07c4*/ 	.word	0xffffffff


	//   ....[33]....
        /*07c8*/ 	.word	0xffffffff


	//   ....[34]....
        /*07cc*/ 	.word	0xffffffff


	//   ....[35]....
        /*07d0*/ 	.word	0xffffffff


	//   ....[36]....
        /*07d4*/ 	.word	0xffffffff


	//   ....[37]....
        /*07d8*/ 	.word	0xffffffff


	//   ....[38]....
        /*07dc*/ 	.word	0xffffffff


	//   ....[39]....
        /*07e0*/ 	.word	0xffffffff


	//   ....[40]....
        /*07e4*/ 	.word	0x0500000f


	//   ....[41]....
        /*07e8*/ 	.word	0x0500000f


	//   ....[42]....
        /*07ec*/ 	.word	0x0500000f


	//   ....[43]....
        /*07f0*/ 	.word	0x0500000f


	//   ....[44]....
        /*07f4*/ 	.word	0x0500000f


	//   ....[45]....
        /*07f8*/ 	.word	0x0500000f


	//   ....[46]....
        /*07fc*/ 	.word	0x0500000f


	//   ....[47]....
        /*0800*/ 	.word	0x0500000f


	//   ....[48]....
        /*0804*/ 	.word	0x0500000f


	//   ....[49]....
        /*0808*/ 	.word	0x0500000f


	//   ....[50]....
        /*080c*/ 	.word	0x0500000f


	//   ....[51]....
        /*0810*/ 	.word	0x0500000f


	//----- nvinfo : EIATTR_COOP_GROUP_INSTR_OFFSETS
	.align		4
.L_233:
        /*0814*/ 	.byte	0x04, 0x28
        /*0816*/ 	.short	(.L_235 - .L_234)


	//   ....[0]....
.L_234:
        /*0818*/ 	.word	0x000000d0


	//   ....[1]....
        /*081c*/ 	.word	0x000001d0


	//   ....[2]....
        /*0820*/ 	.word	0x00000220


	//   ....[3]....
        /*0824*/ 	.word	0x00000450


	//   ....[4]....
        /*0828*/ 	.word	0x000005b0


	//   ....[5]....
        /*082c*/ 	.word	0x000006d0


	//   ....[6]....
        /*0830*/ 	.word	0x00000830


	//   ....[7]....
        /*0834*/ 	.word	0x000041b0


	//   ....[8]....
        /*0838*/ 	.word	0x000041c0


	//   ....[9]....
        /*083c*/ 	.word	0x000045b0


	//   ....[10]....
        /*0840*/ 	.word	0x000045c0


	//   ....[11]....
        /*0844*/ 	.word	0x000055b0


	//   ....[12]....
        /*0848*/ 	.word	0x00005da0


	//   ....[13]....
        /*084c*/ 	.word	0x00005db0


	//   ....[14]....
        /*0850*/ 	.word	0x00005dc0


	//   ....[15]....
        /*0854*/ 	.word	0x00005dd0


	//   ....[16]....
        /*0858*/ 	.word	0x00006630


	//   ....[17]....
        /*085c*/ 	.word	0x00006640


	//   ....[18]....
        /*0860*/ 	.word	0x00006650


	//   ....[19]....
        /*0864*/ 	.word	0x00006660


	//   ....[20]....
        /*0868*/ 	.word	0x000097d0


	//   ....[21]....
        /*086c*/ 	.word	0x000097e0


	//   ....[22]....
        /*0870*/ 	.word	0x000097f0


	//   ....[23]....
        /*0874*/ 	.word	0x00009800


	//   ....[24]....
        /*0878*/ 	.word	0x00009e90


	//   ....[25]....
        /*087c*/ 	.word	0x00009ea0


	//   ....[26]....
        /*0880*/ 	.word	0x00009eb0


	//   ....[27]....
        /*0884*/ 	.word	0x00009ec0


	//   ....[28]....
        /*0888*/ 	.word	0x0000de70


	//   ....[29]....
        /*088c*/ 	.word	0x0000e960


	//   ....[30]....
        /*0890*/ 	.word	0x0000f250


	//   ....[31]....
        /*0894*/ 	.word	0x0000f280


	//   ....[32]....
        /*0898*/ 	.word	0x0000f6f0


	//   ....[33]....
        /*089c*/ 	.word	0x0000f770


	//   ....[34]....
        /*08a0*/ 	.word	0x00011500


	//   ....[35]....
        /*08a4*/ 	.word	0x00011c20


	//   ....[36]....
        /*08a8*/ 	.word	0x00012a80


	//   ....[37]....
        /*08ac*/ 	.word	0x00012b90


	//   ....[38]....
        /*08b0*/ 	.word	0x00013120


	//   ....[39]....
        /*08b4*/ 	.word	0x000131a0


	//   ....[40]....
        /*08b8*/ 	.word	0x00015680


	//   ....[41]....
        /*08bc*/ 	.word	0x000156a0


	//   ....[42]....
        /*08c0*/ 	.word	0x000156c0


	//   ....[43]....
        /*08c4*/ 	.word	0x000156e0


	//   ....[44]....
        /*08c8*/ 	.word	0x000173a0


	//   ....[45]....
        /*08cc*/ 	.word	0x00017ac0


	//   ....[46]....
        /*08d0*/ 	.word	0x00018920


	//   ....[47]....
        /*08d4*/ 	.word	0x00018a30


	//   ....[48]....
        /*08d8*/ 	.word	0x00018fc0


	//   ....[49]....
        /*08dc*/ 	.word	0x00019020


	//   ....[50]....
        /*08e0*/ 	.word	0x0001a120


	//   ....[51]....
        /*08e4*/ 	.word	0x0001a150


	//   ....[52]....
        /*08e8*/ 	.word	0x0001a1f0


	//   ....[53]....
        /*08ec*/ 	.word	0x0001a210


	//   ....[54]....
        /*08f0*/ 	.word	0x0001b9e0


	//   ....[55]....
        /*08f4*/ 	.word	0x0001b9f0


	//   ....[56]....
        /*08f8*/ 	.word	0x0001ba00


	//   ....[57]....
        /*08fc*/ 	.word	0x0001ba10


	//   ....[58]....
        /*0900*/ 	.word	0x0001c2c0


	//   ....[59]....
        /*0904*/ 	.word	0x0001c2e0


	//   ....[60]....
        /*0908*/ 	.word	0x0001c420


	//   ....[61]....
        /*090c*/ 	.word	0x0001c440


	//   ....[62]....
        /*0910*/ 	.word	0x0001c540


	//   ....[63]....
        /*0914*/ 	.word	0x0001c560


	//   ....[64]....
        /*0918*/ 	.word	0x0001c670


	//   ....[65]....
        /*091c*/ 	.word	0x0001c690


	//   ....[66]....
        /*0920*/ 	.word	0x0001cba0


	//   ....[67]....
        /*0924*/ 	.word	0x0001cbb0


	//   ....[68]....
        /*0928*/ 	.word	0x0001d240


	//   ....[69]....
        /*092c*/ 	.word	0x0001d250


	//   ....[70]....
        /*0930*/ 	.word	0x0001e140


	//   ....[71]....
        /*0934*/ 	.word	0x0001e170


	//   ....[72]....
        /*0938*/ 	.word	0x0001e290


	//   ....[73]....
        /*093c*/ 	.word	0x0001e2b0


	//   ....[74]....
        /*0940*/ 	.word	0x0001e3b0


	//   ....[75]....
        /*0944*/ 	.word	0x0001e3d0


	//   ....[76]....
        /*0948*/ 	.word	0x0001e4e0


	//   ....[77]....
        /*094c*/ 	.word	0x0001e500


	//   ....[78]....
        /*0950*/ 	.word	0x0001e6a0


	//   ....[79]....
        /*0954*/ 	.word	0x0001e8a0


	//   ....[80]....
        /*0958*/ 	.word	0x0001e8d0


	//   ....[81]....
        /*095c*/ 	.word	0x0001e900


	//   ....[82]....
        /*0960*/ 	.word	0x0001e930


	//   ....[83]....
        /*0964*/ 	.word	0x0001e960


	//   ....[84]....
        /*0968*/ 	.word	0x0001e990


	//   ....[85]....
        /*096c*/ 	.word	0x0001eb10


	//   ....[86]....
        /*0970*/ 	.word	0x0001eb40


	//   ....[87]....
        /*0974*/ 	.word	0x0001eb70


	//   ....[88]....
        /*0978*/ 	.word	0x0001eba0


	//   ....[89]....
        /*097c*/ 	.word	0x0001ebd0


	//   ....[90]....
        /*0980*/ 	.word	0x0001ec00


	//   ....[91]....
        /*0984*/ 	.word	0x0001ec90


	//   ....[92]....
        /*0988*/ 	.word	0x0001ecc0


	//   ....[93]....
        /*098c*/ 	.word	0x0001ecd0


	//   ....[94]....
        /*0990*/ 	.word	0x0001ed10


	//   ....[95]....
        /*0994*/ 	.word	0x000204b0


	//   ....[96]....
        /*0998*/ 	.word	0x00022af0


	//   ....[97]....
        /*099c*/ 	.word	0x00022b10


	//   ....[98]....
        /*09a0*/ 	.word	0x00022bc0


	//   ....[99]....
        /*09a4*/ 	.word	0x00022be0


	//   ....[100]....
        /*09a8*/ 	.word	0x00022c80


	//   ....[101]....
        /*09ac*/ 	.word	0x00022ca0


	//   ....[102]....
        /*09b0*/ 	.word	0x00022d40


	//   ....[103]....
        /*09b4*/ 	.word	0x00022d60


	//   ....[104]....
        /*09b8*/ 	.word	0x00022e00


	//   ....[105]....
        /*09bc*/ 	.word	0x00022e20


	//   ....[106]....
        /*09c0*/ 	.word	0x00022e30


	//   ....[107]....
        /*09c4*/ 	.word	0x00022ec0


	//   ....[108]....
        /*09c8*/ 	.word	0x000235f0


	//   ....[109]....
        /*09cc*/ 	.word	0x00023620


	//   ....[110]....
        /*09d0*/ 	.word	0x00023680


	//   ....[111]....
        /*09d4*/ 	.word	0x000236e0


	//   ....[112]....
        /*09d8*/ 	.word	0x00023730


	//   ....[113]....
        /*09dc*/ 	.word	0x00023790


	//   ....[114]....
        /*09e0*/ 	.word	0x000237e0


	//   ....[115]....
        /*09e4*/ 	.word	0x00023840


	//   ....[116]....
        /*09e8*/ 	.word	0x00023890


	//   ....[117]....
        /*09ec*/ 	.word	0x000238f0


	//   ....[118]....
        /*09f0*/ 	.word	0x00023940


	//   ....[119]....
        /*09f4*/ 	.word	0x000239a0


	//   ....[120]....
        /*09f8*/ 	.word	0x000239f0


	//   ....[121]....
        /*09fc*/ 	.word	0x00023a40


	//   ....[122]....
        /*0a00*/ 	.word	0x00023a60


	//   ....[123]....
        /*0a04*/ 	.word	0x00023aa0


	//   ....[124]....
        /*0a08*/ 	.word	0x00024230


	//   ....[125]....
        /*0a0c*/ 	.word	0x00024270


	//   ....[126]....
        /*0a10*/ 	.word	0x00024280


	//   ....[127]....
        /*0a14*/ 	.word	0x000242e0


	//   ....[128]....
        /*0a18*/ 	.word	0x000242f0


	//   ....[129]....
        /*0a1c*/ 	.word	0x00024350


	//   ....[130]....
        /*0a20*/ 	.word	0x00024380


	//   ....[131]....
        /*0a24*/ 	.word	0x000243c0


	//   ....[132]....
        /*0a28*/ 	.word	0x000243f0


	//   ....[133]....
        /*0a2c*/ 	.word	0x00024430


	//   ....[134]....
        /*0a30*/ 	.word	0x00024460


	//   ....[135]....
        /*0a34*/ 	.word	0x000244a0


	//   ....[136]....
        /*0a38*/ 	.word	0x00024720


	//   ....[137]....
        /*0a3c*/ 	.word	0x00024740


	//   ....[138]....
        /*0a40*/ 	.word	0x00024750


	//   ....[139]....
        /*0a44*/ 	.word	0x000247e0


	//   ....[140]....
        /*0a48*/ 	.word	0x000247f0


	//   ....[141]....
        /*0a4c*/ 	.word	0x00024880


	//   ....[142]....
        /*0a50*/ 	.word	0x00024890


	//   ....[143]....
        /*0a54*/ 	.word	0x00024920


	//   ....[144]....
        /*0a58*/ 	.word	0x00024930


	//   ....[145]....
        /*0a5c*/ 	.word	0x000249c0


	//   ....[146]....
        /*0a60*/ 	.word	0x000249d0


	//   ....[147]....
        /*0a64*/ 	.word	0x000249e0


	//   ....[148]....
        /*0a68*/ 	.word	0x00024fb0


	//   ....[149]....
        /*0a6c*/ 	.word	0x00024ff0


	//   ....[150]....
        /*0a70*/ 	.word	0x00025030


	//   ....[151]....
        /*0a74*/ 	.word	0x00025060


	//   ....[152]....
        /*0a78*/ 	.word	0x000250f0


	//   ....[153]....
        /*0a7c*/ 	.word	0x00025120


	//   ....[154]....
        /*0a80*/ 	.word	0x00025190


	//   ....[155]....
        /*0a84*/ 	.word	0x000251c0


	//   ....[156]....
        /*0a88*/ 	.word	0x00025230


	//   ....[157]....
        /*0a8c*/ 	.word	0x00025260


	//   ....[158]....
        /*0a90*/ 	.word	0x00025290


	//   ....[159]....
        /*0a94*/ 	.word	0x000252e0


	//   ....[160]....
        /*0a98*/ 	.word	0x00025700


	//   ....[161]....
        /*0a9c*/ 	.word	0x00025730


	//   ....[162]....
        /*0aa0*/ 	.word	0x00025790


	//   ....[163]....
        /*0aa4*/ 	.word	0x000257c0


	//   ....[164]....
        /*0aa8*/ 	.word	0x000257f0


	//   ....[165]....
        /*0aac*/ 	.word	0x00025820


	//   ....[166]....
        /*0ab0*/ 	.word	0x00025850


	//   ....[167]....
        /*0ab4*/ 	.word	0x00025880


	//   ....[168]....
        /*0ab8*/ 	.word	0x00025a20


	//   ....[169]....
        /*0abc*/ 	.word	0x00025a50


	//   ....[170]....
        /*0ac0*/ 	.word	0x00025a80


	//   ....[171]....
        /*0ac4*/ 	.word	0x00025ab0


	//   ....[172]....
        /*0ac8*/ 	.word	0x00025ae0


	//   ....[173]....
        /*0acc*/ 	.word	0x00025b10


	//   ....[174]....
        /*0ad0*/ 	.word	0x00025bd0


	//   ....[175]....
        /*0ad4*/ 	.word	0x00025bf0


	//   ....[176]....
        /*0ad8*/ 	.word	0x00025c10


	//   ....[177]....
        /*0adc*/ 	.word	0x00025c70


	//   ....[178]....
        /*0ae0*/ 	.word	0x00026690


	//   ....[179]....
        /*0ae4*/ 	.word	0x000269e0


	//   ....[180]....
        /*0ae8*/ 	.word	0x00026a70


	//   ....[181]....
        /*0aec*/ 	.word	0x00026b00


	//   ....[182]....
        /*0af0*/ 	.word	0x00026b90


	//   ....[183]....
        /*0af4*/ 	.word	0x00026c10


	//   ....[184]....
        /*0af8*/ 	.word	0x00026c60


	//   ....[185]....
        /*0afc*/ 	.word	0x00026cb0


	//   ....[186]....
        /*0b00*/ 	.word	0x00026d00


	//   ....[187]....
        /*0b04*/ 	.word	0x00026d90


	//   ....[188]....
        /*0b08*/ 	.word	0x00026e20


	//   ....[189]....
        /*0b0c*/ 	.word	0x00026e70


	//   ....[190]....
        /*0b10*/ 	.word	0x00026ec0


	//   ....[191]....
        /*0b14*/ 	.word	0x00026fb0


	//   ....[192]....
        /*0b18*/ 	.word	0x00027000


	//   ....[193]....
        /*0b1c*/ 	.word	0x00027050


	//   ....[194]....
        /*0b20*/ 	.word	0x000270a0


	//   ....[195]....
        /*0b24*/ 	.word	0x00027150


	//   ....[196]....
        /*0b28*/ 	.word	0x000271e0


	//   ....[197]....
        /*0b2c*/ 	.word	0x00027240


	//   ....[198]....
        /*0b30*/ 	.word	0x000272a0


	//   ....[199]....
        /*0b34*/ 	.word	0x000276b0


	//   ....[200]....
        /*0b38*/ 	.word	0x00027990


	//   ....[201]....
        /*0b3c*/ 	.word	0x00027a80


	//   ....[202]....
        /*0b40*/ 	.word	0x00027b20


	//   ....[203]....
        /*0b44*/ 	.word	0x00027b80


	//   ....[204]....
        /*0b48*/ 	.word	0x00027c90


	//   ....[205]....
        /*0b4c*/ 	.word	0x00027d00


	//   ....[206]....
        /*0b50*/ 	.word	0x00027e10


	//   ....[207]....
        /*0b54*/ 	.word	0x00027e80


	//   ....[208]....
        /*0b58*/ 	.word	0x00027f90


	//   ....[209]....
        /*0b5c*/ 	.word	0x00028000


	//   ....[210]....
        /*0b60*/ 	.word	0x00028110


	//   ....[211]....
        /*0b64*/ 	.word	0x00028180


	//   ....[212]....
        /*0b68*/ 	.word	0x00028220


	//   ....[213]....
        /*0b6c*/ 	.word	0x00028330


	//   ....[214]....
        /*0b70*/ 	.word	0x000283a0


	//   ....[215]....
        /*0b74*/ 	.word	0x00028420


	//   ....[216]....
        /*0b78*/ 	.word	0x000284f0


	//   ....[217]....
        /*0b7c*/ 	.word	0x00028570


	//   ....[218]....
        /*0b80*/ 	.word	0x00028650


	//   ....[219]....
        /*0b84*/ 	.word	0x000286d0


	//   ....[220]....
        /*0b88*/ 	.word	0x000287b0


	//   ....[221]....
        /*0b8c*/ 	.word	0x00028830


	//   ....[222]....
        /*0b90*/ 	.word	0x00028910


	//   ....[223]....
        /*0b94*/ 	.word	0x00028990


	//   ....[224]....
        /*0b98*/ 	.word	0x00028a70


	//   ....[225]....
        /*0b9c*/ 	.word	0x00028af0


	//   ....[226]....
        /*0ba0*/ 	.word	0x00028bc0


	//   ....[227]....
        /*0ba4*/ 	.word	0x00028c40


	//   ....[228]....
        /*0ba8*/ 	.word	0x00028d00


	//   ....[229]....
        /*0bac*/ 	.word	0x00028e30


	//   ....[230]....
        /*0bb0*/ 	.word	0x00028f00


	//   ....[231]....
        /*0bb4*/ 	.word	0x00028f70


	//   ....[232]....
        /*0bb8*/ 	.word	0x00029040


	//   ....[233]....
        /*0bbc*/ 	.word	0x000290a0


	//   ....[234]....
        /*0bc0*/ 	.word	0x00029170


	//   ....[235]....
        /*0bc4*/ 	.word	0x000291d0


	//   ....[236]....
        /*0bc8*/ 	.word	0x000292a0


	//   ....[237]....
        /*0bcc*/ 	.word	0x00029300


	//   ....[238]....
        /*0bd0*/ 	.word	0x000293d0


	//   ....[239]....
        /*0bd4*/ 	.word	0x00029430


	//   ....[240]....
        /*0bd8*/ 	.word	0x00029510


	//   ....[241]....
        /*0bdc*/ 	.word	0x00029600


	//   ....[242]....
        /*0be0*/ 	.word	0x000296a0


	//   ....[243]....
        /*0be4*/ 	.word	0x00029700


	//   ....[244]....
        /*0be8*/ 	.word	0x00029800


	//   ....[245]....
        /*0bec*/ 	.word	0x00029860


	//   ....[246]....
        /*0bf0*/ 	.word	0x00029960


	//   ....[247]....
        /*0bf4*/ 	.word	0x000299c0


	//   ....[248]....
        /*0bf8*/ 	.word	0x00029ac0


	//   ....[249]....
        /*0bfc*/ 	.word	0x00029b20


	//   ....[250]....
        /*0c00*/ 	.word	0x00029c20


	//   ....[251]....
        /*0c04*/ 	.word	0x00029c80


	//   ....[252]....
        /*0c08*/ 	.word	0x00029d50


	//   ....[253]....
        /*0c0c*/ 	.word	0x00029e90


	//   ....[254]....
        /*0c10*/ 	.word	0x00029f30


	//   ....[255]....
        /*0c14*/ 	.word	0x0002a010


	//   ....[0]....
        /*0c18*/ 	.word	0x0002a0e0


	//   ....[1]....
        /*0c1c*/ 	.word	0x0002a140


	//   ....[2]....
        /*0c20*/ 	.word	0x0002a230


	//   ....[3]....
        /*0c24*/ 	.word	0x0002a290


	//   ....[4]....
        /*0c28*/ 	.word	0x0002a380


	//   ....[5]....
        /*0c2c*/ 	.word	0x0002a3e0


	//   ....[6]....
        /*0c30*/ 	.word	0x0002a4d0


	//   ....[7]....
        /*0c34*/ 	.word	0x0002a530


	//   ....[8]....
        /*0c38*/ 	.word	0x0002a610


	//   ....[9]....
        /*0c3c*/ 	.word	0x0002a6a0


	//   ....[10]....
        /*0c40*/ 	.word	0x0002a740


	//   ....[11]....
        /*0c44*/ 	.word	0x0002a8c0


	//   ....[12]....
        /*0c48*/ 	.word	0x0002a930


	//   ....[13]....
        /*0c4c*/ 	.word	0x0002a9a0


	//   ....[14]....
        /*0c50*/ 	.word	0x0002aa10


	//   ....[15]....
        /*0c54*/ 	.word	0x0002aa80


	//   ....[16]....
        /*0c58*/ 	.word	0x0002ab00


	//   ....[17]....
        /*0c5c*/ 	.word	0x0002ab80


	//   ....[18]....
        /*0c60*/ 	.word	0x0002ac10


	//   ....[19]....
        /*0c64*/ 	.word	0x0002ac80


	//   ....[20]....
        /*0c68*/ 	.word	0x0002acf0


	//   ....[21]....
        /*0c6c*/ 	.word	0x0002ad60


	//   ....[22]....
        /*0c70*/ 	.word	0x0002ade0


	//   ....[23]....
        /*0c74*/ 	.word	0x0002ae50


	//   ....[24]....
        /*0c78*/ 	.word	0x0002aee0


	//   ....[25]....
        /*0c7c*/ 	.word	0x0002af40


	//   ....[26]....
        /*0c80*/ 	.word	0x0002afd0


	//   ....[27]....
        /*0c84*/ 	.word	0x0002b100


	//   ....[28]....
        /*0c88*/ 	.word	0x0002c860


	//   ....[29]....
        /*0c8c*/ 	.word	0x0002c870


	//   ....[30]....
        /*0c90*/ 	.word	0x0002e3d0


	//   ....[31]....
        /*0c94*/ 	.word	0x0002e3e0


	//   ....[32]....
        /*0c98*/ 	.word	0x00031110


	//   ....[33]....
        /*0c9c*/ 	.word	0x00031120


	//   ....[34]....
        /*0ca0*/ 	.word	0x00033010


	//   ....[35]....
        /*0ca4*/ 	.word	0x00033020


	//   ....[36]....
        /*0ca8*/ 	.word	0x00035360


	//   ....[37]....
        /*0cac*/ 	.word	0x00035370


	//   ....[38]....
        /*0cb0*/ 	.word	0x000358e0


	//   ....[39]....
        /*0cb4*/ 	.word	0x000358f0


	//   ....[40]....
        /*0cb8*/ 	.word	0x00036010


	//   ....[41]....
        /*0cbc*/ 	.word	0x000360a0


	//   ....[42]....
        /*0cc0*/ 	.word	0x00036140


	//   ....[43]....
        /*0cc4*/ 	.word	0x000361d0


	//   ....[44]....
        /*0cc8*/ 	.word	0x000362b0


	//   ....[45]....
        /*0ccc*/ 	.word	0x00036340


	//   ....[46]....
        /*0cd0*/ 	.word	0x000363e0


	//   ....[47]....
        /*0cd4*/ 	.word	0x00036470


	//   ....[48]....
        /*0cd8*/ 	.word	0x00036550


	//   ....[49]....
        /*0cdc*/ 	.word	0x000365e0


	//   ....[50]....
        /*0ce0*/ 	.word	0x00036670


	//   ....[51]....
        /*0ce4*/ 	.word	0x00036700


	//----- nvinfo : EIATTR_REG_RECONFIG
	.align		4
.L_235:
        /*0ce8*/ 	.byte	0x01, 0x54
	.zero		2


	//----- nvinfo : EIATTR_SYSCALL_OFFSETS
	.align		4
        /*0cec*/ 	.byte	0x04, 0x46
        /*0cee*/ 	.short	(.L_237 - .L_236)


	//   ....[0]....
.L_236:
        /*0cf0*/ 	.word	0x000023c0


	//   ....[1]....
        /*0cf4*/ 	.word	0x000025f0


	//   ....[2]....
        /*0cf8*/ 	.word	0x00005730


	//   ....[3]....
        /*0cfc*/ 	.word	0x00005a80


	//   ....[4]....
        /*0d00*/ 	.word	0x00022160


	//   ....[5]....
        /*0d04*/ 	.word	0x000222b0


	//   ....[6]....
        /*0d08*/ 	.word	0x000223a0


	//   ....[7]....
        /*0d0c*/ 	.word	0x00023280


	//----- nvinfo : EIATTR_MBARRIER_INSTR_OFFSETS
	.align		4
.L_237:
        /*0d10*/ 	.byte	0x04, 0x39
        /*0d12*/ 	.short	(.L_239 - .L_238)


	//   ....[0]....
.L_238:
        /*0d14*/ 	.word	0x00000300
        /*0d18*/ 	.word	0x000000ff
        /*0d1c*/ 	.word	0x00030800
        /*0d20*/ 	.short	0x0100
        /*0d22*/ 	.byte	0x08
	.zero		1


	//   ....[1]....
        /*0d24*/ 	.word	0x00000310
        /*0d28*/ 	.word	0x000000ff
        /*0d2c*/ 	.word	0x00030820
        /*0d30*/ 	.short	0x0100
        /*0d32*/ 	.byte	0x08
	.zero		1


	//   ....[2]....
        /*0d34*/ 	.word	0x00000400
        /*0d38*/ 	.word	0x000000ff
        /*0d3c*/ 	.word	0x00030830
        /*0d40*/ 	.short	0x0100
        /*0d42*/ 	.byte	0x08
	.zero		1


	//   ....[3]....
        /*0d44*/ 	.word	0x00000410
        /*0d48*/ 	.word	0x000000ff
        /*0d4c*/ 	.word	0x00030840
        /*0d50*/ 	.short	0x0100
        /*0d52*/ 	.byte	0x08
	.zero		1


	//   ....[4]....
        /*0d54*/ 	.word	0x00000420
        /*0d58*/ 	.word	0x000000ff
        /*0d5c*/ 	.word	0x00030838
        /*0d60*/ 	.short	0x0100
        /*0d62*/ 	.byte	0x08
	.zero		1


	//   ....[5]....
        /*0d64*/ 	.word	0x00000430
        /*0d68*/ 	.word	0x000000ff
        /*0d6c*/ 	.word	0x00030848
        /*0d70*/ 	.short	0x0100
        /*0d72*/ 	.byte	0x08
	.zero		1


	//   ....[6]....
        /*0d74*/ 	.word	0x00000560
        /*0d78*/ 	.word	0x000000ff
        /*0d7c*/ 	.word	0x00030850
        /*0d80*/ 	.short	0x0100
        /*0d82*/ 	.byte	0x08
	.zero		1


	//   ....[7]....
        /*0d84*/ 	.word	0x00000570
        /*0d88*/ 	.word	0x000000ff
        /*0d8c*/ 	.word	0x00030860
        /*0d90*/ 	.short	0x0100
        /*0d92*/ 	.byte	0x08
	.zero		1


	//   ....[8]....
        /*0d94*/ 	.word	0x00000580
        /*0d98*/ 	.word	0x000000ff
        /*0d9c*/ 	.word	0x00030858
        /*0da0*/ 	.short	0x0100
        /*0da2*/ 	.byte	0x08
	.zero		1


	//   ....[9]....
        /*0da4*/ 	.word	0x00000590
        /*0da8*/ 	.word	0x000000ff
        /*0dac*/ 	.word	0x00030868
        /*0db0*/ 	.short	0x0100
        /*0db2*/ 	.byte	0x08
	.zero		1


	//   ....[10]....
        /*0db4*/ 	.word	0x00000680
        /*0db8*/ 	.word	0x000000ff
        /*0dbc*/ 	.word	0x00030870
        /*0dc0*/ 	.short	0x0100
        /*0dc2*/ 	.byte	0x06
	.zero		1


	//   ....[11]....
        /*0dc4*/ 	.word	0x00000690
        /*0dc8*/ 	.word	0x000000ff
        /*0dcc*/ 	.word	0x00030880
        /*0dd0*/ 	.short	0x0100
        /*0dd2*/ 	.byte	0x06
	.zero		1


	//   ....[12]....
        /*0dd4*/ 	.word	0x000006a0
        /*0dd8*/ 	.word	0x000000ff
        /*0ddc*/ 	.word	0x00030878
        /*0de0*/ 	.short	0x0100
        /*0de2*/ 	.byte	0x06
	.zero		1


	//   ....[13]....
        /*0de4*/ 	.word	0x000006b0
        /*0de8*/ 	.word	0x000000ff
        /*0dec*/ 	.word	0x00030888
        /*0df0*/ 	.short	0x0100
        /*0df2*/ 	.byte	0x06
	.zero		1


	//   ....[14]....
        /*0df4*/ 	.word	0x000007e0
        /*0df8*/ 	.word	0x000000ff
        /*0dfc*/ 	.word	0x00030890
        /*0e00*/ 	.short	0x0100
        /*0e02*/ 	.byte	0x08
	.zero		1


	//   ....[15]....
        /*0e04*/ 	.word	0x000007f0
        /*0e08*/ 	.word	0x000000ff
        /*0e0c*/ 	.word	0x000308a0
        /*0e10*/ 	.short	0x0100
        /*0e12*/ 	.byte	0x08
	.zero		1


	//   ....[16]....
        /*0e14*/ 	.word	0x00000800
        /*0e18*/ 	.word	0x000000ff
        /*0e1c*/ 	.word	0x00030898
        /*0e20*/ 	.short	0x0100
        /*0e22*/ 	.byte	0x08
	.zero		1


	//   ....[17]....
        /*0e24*/ 	.word	0x00000810
        /*0e28*/ 	.word	0x000000ff
        /*0e2c*/ 	.word	0x000308a8
        /*0e30*/ 	.short	0x0100
        /*0e32*/ 	.byte	0x08
	.zero		1


	//   ....[18]....
        /*0e34*/ 	.word	0x00000940
        /*0e38*/ 	.word	0x000000ff
        /*0e3c*/ 	.word	0x000308b0
        /*0e40*/ 	.short	0x0100
        /*0e42*/ 	.byte	0x08
	.zero		1


	//   ....[19]....
        /*0e44*/ 	.word	0x00000950
        /*0e48*/ 	.word	0x000000ff
        /*0e4c*/ 	.word	0x000308c0
        /*0e50*/ 	.short	0x0100
        /*0e52*/ 	.byte	0x08
	.zero		1


	//   ....[20]....
        /*0e54*/ 	.word	0x00000960
        /*0e58*/ 	.word	0x000000ff
        /*0e5c*/ 	.word	0x000308b8
        /*0e60*/ 	.short	0x0100
        /*0e62*/ 	.byte	0x08
	.zero		1


	//   ....[21]....
        /*0e64*/ 	.word	0x00000970
        /*0e68*/ 	.word	0x000000ff
        /*0e6c*/ 	.word	0x000308c8
        /*0e70*/ 	.short	0x0100
        /*0e72*/ 	.byte	0x08
	.zero		1


	//   ....[22]....
        /*0e74*/ 	.word	0x00003f90
        /*0e78*/ 	.word	0x0000001c
        /*0e7c*/ 	.word	0x000308b0
        /*0e80*/ 	.short	0x010a
        /*0e82*/ 	.byte	0x3f
	.zero		1


	//   ....[23]....
        /*0e84*/ 	.word	0x00004a10
        /*0e88*/ 	.word	0x0000001c
        /*0e8c*/ 	.word	0x00000000
        /*0e90*/ 	.short	0x0101
        /*0e92*/ 	.byte	0x3f
	.zero		1


	//   ....[24]....
        /*0e94*/ 	.word	0x000057e0
        /*0e98*/ 	.word	0x00000003
        /*0e9c*/ 	.word	0x00030800
        /*0ea0*/ 	.short	0x010a
        /*0ea2*/ 	.byte	0x3f
	.zero		1


	//   ....[25]....
        /*0ea4*/ 	.word	0x00005830
        /*0ea8*/ 	.word	0x00000003
        /*0eac*/ 	.word	0x00030800
        /*0eb0*/ 	.short	0x010a
        /*0eb2*/ 	.byte	0x3f
	.zero		1


	//   ....[26]....
        /*0eb4*/ 	.word	0x00006e10
        /*0eb8*/ 	.word	0x000000ff
        /*0ebc*/ 	.word	0x00030800
        /*0ec0*/ 	.short	0x010a
        /*0ec2*/ 	.byte	0x27
	.zero		1


	//   ....[27]....
        /*0ec4*/ 	.word	0x0000a420
        /*0ec8*/ 	.word	0x000000ff
        /*0ecc*/ 	.word	0x00030800
        /*0ed0*/ 	.short	0x010a
        /*0ed2*/ 	.byte	0x27
	.zero		1


	//   ....[28]....
        /*0ed4*/ 	.word	0x0000d290
        /*0ed8*/ 	.word	0x0000000d
        /*0edc*/ 	.word	0x00030830
        /*0ee0*/ 	.short	0x010a
        /*0ee2*/ 	.byte	0x3f
	.zero		1


	//   ....[29]....
        /*0ee4*/ 	.word	0x0000d2d0
        /*0ee8*/ 	.word	0x0000000d
        /*0eec*/ 	.word	0x00030830
        /*0ef0*/ 	.short	0x010a
        /*0ef2*/ 	.byte	0x3f
	.zero		1


	//   ....[30]....
        /*0ef4*/ 	.word	0x0000dcd0
        /*0ef8*/ 	.word	0x000000ff
        /*0efc*/ 	.word	0x00000000
        /*0f00*/ 	.short	0x0101
        /*0f02*/ 	.byte	0x04
	.zero		1


	//   ....[31]....
        /*0f04*/ 	.word	0x000105a0
        /*0f08*/ 	.word	0x000000ff
        /*0f0c*/ 	.word	0x00030830
        /*0f10*/ 	.short	0x010a
        /*0f12*/ 	.byte	0x07
	.zero		1


	//   ....[32]....
        /*0f14*/ 	.word	0x00010600
        /*0f18*/ 	.word	0x000000ff
        /*0f1c*/ 	.word	0x00030830
        /*0f20*/ 	.short	0x010a
        /*0f22*/ 	.byte	0x07
	.zero		1


	//   ....[33]....
        /*0f24*/ 	.word	0x000110a0
        /*0f28*/ 	.word	0x000000ff
        /*0f2c*/ 	.word	0x00030850
        /*0f30*/ 	.short	0x010a
        /*0f32*/ 	.byte	0x06
	.zero		1


	//   ....[34]....
        /*0f34*/ 	.word	0x000110e0
        /*0f38*/ 	.word	0x000000ff
        /*0f3c*/ 	.word	0x00030850
        /*0f40*/ 	.short	0x010a
        /*0f42*/ 	.byte	0x06
	.zero		1


	//   ....[35]....
        /*0f44*/ 	.word	0x00011790
        /*0f48*/ 	.word	0x000000ff
        /*0f4c*/ 	.word	0x00000000
        /*0f50*/ 	.short	0x0101
        /*0f52*/ 	.byte	0x07
	.zero		1


	//   ....[36]....
        /*0f54*/ 	.word	0x00013a60
        /*0f58*/ 	.word	0x000000ff
        /*0f5c*/ 	.word	0x00000000
        /*0f60*/ 	.short	0x0101
        /*0f62*/ 	.byte	0x06
	.zero		1


	//   ....[37]....
        /*0f64*/ 	.word	0x00013f90
        /*0f68*/ 	.word	0x000000ff
        /*0f6c*/ 	.word	0x00030830
        /*0f70*/ 	.short	0x010a
        /*0f72*/ 	.byte	0x07
	.zero		1


	//   ....[38]....
        /*0f74*/ 	.word	0x00013ff0
        /*0f78*/ 	.word	0x000000ff
        /*0f7c*/ 	.word	0x00030830
        /*0f80*/ 	.short	0x010a
        /*0f82*/ 	.byte	0x07
	.zero		1


	//   ....[39]....
        /*0f84*/ 	.word	0x00014a90
        /*0f88*/ 	.word	0x000000ff
        /*0f8c*/ 	.word	0x00030850
        /*0f90*/ 	.short	0x010a
        /*0f92*/ 	.byte	0x06
	.zero		1


	//   ....[40]....
        /*0f94*/ 	.word	0x00014ad0
        /*0f98*/ 	.word	0x000000ff
        /*0f9c*/ 	.word	0x00030850
        /*0fa0*/ 	.short	0x010a
        /*0fa2*/ 	.byte	0x06
	.zero		1


	//   ....[41]....
        /*0fa4*/ 	.word	0x00015160
        /*0fa8*/ 	.word	0x000000ff
        /*0fac*/ 	.word	0x00000000
        /*0fb0*/ 	.short	0x0101
        /*0fb2*/ 	.byte	0x07
	.zero		1


	//   ....[42]....
        /*0fb4*/ 	.word	0x000161d0
        /*0fb8*/ 	.word	0x000000ff
        /*0fbc*/ 	.word	0x00000000
        /*0fc0*/ 	.short	0x0101
        /*0fc2*/ 	.byte	0x06
	.zero		1


	//   ....[43]....
        /*0fc4*/ 	.word	0x00016440
        /*0fc8*/ 	.word	0x000000ff
        /*0fcc*/ 	.word	0x00030830
        /*0fd0*/ 	.short	0x010a
        /*0fd2*/ 	.byte	0x07
	.zero		1


	//   ....[44]....
        /*0fd4*/ 	.word	0x000164a0
        /*0fd8*/ 	.word	0x000000ff
        /*0fdc*/ 	.word	0x00030830
        /*0fe0*/ 	.short	0x010a
        /*0fe2*/ 	.byte	0x07
	.zero		1


	//   ....[45]....
        /*0fe4*/ 	.word	0x00016f40
        /*0fe8*/ 	.word	0x000000ff
        /*0fec*/ 	.word	0x00030850
        /*0ff0*/ 	.short	0x010a
        /*0ff2*/ 	.byte	0x06
	.zero		1


	//   ....[46]....
        /*0ff4*/ 	.word	0x00016f80
        /*0ff8*/ 	.word	0x000000ff
        /*0ffc*/ 	.word	0x00030850
        /*1000*/ 	.short	0x010a
        /*1002*/ 	.byte	0x06
	.zero		1


	//   ....[47]....
        /*1004*/ 	.word	0x00017630
        /*1008*/ 	.word	0x000000ff
        /*100c*/ 	.word	0x00000000
        /*1010*/ 	.short	0x0101
        /*1012*/ 	.byte	0x07
	.zero		1


	//   ....[48]....
        /*1014*/ 	.word	0x00019920
        /*1018*/ 	.word	0x000000ff
        /*101c*/ 	.word	0x00000000
        /*1020*/ 	.short	0x0101
        /*1022*/ 	.byte	0x06
	.zero		1


	//   ....[49]....
        /*1024*/ 	.word	0x0001a090
        /*1028*/ 	.word	0x000000ff
        /*102c*/ 	.word	0x00030850
        /*1030*/ 	.short	0x010a
        /*1032*/ 	.byte	0x05
	.zero		1


	//   ....[50]....
        /*1034*/ 	.word	0x0001a0d0
        /*1038*/ 	.word	0x000000ff
        /*103c*/ 	.word	0x00030850
        /*1040*/ 	.short	0x010a
        /*1042*/ 	.byte	0x05
	.zero		1


	//   ....[51]....
        /*1044*/ 	.word	0x0001a650
        /*1048*/ 	.word	0x000000ff
        /*104c*/ 	.word	0x00000000
        /*1050*/ 	.short	0x0101
        /*1052*/ 	.byte	0x04
	.zero		1


	//   ....[52]....
        /*1054*/ 	.word	0x0001c290
        /*1058*/ 	.word	0x000000ff
        /*105c*/ 	.word	0x00000000
        /*1060*/ 	.short	0x0101
        /*1062*/ 	.byte	0x05
	.zero		1


	//   ....[53]....
        /*1064*/ 	.word	0x0001c9e0
        /*1068*/ 	.word	0x000000ff
        /*106c*/ 	.word	0x00000000
        /*1070*/ 	.short	0x0101
        /*1072*/ 	.byte	0x05
	.zero		1


	//   ....[54]....
        /*1074*/ 	.word	0x00020590
        /*1078*/ 	.word	0x00000011
        /*107c*/ 	.word	0x00030820
        /*1080*/ 	.short	0x010a
        /*1082*/ 	.byte	0x3f
	.zero		1


	//   ....[55]....
        /*1084*/ 	.word	0x00020620
        /*1088*/ 	.word	0x0000000c
        /*108c*/ 	.word	0x000308a0
        /*1090*/ 	.short	0x010a
        /*1092*/ 	.byte	0x3f
	.zero		1


	//   ....[56]....
        /*1094*/ 	.word	0x00020a70
        /*1098*/ 	.word	0x0000000c
        /*109c*/ 	.word	0x000308c0
        /*10a0*/ 	.short	0x010a
        /*10a2*/ 	.byte	0x3f
	.zero		1


	//   ....[57]....
        /*10a4*/ 	.word	0x00020f80
        /*10a8*/ 	.word	0x00000007
        /*10ac*/ 	.word	0x000308a0
        /*10b0*/ 	.short	0x010a
        /*10b2*/ 	.byte	0x3f
	.zero		1


	//   ....[58]....
        /*10b4*/ 	.word	0x000213c0
        /*10b8*/ 	.word	0x00000007
        /*10bc*/ 	.word	0x000308c0
        /*10c0*/ 	.short	0x010a
        /*10c2*/ 	.byte	0x3f
	.zero		1


	//   ....[59]....
        /*10c4*/ 	.word	0x000228f0
        /*10c8*/ 	.word	0x00000007
        /*10cc*/ 	.word	0x00030840
        /*10d0*/ 	.short	0x010a
        /*10d2*/ 	.byte	0x3f
	.zero		1


	//   ....[60]....
        /*10d4*/ 	.word	0x00022f80
        /*10d8*/ 	.word	0x00000007
        /*10dc*/ 	.word	0x00030830
        /*10e0*/ 	.short	0x0107
        /*10e2*/ 	.byte	0x3f
	.zero		1


	//   ....[61]....
        /*10e4*/ 	.word	0x00023030
        /*10e8*/ 	.word	0x00000007
        /*10ec*/ 	.word	0x00030830
        /*10f0*/ 	.short	0x0101
        /*10f2*/ 	.byte	0x3f
	.zero		1


	//   ....[62]....
        /*10f4*/ 	.word	0x00023bb0
        /*10f8*/ 	.word	0x00000011
        /*10fc*/ 	.word	0x00030800
        /*1100*/ 	.short	0x0107
        /*1102*/ 	.byte	0x3f
	.zero		1


	//   ....[63]....
        /*1104*/ 	.word	0x00023cc0
        /*1108*/ 	.word	0x00000011
        /*110c*/ 	.word	0x00030800
        /*1110*/ 	.short	0x0101
        /*1112*/ 	.byte	0x3f
	.zero		1


	//   ....[64]....
        /*1114*/ 	.word	0x00023ce0
        /*1118*/ 	.word	0x00000011
        /*111c*/ 	.word	0x00030820
        /*1120*/ 	.short	0x010a
        /*1122*/ 	.byte	0x3f
	.zero		1


	//   ....[65]....
        /*1124*/ 	.word	0x00024090
        /*1128*/ 	.word	0x00000007
        /*112c*/ 	.word	0x00030840
        /*1130*/ 	.short	0x010a
        /*1132*/ 	.byte	0x3f
	.zero		1


	//   ....[66]....
        /*1134*/ 	.word	0x00024550
        /*1138*/ 	.word	0x00000007
        /*113c*/ 	.word	0x00030830
        /*1140*/ 	.short	0x0107
        /*1142*/ 	.byte	0x3f
	.zero		1


	//   ....[67]....
        /*1144*/ 	.word	0x00024600
        /*1148*/ 	.word	0x00000007
        /*114c*/ 	.word	0x00030830
        /*1150*/ 	.short	0x0101
        /*1152*/ 	.byte	0x3f
	.zero		1


	//   ....[68]....
        /*1154*/ 	.word	0x00024660
        /*1158*/ 	.word	0x00000006
        /*115c*/ 	.word	0x00030860
        /*1160*/ 	.short	0x010a
        /*1162*/ 	.byte	0x3f
	.zero		1


	//   ....[69]....
        /*1164*/ 	.word	0x00024bd0
        /*1168*/ 	.word	0x00000006
        /*116c*/ 	.word	0x00030850
        /*1170*/ 	.short	0x0107
        /*1172*/ 	.byte	0x3f
	.zero		1


	//   ....[70]....
        /*1174*/ 	.word	0x00024cf0
        /*1178*/ 	.word	0x00000006
        /*117c*/ 	.word	0x00030850
        /*1180*/ 	.short	0x0101
        /*1182*/ 	.byte	0x3f
	.zero		1


	//   ....[71]....
        /*1184*/ 	.word	0x00024f00
        /*1188*/ 	.word	0x00000000
        /*118c*/ 	.word	0x00030860
        /*1190*/ 	.short	0x010a
        /*1192*/ 	.byte	0x3f
	.zero		1


	//   ....[72]....
        /*1194*/ 	.word	0x00025410
        /*1198*/ 	.word	0x00000000
        /*119c*/ 	.word	0x00030850
        /*11a0*/ 	.short	0x0107
        /*11a2*/ 	.byte	0x3f
	.zero		1


	//   ....[73]....
        /*11a4*/ 	.word	0x000254d0
        /*11a8*/ 	.word	0x00000000
        /*11ac*/ 	.word	0x00030850
        /*11b0*/ 	.short	0x0101
        /*11b2*/ 	.byte	0x3f
	.zero		1


	//   ....[74]....
        /*11b4*/ 	.word	0x00026610
        /*11b8*/ 	.word	0x00000005
        /*11bc*/ 	.word	0x00030820
        /*11c0*/ 	.short	0x010a
        /*11c2*/ 	.byte	0x3f
	.zero		1


	//   ....[75]....
        /*11c4*/ 	.word	0x000267b0
        /*11c8*/ 	.word	0x00000003
        /*11cc*/ 	.word	0x00030840
        /*11d0*/ 	.short	0x010a
        /*11d2*/ 	.byte	0x3f
	.zero		1


	//   ....[76]....
        /*11d4*/ 	.word	0x00026850
        /*11d8*/ 	.word	0x00000017
        /*11dc*/ 	.word	0x00030840
        /*11e0*/ 	.short	0x010a
        /*11e2*/ 	.byte	0x3f
	.zero		1


	//   ....[77]....
        /*11e4*/ 	.word	0x00026890
        /*11e8*/ 	.word	0x00000003
        /*11ec*/ 	.word	0x00030860
        /*11f0*/ 	.short	0x010a
        /*11f2*/ 	.byte	0x3f
	.zero		1


	//   ....[78]....
        /*11f4*/ 	.word	0x000268d0
        /*11f8*/ 	.word	0x00000017
        /*11fc*/ 	.word	0x00030860
        /*1200*/ 	.short	0x010a
        /*1202*/ 	.byte	0x3f
	.zero		1


	//   ....[79]....
        /*1204*/ 	.word	0x00026930
        /*1208*/ 	.word	0x0000001c
        /*120c*/ 	.word	0x000308b0
        /*1210*/ 	.short	0x010a
        /*1212*/ 	.byte	0x3f
	.zero		1


	//   ....[80]....
        /*1214*/ 	.word	0x00026f10
        /*1218*/ 	.word	0x00000005
        /*121c*/ 	.word	0x00030800
        /*1220*/ 	.short	0x010a
        /*1222*/ 	.byte	0x3f
	.zero		1


	//   ....[81]....
        /*1224*/ 	.word	0x000272e0
        /*1228*/ 	.word	0x0000003d
        /*122c*/ 	.word	0x00030800
        /*1230*/ 	.short	0x010a
        /*1232*/ 	.byte	0x3f
	.zero		1


	//   ....[82]....
        /*1234*/ 	.word	0x00027330
        /*1238*/ 	.word	0x0000000d
        /*123c*/ 	.word	0x00030830
        /*1240*/ 	.short	0x010a
        /*1242*/ 	.byte	0x3f
	.zero		1


	//   ....[83]....
        /*1244*/ 	.word	0x00027390
        /*1248*/ 	.word	0x0000000a
        /*124c*/ 	.word	0x00030830
        /*1250*/ 	.short	0x010a
        /*1252*/ 	.byte	0x3f
	.zero		1


	//   ....[84]....
        /*1254*/ 	.word	0x000273f0
        /*1258*/ 	.word	0x00000009
        /*125c*/ 	.word	0x00030850
        /*1260*/ 	.short	0x010a
        /*1262*/ 	.byte	0x3f
	.zero		1


	//   ....[85]....
        /*1264*/ 	.word	0x00027450
        /*1268*/ 	.word	0x0000000d
        /*126c*/ 	.word	0x00030830
        /*1270*/ 	.short	0x010a
        /*1272*/ 	.byte	0x3f
	.zero		1


	//   ....[86]....
        /*1274*/ 	.word	0x000274b0
        /*1278*/ 	.word	0x00000002
        /*127c*/ 	.word	0x00030850
        /*1280*/ 	.short	0x010a
        /*1282*/ 	.byte	0x3f
	.zero		1


	//   ....[87]....
        /*1284*/ 	.word	0x00027510
        /*1288*/ 	.word	0x0000000d
        /*128c*/ 	.word	0x00030830
        /*1290*/ 	.short	0x010a
        /*1292*/ 	.byte	0x3f
	.zero		1


	//   ....[88]....
        /*1294*/ 	.word	0x00027570
        /*1298*/ 	.word	0x00000002
        /*129c*/ 	.word	0x00030850
        /*12a0*/ 	.short	0x010a
        /*12a2*/ 	.byte	0x3f
	.zero		1


	//   ....[89]....
        /*12a4*/ 	.word	0x000275d0
        /*12a8*/ 	.word	0x00000005
        /*12ac*/ 	.word	0x00030850
        /*12b0*/ 	.short	0x010a
        /*12b2*/ 	.byte	0x3f
	.zero		1


	//   ....[90]....
        /*12b4*/ 	.word	0x00027770
        /*12b8*/ 	.word	0x00000011
        /*12bc*/ 	.word	0x00030820
        /*12c0*/ 	.short	0x010a
        /*12c2*/ 	.byte	0x3f
	.zero		1


	//   ....[91]....
        /*12c4*/ 	.word	0x000277c0
        /*12c8*/ 	.word	0x0000000c
        /*12cc*/ 	.word	0x000308a0
        /*12d0*/ 	.short	0x010a
        /*12d2*/ 	.byte	0x3f
	.zero		1


	//   ....[92]....
        /*12d4*/ 	.word	0x00027810
        /*12d8*/ 	.word	0x0000000c
        /*12dc*/ 	.word	0x000308c0
        /*12e0*/ 	.short	0x010a
        /*12e2*/ 	.byte	0x3f
	.zero		1


	//   ....[93]....
        /*12e4*/ 	.word	0x00027860
        /*12e8*/ 	.word	0x00000007
        /*12ec*/ 	.word	0x000308a0
        /*12f0*/ 	.short	0x010a
        /*12f2*/ 	.byte	0x3f
	.zero		1


	//   ....[94]....
        /*12f4*/ 	.word	0x000278b0
        /*12f8*/ 	.word	0x00000007
        /*12fc*/ 	.word	0x000308c0
        /*1300*/ 	.short	0x010a
        /*1302*/ 	.byte	0x3f
	.zero		1


	//   ....[95]....
        /*1304*/ 	.word	0x000279d0
        /*1308*/ 	.word	0x00000007
        /*130c*/ 	.word	0x00030840
        /*1310*/ 	.short	0x010a
        /*1312*/ 	.byte	0x3f
	.zero		1


	//   ....[96]....
        /*1314*/ 	.word	0x00028d30
        /*1318*/ 	.word	0x00000011
        /*131c*/ 	.word	0x00030820
        /*1320*/ 	.short	0x010a
        /*1322*/ 	.byte	0x3f
	.zero		1


	//   ....[97]....
        /*1324*/ 	.word	0x00028d80
        /*1328*/ 	.word	0x00000007
        /*132c*/ 	.word	0x00030840
        /*1330*/ 	.short	0x010a
        /*1332*/ 	.byte	0x3f
	.zero		1


	//   ....[98]....
        /*1334*/ 	.word	0x00029550
        /*1338*/ 	.word	0x00000006
        /*133c*/ 	.word	0x00030860
        /*1340*/ 	.short	0x010a
        /*1342*/ 	.byte	0x3f
	.zero		1


	//   ....[99]....
        /*1344*/ 	.word	0x00029de0
        /*1348*/ 	.word	0x00000000
        /*134c*/ 	.word	0x00030860
        /*1350*/ 	.short	0x010a
        /*1352*/ 	.byte	0x3f
	.zero		1


	//   ....[100]....
        /*1354*/ 	.word	0x0002b020
        /*1358*/ 	.word	0x00000005
        /*135c*/ 	.word	0x00030820
        /*1360*/ 	.short	0x010a
        /*1362*/ 	.byte	0x3f
	.zero		1


	//   ....[101]....
        /*1364*/ 	.word	0x0002b1c0
        /*1368*/ 	.word	0x00000003
        /*136c*/ 	.word	0x00030840
        /*1370*/ 	.short	0x010a
        /*1372*/ 	.byte	0x3f
	.zero		1


	//   ....[102]....
        /*1374*/ 	.word	0x0002b210
        /*1378*/ 	.word	0x00000017
        /*137c*/ 	.word	0x00030840
        /*1380*/ 	.short	0x010a
        /*1382*/ 	.byte	0x3f
	.zero		1


	//   ....[103]....
        /*1384*/ 	.word	0x0002b260
        /*1388*/ 	.word	0x00000003
        /*138c*/ 	.word	0x00030860
        /*1390*/ 	.short	0x010a
        /*1392*/ 	.byte	0x3f
	.zero		1


	//   ....[104]....
        /*1394*/ 	.word	0x0002c610
        /*1398*/ 	.word	0x00000004
        /*139c*/ 	.word	0x00000000
        /*13a0*/ 	.short	0x010a
        /*13a2*/ 	.byte	0x3f
	.zero		1


	//   ....[105]....
        /*13a4*/ 	.word	0x00030f50
        /*13a8*/ 	.word	0x00000008
        /*13ac*/ 	.word	0x00000000
        /*13b0*/ 	.short	0x010a
        /*13b2*/ 	.byte	0x3f
	.zero		1


	//   ....[106]....
        /*13b4*/ 	.word	0x00035040
        /*13b8*/ 	.word	0x00000006
        /*13bc*/ 	.word	0x00000000
        /*13c0*/ 	.short	0x010a
        /*13c2*/ 	.byte	0x3f
	.zero		1


	//   ....[107]....
        /*13c4*/ 	.word	0x00035f30
        /*13c8*/ 	.word	0x00000006
        /*13cc*/ 	.word	0x00000000
        /*13d0*/ 	.short	0x0101
        /*13d2*/ 	.byte	0x3f
	.zero		1


	//   ....[108]....
        /*13d4*/ 	.word	0x00035f60
        /*13d8*/ 	.word	0x00000004
        /*13dc*/ 	.word	0x00000000
        /*13e0*/ 	.short	0x010a
        /*13e2*/ 	.byte	0x3f
	.zero		1


	//   ....[109]....
        /*13e4*/ 	.word	0x00036200
        /*13e8*/ 	.word	0x00000008
        /*13ec*/ 	.word	0x00000000
        /*13f0*/ 	.short	0x010a
        /*13f2*/ 	.byte	0x3f
	.zero		1


	//   ....[110]....
        /*13f4*/ 	.word	0x000364a0
        /*13f8*/ 	.word	0x00000006
        /*13fc*/ 	.word	0x00000000
        /*1400*/ 	.short	0x010a
        /*1402*/ 	.byte	0x3f
	.zero		1


	//----- nvinfo : EIATTR_NUM_MBARRIERS
	.align		4
.L_239:
        /*1404*/ 	.byte	0x03, 0x38
        /*1406*/ 	.short	0x0016


	//----- nvinfo : EIATTR_EXIT_INSTR_OFFSETS
	.align		4
        /*1408*/ 	.byte	0x04, 0x1c
        /*140a*/ 	.short	(.L_241 - .L_240)


	//   ....[0]....
.L_240:
        /*140c*/ 	.word	0x00000b20


	//   ....[1]....
        /*1410*/ 	.word	0x0001e640


	//   ....[2]....
        /*1414*/ 	.word	0x00026920


	//----- nvinfo : EIATTR_MAX_THREADS
	.align		4
.L_241:
        /*1418*/ 	.byte	0x04, 0x05
        /*141a*/ 	.short	(.L_243 - .L_242)
.L_242:
        /*141c*/ 	.word	0x00000180
        /*1420*/ 	.word	0x00000001
        /*1424*/ 	.word	0x00000001


	//----- nvinfo : EIATTR_CRS_STACK_SIZE
	.align		4
.L_243:
        /*1428*/ 	.byte	0x04, 0x1e
        /*142a*/ 	.short	(.L_245 - .L_244)
.L_244:
        /*142c*/ 	.word	0x00000000


	//----- nvinfo : EIATTR_CBANK_PARAM_SIZE
	.align		4
.L_245:
        /*1430*/ 	.byte	0x03, 0x19
        /*1432*/ 	.short	0x0af0


	//----- nvinfo : EIATTR_PARAM_CBANK
	.align		4
        /*1434*/ 	.byte	0x04, 0x0a
        /*1436*/ 	.short	(.L_247 - .L_246)
	.align		4
.L_246:
        /*1438*/ 	.word	index@(.nv.constant0._ZN7cutlass13device_kernelIN5flash11enable_sm90INS1_16FlashAttnFwdSm90INS1_25CollectiveMainloopFwdSm90ILi2EN4cute5tupleIJNS5_1CILi1EEES8_S8_EEENS6_IJNS7_ILi128EEENS7_ILi96EEENS7_ILi192EEEEEELi192ENS_10bfloat16_tEfNS_4arch4Sm90ELb0ELb1ELb1ELb1ELb1ELb1ELb0ELb1ELb1ELb1ELb1ELb0EEENS1_21CollectiveEpilogueFwdINS6_IJSA_SC_SB_EEES9_SE_SG_Li256ELb1ELb1ELb1ELb0EEENS1_36VarlenDynamicPersistentTileSchedulerILi128ELi96ELi256ELi128ELb1ELb1ELb1ELb1ELb0ELb1EEEEEEEEEvNT_6ParamsE)
        /*143c*/ 	.short	0x0210
        /*143e*/ 	.short	0x0af0


	//----- nvinfo : EIATTR_SW_WAR
	.align		4
.L_247:
        /*1440*/ 	.byte	0x04, 0x36
        /*1442*/ 	.short	(.L_249 - .L_248)
.L_248:
        /*1444*/ 	.word	0x00000008
.L_249:


//--------------------- .nv.info._ZN7cutlass13device_kernelIN5flash11enable_sm90INS1_16FlashAttnFwdSm90INS1_25CollectiveMainloopFwdSm90ILi2EN4cute5tupleIJNS5_1CILi1EEES8_S8_EEENS6_IJNS7_ILi128EEENS7_ILi96EEENS7_ILi192EEEEEELi192ENS_10bfloat16_tEfNS_4arch4Sm90ELb1ELb0ELb1ELb0ELb1ELb0ELb0ELb1ELb1ELb1ELb1ELb0EEENS1_21CollectiveEpilogueFwdINS6_IJSA_SC_SB_EEES9_SE_SG_Li256ELb0ELb1ELb1ELb0EEENS1_19SingleTileSchedulerILb0ELb1ELb1ELi128EEEEEEEEEvNT_6ParamsE --------------------------
	.section	.nv.info._ZN7cutlass13device_kernelIN5flash11enable_sm90INS1_16FlashAttnFwdSm90INS1_25CollectiveMainloopFwdSm90ILi2EN4cute5tupleIJNS5_1CILi1EEES8_S8_EEENS6_IJNS7_ILi128EEENS7_ILi96EEENS7_ILi192EEEEEELi192ENS_10bfloat16_tEfNS_4arch4Sm90ELb1ELb0ELb1ELb0ELb1ELb0ELb0ELb1ELb1ELb1ELb1ELb0EEENS1_21CollectiveEpilogueFwdINS6_IJSA_SC_SB_EEES9_SE_SG_Li256ELb0ELb1ELb1ELb0EEENS1_19SingleTileSchedulerILb0ELb1ELb1ELi128EEEEEEEEEvNT_6ParamsE,"",@"SHT_CUDA_INFO"
	.sectionflags	@""
	.align	4


	//----- nvinfo : EIATTR_CUDA_API_VERSION
	.align		4
        /*0000*/ 	.byte	0x04, 0x37
        /*0002*/ 	.short	(.L_251 - .L_250)
.L_250:
        /*0004*/ 	.word	0x00000082


	//----- nvinfo : EIATTR_KPARAM_INFO
	.align		4
.L_251:
        /*0008*/ 	.byte	0x04, 0x17
        /*000a*/ 	.short	(.L_253 - .L_252)
.L_252:
        /*000c*/ 	.word	0x00000000
        /*0010*/ 	.short	0x0000
        /*0012*/ 	.short	0x0070
        /*0014*/ 	.byte	0x00, 0xf0, 0x01, 0x28


	//----- nvinfo : EIATTR_SPARSE_MMA_MASK
	.align		4
.L_253:
        /*0018*/ 	.byte	0x03, 0x50
        /*001a*/ 	.short	0x0000


	//----- nvinfo : EIATTR_MAXREG_COUNT
	.align		4
        /*001c*/ 	.byte	0x03, 0x1b
        /*001e*/ 	.short	0x00a8


	//----- nvinfo : EIATTR_NUM_BARRIERS
	.align		4
        /*0020*/ 	.byte	0x02, 0x4c
        /*0022*/ 	.byte	0x09
	.zero		1


	//----- nvinfo : EIATTR_EXTERNS
	.align		4
        /*0024*/ 	.byte	0x04, 0x0f
        /*0026*/ 	.short	(.L_255 - .L_254)


	//   ....[0]....
	.align		4
.L_254:
        /*0028*/ 	.word	index@(__assertfail)


	//----- nvinfo : EIATTR_ANNOTATIONS
	.align		4
.L_255:
        /*002c*/ 	.byte	0x04, 0x55
        /*002e*/ 	.short	(.L_257 - .L_256)


	//   ....[0]....
.L_256:
        /*0030*/ 	.word	0x00000001
        /*0034*/ 	.byte	0xb0, 0x08, 0x00, 0x00, 0x01, 0x00, 0x00, 0x00, 0xd0, 0x14, 0x00, 0x00, 0x01, 0x00, 0x00, 0x00
        /*0044*/ 	.byte	0x40, 0xcc, 0x00, 0x00, 0x01, 0x00, 0x00, 0x00, 0x70, 0xcd, 0x00, 0x00, 0x01, 0x00, 0x00, 0x00
        /*0054*/ 	.byte	0x70, 0xe2, 0x00, 0x00, 0x01, 0x00, 0x00, 0x00, 0xc0, 0xf9, 0x00, 0x00


	//----- nvinfo : EIATTR_MERCURY_ISA_VERSION
	.align		4
.L_257:
        /*0060*/ 	.byte	0x03, 0x5f
        /*0062*/ 	.short	0x0101


	//----- nvinfo : EIATTR_INT_WARP_WIDE_INSTR_OFFSETS
	.align		4
        /*0064*/ 	.byte	0x04, 0x31
        /*0066*/ 	.short	(.L_259 - .L_258)


	//   ....[0]....
.L_258:
        /*0068*/ 	.word	0x000000c0


	//   ....[1]....
        /*006c*/ 	.word	0x000000d0


	//   ....[2]....
        /*0070*/ 	.word	0x00000170


	//----- nvinfo : EIATTR_COOP_GROUP_MASK_REGIDS
	.align		4
.L_259:
        /*0074*/ 	.byte	0x04, 0x29
        /*0076*/ 	.short	(.L_261 - .L_260)


	//   ....[0]....
.L_260:
        /*0078*/ 	.word	0xffffffff


	//   ....[1]....
        /*007c*/ 	.word	0xffffffff


	//   ....[2]....
        /*0080*/ 	.word	0xffffffff


	//   ....[3]....
        /*0084*/ 	.word	0xffffffff


	//   ....[4]....
        /*0088*/ 	.word	0xffffffff


	//   ....[5]....
        /*008c*/ 	.word	0xffffffff


	//   ....[6]....
        /*0090*/ 	.word	0xffffffff


	//   ....[7]....
        /*0094*/ 	.word	0xffffffff


	//   ....[8]....
        /*0098*/ 	.word	0xffffffff


	//   ....[9]....
        /*009c*/ 	.word	0xffffffff


	//   ....[10]....
        /*00a0*/ 	.word	0xffffffff


	//   ....[11]....
        /*00a4*/ 	.word	0xffffffff


	//   ....[12]....
        /*00a8*/ 	.word	0xffffffff


	//   ....[13]....
        /*00ac*/ 	.word	0xffffffff


	//   ....[14]....
        /*00b0*/ 	.word	0xffffffff


	//   ....[15]....
        /*00b4*/ 	.word	0xffffffff


	//   ....[16]....
        /*00b8*/ 	.word	0xffffffff


	//   ....[17]....
        /*00bc*/ 	.word	0xffffffff


	//   ....[18]....
        /*00c0*/ 	.word	0xffffffff


	//   ....[19]....
        /*00c4*/ 	.word	0xffffffff


	//   ....[20]....
        /*00c8*/ 	.word	0xffffffff


	//   ....[21]....
        /*00cc*/ 	.word	0xffffffff


	//   ....[22]....
        /*00d0*/ 	.word	0xffffffff


	//   ....[23]....
        /*00d4*/ 	.word	0xffffffff


	//   ....[24]....
        /*00d8*/ 	.word	0xffffffff


	//   ....[25]....
        /*00dc*/ 	.word	0xffffffff


	//   ....[26]....
        /*00e0*/ 	.word	0xffffffff


	//   ....[27]....
        /*00e4*/ 	.word	0xffffffff


	//   ....[28]....
        /*00e8*/ 	.word	0xffffffff


	//   ....[29]....
        /*00ec*/ 	.word	0xffffffff


	//   ....[30]....
        /*00f0*/ 	.word	0xffffffff


	//   ....[31]....
        /*00f4*/ 	.word	0xffffffff


	//   ....[32]....
        /*00f8*/ 	.word	0xffffffff


	//   ....[33]....
        /*00fc*/ 	.word	0xffffffff


	//   ....[34]....
        /*0100*/ 	.word	0xffffffff


	//   ....[35]....
        /*0104*/ 	.word	0xffffffff


	//   ....[36]....
        /*0108*/ 	.word	0xffffffff


	//   ....[37]....
        /*010c*/ 	.word	0xffffffff


	//   ....[38]....
        /*0110*/ 	.word	0xffffffff


	//   ....[39]....
        /*0114*/ 	.word	0xffffffff


	//   ....[40]....
        /*0118*/ 	.word	0xffffffff


	//   ....[41]....
        /*011c*/ 	.word	0xffffffff


	//   ....[42]....
        /*0120*/ 	.word	0xffffffff


	//   ....[43]....
        /*0124*/ 	.word	0xffffffff


	//   ....[44]....
        /*0128*/ 	.word	0xffffffff


	//   ....[45]....
        /*012c*/ 	.word	0xffffffff


	//   ....[46]....
        /*0130*/ 	.word	0xffffffff


	//   ....[47]....
        /*0134*/ 	.word	0xffffffff


	//   ....[48]....
        /*0138*/ 	.word	0xffffffff


	//   ....[49]....
        /*013c*/ 	.word	0xffffffff


	//   ....[50]....
        /*0140*/ 	.word	0xffffffff


	//   ....[51]....
        /*0144*/ 	.word	0xffffffff


	//   ....[52]....
        /*0148*/ 	.word	0xffffffff


	//   ....[53]....
        /*014c*/ 	.word	0xffffffff


	//   ....[54]....
        /*0150*/ 	.word	0xffffffff


	//   ....[55]....
        /*0154*/ 	.word	0xffffffff


	//   ....[56]....
        /*0158*/ 	.word	0xffffffff


	//   ....[57]....
        /*015c*/ 	.word	0xffffffff


	//   ....[58]....
        /*0160*/ 	.word	0xffffffff


	//   ....[59]....
        /*0164*/ 	.word	0xffffffff


	//   ....[60]....
        /*0168*/ 	.word	0xffffffff


	//   ....[61]....
        /*016c*/ 	.word	0xffffffff


	//   ....[62]....
        /*0170*/ 	.word	0xffffffff


	//   ....[63]....
        /*0174*/ 	.word	0xffffffff


	//   ....[64]....
        /*0178*/ 	.word	0xffffffff


	//   ....[65]....
        /*017c*/ 	.word	0xffffffff


	//   ....[66]....
        /*0180*/ 	.word	0xffffffff


	//   ....[67]....
        /*0184*/ 	.word	0xffffffff


	//   ....[68]....
        /*0188*/ 	.word	0xffffffff


	//   ....[69]....
        /*018c*/ 	.word	0xffffffff


	//   ....[70]....
        /*0190*/ 	.word	0xffffffff


	//   ....[71]....
        /*0194*/ 	.word	0xffffffff


	//   ....[72]....
        /*0198*/ 	.word	0xffffffff


	//   ....[73]....
        /*019c*/ 	.word	0xffffffff


	//   ....[74]....
        /*01a0*/ 	.word	0xffffffff


	//   ....[75]....
        /*01a4*/ 	.word	0xffffffff


	//   ....[76]....
        /*01a8*/ 	.word	0xffffffff


	//   ....[77]....
        /*01ac*/ 	.word	0xffffffff


	//   ....[78]....
        /*01b0*/ 	.word	0xffffffff


	//   ....[79]....
        /*01b4*/ 	.word	0xffffffff


	//   ....[80]....
        /*01b8*/ 	.word	0xffffffff


	//   ....[81]....
        /*01bc*/ 	.word	0xffffffff


	//   ....[82]....
        /*01c0*/ 	.word	0xffffffff


	//   ....[83]....
        /*01c4*/ 	.word	0xffffffff


	//   ....[84]....
        /*01c8*/ 	.word	0xffffffff


	//   ....[85]....
        /*01cc*/ 	.word	0xffffffff


	//   ....[86]....
        /*01d0*/ 	.word	0xffffffff


	//   ....[87]....
        /*01d4*/ 	.word	0xffffffff


	//   ....[88]....
        /*01d8*/ 	.word	0xffffffff


	//   ....[89]....
        /*01dc*/ 	.word	0xffffffff


	//   ....[90]....
        /*01e0*/ 	.word	0xffffffff


	//   ....[91]....
        /*01e4*/ 	.word	0xffffffff


	//   ....[92]....
        /*01e8*/ 	.word	0xffffffff


	//   ....[93]....
        /*01ec*/ 	.word	0xffffffff


	//   ....[94]....
        /*01f0*/ 	.word	0xffffffff


	//   ....[95]....
        /*01f4*/ 	.word	0xffffffff


	//   ....[96]....
        /*01f8*/ 	.word	0xffffffff


	//   ....[97]....
        /*01fc*/ 	.word	0xffffffff


	//   ....[98]....
        /*0200*/ 	.word	0xffffffff


	//   ....[99]....
        /*0204*/ 	.word	0xffffffff


	//   ....[100]....
        /*0208*/ 	.word	0xffffffff


	//   ....[101]....
        /*020c*/ 	.word	0x0500000f


	//   ....[102]....
        /*0210*/ 	.word	0x0500000f


	//   ....[103]....
        /*0214*/ 	.word	0x0500000f


	//   ....[104]....
        /*0218*/ 	.word	0x0500000f


	//   ....[105]....
        /*021c*/ 	.word	0x0500000f


	//   ....[106]....
        /*0220*/ 	.word	0x0500000f


	//   ....[107]....
        /*0224*/ 	.word	0x0500000f


	//   ....[108]....
        /*0228*/ 	.word	0x0500000f


	//   ....[109]....
        /*022c*/ 	.word	0x0500000f


	//   ....[110]....
        /*0230*/ 	.word	0x0500000f


	//   ....[111]....
        /*0234*/ 	.word	0x0500000f


	//   ....[112]....
        /*0238*/ 	.word	0x0500000f


	//   ....[113]....
        /*023c*/ 	.word	0x0500000f


	//   ....[114]....
        /*0240*/ 	.word	0x0500000f


	//   ....[115]....
        /*0244*/ 	.word	0x0500000f


	//   ....[116]....
        /*0248*/ 	.word	0x0500000f


	//   ....[117]....
        /*024c*/ 	.word	0x0500000f


	//   ....[118]....
        /*0250*/ 	.word	0x0500000f


	//   ....[119]....
        /*0254*/ 	.word	0x0500000f


	//   ....[120]....
        /*0258*/ 	.word	0x0500000f


	//   ....[121]....
        /*025c*/ 	.word	0x0500000f


	//   ....[122]....
        /*0260*/ 	.word	0x0500000f


	//   ....[123]....
        /*0264*/ 	.word	0x0500000f


	//   ....[124]....
        /*0268*/ 	.word	0x0500000f


	//   ....[125]....
        /*026c*/ 	.word	0x0500000f


	//   ....[126]....
        /*0270*/ 	.word	0x0500000f


	//   ....[127]....
        /*0274*/ 	.word	0x0500000f


	//   ....[128]....
        /*0278*/ 	.word	0x0500000f


	//   ....[129]....
        /*027c*/ 	.word	0x0500000f


	//   ....[130]....
        /*0280*/ 	.word	0x0500000f


	//   ....[131]....
        /*0284*/ 	.word	0x0500000f


	//   ....[132]....
        /*0288*/ 	.word	0x0500000f


	//   ....[133]....
        /*028c*/ 	.word	0x0500000f


	//   ....[134]....
        /*0290*/ 	.word	0x0500000f


	//   ....[135]....
        /*0294*/ 	.word	0x0500000f


	//   ....[136]....
        /*0298*/ 	.word	0x0500000f


	//   ....[137]....
        /*029c*/ 	.word	0x0500000f


	//   ....[138]....
        /*02a0*/ 	.word	0x0500000f


	//   ....[139]....
        /*02a4*/ 	.word	0x0500000f


	//   ....[140]....
        /*02a8*/ 	.word	0x0500000f


	//   ....[141]....
        /*02ac*/ 	.word	0x0500000f


	//   ....[142]....
        /*02b0*/ 	.word	0x0500000f


	//   ....[143]....
        /*02b4*/ 	.word	0x0500000f


	//   ....[144]....
        /*02b8*/ 	.word	0x0500000f


	//   ....[145]....
        /*02bc*/ 	.word	0x0500000f


	//   ....[146]....
        /*02c0*/ 	.word	0x0500000f


	//   ....[147]....
        /*02c4*/ 	.word	0x0500000f


	//   ....[148]....
        /*02c8*/ 	.word	0x0500000f


	//   ....[149]....
        /*02cc*/ 	.word	0x0500000f


	//   ....[150]....
        /*02d0*/ 	.word	0x0500000f


	//   ....[151]....
        /*02d4*/ 	.word	0x0500000f


	//   ....[152]....
        /*02d8*/ 	.word	0x0500000f


	//   ....[153]....
        /*02dc*/ 	.word	0x0500000f


	//   ....[154]....
        /*02e0*/ 	.word	0x0500000f


	//   ....[155]....
        /*02e4*/ 	.word	0x0500000f


	//   ....[156]....
        /*02e8*/ 	.word	0x0500000f


	//   ....[157]....
        /*02ec*/ 	.word	0x0500000f


	//   ....[158]....
        /*02f0*/ 	.word	0x0500000f


	//   ....[159]....
        /*02f4*/ 	.word	0x0500000f


	//   ....[160]....
        /*02f8*/ 	.word	0x0500000f


	//   ....[161]....
        /*02fc*/ 	.word	0x0500000f


	//   ....[162]....
        /*0300*/ 	.word	0x0500000f


	//   ....[163]....
        /*0304*/ 	.word	0x0500000f


	//   ....[164]....
        /*0308*/ 	.word	0x0500000f


	//   ....[165]....
        /*030c*/ 	.word	0x0500000f


	//   ....[166]....
        /*0310*/ 	.word	0x0500000f


	//----- nvinfo : EIATTR_COOP_GROUP_INSTR_OFFSETS
	.align		4
.L_261:
        /*0314*/ 	.byte	0x04, 0x28
        /*0316*/ 	.short	(.L_263 - .L_262)


	//   ....[0]....
.L_262:
        /*0318*/ 	.word	0x00000070


	//   ....[1]....
        /*031c*/ 	.word	0x000000b0


	//   ....[2]....
        /*0320*/ 	.word	0x000002d0


	//   ....[3]....
        /*0324*/ 	.word	0x00000430


	//   ....[4]....
        /*0328*/ 	.word	0x00000550


	//   ....[5]....
        /*032c*/ 	.word	0x000006b0


	//   ....[6]....
        /*0330*/ 	.word	0x000012d0


	//   ....[7]....
        /*0334*/ 	.word	0x000020b0


	//   ....[8]....
        /*0338*/ 	.word	0x000021e0


	//   ....[9]....
        /*033c*/ 	.word	0x00002b60


	//   ....[10]....
        /*0340*/ 	.word	0x00002c10


	//   ....[11]....
        /*0344*/ 	.word	0x00003350


	//   ....[12]....
        /*0348*/ 	.word	0x000033c0


	//   ....[13]....
        /*034c*/ 	.word	0x00004fe0


	//   ....[14]....
        /*0350*/ 	.word	0x000057e0


	//   ....[15]....
        /*0354*/ 	.word	0x00005840


	//   ....[16]....
        /*0358*/ 	.word	0x00005860


	//   ....[17]....
        /*035c*/ 	.word	0x00006050


	//   ....[18]....
        /*0360*/ 	.word	0x000060c0


	//   ....[19]....
        /*0364*/ 	.word	0x000082a0


	//   ....[20]....
        /*0368*/ 	.word	0x000082d0


	//   ....[21]....
        /*036c*/ 	.word	0x000082f0


	//   ....[22]....
        /*0370*/ 	.word	0x00008310


	//   ....[23]....
        /*0374*/ 	.word	0x00009620


	//   ....[24]....
        /*0378*/ 	.word	0x00009640


	//   ....[25]....
        /*037c*/ 	.word	0x00009700


	//   ....[26]....
        /*0380*/ 	.word	0x00009710


	//   ....[27]....
        /*0384*/ 	.word	0x0000a7b0


	//   ....[28]....
        /*0388*/ 	.word	0x0000a800


	//   ....[29]....
        /*038c*/ 	.word	0x0000a840


	//   ....[30]....
        /*0390*/ 	.word	0x0000a880


	//   ....[31]....
        /*0394*/ 	.word	0x0000a8d0


	//   ....[32]....
        /*0398*/ 	.word	0x0000a8e0


	//   ....[33]....
        /*039c*/ 	.word	0x0000b240


	//   ....[34]....
        /*03a0*/ 	.word	0x0000b250


	//   ....[35]....
        /*03a4*/ 	.word	0x0000bf90


	//   ....[36]....
        /*03a8*/ 	.word	0x0000d240


	//   ....[37]....
        /*03ac*/ 	.word	0x0000d260


	//   ....[38]....
        /*03b0*/ 	.word	0x0000d270


	//   ....[39]....
        /*03b4*/ 	.word	0x0000d280


	//   ....[40]....
        /*03b8*/ 	.word	0x0000d290


	//   ....[41]....
        /*03bc*/ 	.word	0x0000d2a0


	//   ....[42]....
        /*03c0*/ 	.word	0x0000d2b0


	//   ....[43]....
        /*03c4*/ 	.word	0x0000d310


	//   ....[44]....
        /*03c8*/ 	.word	0x0000d350


	//   ....[45]....
        /*03cc*/ 	.word	0x0000d3b0


	//   ....[46]....
        /*03d0*/ 	.word	0x0000d3c0


	//   ....[47]....
        /*03d4*/ 	.word	0x0000d480


	//   ....[48]....
        /*03d8*/ 	.word	0x0000dae0


	//   ....[49]....
        /*03dc*/ 	.word	0x0000db10


	//   ....[50]....
        /*03e0*/ 	.word	0x0000db40


	//   ....[51]....
        /*03e4*/ 	.word	0x0000db60


	//   ....[52]....
        /*03e8*/ 	.word	0x0000db80


	//   ....[53]....
        /*03ec*/ 	.word	0x0000dc00


	//   ....[54]....
        /*03f0*/ 	.word	0x0000dc40


	//   ....[55]....
        /*03f4*/ 	.word	0x0000dc90


	//   ....[56]....
        /*03f8*/ 	.word	0x0000dcc0


	//   ....[57]....
        /*03fc*/ 	.word	0x0000dd20


	//   ....[58]....
        /*0400*/ 	.word	0x0000dd60


	//   ....[59]....
        /*0404*/ 	.word	0x0000ddb0


	//   ....[60]....
        /*0408*/ 	.word	0x0000dde0


	//   ....[61]....
        /*040c*/ 	.word	0x0000de30


	//   ....[62]....
        /*0410*/ 	.word	0x0000de70


	//   ....[63]....
        /*0414*/ 	.word	0x0000dec0


	//   ....[64]....
        /*0418*/ 	.word	0x0000e680


	//   ....[65]....
        /*041c*/ 	.word	0x0000e6b0


	//   ....[66]....
        /*0420*/ 	.word	0x0000e6d0


	//   ....[67]....
        /*0424*/ 	.word	0x0000e6e0


	//   ....[68]....
        /*0428*/ 	.word	0x0000e700


	//   ....[69]....
        /*042c*/ 	.word	0x0000e760


	//   ....[70]....
        /*0430*/ 	.word	0x0000e780


	//   ....[71]....
        /*0434*/ 	.word	0x0000e7a0


	//   ....[72]....
        /*0438*/ 	.word	0x0000e7b0


	//   ....[73]....
        /*043c*/ 	.word	0x0000e810


	//   ....[74]....
        /*0440*/ 	.word	0x0000e840


	//   ....[75]....
        /*0444*/ 	.word	0x0000e8c0


	//   ....[76]....
        /*0448*/ 	.word	0x0000eb30


	//   ....[77]....
        /*044c*/ 	.word	0x0000eb50


	//   ....[78]....
        /*0450*/ 	.word	0x0000eb60


	//   ....[79]....
        /*0454*/ 	.word	0x0000eb80


	//   ....[80]....
        /*0458*/ 	.word	0x0000ec10


	//   ....[81]....
        /*045c*/ 	.word	0x0000ec40


	//   ....[82]....
        /*0460*/ 	.word	0x0000ecb0


	//   ....[83]....
        /*0464*/ 	.word	0x0000ece0


	//   ....[84]....
        /*0468*/ 	.word	0x0000ed50


	//   ....[85]....
        /*046c*/ 	.word	0x0000ed80


	//   ....[86]....
        /*0470*/ 	.word	0x0000edf0


	//   ....[87]....
        /*0474*/ 	.word	0x0000ee20


	//   ....[88]....
        /*0478*/ 	.word	0x0000f2f0


	//   ....[89]....
        /*047c*/ 	.word	0x0000f320


	//   ....[90]....
        /*0480*/ 	.word	0x0000f350


	//   ....[91]....
        /*0484*/ 	.word	0x0000f380


	//   ....[92]....
        /*0488*/ 	.word	0x0000f3b0


	//   ....[93]....
        /*048c*/ 	.word	0x0000f3c0


	//   ....[94]....
        /*0490*/ 	.word	0x0000f460


	//   ....[95]....
        /*0494*/ 	.word	0x0000f480


	//   ....[96]....
        /*0498*/ 	.word	0x0000f510


	//   ....[97]....
        /*049c*/ 	.word	0x0000f530


	//   ....[98]....
        /*04a0*/ 	.word	0x0000f5a0


	//   ....[99]....
        /*04a4*/ 	.word	0x0000f5d0


	//   ....[100]....
        /*04a8*/ 	.word	0x0000f950


	//   ....[101]....
        /*04ac*/ 	.word	0x0000fed0


	//   ....[102]....
        /*04b0*/ 	.word	0x0000ffc0


	//   ....[103]....
        /*04b4*/ 	.word	0x00010060


	//   ....[104]....
        /*04b8*/ 	.word	0x000100c0


	//   ....[105]....
        /*04bc*/ 	.word	0x00010190


	//   ....[106]....
        /*04c0*/ 	.word	0x00010200


	//   ....[107]....
        /*04c4*/ 	.word	0x000102d0


	//   ....[108]....
        /*04c8*/ 	.word	0x00010350


	//   ....[109]....
        /*04cc*/ 	.word	0x00010420


	//   ....[110]....
        /*04d0*/ 	.word	0x000104a0


	//   ....[111]....
        /*04d4*/ 	.word	0x00010580


	//   ....[112]....
        /*04d8*/ 	.word	0x00010600


	//   ....[113]....
        /*04dc*/ 	.word	0x000106c0


	//   ....[114]....
        /*04e0*/ 	.word	0x00010750


	//   ....[115]....
        /*04e4*/ 	.word	0x000107c0


	//   ....[116]....
        /*04e8*/ 	.word	0x00010860


	//   ....[117]....
        /*04ec*/ 	.word	0x00010930


	//   ....[118]....
        /*04f0*/ 	.word	0x000109b0


	//   ....[119]....
        /*04f4*/ 	.word	0x00010a80


	//   ....[120]....
        /*04f8*/ 	.word	0x00010b00


	//   ....[121]....
        /*04fc*/ 	.word	0x00010bd0


	//   ....[122]....
        /*0500*/ 	.word	0x00010c50


	//   ....[123]....
        /*0504*/ 	.word	0x00010d20


	//   ....[124]....
        /*0508*/ 	.word	0x00010da0


	//   ....[125]....
        /*050c*/ 	.word	0x00010e70


	//   ....[126]....
        /*0510*/ 	.word	0x00010ef0


	//   ....[127]....
        /*0514*/ 	.word	0x00010fc0


	//   ....[128]....
        /*0518*/ 	.word	0x00011030


	//   ....[129]....
        /*051c*/ 	.word	0x000110f0


	//   ....[130]....
        /*0520*/ 	.word	0x00011230


	//   ....[131]....
        /*0524*/ 	.word	0x000112f0


	//   ....[132]....
        /*0528*/ 	.word	0x00011360


	//   ....[133]....
        /*052c*/ 	.word	0x00011420


	//   ....[134]....
        /*0530*/ 	.word	0x00011480


	//   ....[135]....
        /*0534*/ 	.word	0x00011540


	//   ....[136]....
        /*0538*/ 	.word	0x000115a0


	//   ....[137]....
        /*053c*/ 	.word	0x00011670


	//   ....[138]....
        /*0540*/ 	.word	0x000116d0


	//   ....[139]....
        /*0544*/ 	.word	0x000117a0


	//   ....[140]....
        /*0548*/ 	.word	0x00011800


	//   ....[141]....
        /*054c*/ 	.word	0x000118e0


	//   ....[142]....
        /*0550*/ 	.word	0x000119c0


	//   ....[143]....
        /*0554*/ 	.word	0x00011a60


	//   ....[144]....
        /*0558*/ 	.word	0x00011ac0


	//   ....[145]....
        /*055c*/ 	.word	0x00011b80


	//   ....[146]....
        /*0560*/ 	.word	0x00011c40


	//   ....[147]....
        /*0564*/ 	.word	0x00011d00


	//   ....[148]....
        /*0568*/ 	.word	0x00011dc0


	//   ....[149]....
        /*056c*/ 	.word	0x00011e80


	//   ....[150]....
        /*0570*/ 	.word	0x00011f40


	//   ....[151]....
        /*0574*/ 	.word	0x00012000


	//   ....[152]....
        /*0578*/ 	.word	0x000120c0


	//   ....[153]....
        /*057c*/ 	.word	0x00012180


	//   ....[154]....
        /*0580*/ 	.word	0x000122c0


	//   ....[155]....
        /*0584*/ 	.word	0x00012360


	//   ....[156]....
        /*0588*/ 	.word	0x00012430


	//   ....[157]....
        /*058c*/ 	.word	0x00012520


	//   ....[158]....
        /*0590*/ 	.word	0x00012590


	//   ....[159]....
        /*0594*/ 	.word	0x00012680


	//   ....[160]....
        /*0598*/ 	.word	0x000126f0


	//   ....[161]....
        /*059c*/ 	.word	0x000127f0


	//   ....[162]....
        /*05a0*/ 	.word	0x00012870


	//   ....[163]....
        /*05a4*/ 	.word	0x00012960


	//   ....[164]....
        /*05a8*/ 	.word	0x000129d0


	//   ....[165]....
        /*05ac*/ 	.word	0x00012aa0


	//   ....[166]....
        /*05b0*/ 	.word	0x00012bb0


	//----- nvinfo : EIATTR_REG_RECONFIG
	.align		4
.L_263:
        /*05b4*/ 	.byte	0x01, 0x54
	.zero		2


	//----- nvinfo : EIATTR_SYSCALL_OFFSETS
	.align		4
        /*05b8*/ 	.byte	0x04, 0x46
        /*05ba*/ 	.short	(.L_265 - .L_264)


	//   ....[0]....
.L_264:
        /*05bc*/ 	.word	0x00001490


	//   ....[1]....
        /*05c0*/ 	.word	0x0000c7b0


	//   ....[2]....
        /*05c4*/ 	.word	0x0000c8f0


	//   ....[3]....
        /*05c8*/ 	.word	0x0000c9e0


	//   ....[4]....
        /*05cc*/ 	.word	0x0000d820


	//----- nvinfo : EIATTR_MBARRIER_INSTR_OFFSETS
	.align		4
.L_265:
        /*05d0*/ 	.byte	0x04, 0x39
        /*05d2*/ 	.short	(.L_267 - .L_266)


	//   ....[0]....
.L_266:
        /*05d4*/ 	.word	0x00000180
        /*05d8*/ 	.word	0x000000ff
        /*05dc*/ 	.word	0x00030800
        /*05e0*/ 	.short	0x0100
        /*05e2*/ 	.byte	0x08
	.zero		1


	//   ....[1]....
        /*05e4*/ 	.word	0x00000190
        /*05e8*/ 	.word	0x000000ff
        /*05ec*/ 	.word	0x00030820
        /*05f0*/ 	.short	0x0100
        /*05f2*/ 	.byte	0x08
	.zero		1


	//   ....[2]....
        /*05f4*/ 	.word	0x00000280
        /*05f8*/ 	.word	0x000000ff
        /*05fc*/ 	.word	0x00030830
        /*0600*/ 	.short	0x0100
        /*0602*/ 	.byte	0x08
	.zero		1


	//   ....[3]....
        /*0604*/ 	.word	0x00000290
        /*0608*/ 	.word	0x000000ff
        /*060c*/ 	.word	0x00030840
        /*0610*/ 	.short	0x0100
        /*0612*/ 	.byte	0x08
	.zero		1


	//   ....[4]....
        /*0614*/ 	.word	0x000002a0
        /*0618*/ 	.word	0x000000ff
        /*061c*/ 	.word	0x00030838
        /*0620*/ 	.short	0x0100
        /*0622*/ 	.byte	0x08
	.zero		1


	//   ....[5]....
        /*0624*/ 	.word	0x000002b0
        /*0628*/ 	.word	0x000000ff
        /*062c*/ 	.word	0x00030848
        /*0630*/ 	.short	0x0100
        /*0632*/ 	.byte	0x08
	.zero		1


	//   ....[6]....
        /*0634*/ 	.word	0x000003e0
        /*0638*/ 	.word	0x000000ff
        /*063c*/ 	.word	0x00030850
        /*0640*/ 	.short	0x0100
        /*0642*/ 	.byte	0x08
	.zero		1


	//   ....[7]....
        /*0644*/ 	.word	0x000003f0
        /*0648*/ 	.word	0x000000ff
        /*064c*/ 	.word	0x00030860
        /*0650*/ 	.short	0x0100
        /*0652*/ 	.byte	0x08
	.zero		1


	//   ....[8]....
        /*0654*/ 	.word	0x00000400
        /*0658*/ 	.word	0x000000ff
        /*065c*/ 	.word	0x00030858
        /*0660*/ 	.short	0x0100
        /*0662*/ 	.byte	0x08
	.zero		1


	//   ....[9]....
        /*0664*/ 	.word	0x00000410
        /*0668*/ 	.word	0x000000ff
        /*066c*/ 	.word	0x00030868
        /*0670*/ 	.short	0x0100
        /*0672*/ 	.byte	0x08
	.zero		1


	//   ....[10]....
        /*0674*/ 	.word	0x00000500
        /*0678*/ 	.word	0x000000ff
        /*067c*/ 	.word	0x00030870
        /*0680*/ 	.short	0x0100
        /*0682*/ 	.byte	0x06
	.zero		1


	//   ....[11]....
        /*0684*/ 	.word	0x00000510
        /*0688*/ 	.word	0x000000ff
        /*068c*/ 	.word	0x00030880
        /*0690*/ 	.short	0x0100
        /*0692*/ 	.byte	0x06
	.zero		1


	//   ....[12]....
        /*0694*/ 	.word	0x00000520
        /*0698*/ 	.word	0x000000ff
        /*069c*/ 	.word	0x00030878
        /*06a0*/ 	.short	0x0100
        /*06a2*/ 	.byte	0x06
	.zero		1


	//   ....[13]....
        /*06a4*/ 	.word	0x00000530
        /*06a8*/ 	.word	0x000000ff
        /*06ac*/ 	.word	0x00030888
        /*06b0*/ 	.short	0x0100
        /*06b2*/ 	.byte	0x06
	.zero		1


	//   ....[14]....
        /*06b4*/ 	.word	0x00000660
        /*06b8*/ 	.word	0x000000ff
        /*06bc*/ 	.word	0x00030890
        /*06c0*/ 	.short	0x0100
        /*06c2*/ 	.byte	0x08
	.zero		1


	//   ....[15]....
        /*06c4*/ 	.word	0x00000670
        /*06c8*/ 	.word	0x000000ff
        /*06cc*/ 	.word	0x000308a0
        /*06d0*/ 	.short	0x0100
        /*06d2*/ 	.byte	0x08
	.zero		1


	//   ....[16]....
        /*06d4*/ 	.word	0x00000680
        /*06d8*/ 	.word	0x000000ff
        /*06dc*/ 	.word	0x00030898
        /*06e0*/ 	.short	0x0100
        /*06e2*/ 	.byte	0x08
	.zero		1


	//   ....[17]....
        /*06e4*/ 	.word	0x00000690
        /*06e8*/ 	.word	0x000000ff
        /*06ec*/ 	.word	0x000308a8
        /*06f0*/ 	.short	0x0100
        /*06f2*/ 	.byte	0x08
	.zero		1


	//   ....[18]....
        /*06f4*/ 	.word	0x000007d0
        /*06f8*/ 	.word	0x000000ff
        /*06fc*/ 	.word	0x000308b0
        /*0700*/ 	.short	0x0100
        /*0702*/ 	.byte	0x08
	.zero		1


	//   ....[19]....
        /*0704*/ 	.word	0x000007e0
        /*0708*/ 	.word	0x000000ff
        /*070c*/ 	.word	0x000308c0
        /*0710*/ 	.short	0x0100
        /*0712*/ 	.byte	0x08
	.zero		1


	//   ....[20]....
        /*0714*/ 	.word	0x000007f0
        /*0718*/ 	.word	0x000000ff
        /*071c*/ 	.word	0x000308b8
        /*0720*/ 	.short	0x0100
        /*0722*/ 	.byte	0x08
	.zero		1


	//   ....[21]....
        /*0724*/ 	.word	0x00000800
        /*0728*/ 	.word	0x000000ff
        /*072c*/ 	.word	0x000308c8
        /*0730*/ 	.short	0x0100
        /*0732*/ 	.byte	0x08
	.zero		1


	//   ....[22]....
        /*0734*/ 	.word	0x000014b0
        /*0738*/ 	.word	0x000000ff
        /*073c*/ 	.word	0x00030800
        /*0740*/ 	.short	0x010a
        /*0742*/ 	.byte	0x3c
	.zero		1


	//   ....[23]....
        /*0744*/ 	.word	0x00001540
        /*0748*/ 	.word	0x000000ff
        /*074c*/ 	.word	0x00030830
        /*0750*/ 	.short	0x010a
        /*0752*/ 	.byte	0x3c
	.zero		1


	//   ....[24]....
        /*0754*/ 	.word	0x000015a0
        /*0758*/ 	.word	0x000000ff
        /*075c*/ 	.word	0x00030830
        /*0760*/ 	.short	0x010a
        /*0762*/ 	.byte	0x3c
	.zero		1


	//   ....[25]....
        /*0764*/ 	.word	0x00002840
        /*0768*/ 	.word	0x000000ff
        /*076c*/ 	.word	0x00000000
        /*0770*/ 	.short	0x0101
        /*0772*/ 	.byte	0x06
	.zero		1


	//   ....[26]....
        /*0774*/ 	.word	0x00003fe0
        /*0778*/ 	.word	0x000000ff
        /*077c*/ 	.word	0x00030830
        /*0780*/ 	.short	0x010a
        /*0782*/ 	.byte	0x27
	.zero		1


	//   ....[27]....
        /*0784*/ 	.word	0x00004020
        /*0788*/ 	.word	0x000000ff
        /*078c*/ 	.word	0x00030830
        /*0790*/ 	.short	0x010a
        /*0792*/ 	.byte	0x27
	.zero		1


	//   ....[28]....
        /*0794*/ 	.word	0x00004a90
        /*0798*/ 	.word	0x000000ff
        /*079c*/ 	.word	0x00030850
        /*07a0*/ 	.short	0x010a
        /*07a2*/ 	.byte	0x0e
	.zero		1


	//   ....[29]....
        /*07a4*/ 	.word	0x00004ad0
        /*07a8*/ 	.word	0x000000ff
        /*07ac*/ 	.word	0x00030850
        /*07b0*/ 	.short	0x010a
        /*07b2*/ 	.byte	0x0e
	.zero		1


	//   ....[30]....
        /*07b4*/ 	.word	0x000053d0
        /*07b8*/ 	.word	0x000000ff
        /*07bc*/ 	.word	0x00000000
        /*07c0*/ 	.short	0x0101
        /*07c2*/ 	.byte	0x27
	.zero		1


	//   ....[31]....
        /*07c4*/ 	.word	0x000069f0
        /*07c8*/ 	.word	0x000000ff
        /*07cc*/ 	.word	0x00000000
        /*07d0*/ 	.short	0x0101
        /*07d2*/ 	.byte	0x0e
	.zero		1


	//   ....[32]....
        /*07d4*/ 	.word	0x00006c00
        /*07d8*/ 	.word	0x000000ff
        /*07dc*/ 	.word	0x00030830
        /*07e0*/ 	.short	0x010a
        /*07e2*/ 	.byte	0x27
	.zero		1


	//   ....[33]....
        /*07e4*/ 	.word	0x00006c40
        /*07e8*/ 	.word	0x000000ff
        /*07ec*/ 	.word	0x00030830
        /*07f0*/ 	.short	0x010a
        /*07f2*/ 	.byte	0x27
	.zero		1


	//   ....[34]....
        /*07f4*/ 	.word	0x000076c0
        /*07f8*/ 	.word	0x000000ff
        /*07fc*/ 	.word	0x00030850
        /*0800*/ 	.short	0x010a
        /*0802*/ 	.byte	0x05
	.zero		1


	//   ....[35]....
        /*0804*/ 	.word	0x00007700
        /*0808*/ 	.word	0x000000ff
        /*080c*/ 	.word	0x00030850
        /*0810*/ 	.short	0x010a
        /*0812*/ 	.byte	0x05
	.zero		1


	//   ....[36]....
        /*0814*/ 	.word	0x00007e10
        /*0818*/ 	.word	0x000000ff
        /*081c*/ 	.word	0x00000000
        /*0820*/ 	.short	0x0101
        /*0822*/ 	.byte	0x27
	.zero		1


	//   ....[37]....
        /*0824*/ 	.word	0x00008e60
        /*0828*/ 	.word	0x000000ff
        /*082c*/ 	.word	0x00000000
        /*0830*/ 	.short	0x0101
        /*0832*/ 	.byte	0x05
	.zero		1


	//   ....[38]....
        /*0834*/ 	.word	0x00009590
        /*0838*/ 	.word	0x000000ff
        /*083c*/ 	.word	0x00030850
        /*0840*/ 	.short	0x010a
        /*0842*/ 	.byte	0x05
	.zero		1


	//   ....[39]....
        /*0844*/ 	.word	0x000095d0
        /*0848*/ 	.word	0x000000ff
        /*084c*/ 	.word	0x00030850
        /*0850*/ 	.short	0x010a
        /*0852*/ 	.byte	0x05
	.zero		1


	//   ....[40]....
        /*0854*/ 	.word	0x00009be0
        /*0858*/ 	.word	0x000000ff
        /*085c*/ 	.word	0x00000000
        /*0860*/ 	.short	0x0101
        /*0862*/ 	.byte	0x04
	.zero		1


	//   ....[41]....
        /*0864*/ 	.word	0x0000a900
        /*0868*/ 	.word	0x000000ff
        /*086c*/ 	.word	0x00000000
        /*0870*/ 	.short	0x0101
        /*0872*/ 	.byte	0x04
	.zero		1


	//   ....[42]....
        /*0874*/ 	.word	0x0000cff0
        /*0878*/ 	.word	0x000000ff
        /*087c*/ 	.word	0x00030840
        /*0880*/ 	.short	0x010a
        /*0882*/ 	.byte	0x2e
	.zero		1


	//   ....[43]....
        /*0884*/ 	.word	0x0000d5e0
        /*0888*/ 	.word	0x000000ff
        /*088c*/ 	.word	0x00030830
        /*0890*/ 	.short	0x0107
        /*0892*/ 	.byte	0x2e
	.zero		1


	//   ....[44]....
        /*0894*/ 	.word	0x0000d650
        /*0898*/ 	.word	0x000000ff
        /*089c*/ 	.word	0x00030830
        /*08a0*/ 	.short	0x0101
        /*08a2*/ 	.byte	0x2e
	.zero		1


	//   ....[45]....
        /*08a4*/ 	.word	0x0000e010
        /*08a8*/ 	.word	0x000000ff
        /*08ac*/ 	.word	0x00030800
        /*08b0*/ 	.short	0x0107
        /*08b2*/ 	.byte	0x2e
	.zero		1


	//   ....[46]....
        /*08b4*/ 	.word	0x0000e070
        /*08b8*/ 	.word	0x000000ff
        /*08bc*/ 	.word	0x00030800
        /*08c0*/ 	.short	0x0101
        /*08c2*/ 	.byte	0x2e
	.zero		1


	//   ....[47]....
        /*08c4*/ 	.word	0x0000e090
        /*08c8*/ 	.word	0x000000ff
        /*08cc*/ 	.word	0x00030820
        /*08d0*/ 	.short	0x010a
        /*08d2*/ 	.byte	0x2e
	.zero		1


	//   ....[48]....
        /*08d4*/ 	.word	0x0000e470
        /*08d8*/ 	.word	0x00000013
        /*08dc*/ 	.word	0x00030840
        /*08e0*/ 	.short	0x010a
        /*08e2*/ 	.byte	0x3f
	.zero		1


	//   ....[49]....
        /*08e4*/ 	.word	0x0000e9b0
        /*08e8*/ 	.word	0x00000013
        /*08ec*/ 	.word	0x00030830
        /*08f0*/ 	.short	0x0107
        /*08f2*/ 	.byte	0x3f
	.zero		1


	//   ....[50]....
        /*08f4*/ 	.word	0x0000ea60
        /*08f8*/ 	.word	0x00000013
        /*08fc*/ 	.word	0x00030830
        /*0900*/ 	.short	0x0101
        /*0902*/ 	.byte	0x3f
	.zero		1


	//   ....[51]....
        /*0904*/ 	.word	0x0000eac0
        /*0908*/ 	.word	0x00000006
        /*090c*/ 	.word	0x00030860
        /*0910*/ 	.short	0x010a
        /*0912*/ 	.byte	0x3f
	.zero		1


	//   ....[52]....
        /*0914*/ 	.word	0x0000ef70
        /*0918*/ 	.word	0x00000006
        /*091c*/ 	.word	0x00030850
        /*0920*/ 	.short	0x0107
        /*0922*/ 	.byte	0x3f
	.zero		1


	//   ....[53]....
        /*0924*/ 	.word	0x0000f0e0
        /*0928*/ 	.word	0x00000006
        /*092c*/ 	.word	0x00030850
        /*0930*/ 	.short	0x0101
        /*0932*/ 	.byte	0x3f
	.zero		1


	//   ....[54]....
        /*0934*/ 	.word	0x0000f260
        /*0938*/ 	.word	0x00000000
        /*093c*/ 	.word	0x00030860
        /*0940*/ 	.short	0x010a
        /*0942*/ 	.byte	0x3f
	.zero		1


	//   ....[55]....
        /*0944*/ 	.word	0x0000f790
        /*0948*/ 	.word	0x00000000
        /*094c*/ 	.word	0x00030850
        /*0950*/ 	.short	0x0107
        /*0952*/ 	.byte	0x3f
	.zero		1


	//   ....[56]....
        /*0954*/ 	.word	0x0000f840
        /*0958*/ 	.word	0x00000000
        /*095c*/ 	.word	0x00030850
        /*0960*/ 	.short	0x0101
        /*0962*/ 	.byte	0x3f
	.zero		1


	//   ....[57]....
        /*0964*/ 	.word	0x0000f8e0
        /*0968*/ 	.word	0x00000007
        /*096c*/ 	.word	0x00030820
        /*0970*/ 	.short	0x010a
        /*0972*/ 	.byte	0x3f
	.zero		1


	//   ....[58]....
        /*0974*/ 	.word	0x0000fa60
        /*0978*/ 	.word	0x00000005
        /*097c*/ 	.word	0x00030840
        /*0980*/ 	.short	0x010a
        /*0982*/ 	.byte	0x3f
	.zero		1


	//   ....[59]....
        /*0984*/ 	.word	0x0000fb00
        /*0988*/ 	.word	0x00000007
        /*098c*/ 	.word	0x00030840
        /*0990*/ 	.short	0x010a
        /*0992*/ 	.byte	0x3f
	.zero		1


	//   ....[60]....
        /*0994*/ 	.word	0x0000fb40
        /*0998*/ 	.word	0x00000005
        /*099c*/ 	.word	0x00030860
        /*09a0*/ 	.short	0x010a
        /*09a2*/ 	.byte	0x3f
	.zero		1


	//   ....[61]....
        /*09a4*/ 	.word	0x0000fb80
        /*09a8*/ 	.word	0x00000007
        /*09ac*/ 	.word	0x00030860
        /*09b0*/ 	.short	0x010a
        /*09b2*/ 	.byte	0x3f
	.zero		1


	//   ....[62]....
        /*09b4*/ 	.word	0x0000fbf0
        /*09b8*/ 	.word	0x00000003
        /*09bc*/ 	.word	0x00030800
        /*09c0*/ 	.short	0x010a
        /*09c2*/ 	.byte	0x3f
	.zero		1


	//   ....[63]....
        /*09c4*/ 	.word	0x0000fc50
        /*09c8*/ 	.word	0x00000003
        /*09cc*/ 	.word	0x00030830
        /*09d0*/ 	.short	0x010a
        /*09d2*/ 	.byte	0x3f
	.zero		1


	//   ....[64]....
        /*09d4*/ 	.word	0x0000fcb0
        /*09d8*/ 	.word	0x00000009
        /*09dc*/ 	.word	0x00030830
        /*09e0*/ 	.short	0x010a
        /*09e2*/ 	.byte	0x3f
	.zero		1


	//   ....[65]....
        /*09e4*/ 	.word	0x0000fd10
        /*09e8*/ 	.word	0x00000009
        /*09ec*/ 	.word	0x00030850
        /*09f0*/ 	.short	0x010a
        /*09f2*/ 	.byte	0x3f
	.zero		1


	//   ....[66]....
        /*09f4*/ 	.word	0x0000fd70
        /*09f8*/ 	.word	0x00000009
        /*09fc*/ 	.word	0x00030830
        /*0a00*/ 	.short	0x010a
        /*0a02*/ 	.byte	0x3f
	.zero		1


	//   ....[67]....
        /*0a04*/ 	.word	0x0000fdd0
        /*0a08*/ 	.word	0x00000009
        /*0a0c*/ 	.word	0x00030850
        /*0a10*/ 	.short	0x010a
        /*0a12*/ 	.byte	0x3f
	.zero		1


	//   ....[68]....
        /*0a14*/ 	.word	0x0000fe30
        /*0a18*/ 	.word	0x00000005
        /*0a1c*/ 	.word	0x00030850
        /*0a20*/ 	.short	0x010a
        /*0a22*/ 	.byte	0x3f
	.zero		1


	//   ....[69]....
        /*0a24*/ 	.word	0x0000ff10
        /*0a28*/ 	.word	0x00000003
        /*0a2c*/ 	.word	0x00030840
        /*0a30*/ 	.short	0x010a
        /*0a32*/ 	.byte	0x3f
	.zero		1


	//   ....[70]....
        /*0a34*/ 	.word	0x00011130
        /*0a38*/ 	.word	0x00000003
        /*0a3c*/ 	.word	0x00030820
        /*0a40*/ 	.short	0x010a
        /*0a42*/ 	.byte	0x3f
	.zero		1


	//   ....[71]....
        /*0a44*/ 	.word	0x00011180
        /*0a48*/ 	.word	0x00000013
        /*0a4c*/ 	.word	0x00030840
        /*0a50*/ 	.short	0x010a
        /*0a52*/ 	.byte	0x3f
	.zero		1


	//   ....[72]....
        /*0a54*/ 	.word	0x00011910
        /*0a58*/ 	.word	0x00000006
        /*0a5c*/ 	.word	0x00030860
        /*0a60*/ 	.short	0x010a
        /*0a62*/ 	.byte	0x3f
	.zero		1


	//   ....[73]....
        /*0a64*/ 	.word	0x00012210
        /*0a68*/ 	.word	0x00000000
        /*0a6c*/ 	.word	0x00030860
        /*0a70*/ 	.short	0x010a
        /*0a72*/ 	.byte	0x3f
	.zero		1


	//   ....[74]....
        /*0a74*/ 	.word	0x00012ad0
        /*0a78*/ 	.word	0x00000007
        /*0a7c*/ 	.word	0x00030820
        /*0a80*/ 	.short	0x010a
        /*0a82*/ 	.byte	0x3f
	.zero		1


	//   ....[75]....
        /*0a84*/ 	.word	0x00012c70
        /*0a88*/ 	.word	0x00000005
        /*0a8c*/ 	.word	0x00030840
        /*0a90*/ 	.short	0x010a
        /*0a92*/ 	.byte	0x3f
	.zero		1


	//   ....[76]....
        /*0a94*/ 	.word	0x00012cc0
        /*0a98*/ 	.word	0x00000007
        /*0a9c*/ 	.word	0x00030840
        /*0aa0*/ 	.short	0x010a
        /*0aa2*/ 	.byte	0x3f
	.zero		1


	//   ....[77]....
        /*0aa4*/ 	.word	0x00012d10
        /*0aa8*/ 	.word	0x00000005
        /*0aac*/ 	.word	0x00030860
        /*0ab0*/ 	.short	0x010a
        /*0ab2*/ 	.byte	0x3f
	.zero		1


	//----- nvinfo : EIATTR_NUM_MBARRIERS
	.align		4
.L_267:
        /*0ab4*/ 	.byte	0x03, 0x38
        /*0ab6*/ 	.short	0x0016


	//----- nvinfo : EIATTR_EXIT_INSTR_OFFSETS
	.align		4
        /*0ab8*/ 	.byte	0x04, 0x1c
        /*0aba*/ 	.short	(.L_269 - .L_268)


	//   ....[0]....
.L_268:
        /*0abc*/ 	.word	0x0000fbd0


	//----- nvinfo : EIATTR_MAX_THREADS
	.align		4
.L_269:
        /*0ac0*/ 	.byte	0x04, 0x05
        /*0ac2*/ 	.short	(.L_271 - .L_270)
.L_270:
        /*0ac4*/ 	.word	0x00000180
        /*0ac8*/ 	.word	0x00000001
        /*0acc*/ 	.word	0x00000001


	//----- nvinfo : EIATTR_CRS_STACK_SIZE
	.align		4
.L_271:
        /*0ad0*/ 	.byte	0x04, 0x1e
        /*0ad2*/ 	.short	(.L_273 - .L_272)
.L_272:
        /*0ad4*/ 	.word	0x00000000


	//----- nvinfo : EIATTR_CBANK_PARAM_SIZE
	.align		4
.L_273:
        /*0ad8*/ 	.byte	0x03, 0x19
        /*0ada*/ 	.short	0x0a70


	//----- nvinfo : EIATTR_PARAM_CBANK
	.align		4
        /*0adc*/ 	.byte	0x04, 0x0a
        /*0ade*/ 	.short	(.L_275 - .L_274)
	.align		4
.L_274:
        /*0ae0*/ 	.word	index@(.nv.constant0._ZN7cutlass13device_kernelIN5flash11enable_sm90INS1_16FlashAttnFwdSm90INS1_25CollectiveMainloopFwdSm90ILi2EN4cute5tupleIJNS5_1CILi1EEES8_S8_EEENS6_IJNS7_ILi128EEENS7_ILi96EEENS7_ILi192EEEEEELi192ENS_10bfloat16_tEfNS_4arch4Sm90ELb1ELb0ELb1ELb0ELb1ELb0ELb0ELb1ELb1ELb1ELb1ELb0EEENS1_21CollectiveEpilogueFwdINS6_IJSA_SC_SB_EEES9_SE_SG_Li256ELb0ELb1ELb1ELb0EEENS1_19SingleTileSchedulerILb0ELb1ELb1ELi128EEEEEEEEEvNT_6ParamsE)
        /*0ae4*/ 	.short	0x0210
        /*0ae6*/ 	.short	0x0a70


	//----- nvinfo : EIATTR_SW_WAR
	.align		4
.L_275:
        /*0ae8*/ 	.byte	0x04, 0x36
        /*0aea*/ 	.short	(.L_277 - .L_276)
.L_276:
        /*0aec*/ 	.word	0x00000008
.L_277:


//--------------------- .nv.info._ZN7cutlass13device_kernelIN5flash11enable_sm90INS1_16FlashAttnFwdSm90INS1_25CollectiveMainloopFwdSm90ILi2EN4cute5tupleIJNS5_1CILi1EEES8_S8_EEENS6_IJNS7_ILi128EEENS7_ILi96EEENS7_ILi192EEEEEELi192ENS_10bfloat16_tEfNS_4arch4Sm90ELb1ELb0ELb1ELb1ELb1ELb0ELb0ELb1ELb1ELb1ELb1ELb0EEENS1_21CollectiveEpilogueFwdINS6_IJSA_SC_SB_EEES9_SE_SG_Li256ELb1ELb1ELb1ELb0EEENS1_36VarlenDynamicPersistentTileSchedulerILi128ELi96ELi256ELi128ELb1ELb1ELb1ELb1ELb1ELb1EEEEEEEEEvNT_6ParamsE --------------------------
	.section	.nv.info._ZN7cutlass13device_kernelIN5flash11enable_sm90INS1_16FlashAttnFwdSm90INS1_25CollectiveMainloopFwdSm90ILi2EN4cute5tupleIJNS5_1CILi1EEES8_S8_EEENS6_IJNS7_ILi128EEENS7_ILi96EEENS7_ILi192EEEEEELi192ENS_10bfloat16_tEfNS_4arch4Sm90ELb1ELb0ELb1ELb1ELb1ELb0ELb0ELb1ELb1ELb1ELb1ELb0EEENS1_21CollectiveEpilogueFwdINS6_IJSA_SC_SB_EEES9_SE_SG_Li256ELb1ELb1ELb1ELb0EEENS1_36VarlenDynamicPersistentTileSchedulerILi128ELi96ELi256ELi128ELb1ELb1ELb1ELb1ELb1ELb1EEEEEEEEEvNT_6ParamsE,"",@"SHT_CUDA_INFO"
	.sectionflags	@""
	.align	4


	//----- nvinfo : EIATTR_CUDA_API_VERSION
	.align		4
        /*0000*/ 	.byte	0x04, 0x37
        /*0002*/ 	.short	(.L_279 - .L_278)
.L_278:
        /*0004*/ 	.word	0x00000082


	//----- nvinfo : EIATTR_KPARAM_INFO
	.align		4
.L_279:
        /*0008*/ 	.byte	0x04, 0x17
        /*000a*/ 	.short	(.L_281 - .L_280)
.L_280:
        /*000c*/ 	.word	0x00000000
        /*0010*/ 	.short	0x0000
        /*0012*/ 	.short	0x0070
        /*0014*/ 	.byte	0x00, 0xf0, 0x01, 0x2a


	//----- nvinfo : EIATTR_SPARSE_MMA_MASK
	.align		4
.L_281:
        /*0018*/ 	.byte	0x03, 0x50
        /*001a*/ 	.short	0x0000


	//----- nvinfo : EIATTR_MAXREG_COUNT
	.align		4
        /*001c*/ 	.byte	0x03, 0x1b
        /*001e*/ 	.short	0x00a8


	//----- nvinfo : EIATTR_NUM_BARRIERS
	.align		4
        /*0020*/ 	.byte	0x02, 0x4c
        /*0022*/ 	.byte	0x09
	.zero		1


	//----- nvinfo : EIATTR_EXTERNS
	.align		4
        /*0024*/ 	.byte	0x04, 0x0f
        /*0026*/ 	.short	(.L_283 - .L_282)


	//   ....[0]....
	.align		4
.L_282:
        /*0028*/ 	.word	index@(__assertfail)


	//----- nvinfo : EIATTR_ANNOTATIONS
	.align		4
.L_283:
        /*002c*/ 	.byte	0x04, 0x55
        /*002e*/ 	.short	(.L_285 - .L_284)


	//   ....[0]....
.L_284:
        /* <DEDUP_REMOVED lines=20> */


	//----- nvinfo : EIATTR_MERCURY_ISA_VERSION
	.align		4
.L_285:
        /*0158*/ 	.byte	0x03, 0x5f
        /*015a*/ 	.short	0x0101


	//----- nvinfo : EIATTR_UNUSED_LOAD_BYTE_OFFSET
	.align		4
        /*015c*/ 	.byte	0x04, 0x44
        /*015e*/ 	.short	(.L_287 - .L_286)


	//   ....[0]....
.L_286:
        /*0160*/ 	.word	0x00000950
        /*0164*/ 	.word	0x0000fff0


	//   ....[1]....
        /*0168*/ 	.word	0x0000aab0
        /*016c*/ 	.word	0x0000fff0


	//----- nvinfo : EIATTR_INT_WARP_WIDE_INSTR_OFFSETS
	.align		4
.L_287:
        /*0170*/ 	.byte	0x04, 0x31
        /*0172*/ 	.short	(.L_289 - .L_288)


	//   ....[0]....
.L_288:
        /*0174*/ 	.word	0x000000c0


	//   ....[1]....
        /*0178*/ 	.word	0x000000d0


	//   ....[2]....
        /*017c*/ 	.word	0x00000170


	//   ....[3]....
        /*0180*/ 	.word	0x000100f0


	//   ....[4]....
        /*0184*/ 	.word	0x00010180


	//   ....[5]....
        /*0188*/ 	.word	0x00012f50


	//   ....[6]....
        /*018c*/ 	.word	0x00012fe0


	//----- nvinfo : EIATTR_COOP_GROUP_MASK_REGIDS
	.align		4
.L_289:
        /*0190*/ 	.byte	0x04, 0x29
        /*0192*/ 	.short	(.L_291 - .L_290)


	//   ....[0]....
.L_290:
        /*0194*/ 	.word	0xffffffff


	//   ....[1]....
        /*0198*/ 	.word	0xffffffff


	//   ....[2]....
        /*019c*/ 	.word	0xffffffff


	//   ....[3]....
        /*01a0*/ 	.word	0xffffffff


	//   ....[4]....
        /*01a4*/ 	.word	0xffffffff


	//   ....[5]....
        /*01a8*/ 	.word	0xffffffff


	//   ....[6]....
        /*01ac*/ 	.word	0xffffffff


	//   ....[7]....
        /*01b0*/ 	.word	0xffffffff


	//   ....[8]....
        /*01b4*/ 	.word	0xffffffff


	//   ....[9]....
        /*01b8*/ 	.word	0xffffffff


	//   ....[10]....
        /*01bc*/ 	.word	0xffffffff


	//   ....[11]....
        /*01c0*/ 	.word	0xffffffff


	//   ....[12]....
        /*01c4*/ 	.word	0xffffffff


	//   ....[13]....
        /*01c8*/ 	.word	0xffffffff


	//   ....[14]....
        /*01cc*/ 	.word	0xffffffff


	//   ....[15]....
        /*01d0*/ 	.word	0xffffffff


	//   ....[16]....
        /*01d4*/ 	.word	0xffffffff


	//   ....[17]....
        /*01d8*/ 	.word	0xffffffff


	//   ....[18]....
        /*01dc*/ 	.word	0xffffffff


	//   ....[19]....
        /*01e0*/ 	.word	0xffffffff


	//   ....[20]....
        /*01e4*/ 	.word	0xffffffff


	//   ....[21]....
        /*01e8*/ 	.word	0xffffffff


	//   ....[22]....
        /*01ec*/ 	.word	0xffffffff


	//   ....[23]....
        /*01f0*/ 	.word	0xffffffff


	//   ....[24]....
        /*01f4*/ 	.word	0xffffffff


	//   ....[25]....
        /*01f8*/ 	.word	0xffffffff


	//   ....[26]....
        /*01fc*/ 	.word	0xffffffff


	//   ....[27]....
        /*0200*/ 	.word	0xffffffff


	//   ....[28]....
        /*0204*/ 	.word	0xffffffff


	//   ....[29]....
        /*0208*/ 	.word	0xffffffff


	//   ....[30]....
        /*020c*/ 	.word	0xffffffff


	//   ....[31]....
        /*0210*/ 	.word	0xffffffff


	//   ....[32]....
        /*0214*/ 	.word	0xffffffff


	//   ....[33]....
        /*0218*/ 	.word	0xffffffff


	//   ....[34]....
        /*021c*/ 	.word	0xffffffff


	//   ....[35]....
        /*0220*/ 	.word	0xffffffff


	//   ....[36]....
        /*0224*/ 	.word	0xffffffff


	//   ....[37]....
        /*0228*/ 	.word	0xffffffff


	//   ....[38]....
        /*022c*/ 	.word	0xffffffff


	//   ....[39]....
        /*0230*/ 	.word	0xffffffff


	//   ....[40]....
        /*0234*/ 	.word	0xffffffff


	//   ....[41]....
        /*0238*/ 	.word	0xffffffff


	//   ....[42]....
        /*023c*/ 	.word	0xffffffff


	//   ....[43]....
        /*0240*/ 	.word	0xffffffff


	//   ....[44]....
        /*0244*/ 	.word	0xffffffff


	//   ....[45]....
        /*0248*/ 	.word	0xffffffff


	//   ....[46]....
        /*024c*/ 	.word	0xffffffff


	//   ....[47]....
        /*0250*/ 	.word	0xffffffff


	//   ....[48]....
        /*0254*/ 	.word	0xffffffff


	//   ....[49]....
        /*0258*/ 	.word	0xffffffff


	//   ....[50]....
        /*025c*/ 	.word	0xffffffff


	//   ....[51]....
        /*0260*/ 	.word	0xffffffff


	//   ....[52]....
        /*0264*/ 	.word	0xffffffff


	//   ....[53]....
        /*0268*/ 	.word	0xffffffff


	//   ....[54]....
        /*026c*/ 	.word	0xffffffff


	//   ....[55]....
        /*0270*/ 	.word	0xffffffff


	//   ....[56]....
        /*0274*/ 	.word	0xffffffff


	//   ....[57]....
        /*0278*/ 	.word	0xffffffff


	//   ....[58]....
        /*027c*/ 	.word	0xffffffff


	//   ....[59]....
        /*0280*/ 	.word	0xffffffff


	//   ....[60]....
        /*0284*/ 	.word	0xffffffff


	//   ....[61]....
        /*0288*/ 	.word	0xffffffff


	//   ....[62]....
        /*028c*/ 	.word	0xffffffff


	//   ....[63]....
        /*0290*/ 	.word	0xffffffff


	//   ....[64]....
        /*0294*/ 	.word	0xffffffff


	//   ....[65]....
        /*0298*/ 	.word	0xffffffff


	//   ....[66]....
        /*029c*/ 	.word	0xffffffff


	//   ....[67]....
        /*02a0*/ 	.word	0xffffffff


	//   ....[68]....
        /*02a4*/ 	.word	0xffffffff


	//   ....[69]....
        /*02a8*/ 	.word	0xffffffff


	//   ....[70]....
        /*02ac*/ 	.word	0xffffffff


	//   ....[71]....
        /*02b0*/ 	.word	0xffffffff


	//   ....[72]....
        /*02b4*/ 	.word	0xffffffff


	//   ....[73]....
        /*02b8*/ 	.word	0xffffffff


	//   ....[74]....
        /*02bc*/ 	.word	0xffffffff


	//   ....[75]....
        /*02c0*/ 	.word	0xffffffff


	//   ....[76]....
        /*02c4*/ 	.word	0xffffffff


	//   ....[77]....
        /*02c8*/ 	.word	0xffffffff


	//   ....[78]....
        /*02cc*/ 	.word	0xffffffff


	//   ....[79]....
        /*02d0*/ 	.word	0xffffffff


	//   ....[80]....
        /*02d4*/ 	.word	0xffffffff


	//   ....[81]....
        /*02d8*/ 	.word	0xffffffff


	//   ....[82]....
        /*02dc*/ 	.word	0xffffffff


	//   ....[83]....
        /*02e0*/ 	.word	0xffffffff


	//   ....[84]....
        /*02e4*/ 	.word	0xffffffff


	//   ....[85]....
        /*02e8*/ 	.word	0xffffffff


	//   ....[86]....
        /*02ec*/ 	.word	0xffffffff


	//   ....[87]....
        /*02f0*/ 	.word	0xffffffff


	//   ....[88]....
        /*02f4*/ 	.word	0xffffffff


	//   ....[89]....
        /*02f8*/ 	.word	0xffffffff


	//   ....[90]....
        /*02fc*/ 	.word	0xffffffff


	//   ....[91]....
        /*0300*/ 	.word	0xffffffff


	//   ....[92]....
        /*0304*/ 	.word	0xffffffff


	//   ....[93]....
        /*0308*/ 	.word	0xffffffff


	//   ....[94]....
        /*030c*/ 	.word	0xffffffff


	//   ....[95]....
        /*0310*/ 	.word	0xffffffff


	//   ....[96]....
        /*0314*/ 	.word	0xffffffff


	//   ....[97]....
        /*0318*/ 	.word	0xffffffff


	//   ....[98]....
        /*031c*/ 	.word	0xffffffff


	//   ....[99]....
        /*0320*/ 	.word	0xffffffff


	//   ....[100]....
        /*0324*/ 	.word	0xffffffff


	//   ....[101]....
        /*0328*/ 	.word	0xffffffff


	//   ....[102]....
        /*032c*/ 	.word	0xffffffff


	//   ....[103]....
        /*0330*/ 	.word	0xffffffff


	//   ....[104]....
        /*0334*/ 	.word	0xffffffff


	//   ....[105]....
        /*0338*/ 	.word	0xffffffff


	//   ....[106]....
        /*033c*/ 	.word	0xffffffff


	//   ....[107]....
        /*0340*/ 	.word	0xffffffff


	//   ....[108]....
        /*0344*/ 	.word	0xffffffff


	//   ....[109]....
        /*0348*/ 	.word	0xffffffff


	//   ....[110]....
        /*034c*/ 	.word	0xffffffff


	//   ....[111]....
        /*0350*/ 	.word	0xffffffff


	//   ....[112]....
        /*0354*/ 	.word	0xffffffff


	//   ....[113]....
        /*0358*/ 	.word	0xffffffff


	//   ....[114]....
        /*035c*/ 	.word	0xffffffff


	//   ....[115]....
        /*0360*/ 	.word	0xffffffff


	//   ....[116]....
        /*0364*/ 	.word	0xffffffff


	//   ....[117]....
        /*0368*/ 	.word	0xffffffff


	//   ....[118]....
        /*036c*/ 	.word	0xffffffff


	//   ....[119]....
        /*0370*/ 	.word	0xffffffff


	//   ....[120]....
        /*0374*/ 	.word	0xffffffff


	//   ....[121]....
        /*0378*/ 	.word	0xffffffff


	//   ....[122]....
        /*037c*/ 	.word	0xffffffff


	//   ....[123]....
        /*0380*/ 	.word	0xffffffff


	//   ....[124]....
        /*0384*/ 	.word	0xffffffff


	//   ....[125]....
        /*0388*/ 	.word	0xffffffff


	//   ....[126]....
        /*038c*/ 	.word	0xffffffff


	//   ....[127]....
        /*0390*/ 	.word	0xffffffff


	//   ....[128]....
        /*0394*/ 	.word	0xffffffff


	//   ....[129]....
        /*0398*/ 	.word	0xffffffff


	//   ....[130]....
        /*039c*/ 	.word	0xffffffff


	//   ....[131]....
        /*03a0*/ 	.word	0xffffffff


	//   ....[132]....
        /*03a4*/ 	.word	0xffffffff


	//   ....[133]....
        /*03a8*/ 	.word	0xffffffff


	//   ....[134]....
        /*03ac*/ 	.word	0xffffffff


	//   ....[135]....
        /*03b0*/ 	.word	0xffffffff


	//   ....[136]....
        /*03b4*/ 	.word	0xffffffff


	//   ....[137]....
        /*03b8*/ 	.word	0xffffffff


	//   ....[138]....
        /*03bc*/ 	.word	0xffffffff


	//   ....[139]....
        /*03c0*/ 	.word	0xffffffff


	//   ....[140]....
        /*03c4*/ 	.word	0xffffffff


	//   ....[141]....
        /*03c8*/ 	.word	0xffffffff


	//   ....[142]....
        /*03cc*/ 	.word	0xffffffff


	//   ....[143]....
        /*03d0*/ 	.word	0xffffffff


	//   ....[144]....
        /*03d4*/ 	.word	0xffffffff


	//   ....[145]....
        /*03d8*/ 	.word	0xffffffff


	//   ....[146]....
        /*03dc*/ 	.word	0xffffffff


	//   ....[147]....
        /*03e0*/ 	.word	0xffffffff


	//   ....[148]....
        /*03e4*/ 	.word	0xffffffff


	//   ....[149]....
        /*03e8*/ 	.word	0xffffffff


	//   ....[150]....
        /*03ec*/ 	.word	0xffffffff


	//   ....[151]....
        /*03f0*/ 	.word	0x0500000f


	//   ....[152]....
        /*03f4*/ 	.word	0x0500000f


	//   ....[153]....
        /*03f8*/ 	.word	0x0500000f


	//   ....[154]....
        /*03fc*/ 	.word	0x0500000f


	//   ....[155]....
        /*0400*/ 	.word	0x0500000f


	//   ....[156]....
        /*0404*/ 	.word	0x0500000f


	//   ....[157]....
        /*0408*/ 	.word	0x0500000f


	//   ....[158]....
        /*040c*/ 	.word	0x0500000f


	//   ....[159]....
        /*0410*/ 	.word	0x0500000f


	//   ....[160]....
        /*0414*/ 	.word	0x0500000f


	//   ....[161]....
        /*0418*/ 	.word	0x0500000f


	//   ....[162]....
        /*041c*/ 	.word	0x0500000f


	//   ....[163]....
        /*0420*/ 	.word	0x0500000f


	//   ....[164]....
        /*0424*/ 	.word	0x0500000f


	//   ....[165]....
        /*0428*/ 	.word	0x0500000f


	//   ....[166]....
        /*042c*/ 	.word	0x0500000f


	//   ....[167]....
        /*0430*/ 	.word	0x0500000f


	//   ....[168]....
        /*0434*/ 	.word	0x0500000f


	//   ....[169]....
        /*0438*/ 	.word	0x0500000f


	//   ....[170]....
        /*043c*/ 	.word	0x0500000f


	//   ....[171]....
        /*0440*/ 	.word	0x0500000f


	//   ....[172]....
        /*0444*/ 	.word	0x0500000f


	//   ....[173]....
        /*0448*/ 	.word	0x0500000f


	//   ....[174]....
        /*044c*/ 	.word	0x0500000f


	//   ....[175]....
        /*0450*/ 	.word	0x0500000f


	//   ....[176]....
        /*0454*/ 	.word	0x0500000f


	//   ....[177]....
        /*0458*/ 	.word	0x0500000f


	//   ....[178]....
        /*045c*/ 	.word	0x0500000f


	//   ....[179]....
        /*0460*/ 	.word	0x0500000f


	//   ....[180]....
        /*0464*/ 	.word	0x0500000f


	//   ....[181]....
        /*0468*/ 	.word	0x0500000f


	//   ....[182]....
        /*046c*/ 	.word	0x0500000f


	//   ....[183]....
        /*0470*/ 	.word	0x0500000f


	//   ....[184]....
        /*0474*/ 	.word	0x0500000f


	//   ....[185]....
        /*0478*/ 	.word	0x0500000f


	//   ....[186]....
        /*047c*/ 	.word	0x0500000f


	//   ....[187]....
        /*0480*/ 	.word	0x0500000f


	//   ....[188]....
        /*0484*/ 	.word	0x0500000f


	//   ....[189]....
        /*0488*/ 	.word	0x0500000f


	//   ....[190]....
        /*048c*/ 	.word	0x0500000f


	//   ....[191]....
        /*0490*/ 	.word	0x0500000f


	//   ....[192]....
        /*0494*/ 	.word	0x0500000f


	//   ....[193]....
        /*0498*/ 	.word	0x0500000f


	//   ....[194]....
        /*049c*/ 	.word	0x0500000f


	//   ....[195]....
        /*04a0*/ 	.word	0x0500000f


	//   ....[196]....
        /*04a4*/ 	.word	0x0500000f


	//   ....[197]....
        /*04a8*/ 	.word	0x0500000f


	//   ....[198]....
        /*04ac*/ 	.word	0x0500000f


	//   ....[199]....
        /*04b0*/ 	.word	0x0500000f


	//   ....[200]....
        /*04b4*/ 	.word	0x0500000f


	//   ....[201]....
        /*04b8*/ 	.word	0x0500000f


	//   ....[202]....
        /*04bc*/ 	.word	0x0500000f


	//   ....[203]....
        /*04c0*/ 	.word	0x0500000f


	//   ....[204]....
        /*04c4*/ 	.word	0x0500000f


	//   ....[205]....
        /*04c8*/ 	.word	0x0500000f


	//   ....[206]....
        /*04cc*/ 	.word	0x0500000f


	//   ....[207]....
        /*04d0*/ 	.word	0x0500000f


	//   ....[208]....
        /*04d4*/ 	.word	0x0500000f


	//   ....[209]....
        /*04d8*/ 	.word	0x0500000f


	//   ....[210]....
        /*04dc*/ 	.word	0x0500000f


	//   ....[211]....
        /*04e0*/ 	.word	0x0500000f


	//   ....[212]....
        /*04e4*/ 	.word	0x0500000f


	//   ....[213]....
        /*04e8*/ 	.word	0x0500000f


	//   ....[214]....
        /*04ec*/ 	.word	0x0500000f


	//   ....[215]....
        /*04f0*/ 	.word	0x0500000f


	//   ....[216]....
        /*04f4*/ 	.word	0x0500000f


	//   ....[217]....
        /*04f8*/ 	.word	0x0500000f


	//   ....[218]....
        /*04fc*/ 	.word	0x0500000f


	//   ....[219]....
        /*0500*/ 	.word	0x0500000f


	//   ....[220]....
        /*0504*/ 	.word	0x0500000f


	//   ....[221]....
        /*0508*/ 	.word	0x0500000f


	//   ....[222]....
        /*050c*/ 	.word	0x0500000f


	//   ....[223]....
        /*0510*/ 	.word	0x0500000f


	//   ....[224]....
        /*0514*/ 	.word	0x0500000f


	//   ....[225]....
        /*0518*/ 	.word	0x0500000f


	//   ....[226]....
        /*051c*/ 	.word	0x0500000f


	//   ....[227]....
        /*0520*/ 	.word	0x0500000f


	//   ....[228]....
        /*0524*/ 	.word	0x0500000f


	//   ....[229]....
        /*0528*/ 	.word	0x0500000f


	//   ....[230]....
        /*052c*/ 	.word	0x0500000f


	//   ....[231]....
        /*0530*/ 	.word	0x0500000f


	//   ....[232]....
        /*0534*/ 	.word	0x0500000f


	//   ....[233]....
        /*0538*/ 	.word	0x0500000f


	//   ....[234]....
        /*053c*/ 	.word	0x0500000f


	//----- nvinfo : EIATTR_COOP_GROUP_INSTR_OFFSETS
	.align		4
.L_291:
        /*0540*/ 	.byte	0x04, 0x28
        /*0542*/ 	.short	(.L_293 - .L_292)


	//   ....[0]....
.L_292:
        /*0544*/ 	.word	0x00000070


	//   ....[1]....
        /*0548*/ 	.word	0x000000b0


	//   ....[2]....
        /*054c*/ 	.word	0x000002d0


	//   ....[3]....
        /*0550*/ 	.word	0x00000430


	//   ....[4]....
        /*0554*/ 	.word	0x00000550


	//   ....[5]....
        /*0558*/ 	.word	0x000006b0


	//   ....[6]....
        /*055c*/ 	.word	0x00001db0


	//   ....[7]....
        /*0560*/ 	.word	0x00002930


	//   ....[8]....
        /*0564*/ 	.word	0x00002b80


	//   ....[9]....
        /*0568*/ 	.word	0x00003480


	//   ....[10]....
        /*056c*/ 	.word	0x000034f0


	//   ....[11]....
        /*0570*/ 	.word	0x00003c70


	//   ....[12]....
        /*0574*/ 	.word	0x00003d40


	//   ....[13]....
        /*0578*/ 	.word	0x00005860


	//   ....[14]....
        /*057c*/ 	.word	0x00006090


	//   ....[15]....
        /*0580*/ 	.word	0x000060f0


	//   ....[16]....
        /*0584*/ 	.word	0x00006170


	//   ....[17]....
        /*0588*/ 	.word	0x000068f0


	//   ....[18]....
        /*058c*/ 	.word	0x00006950


	//   ....[19]....
        /*0590*/ 	.word	0x00008c70


	//   ....[20]....
        /*0594*/ 	.word	0x00008c90


	//   ....[21]....
        /*0598*/ 	.word	0x00008cb0


	//   ....[22]....
        /*059c*/ 	.word	0x00008cd0


	//   ....[23]....
        /*05a0*/ 	.word	0x00009fd0


	//   ....[24]....
        /*05a4*/ 	.word	0x0000a000


	//   ....[25]....
        /*05a8*/ 	.word	0x0000a0c0


	//   ....[26]....
        /*05ac*/ 	.word	0x0000a0d0


	//   ....[27]....
        /*05b0*/ 	.word	0x0000b950


	//   ....[28]....
        /*05b4*/ 	.word	0x0000b970


	//   ....[29]....
        /*05b8*/ 	.word	0x0000b980


	//   ....[30]....
        /*05bc*/ 	.word	0x0000b990


	//   ....[31]....
        /*05c0*/ 	.word	0x0000c270


	//   ....[32]....
        /*05c4*/ 	.word	0x0000c290


	//   ....[33]....
        /*05c8*/ 	.word	0x0000c3d0


	//   ....[34]....
        /*05cc*/ 	.word	0x0000c3f0


	//   ....[35]....
        /*05d0*/ 	.word	0x0000c4f0


	//   ....[36]....
        /*05d4*/ 	.word	0x0000c510


	//   ....[37]....
        /*05d8*/ 	.word	0x0000c620


	//   ....[38]....
        /*05dc*/ 	.word	0x0000c640


	//   ....[39]....
        /*05e0*/ 	.word	0x0000ca90


	//   ....[40]....
        /*05e4*/ 	.word	0x0000caa0


	//   ....[41]....
        /*05e8*/ 	.word	0x0000d160


	//   ....[42]....
        /*05ec*/ 	.word	0x0000d170


	//   ....[43]....
        /*05f0*/ 	.word	0x0000e210


	//   ....[44]....
        /*05f4*/ 	.word	0x0000e240


	//   ....[45]....
        /*05f8*/ 	.word	0x0000e350


	//   ....[46]....
        /*05fc*/ 	.word	0x0000e370


	//   ....[47]....
        /*0600*/ 	.word	0x0000e470


	//   ....[48]....
        /*0604*/ 	.word	0x0000e490


	//   ....[49]....
        /*0608*/ 	.word	0x0000e5a0


	//   ....[50]....
        /*060c*/ 	.word	0x0000e5c0


	//   ....[51]....
        /*0610*/ 	.word	0x0000e760


	//   ....[52]....
        /*0614*/ 	.word	0x0000e950


	//   ....[53]....
        /*0618*/ 	.word	0x0000e980


	//   ....[54]....
        /*061c*/ 	.word	0x0000e9b0


	//   ....[55]....
        /*0620*/ 	.word	0x0000e9e0


	//   ....[56]....
        /*0624*/ 	.word	0x0000ea10


	//   ....[57]....
        /*0628*/ 	.word	0x0000ea40


	//   ....[58]....
        /*062c*/ 	.word	0x0000ebb0


	//   ....[59]....
        /*0630*/ 	.word	0x0000ebe0


	//   ....[60]....
        /*0634*/ 	.word	0x0000ec10


	//   ....[61]....
        /*0638*/ 	.word	0x0000ec40


	//   ....[62]....
        /*063c*/ 	.word	0x0000ec70


	//   ....[63]....
        /*0640*/ 	.word	0x0000eca0


	//   ....[64]....
        /*0644*/ 	.word	0x0000ed30


	//   ....[65]....
        /*0648*/ 	.word	0x0000ed60


	//   ....[66]....
        /*064c*/ 	.word	0x0000ed70


	//   ....[67]....
        /*0650*/ 	.word	0x0000edb0


	//   ....[68]....
        /*0654*/ 	.word	0x00010c90


	//   ....[69]....
        /*0658*/ 	.word	0x00010cb0


	//   ....[70]....
        /*065c*/ 	.word	0x00010d60


	//   ....[71]....
        /*0660*/ 	.word	0x00010d80


	//   ....[72]....
        /*0664*/ 	.word	0x00010e20


	//   ....[73]....
        /*0668*/ 	.word	0x00010e40


	//   ....[74]....
        /*066c*/ 	.word	0x00010ee0


	//   ....[75]....
        /*0670*/ 	.word	0x00010f00


	//   ....[76]....
        /*0674*/ 	.word	0x00010fa0


	//   ....[77]....
        /*0678*/ 	.word	0x00010fc0


	//   ....[78]....
        /*067c*/ 	.word	0x00010fd0


	//   ....[79]....
        /*0680*/ 	.word	0x00011060


	//   ....[80]....
        /*0684*/ 	.word	0x00011760


	//   ....[81]....
        /*0688*/ 	.word	0x00011790


	//   ....[82]....
        /*068c*/ 	.word	0x000117f0


	//   ....[83]....
        /*0690*/ 	.word	0x00011850


	//   ....[84]....
        /*0694*/ 	.word	0x00011890


	//   ....[85]....
        /*0698*/ 	.word	0x00011900


	//   ....[86]....
        /*069c*/ 	.word	0x00011950


	//   ....[87]....
        /*06a0*/ 	.word	0x000119b0


	//   ....[88]....
        /*06a4*/ 	.word	0x00011a00


	//   ....[89]....
        /*06a8*/ 	.word	0x00011a60


	//   ....[90]....
        /*06ac*/ 	.word	0x00011aa0


	//   ....[91]....
        /*06b0*/ 	.word	0x00011b10


	//   ....[92]....
        /*06b4*/ 	.word	0x00011b60


	//   ....[93]....
        /*06b8*/ 	.word	0x00011bb0


	//   ....[94]....
        /*06bc*/ 	.word	0x00011bd0


	//   ....[95]....
        /*06c0*/ 	.word	0x00011c00


	//   ....[96]....
        /*06c4*/ 	.word	0x000123c0


	//   ....[97]....
        /*06c8*/ 	.word	0x00012400


	//   ....[98]....
        /*06cc*/ 	.word	0x00012410


	//   ....[99]....
        /*06d0*/ 	.word	0x00012470


	//   ....[100]....
        /*06d4*/ 	.word	0x00012480


	//   ....[101]....
        /*06d8*/ 	.word	0x000124e0


	//   ....[102]....
        /*06dc*/ 	.word	0x00012510


	//   ....[103]....
        /*06e0*/ 	.word	0x00012550


	//   ....[104]....
        /*06e4*/ 	.word	0x00012580


	//   ....[105]....
        /*06e8*/ 	.word	0x000125c0


	//   ....[106]....
        /*06ec*/ 	.word	0x000125f0


	//   ....[107]....
        /*06f0*/ 	.word	0x00012630


	//   ....[108]....
        /*06f4*/ 	.word	0x000128a0


	//   ....[109]....
        /*06f8*/ 	.word	0x000128c0


	//   ....[110]....
        /*06fc*/ 	.word	0x000128d0


	//   ....[111]....
        /*0700*/ 	.word	0x00012960


	//   ....[112]....
        /*0704*/ 	.word	0x00012970


	//   ....[113]....
        /*0708*/ 	.word	0x00012a00


	//   ....[114]....
        /*070c*/ 	.word	0x00012a10


	//   ....[115]....
        /*0710*/ 	.word	0x00012aa0


	//   ....[116]....
        /*0714*/ 	.word	0x00012ab0


	//   ....[117]....
        /*0718*/ 	.word	0x00012b40


	//   ....[118]....
        /*071c*/ 	.word	0x00012b50


	//   ....[119]....
        /*0720*/ 	.word	0x00012b60


	//   ....[120]....
        /*0724*/ 	.word	0x00013120


	//   ....[121]....
        /*0728*/ 	.word	0x00013160


	//   ....[122]....
        /*072c*/ 	.word	0x000131a0


	//   ....[123]....
        /*0730*/ 	.word	0x000131d0


	//   ....[124]....
        /*0734*/ 	.word	0x00013260


	//   ....[125]....
        /*0738*/ 	.word	0x00013290


	//   ....[126]....
        /*073c*/ 	.word	0x00013300


	//   ....[127]....
        /*0740*/ 	.word	0x00013320


	//   ....[128]....
        /*0744*/ 	.word	0x000133a0


	//   ....[129]....
        /*0748*/ 	.word	0x000133d0


	//   ....[130]....
        /*074c*/ 	.word	0x00013400


	//   ....[131]....
        /*0750*/ 	.word	0x00013450


	//   ....[132]....
        /*0754*/ 	.word	0x00013890


	//   ....[133]....
        /*0758*/ 	.word	0x000138a0


	//   ....[134]....
        /*075c*/ 	.word	0x000138e0


	//   ....[135]....
        /*0760*/ 	.word	0x00013920


	//   ....[136]....
        /*0764*/ 	.word	0x00013950


	//   ....[137]....
        /*0768*/ 	.word	0x00013980


	//   ....[138]....
        /*076c*/ 	.word	0x000139b0


	//   ....[139]....
        /*0770*/ 	.word	0x000139e0


	//   ....[140]....
        /*0774*/ 	.word	0x00013b90


	//   ....[141]....
        /*0778*/ 	.word	0x00013bc0


	//   ....[142]....
        /*077c*/ 	.word	0x00013bf0


	//   ....[143]....
        /*0780*/ 	.word	0x00013c20


	//   ....[144]....
        /*0784*/ 	.word	0x00013c50


	//   ....[145]....
        /*0788*/ 	.word	0x00013c80


	//   ....[146]....
        /*078c*/ 	.word	0x00013d40


	//   ....[147]....
        /*0790*/ 	.word	0x00013d60


	//   ....[148]....
        /*0794*/ 	.word	0x00013d80


	//   ....[149]....
        /*0798*/ 	.word	0x00013de0


	//   ....[150]....
        /*079c*/ 	.word	0x00014800


	//   ....[151]....
        /*07a0*/ 	.word	0x00014dc0


	//   ....[152]....
        /*07a4*/ 	.word	0x00014eb0


	//   ....[153]....
        /*07a8*/ 	.word	0x00014f50


	//   ....[154]....
        /*07ac*/ 	.word	0x00014fb0


	//   ....[155]....
        /*07b0*/ 	.word	0x000150c0


	//   ....[156]....
        /*07b4*/ 	.word	0x00015130


	//   ....[157]....
        /*07b8*/ 	.word	0x00015240


	//   ....[158]....
        /*07bc*/ 	.word	0x000152b0


	//   ....[159]....
        /*07c0*/ 	.word	0x000153c0


	//   ....[160]....
        /*07c4*/ 	.word	0x00015430


	//   ....[161]....
        /*07c8*/ 	.word	0x00015540


	//   ....[162]....
        /*07cc*/ 	.word	0x000155b0


	//   ....[163]....
        /*07d0*/ 	.word	0x00015650


	//   ....[164]....
        /*07d4*/ 	.word	0x00015760


	//   ....[165]....
        /*07d8*/ 	.word	0x000157d0


	//   ....[166]....
        /*07dc*/ 	.word	0x00015850


	//   ....[167]....
        /*07e0*/ 	.word	0x00015920


	//   ....[168]....
        /*07e4*/ 	.word	0x000159a0


	//   ....[169]....
        /*07e8*/ 	.word	0x00015a80


	//   ....[170]....
        /*07ec*/ 	.word	0x00015b00


	//   ....[171]....
        /*07f0*/ 	.word	0x00015be0


	//   ....[172]....
        /*07f4*/ 	.word	0x00015c60


	//   ....[173]....
        /*07f8*/ 	.word	0x00015d40


	//   ....[174]....
        /*07fc*/ 	.word	0x00015dc0


	//   ....[175]....
        /*0800*/ 	.word	0x00015ea0


	//   ....[176]....
        /*0804*/ 	.word	0x00015f20


	//   ....[177]....
        /*0808*/ 	.word	0x00015ff0


	//   ....[178]....
        /*080c*/ 	.word	0x00016070


	//   ....[179]....
        /*0810*/ 	.word	0x00016130


	//   ....[180]....
        /*0814*/ 	.word	0x00016260


	//   ....[181]....
        /*0818*/ 	.word	0x00016340


	//   ....[182]....
        /*081c*/ 	.word	0x000163a0


	//   ....[183]....
        /*0820*/ 	.word	0x00016470


	//   ....[184]....
        /*0824*/ 	.word	0x000164d0


	//   ....[185]....
        /*0828*/ 	.word	0x000165a0


	//   ....[186]....
        /*082c*/ 	.word	0x00016600


	//   ....[187]....
        /*0830*/ 	.word	0x000166d0


	//   ....[188]....
        /*0834*/ 	.word	0x00016730


	//   ....[189]....
        /*0838*/ 	.word	0x00016800


	//   ....[190]....
        /*083c*/ 	.word	0x00016860


	//   ....[191]....
        /*0840*/ 	.word	0x00016940


	//   ....[192]....
        /*0844*/ 	.word	0x00016a30


	//   ....[193]....
        /*0848*/ 	.word	0x00016ad0


	//   ....[194]....
        /*084c*/ 	.word	0x00016b30


	//   ....[195]....
        /*0850*/ 	.word	0x00016c30


	//   ....[196]....
        /*0854*/ 	.word	0x00016c90


	//   ....[197]....
        /*0858*/ 	.word	0x00016d90


	//   ....[198]....
        /*085c*/ 	.word	0x00016df0


	//   ....[199]....
        /*0860*/ 	.word	0x00016ef0


	//   ....[200]....
        /*0864*/ 	.word	0x00016f50


	//   ....[201]....
        /*0868*/ 	.word	0x00017050


	//   ....[202]....
        /*086c*/ 	.word	0x000170b0


	//   ....[203]....
        /*0870*/ 	.word	0x00017180


	//   ....[204]....
        /*0874*/ 	.word	0x000172c0


	//   ....[205]....
        /*0878*/ 	.word	0x00017360


	//   ....[206]....
        /*087c*/ 	.word	0x00017440


	//   ....[207]....
        /*0880*/ 	.word	0x00017510


	//   ....[208]....
        /*0884*/ 	.word	0x00017570


	//   ....[209]....
        /*0888*/ 	.word	0x00017660


	//   ....[210]....
        /*088c*/ 	.word	0x000176c0


	//   ....[211]....
        /*0890*/ 	.word	0x000177b0


	//   ....[212]....
        /*0894*/ 	.word	0x00017810


	//   ....[213]....
        /*0898*/ 	.word	0x00017900


	//   ....[214]....
        /*089c*/ 	.word	0x00017960


	//   ....[215]....
        /*08a0*/ 	.word	0x00017a40


	//   ....[216]....
        /*08a4*/ 	.word	0x00017ad0


	//   ....[217]....
        /*08a8*/ 	.word	0x00017b70


	//   ....[218]....
        /*08ac*/ 	.word	0x00017ce0


	//   ....[219]....
        /*08b0*/ 	.word	0x00017d50


	//   ....[220]....
        /*08b4*/ 	.word	0x00017dd0


	//   ....[221]....
        /*08b8*/ 	.word	0x00017e40


	//   ....[222]....
        /*08bc*/ 	.word	0x00017eb0


	//   ....[223]....
        /*08c0*/ 	.word	0x00017f30


	//   ....[224]....
        /*08c4*/ 	.word	0x00017fb0


	//   ....[225]....
        /*08c8*/ 	.word	0x00018040


	//   ....[226]....
        /*08cc*/ 	.word	0x000180b0


	//   ....[227]....
        /*08d0*/ 	.word	0x00018120


	//   ....[228]....
        /*08d4*/ 	.word	0x00018190


	//   ....[229]....
        /*08d8*/ 	.word	0x00018210


	//   ....[230]....
        /*08dc*/ 	.word	0x00018280


	//   ....[231]....
        /*08e0*/ 	.word	0x00018310


	//   ....[232]....
        /*08e4*/ 	.word	0x00018370


	//   ....[233]....
        /*08e8*/ 	.word	0x00018400


	//   ....[234]....
        /*08ec*/ 	.word	0x00018530


	//----- nvinfo : EIATTR_REG_RECONFIG
	.align		4
.L_293:
        /*08f0*/ 	.byte	0x01, 0x54
	.zero		2


	//----- nvinfo : EIATTR_SYSCALL_OFFSETS
	.align		4
        /*08f4*/ 	.byte	0x04, 0x46
        /*08f6*/ 	.short	(.L_295 - .L_294)


	//   ....[0]....
.L_294:
        /*08f8*/ 	.word	0x00001f30


	//   ....[1]....
        /*08fc*/ 	.word	0x000102e0


	//   ....[2]....
        /*0900*/ 	.word	0x00010430


	//   ....[3]....
        /*0904*/ 	.word	0x00010520


	//   ....[4]....
        /*0908*/ 	.word	0x000113f0


	//----- nvinfo : EIATTR_MBARRIER_INSTR_OFFSETS
	.align		4
.L_295:
        /*090c*/ 	.byte	0x04, 0x39
        /*090e*/ 	.short	(.L_297 - .L_296)


	//   ....[0]....
.L_296:
        /*0910*/ 	.word	0x00000180
        /*0914*/ 	.word	0x000000ff
        /*0918*/ 	.word	0x00030800
        /*091c*/ 	.short	0x0100
        /*091e*/ 	.byte	0x08
	.zero		1


	//   ....[1]....
        /*0920*/ 	.word	0x00000190
        /*0924*/ 	.word	0x000000ff
        /*0928*/ 	.word	0x00030820
        /*092c*/ 	.short	0x0100
        /*092e*/ 	.byte	0x08
	.zero		1


	//   ....[2]....
        /*0930*/ 	.word	0x00000280
        /*0934*/ 	.word	0x000000ff
        /*0938*/ 	.word	0x00030830
        /*093c*/ 	.short	0x0100
        /*093e*/ 	.byte	0x08
	.zero		1


	//   ....[3]....
        /*0940*/ 	.word	0x00000290
        /*0944*/ 	.word	0x000000ff
        /*0948*/ 	.word	0x00030840
        /*094c*/ 	.short	0x0100
        /*094e*/ 	.byte	0x08
	.zero		1


	//   ....[4]....
        /*0950*/ 	.word	0x000002a0
        /*0954*/ 	.word	0x000000ff
        /*0958*/ 	.word	0x00030838
        /*095c*/ 	.short	0x0100
        /*095e*/ 	.byte	0x08
	.zero		1


	//   ....[5]....
        /*0960*/ 	.word	0x000002b0
        /*0964*/ 	.word	0x000000ff
        /*0968*/ 	.word	0x00030848
        /*096c*/ 	.short	0x0100
        /*096e*/ 	.byte	0x08
	.zero		1


	//   ....[6]....
        /*0970*/ 	.word	0x000003e0
        /*0974*/ 	.word	0x000000ff
        /*0978*/ 	.word	0x00030850
        /*097c*/ 	.short	0x0100
        /*097e*/ 	.byte	0x08
	.zero		1


	//   ....[7]....
        /*0980*/ 	.word	0x000003f0
        /*0984*/ 	.word	0x000000ff
        /*0988*/ 	.word	0x00030860
        /*098c*/ 	.short	0x0100
        /*098e*/ 	.byte	0x08
	.zero		1


	//   ....[8]....
        /*0990*/ 	.word	0x00000400
        /*0994*/ 	.word	0x000000ff
        /*0998*/ 	.word	0x00030858
        /*099c*/ 	.short	0x0100
        /*099e*/ 	.byte	0x08
	.zero		1


	//   ....[9]....
        /*09a0*/ 	.word	0x00000410
        /*09a4*/ 	.word	0x000000ff
        /*09a8*/ 	.word	0x00030868
        /*09ac*/ 	.short	0x0100
        /*09ae*/ 	.byte	0x08
	.zero		1


	//   ....[10]....
        /*09b0*/ 	.word	0x00000500
        /*09b4*/ 	.word	0x000000ff
        /*09b8*/ 	.word	0x00030870
        /*09bc*/ 	.short	0x0100
        /*09be*/ 	.byte	0x06
	.zero		1


	//   ....[11]....
        /*09c0*/ 	.word	0x00000510
        /*09c4*/ 	.word	0x000000ff
        /*09c8*/ 	.word	0x00030880
        /*09cc*/ 	.short	0x0100
        /*09ce*/ 	.byte	0x06
	.zero		1


	//   ....[12]....
        /*09d0*/ 	.word	0x00000520
        /*09d4*/ 	.word	0x000000ff
        /*09d8*/ 	.word	0x00030878
        /*09dc*/ 	.short	0x0100
        /*09de*/ 	.byte	0x06
	.zero		1


	//   ....[13]....
        /*09e0*/ 	.word	0x00000530
        /*09e4*/ 	.word	0x000000ff
        /*09e8*/ 	.word	0x00030888
        /*09ec*/ 	.short	0x0100
        /*09ee*/ 	.byte	0x06
	.zero		1


	//   ....[14]....
        /*09f0*/ 	.word	0x00000660
        /*09f4*/ 	.word	0x000000ff
        /*09f8*/ 	.word	0x00030890
        /*09fc*/ 	.short	0x0100
        /*09fe*/ 	.byte	0x08
	.zero		1


	//   ....[15]....
        /*0a00*/ 	.word	0x00000670
        /*0a04*/ 	.word	0x000000ff
        /*0a08*/ 	.word	0x000308a0
        /*0a0c*/ 	.short	0x0100
        /*0a0e*/ 	.byte	0x08
	.zero		1


	//   ....[16]....
        /*0a10*/ 	.word	0x00000680
        /*0a14*/ 	.word	0x000000ff
        /*0a18*/ 	.word	0x00030898
        /*0a1c*/ 	.short	0x0100
        /*0a1e*/ 	.byte	0x08
	.zero		1


	//   ....[17]....
        /*0a20*/ 	.word	0x00000690
        /*0a24*/ 	.word	0x000000ff
        /*0a28*/ 	.word	0x000308a8
        /*0a2c*/ 	.short	0x0100
        /*0a2e*/ 	.byte	0x08
	.zero		1


	//   ....[18]....
        /*0a30*/ 	.word	0x000007d0
        /*0a34*/ 	.word	0x000000ff
        /*0a38*/ 	.word	0x000308b0
        /*0a3c*/ 	.short	0x0100
        /*0a3e*/ 	.byte	0x08
	.zero		1


	//   ....[19]....
        /*0a40*/ 	.word	0x000007e0
        /*0a44*/ 	.word	0x000000ff
        /*0a48*/ 	.word	0x000308c0
        /*0a4c*/ 	.short	0x0100
        /*0a4e*/ 	.byte	0x08
	.zero		1


	//   ....[20]....
        /*0a50*/ 	.word	0x000007f0
        /*0a54*/ 	.word	0x000000ff
        /*0a58*/ 	.word	0x000308b8
        /*0a5c*/ 	.short	0x0100
        /*0a5e*/ 	.byte	0x08
	.zero		1


	//   ....[21]....
        /*0a60*/ 	.word	0x00000800
        /*0a64*/ 	.word	0x000000ff
        /*0a68*/ 	.word	0x000308c8
        /*0a6c*/ 	.short	0x0100
        /*0a6e*/ 	.byte	0x08
	.zero		1


	//   ....[22]....
        /*0a70*/ 	.word	0x00001fb0
        /*0a74*/ 	.word	0x000000ff
        /*0a78*/ 	.word	0x00030800
        /*0a7c*/ 	.short	0x010a
        /*0a7e*/ 	.byte	0x28
	.zero		1


	//   ....[23]....
        /*0a80*/ 	.word	0x00002060
        /*0a84*/ 	.word	0x00000000
        /*0a88*/ 	.word	0x00030830
        /*0a8c*/ 	.short	0x010a
        /*0a8e*/ 	.byte	0x3f
	.zero		1


	//   ....[24]....
        /*0a90*/ 	.word	0x000020a0
        /*0a94*/ 	.word	0x00000000
        /*0a98*/ 	.word	0x00030830
        /*0a9c*/ 	.short	0x010a
        /*0a9e*/ 	.byte	0x3f
	.zero		1


	//   ....[25]....
        /*0aa0*/ 	.word	0x000030a0
        /*0aa4*/ 	.word	0x000000ff
        /*0aa8*/ 	.word	0x00000000
        /*0aac*/ 	.short	0x0101
        /*0aae*/ 	.byte	0x05
	.zero		1


	//   ....[26]....
        /*0ab0*/ 	.word	0x00004860
        /*0ab4*/ 	.word	0x000000ff
        /*0ab8*/ 	.word	0x00030830
        /*0abc*/ 	.short	0x010a
        /*0abe*/ 	.byte	0x08
	.zero		1


	//   ....[27]....
        /*0ac0*/ 	.word	0x000048a0
        /*0ac4*/ 	.word	0x000000ff
        /*0ac8*/ 	.word	0x00030830
        /*0acc*/ 	.short	0x010a
        /*0ace*/ 	.byte	0x08
	.zero		1


	//   ....[28]....
        /*0ad0*/ 	.word	0x000053e0
        /*0ad4*/ 	.word	0x000000ff
        /*0ad8*/ 	.word	0x00030850
        /*0adc*/ 	.short	0x010a
        /*0ade*/ 	.byte	0x09
	.zero		1


	//   ....[29]....
        /*0ae0*/ 	.word	0x00005420
        /*0ae4*/ 	.word	0x000000ff
        /*0ae8*/ 	.word	0x00030850
        /*0aec*/ 	.short	0x010a
        /*0aee*/ 	.byte	0x09
	.zero		1


	//   ....[30]....
        /*0af0*/ 	.word	0x00005c40
        /*0af4*/ 	.word	0x000000ff
        /*0af8*/ 	.word	0x00000000
        /*0afc*/ 	.short	0x0101
        /*0afe*/ 	.byte	0x08
	.zero		1


	//   ....[31]....
        /*0b00*/ 	.word	0x000072f0
        /*0b04*/ 	.word	0x000000ff
        /*0b08*/ 	.word	0x00000000
        /*0b0c*/ 	.short	0x0101
        /*0b0e*/ 	.byte	0x09
	.zero		1


	//   ....[32]....
        /*0b10*/ 	.word	0x000074f0
        /*0b14*/ 	.word	0x000000ff
        /*0b18*/ 	.word	0x00030830
        /*0b1c*/ 	.short	0x010a
        /*0b1e*/ 	.byte	0x08
	.zero		1


	//   ....[33]....
        /*0b20*/ 	.word	0x00007530
        /*0b24*/ 	.word	0x000000ff
        /*0b28*/ 	.word	0x00030830
        /*0b2c*/ 	.short	0x010a
        /*0b2e*/ 	.byte	0x08
	.zero		1


	//   ....[34]....
        /*0b30*/ 	.word	0x00008070
        /*0b34*/ 	.word	0x000000ff
        /*0b38*/ 	.word	0x00030850
        /*0b3c*/ 	.short	0x010a
        /*0b3e*/ 	.byte	0x08
	.zero		1


	//   ....[35]....
        /*0b40*/ 	.word	0x000080b0
        /*0b44*/ 	.word	0x000000ff
        /*0b48*/ 	.word	0x00030850
        /*0b4c*/ 	.short	0x010a
        /*0b4e*/ 	.byte	0x08
	.zero		1


	//   ....[36]....
        /*0b50*/ 	.word	0x00008740
        /*0b54*/ 	.word	0x000000ff
        /*0b58*/ 	.word	0x00000000
        /*0b5c*/ 	.short	0x0101
        /*0b5e*/ 	.byte	0x05
	.zero		1


	//   ....[37]....
        /*0b60*/ 	.word	0x00009820
        /*0b64*/ 	.word	0x000000ff
        /*0b68*/ 	.word	0x00000000
        /*0b6c*/ 	.short	0x0101
        /*0b6e*/ 	.byte	0x08
	.zero		1


	//   ....[38]....
        /*0b70*/ 	.word	0x00009f40
        /*0b74*/ 	.word	0x000000ff
        /*0b78*/ 	.word	0x00030850
        /*0b7c*/ 	.short	0x010a
        /*0b7e*/ 	.byte	0x05
	.zero		1


	//   ....[39]....
        /*0b80*/ 	.word	0x00009f80
        /*0b84*/ 	.word	0x000000ff
        /*0b88*/ 	.word	0x00030850
        /*0b8c*/ 	.short	0x010a
        /*0b8e*/ 	.byte	0x05
	.zero		1


	//   ....[40]....
        /*0b90*/ 	.word	0x0000a720
        /*0b94*/ 	.word	0x000000ff
        /*0b98*/ 	.word	0x00000000
        /*0b9c*/ 	.short	0x0101
        /*0b9e*/ 	.byte	0x04
	.zero		1


	//   ....[41]....
        /*0ba0*/ 	.word	0x0000c250
        /*0ba4*/ 	.word	0x000000ff
        /*0ba8*/ 	.word	0x00000000
        /*0bac*/ 	.short	0x0101
        /*0bae*/ 	.byte	0x08
	.zero		1


	//   ....[42]....
        /*0bb0*/ 	.word	0x0000c8f0
        /*0bb4*/ 	.word	0x000000ff
        /*0bb8*/ 	.word	0x00000000
        /*0bbc*/ 	.short	0x0101
        /*0bbe*/ 	.byte	0x08
	.zero		1


	//   ....[43]....
        /*0bc0*/ 	.word	0x00010aa0
        /*0bc4*/ 	.word	0x00000007
        /*0bc8*/ 	.word	0x00030840
        /*0bcc*/ 	.short	0x010a
        /*0bce*/ 	.byte	0x3f
	.zero		1


	//   ....[44]....
        /*0bd0*/ 	.word	0x00011120
        /*0bd4*/ 	.word	0x00000007
        /*0bd8*/ 	.word	0x00030830
        /*0bdc*/ 	.short	0x0107
        /*0bde*/ 	.byte	0x3f
	.zero		1


	//   ....[45]....
        /*0be0*/ 	.word	0x000111f0
        /*0be4*/ 	.word	0x00000007
        /*0be8*/ 	.word	0x00030830
        /*0bec*/ 	.short	0x0101
        /*0bee*/ 	.byte	0x3f
	.zero		1


	//   ....[46]....
        /*0bf0*/ 	.word	0x00011d20
        /*0bf4*/ 	.word	0x00000016
        /*0bf8*/ 	.word	0x00030800
        /*0bfc*/ 	.short	0x0107
        /*0bfe*/ 	.byte	0x3f
	.zero		1


	//   ....[47]....
        /*0c00*/ 	.word	0x00011e40
        /*0c04*/ 	.word	0x00000016
        /*0c08*/ 	.word	0x00030800
        /*0c0c*/ 	.short	0x0101
        /*0c0e*/ 	.byte	0x3f
	.zero		1


	//   ....[48]....
        /*0c10*/ 	.word	0x00011e60
        /*0c14*/ 	.word	0x00000016
        /*0c18*/ 	.word	0x00030820
        /*0c1c*/ 	.short	0x010a
        /*0c1e*/ 	.byte	0x3f
	.zero		1


	//   ....[49]....
        /*0c20*/ 	.word	0x00012220
        /*0c24*/ 	.word	0x00000006
        /*0c28*/ 	.word	0x00030840
        /*0c2c*/ 	.short	0x010a
        /*0c2e*/ 	.byte	0x3f
	.zero		1


	//   ....[50]....
        /*0c30*/ 	.word	0x000126e0
        /*0c34*/ 	.word	0x00000006
        /*0c38*/ 	.word	0x00030830
        /*0c3c*/ 	.short	0x0107
        /*0c3e*/ 	.byte	0x3f
	.zero		1


	//   ....[51]....
        /*0c40*/ 	.word	0x00012790
        /*0c44*/ 	.word	0x00000006
        /*0c48*/ 	.word	0x00030830
        /*0c4c*/ 	.short	0x0101
        /*0c4e*/ 	.byte	0x3f
	.zero		1


	//   ....[52]....
        /*0c50*/ 	.word	0x00012800
        /*0c54*/ 	.word	0x00000006
        /*0c58*/ 	.word	0x00030860
        /*0c5c*/ 	.short	0x010a
        /*0c5e*/ 	.byte	0x3f
	.zero		1


	//   ....[53]....
        /*0c60*/ 	.word	0x00012d50
        /*0c64*/ 	.word	0x00000006
        /*0c68*/ 	.word	0x00030850
        /*0c6c*/ 	.short	0x0107
        /*0c6e*/ 	.byte	0x3f
	.zero		1


	//   ....[54]....
        /*0c70*/ 	.word	0x00012e70
        /*0c74*/ 	.word	0x00000006
        /*0c78*/ 	.word	0x00030850
        /*0c7c*/ 	.short	0x0101
        /*0c7e*/ 	.byte	0x3f
	.zero		1


	//   ....[55]....
        /*0c80*/ 	.word	0x00013080
        /*0c84*/ 	.word	0x00000000
        /*0c88*/ 	.word	0x00030860
        /*0c8c*/ 	.short	0x010a
        /*0c8e*/ 	.byte	0x3f
	.zero		1


	//   ....[56]....
        /*0c90*/ 	.word	0x00013580
        /*0c94*/ 	.word	0x00000000
        /*0c98*/ 	.word	0x00030850
        /*0c9c*/ 	.short	0x0107
        /*0c9e*/ 	.byte	0x3f
	.zero		1


	//   ....[57]....
        /*0ca0*/ 	.word	0x00013630
        /*0ca4*/ 	.word	0x00000000
        /*0ca8*/ 	.word	0x00030850
        /*0cac*/ 	.short	0x0101
        /*0cae*/ 	.byte	0x3f
	.zero		1


	//   ....[58]....
        /*0cb0*/ 	.word	0x00014780
        /*0cb4*/ 	.word	0x00000004
        /*0cb8*/ 	.word	0x00030820
        /*0cbc*/ 	.short	0x010a
        /*0cbe*/ 	.byte	0x3f
	.zero		1


	//   ....[59]....
        /*0cc0*/ 	.word	0x00014920
        /*0cc4*/ 	.word	0x00000005
        /*0cc8*/ 	.word	0x00030840
        /*0ccc*/ 	.short	0x010a
        /*0cce*/ 	.byte	0x3f
	.zero		1


	//   ....[60]....
        /*0cd0*/ 	.word	0x000149c0
        /*0cd4*/ 	.word	0x0000001b
        /*0cd8*/ 	.word	0x00030840
        /*0cdc*/ 	.short	0x010a
        /*0cde*/ 	.byte	0x3f
	.zero		1


	//   ....[61]....
        /*0ce0*/ 	.word	0x00014a00
        /*0ce4*/ 	.word	0x00000005
        /*0ce8*/ 	.word	0x00030860
        /*0cec*/ 	.short	0x010a
        /*0cee*/ 	.byte	0x3f
	.zero		1


	//   ....[62]....
        /*0cf0*/ 	.word	0x00014a40
        /*0cf4*/ 	.word	0x0000001b
        /*0cf8*/ 	.word	0x00030860
        /*0cfc*/ 	.short	0x010a
        /*0cfe*/ 	.byte	0x3f
	.zero		1


	//   ....[63]....
        /*0d00*/ 	.word	0x00014ab0
        /*0d04*/ 	.word	0x00000003
        /*0d08*/ 	.word	0x00030800
        /*0d0c*/ 	.short	0x010a
        /*0d0e*/ 	.byte	0x3f
	.zero		1


	//   ....[64]....
        /*0d10*/ 	.word	0x00014b00
        /*0d14*/ 	.word	0x00000000
        /*0d18*/ 	.word	0x00030830
        /*0d1c*/ 	.short	0x010a
        /*0d1e*/ 	.byte	0x3f
	.zero		1


	//   ....[65]....
        /*0d20*/ 	.word	0x00014b60
        /*0d24*/ 	.word	0x0000000c
        /*0d28*/ 	.word	0x00030830
        /*0d2c*/ 	.short	0x010a
        /*0d2e*/ 	.byte	0x3f
	.zero		1


	//   ....[66]....
        /*0d30*/ 	.word	0x00014bc0
        /*0d34*/ 	.word	0x00000002
        /*0d38*/ 	.word	0x00030850
        /*0d3c*/ 	.short	0x010a
        /*0d3e*/ 	.byte	0x3f
	.zero		1


	//   ....[67]....
        /*0d40*/ 	.word	0x00014c20
        /*0d44*/ 	.word	0x0000000c
        /*0d48*/ 	.word	0x00030830
        /*0d4c*/ 	.short	0x010a
        /*0d4e*/ 	.byte	0x3f
	.zero		1


	//   ....[68]....
        /*0d50*/ 	.word	0x00014c80
        /*0d54*/ 	.word	0x00000002
        /*0d58*/ 	.word	0x00030850
        /*0d5c*/ 	.short	0x010a
        /*0d5e*/ 	.byte	0x3f
	.zero		1


	//   ....[69]....
        /*0d60*/ 	.word	0x00014ce0
        /*0d64*/ 	.word	0x00000005
        /*0d68*/ 	.word	0x00030850
        /*0d6c*/ 	.short	0x010a
        /*0d6e*/ 	.byte	0x3f
	.zero		1


	//   ....[70]....
        /*0d70*/ 	.word	0x00014e00
        /*0d74*/ 	.word	0x00000007
        /*0d78*/ 	.word	0x00030840
        /*0d7c*/ 	.short	0x010a
        /*0d7e*/ 	.byte	0x3f
	.zero		1


	//   ....[71]....
        /*0d80*/ 	.word	0x00016160
        /*0d84*/ 	.word	0x00000016
        /*0d88*/ 	.word	0x00030820
        /*0d8c*/ 	.short	0x010a
        /*0d8e*/ 	.byte	0x3f
	.zero		1


	//   ....[72]....
        /*0d90*/ 	.word	0x000161b0
        /*0d94*/ 	.word	0x00000006
        /*0d98*/ 	.word	0x00030840
        /*0d9c*/ 	.short	0x010a
        /*0d9e*/ 	.byte	0x3f
	.zero		1


	//   ....[73]....
        /*0da0*/ 	.word	0x00016980
        /*0da4*/ 	.word	0x00000006
        /*0da8*/ 	.word	0x00030860
        /*0dac*/ 	.short	0x010a
        /*0dae*/ 	.byte	0x3f
	.zero		1


	//   ....[74]....
        /*0db0*/ 	.word	0x00017210
        /*0db4*/ 	.word	0x00000000
        /*0db8*/ 	.word	0x00030860
        /*0dbc*/ 	.short	0x010a
        /*0dbe*/ 	.byte	0x3f
	.zero		1


	//   ....[75]....
        /*0dc0*/ 	.word	0x00018450
        /*0dc4*/ 	.word	0x00000004
        /*0dc8*/ 	.word	0x00030820
        /*0dcc*/ 	.short	0x010a
        /*0dce*/ 	.byte	0x3f
	.zero		1


	//   ....[76]....
        /*0dd0*/ 	.word	0x000185f0
        /*0dd4*/ 	.word	0x00000005
        /*0dd8*/ 	.word	0x00030840
        /*0ddc*/ 	.short	0x010a
        /*0dde*/ 	.byte	0x3f
	.zero		1


	//   ....[77]....
        /*0de0*/ 	.word	0x00018640
        /*0de4*/ 	.word	0x0000001b
        /*0de8*/ 	.word	0x00030840
        /*0dec*/ 	.short	0x010a
        /*0dee*/ 	.byte	0x3f
	.zero		1


	//   ....[78]....
        /*0df0*/ 	.word	0x00018690
        /*0df4*/ 	.word	0x00000005
        /*0df8*/ 	.word	0x00030860
        /*0dfc*/ 	.short	0x010a
        /*0dfe*/ 	.byte	0x3f
	.zero		1


	//----- nvinfo : EIATTR_NUM_MBARRIERS
	.align		4
.L_297:
        /*0e00*/ 	.byte	0x03, 0x38
        /*0e02*/ 	.short	0x0016


	//----- nvinfo : EIATTR_EXIT_INSTR_OFFSETS
	.align		4
        /*0e04*/ 	.byte	0x04, 0x1c
        /*0e06*/ 	.short	(.L_299 - .L_298)


	//   ....[0]....
.L_298:
        /*0e08*/ 	.word	0x00000990


	//   ....[1]....
        /*0e0c*/ 	.word	0x0000e700


	//   ....[2]....
        /*0e10*/ 	.word	0x00014a90


	//----- nvinfo : EIATTR_MAX_THREADS
	.align		4
.L_299:
        /*0e14*/ 	.byte	0x04, 0x05
        /*0e16*/ 	.short	(.L_301 - .L_300)
.L_300:
        /*0e18*/ 	.word	0x00000180
        /*0e1c*/ 	.word	0x00000001
        /*0e20*/ 	.word	0x00000001


	//----- nvinfo : EIATTR_CRS_STACK_SIZE
	.align		4
.L_301:
        /*0e24*/ 	.byte	0x04, 0x1e
        /*0e26*/ 	.short	(.L_303 - .L_302)
.L_302:
        /*0e28*/ 	.word	0x00000000


	//----- nvinfo : EIATTR_CBANK_PARAM_SIZE
	.align		4
.L_303:
        /*0e2c*/ 	.byte	0x03, 0x19
        /*0e2e*/ 	.short	0x0af0


	//----- nvinfo : EIATTR_PARAM_CBANK
	.align		4
        /*0e30*/ 	.byte	0x04, 0x0a
        /*0e32*/ 	.short	(.L_305 - .L_304)
	.align		4
.L_304:
        /*0e34*/ 	.word	index@(.nv.constant0._ZN7cutlass13device_kernelIN5flash11enable_sm90INS1_16FlashAttnFwdSm90INS1_25CollectiveMainloopFwdSm90ILi2EN4cute5tupleIJNS5_1CILi1EEES8_S8_EEENS6_IJNS7_ILi128EEENS7_ILi96EEENS7_ILi192EEEEEELi192ENS_10bfloat16_tEfNS_4arch4Sm90ELb1ELb0ELb1ELb1ELb1ELb0ELb0ELb1ELb1ELb1ELb1ELb0EEENS1_21CollectiveEpilogueFwdINS6_IJSA_SC_SB_EEES9_SE_SG_Li256ELb1ELb1ELb1ELb0EEENS1_36VarlenDynamicPersistentTileSchedulerILi128ELi96ELi256ELi128ELb1ELb1ELb1ELb1ELb1ELb1EEEEEEEEEvNT_6ParamsE)
        /*0e38*/ 	.short	0x0210
        /*0e3a*/ 	.short	0x0af0


	//----- nvinfo : EIATTR_SW_WAR
	.align		4
.L_305:
        /*0e3c*/ 	.byte	0x04, 0x36
        /*0e3e*/ 	.short	(.L_307 - .L_306)
.L_306:
        /*0e40*/ 	.word	0x00000008
.L_307:


//--------------------- .nv.info._ZN7cutlass13device_kernelIN5flash11enable_sm90INS1_16FlashAttnFwdSm90INS1_25CollectiveMainloopFwdSm90ILi2EN4cute5tupleIJNS5_1CILi1EEES8_S8_EEENS6_IJNS7_ILi128EEENS7_ILi96EEENS7_ILi192EEEEEELi192ENS_10bfloat16_tEfNS_4arch4Sm90ELb1ELb0ELb1ELb1ELb1ELb1ELb0ELb1ELb1ELb1ELb1ELb0EEENS1_21CollectiveEpilogueFwdINS6_IJSA_SC_SB_EEES9_SE_SG_Li256ELb1ELb1ELb1ELb0EEENS1_36VarlenDynamicPersistentTileSchedulerILi128ELi96ELi256ELi128ELb1ELb1ELb1ELb1ELb1ELb1EEEEEEEEEvNT_6ParamsE --------------------------
	.section	.nv.info._ZN7cutlass13device_kernelIN5flash11enable_sm90INS1_16FlashAttnFwdSm90INS1_25CollectiveMainloopFwdSm90ILi2EN4cute5tupleIJNS5_1CILi1EEES8_S8_EEENS6_IJNS7_ILi128EEENS7_ILi96EEENS7_ILi192EEEEEELi192ENS_10bfloat16_tEfNS_4arch4Sm90ELb1ELb0ELb1ELb1ELb1ELb1ELb0ELb1ELb1ELb1ELb1ELb0EEENS1_21CollectiveEpilogueFwdINS6_IJSA_SC_SB_EEES9_SE_SG_Li256ELb1ELb1ELb1ELb0EEENS1_36VarlenDynamicPersistentTileSchedulerILi128ELi96ELi256ELi128ELb1ELb1ELb1ELb1ELb1ELb1EEEEEEEEEvNT_6ParamsE,"",@"SHT_CUDA_INFO"
	.sectionflags	@""
	.align	4


	//----- nvinfo : EIATTR_CUDA_API_VERSION
	.align		4
        /*0000*/ 	.byte	0x04, 0x37
        /*0002*/ 	.short	(.L_309 - .L_308)
.L_308:
        /*0004*/ 	.word	0x00000082


	//----- nvinfo : EIATTR_KPARAM_INFO
	.align		4
.L_309:
        /*0008*/ 	.byte	0x04, 0x17
        /*000a*/ 	.short	(.L_311 - .L_310)
.L_310:
        /*000c*/ 	.word	0x00000000
        /*0010*/ 	.short	0x0000
        /*0012*/ 	.short	0x0070
        /*0014*/ 	.byte	0x00, 0xf0, 0x01, 0x2a


	//----- nvinfo : EIATTR_SPARSE_MMA_MASK
	.align		4
.L_311:
        /*0018*/ 	.byte	0x03, 0x50
        /*001a*/ 	.short	0x0000


	//----- nvinfo : EIATTR_MAXREG_COUNT
	.align		4
        /*001c*/ 	.byte	0x03, 0x1b
        /*001e*/ 	.short	0x00a8


	//----- nvinfo : EIATTR_NUM_BARRIERS
	.align		4
        /*0020*/ 	.byte	0x02, 0x4c
        /*0022*/ 	.byte	0x10
	.zero		1


	//----- nvinfo : EIATTR_EXTERNS
	.align		4
        /*0024*/ 	.byte	0x04, 0x0f
        /*0026*/ 	.short	(.L_313 - .L_312)


	//   ....[0]....
	.align		4
.L_312:
        /*0028*/ 	.word	index@(__assertfail)


	//----- nvinfo : EIATTR_ANNOTATIONS
	.align		4
.L_313:
        /*002c*/ 	.byte	0x04, 0x55
        /*002e*/ 	.short	(.L_315 - .L_314)


	//   ....[0]....
.L_314:
        /* <DEDUP_REMOVED lines=70> */


	//----- nvinfo : EIATTR_MERCURY_ISA_VERSION
	.align		4
.L_315:
        /*0478*/ 	.byte	0x03, 0x5f
        /*047a*/ 	.short	0x0101


	//----- nvinfo : EIATTR_UNUSED_LOAD_BYTE_OFFSET
	.align		4
        /*047c*/ 	.byte	0x04, 0x44
        /*047e*/ 	.short	(.L_317 - .L_316)


	//   ....[0]....
.L_316:
        /*0480*/ 	.word	0x00000a50
        /*0484*/ 	.word	0x0000fff0


	//   ....[1]....
        /*0488*/ 	.word	0x0001cc80
        /*048c*/ 	.word	0x0000fff0


	//----- nvinfo : EIATTR_INT_WARP_WIDE_INSTR_OFFSETS
	.align		4
.L_317:
        /*0490*/ 	.byte	0x04, 0x31
        /*0492*/ 	.short	(.L_319 - .L_318)


	//   ....[0]....
.L_318:
        /*0494*/ 	.word	0x00000130


	//   ....[1]....
        /*0498*/ 	.word	0x00000170


	//   ....[2]....
        /*049c*/ 	.word	0x000001e0


	//   ....[3]....
        /*04a0*/ 	.word	0x00023d40


	//   ....[4]....
        /*04a4*/ 	.word	0x00023dd0


	//   ....[5]....
        /*04a8*/ 	.word	0x00026c40


	//   ....[6]....
        /*04ac*/ 	.word	0x00026cd0


	//----- nvinfo : EIATTR_COOP_GROUP_MASK_REGIDS
	.align		4
.L_319:
        /*04b0*/ 	.byte	0x04, 0x29
        /*04b2*/ 	.short	(.L_321 - .L_320)


	//   ....[0]....
.L_320:
        /*04b4*/ 	.word	0xffffffff


	//   ....[1]....
        /*04b8*/ 	.word	0xffffffff


	//   ....[2]....
        /*04bc*/ 	.word	0xffffffff


	//   ....[3]....
        /*04c0*/ 	.word	0xffffffff


	//   ....[4]....
        /*04c4*/ 	.word	0xffffffff


	//   ....[5]....
        /*04c8*/ 	.word	0xffffffff


	//   ....[6]....
        /*04cc*/ 	.word	0xffffffff


	//   ....[7]....
        /*04d0*/ 	.word	0xffffffff


	//   ....[8]....
        /*04d4*/ 	.word	0xffffffff


	//   ....[9]....
        /*04d8*/ 	.word	0xffffffff


	//   ....[10]....
        /*04dc*/ 	.word	0xffffffff


	//   ....[11]....
        /*04e0*/ 	.word	0xffffffff


	//   ....[12]....
        /*04e4*/ 	.word	0xffffffff


	//   ....[13]....
        /*04e8*/ 	.word	0xffffffff


	//   ....[14]....
        /*04ec*/ 	.word	0xffffffff


	//   ....[15]....
        /*04f0*/ 	.word	0xffffffff


	//   ....[16]....
        /*04f4*/ 	.word	0xffffffff


	//   ....[17]....
        /*04f8*/ 	.word	0xffffffff


	//   ....[18]....
        /*04fc*/ 	.word	0xffffffff


	//   ....[19]....
        /*0500*/ 	.word	0xffffffff


	//   ....[20]....
        /*0504*/ 	.word	0xffffffff


	//   ....[21]....
        /*0508*/ 	.word	0xffffffff


	//   ....[22]....
        /*050c*/ 	.word	0xffffffff


	//   ....[23]....
        /*0510*/ 	.word	0xffffffff


	//   ....[24]....
        /*0514*/ 	.word	0xffffffff


	//   ....[25]....
        /*0518*/ 	.word	0xffffffff


	//   ....[26]....
        /*051c*/ 	.word	0xffffffff


	//   ....[27]....
        /*0520*/ 	.word	0xffffffff


	//   ....[28]....
        /*0524*/ 	.word	0xffffffff


	//   ....[29]....
        /*0528*/ 	.word	0xffffffff


	//   ....[30]....
        /*052c*/ 	.word	0xffffffff


	//   ....[31]....
        /*0530*/ 	.word	0xffffffff


	//   ....[32]....
        /*0534*/ 	.word	0xffffffff


	//   ....[33]....
        /*0538*/ 	.word	0xffffffff


	//   ....[34]....
        /*053c*/ 	.word	0xffffffff


	//   ....[35]....
        /*0540*/ 	.word	0xffffffff


	//   ....[36]....
        /*0544*/ 	.word	0xffffffff


	//   ....[37]....
        /*0548*/ 	.word	0xffffffff


	//   ....[38]....
        /*054c*/ 	.word	0xffffffff


	//   ....[39]....
        /*0550*/ 	.word	0xffffffff


	//   ....[40]....
        /*0554*/ 	.word	0xffffffff


	//   ....[41]....
        /*0558*/ 	.word	0xffffffff


	//   ....[42]....
        /*055c*/ 	.word	0xffffffff


	//   ....[43]....
        /*0560*/ 	.word	0xffffffff


	//   ....[44]....
        /*0564*/ 	.word	0xffffffff


	//   ....[45]....
        /*0568*/ 	.word	0xffffffff


	//   ....[46]....
        /*056c*/ 	.word	0xffffffff


	//   ....[47]....
        /*0570*/ 	.word	0xffffffff


	//   ....[48]....
        /*0574*/ 	.word	0xffffffff


	//   ....[49]....
        /*0578*/ 	.word	0xffffffff


	//   ....[50]....
        /*057c*/ 	.word	0xffffffff


	//   ....[51]....
        /*0580*/ 	.word	0xffffffff


	//   ....[52]....
        /*0584*/ 	.word	0xffffffff


	//   ....[53]....
        /*0588*/ 	.word	0xffffffff


	//   ....[54]....
        /*058c*/ 	.word	0xffffffff


	//   ....[55]....
        /*0590*/ 	.word	0xffffffff


	//   ....[56]....
        /*0594*/ 	.word	0xffffffff


	//   ....[57]....
        /*0598*/ 	.word	0xffffffff


	//   ....[58]....
        /*059c*/ 	.word	0xffffffff


	//   ....[59]....
        /*05a0*/ 	.word	0xffffffff


	//   ....[60]....
        /*05a4*/ 	.word	0xffffffff


	//   ....[61]....
        /*05a8*/ 	.word	0xffffffff


	//   ....[62]....
        /*05ac*/ 	.word	0xffffffff


	//   ....[63]....
        /*05b0*/ 	.word	0xffffffff


	//   ....[64]....
        /*05b4*/ 	.word	0xffffffff


	//   ....[65]....
        /*05b8*/ 	.word	0xffffffff


	//   ....[66]....
        /*05bc*/ 	.word	0xffffffff


	//   ....[67]....
        /*05c0*/ 	.word	0xffffffff


	//   ....[68]....
        /*05c4*/ 	.word	0xffffffff


	//   ....[69]....
        /*05c8*/ 	.word	0xffffffff


	//   ....[70]....
        /*05cc*/ 	.word	0xffffffff


	//   ....[71]....
        /*05d0*/ 	.word	0xffffffff


	//   ....[72]....
        /*05d4*/ 	.word	0xffffffff


	//   ....[73]....
        /*05d8*/ 	.word	0xffffffff


	//   ....[74]....
        /*05dc*/ 	.word	0xffffffff


	//   ....[75]....
        /*05e0*/ 	.word	0xffffffff


	//   ....[76]....
        /*05e4*/ 	.word	0xffffffff


	//   ....[77]....
        /*05e8*/ 	.word	0xffffffff


	//   ....[78]....
        /*05ec*/ 	.word	0xffffffff


	//   ....[79]....
        /*05f0*/ 	.word	0xffffffff


	//   ....[80]....
        /*05f4*/ 	.word	0xffffffff


	//   ....[81]....
        /*05f8*/ 	.word	0xffffffff


	//   ....[82]....
        /*05fc*/ 	.word	0xffffffff


	//   ....[83]....
        /*0600*/ 	.word	0xffffffff


	//   ....[84]....
        /*0604*/ 	.word	0xffffffff


	//   ....[85]....
        /*0608*/ 	.word	0xffffffff


	//   ....[86]....
        /*060c*/ 	.word	0xffffffff


	//   ....[87]....
        /*0610*/ 	.word	0xffffffff


	//   ....[88]....
        /*0614*/ 	.word	0xffffffff


	//   ....[89]....
        /*0618*/ 	.word	0xffffffff


	//   ....[90]....
        /*061c*/ 	.word	0xffffffff


	//   ....[91]....
        /*0620*/ 	.word	0xffffffff


	//   ....[92]....
        /*0624*/ 	.word	0xffffffff


	//   ....[93]....
        /*0628*/ 	.word	0xffffffff


	//   ....[94]....
        /*062c*/ 	.word	0xffffffff


	//   ....[95]....
        /*0630*/ 	.word	0xffffffff


	//   ....[96]....
        /*0634*/ 	.word	0xffffffff


	//   ....[97]....
        /*0638*/ 	.word	0xffffffff


	//   ....[98]....
        /*063c*/ 	.word	0xffffffff


	//   ....[99]....
        /*0640*/ 	.word	0xffffffff


	//   ....[100]....
        /*0644*/ 	.word	0xffffffff


	//   ....[101]....
        /*0648*/ 	.word	0xffffffff


	//   ....[102]....
        /*064c*/ 	.word	0xffffffff


	//   ....[103]....
        /*0650*/ 	.word	0xffffffff


	//   ....[104]....
        /*0654*/ 	.word	0xffffffff


	//   ....[105]....
        /*0658*/ 	.word	0xffffffff


	//   ....[106]....
        /*065c*/ 	.word	0xffffffff


	//   ....[107]....
        /*0660*/ 	.word	0xffffffff


	//   ....[108]....
        /*0664*/ 	.word	0xffffffff


	//   ....[109]....
        /*0668*/ 	.word	0xffffffff


	//   ....[110]....
        /*066c*/ 	.word	0xffffffff


	//   ....[111]....
        /*0670*/ 	.word	0xffffffff


	//   ....[112]....
        /*0674*/ 	.word	0xffffffff


	//   ....[113]....
        /*0678*/ 	.word	0xffffffff


	//   ....[114]....
        /*067c*/ 	.word	0xffffffff


	//   ....[115]....
        /*0680*/ 	.word	0xffffffff


	//   ....[116]....
        /*0684*/ 	.word	0xffffffff


	//   ....[117]....
        /*0688*/ 	.word	0xffffffff


	//   ....[118]....
        /*068c*/ 	.word	0xffffffff


	//   ....[119]....
        /*0690*/ 	.word	0xffffffff


	//   ....[120]....
        /*0694*/ 	.word	0xffffffff


	//   ....[121]....
        /*0698*/ 	.word	0xffffffff


	//   ....[122]....
        /*069c*/ 	.word	0xffffffff


	//   ....[123]....
        /*06a0*/ 	.word	0xffffffff


	//   ....[124]....
        /*06a4*/ 	.word	0xffffffff


	//   ....[125]....
        /*06a8*/ 	.word	0xffffffff


	//   ....[126]....
        /*06ac*/ 	.word	0xffffffff


	//   ....[127]....
        /*06b0*/ 	.word	0xffffffff


	//   ....[128]....
        /*06b4*/ 	.word	0xffffffff


	//   ....[129]....
        /*06b8*/ 	.word	0xffffffff


	//   ....[130]....
        /*06bc*/ 	.word	0xffffffff


	//   ....[131]....
        /*06c0*/ 	.word	0xffffffff


	//   ....[132]....
        /*06c4*/ 	.word	0xffffffff


	//   ....[133]....
        /*06c8*/ 	.word	0xffffffff


	//   ....[134]....
        /*06cc*/ 	.word	0xffffffff


	//   ....[135]....
        /*06d0*/ 	.word	0xffffffff


	//   ....[136]....
        /*06d4*/ 	.word	0xffffffff


	//   ....[137]....
        /*06d8*/ 	.word	0xffffffff


	//   ....[138]....
        /*06dc*/ 	.word	0xffffffff


	//   ....[139]....
        /*06e0*/ 	.word	0xffffffff


	//   ....[140]....
        /*06e4*/ 	.word	0xffffffff


	//   ....[141]....
        /*06e8*/ 	.word	0xffffffff


	//   ....[142]....
        /*06ec*/ 	.word	0xffffffff


	//   ....[143]....
        /*06f0*/ 	.word	0xffffffff


	//   ....[144]....
        /*06f4*/ 	.word	0xffffffff


	//   ....[145]....
        /*06f8*/ 	.word	0xffffffff


	//   ....[146]....
        /*06fc*/ 	.word	0xffffffff


	//   ....[147]....
        /*0700*/ 	.word	0xffffffff


	//   ....[148]....
        /*0704*/ 	.word	0xffffffff


	//   ....[149]....
        /*0708*/ 	.word	0xffffffff


	//   ....[150]....
        /*070c*/ 	.word	0xffffffff


	//   ....[151]....
        /*0710*/ 	.word	0xffffffff


	//   ....[152]....
        /*0714*/ 	.word	0xffffffff


	//   ....[153]....
        /*0718*/ 	.word	0xffffffff


	//   ....[154]....
        /*071c*/ 	.word	0xffffffff


	//   ....[155]....
        /*0720*/ 	.word	0xffffffff


	//   ....[156]....
        /*0724*/ 	.word	0xffffffff


	//   ....[157]....
        /*0728*/ 	.word	0xffffffff


	//   ....[158]....
        /*072c*/ 	.word	0xffffffff


	//   ....[159]....
        /*0730*/ 	.word	0xffffffff


	//   ....[160]....
        /*0734*/ 	.word	0xffffffff


	//   ....[161]....
        /*0738*/ 	.word	0xffffffff


	//   ....[162]....
        /*073c*/ 	.word	0xffffffff


	//   ....[163]....
        /*0740*/ 	.word	0xffffffff


	//   ....[164]....
        /*0744*/ 	.word	0xffffffff


	//   ....[165]....
        /*0748*/ 	.word	0xffffffff


	//   ....[166]....
        /*074c*/ 	.word	0xffffffff


	//   ....[167]....
        /*0750*/ 	.word	0xffffffff


	//   ....[168]....
        /*0754*/ 	.word	0xffffffff


	//   ....[169]....
        /*0758*/ 	.word	0xffffffff


	//   ....[170]....
        /*075c*/ 	.word	0xffffffff


	//   ....[171]....
        /*0760*/ 	.word	0xffffffff


	//   ....[172]....
        /*0764*/ 	.word	0xffffffff


	//   ....[173]....
        /*0768*/ 	.word	0xffffffff


	//   ....[174]....
        /*076c*/ 	.word	0xffffffff


	//   ....[175]....
        /*0770*/ 	.word	0xffffffff


	//   ....[176]....
        /*0774*/ 	.word	0xffffffff


	//   ....[177]....
        /*0778*/ 	.word	0xffffffff


	//   ....[178]....
        /*077c*/ 	.word	0xffffffff


	//   ....[179]....
        /*0780*/ 	.word	0xffffffff


	//   ....[180]....
        /*0784*/ 	.word	0xffffffff


	//   ....[181]....
        /*0788*/ 	.word	0xffffffff


	//   ....[182]....
        /*078c*/ 	.word	0xffffffff


	//   ....[183]....
        /*0790*/ 	.word	0xffffffff


	//   ....[184]....
        /*0794*/ 	.word	0xffffffff


	//   ....[185]....
        /*0798*/ 	.word	0x0500000f


	//   ....[186]....
        /*079c*/ 	.word	0x0500000f


	//   ....[187]....
        /*07a0*/ 	.word	0x0500000f


	//   ....[188]....
        /*07a4*/ 	.word	0x0500000f


	//   ....[189]....
        /*07a8*/ 	.word	0x0500000f


	//   ....[190]....
        /*07ac*/ 	.word	0x0500000f


	//   ....[191]....
        /*07b0*/ 	.word	0x0500000f


	//   ....[192]....
        /*07b4*/ 	.word	0x0500000f


	//   ....[193]....
        /*07b8*/ 	.word	0x0500000f


	//   ....[194]....
        /*07bc*/ 	.word	0x0500000f


	//   ....[195]....
        /*07c0*/ 	.word	0x0500000f


	//   ....[196]....
        /*07c4*/ 	.word	0x0500000f


	//   ....[197]....
        /*07c8*/ 	.word	0x0500000f


	//   ....[198]....
        /*07cc*/ 	.word	0x0500000f


	//   ....[199]....
        /*07d0*/ 	.word	0x0500000f


	//   ....[200]....
        /*07d4*/ 	.word	0x0500000f


	//   ....[201]....
        /*07d8*/ 	.word	0x0500000f


	//   ....[202]....
        /*07dc*/ 	.word	0x0500000f


	//   ....[203]....
        /*07e0*/ 	.word	0x0500000f


	//   ....[204]....
        /*07e4*/ 	.word	0x0500000f


	//   ....[205]....
        /*07e8*/ 	.word	0x0500000f


	//   ....[206]....
        /*07ec*/ 	.word	0x0500000f


	//   ....[207]....
        /*07f0*/ 	.word	0x0500000f


	//   ....[208]....
        /*07f4*/ 	.word	0x0500000f


	//   ....[209]....
        /*07f8*/ 	.word	0x0500000f


	//   ....[210]....
        /*07fc*/ 	.word	0x0500000f


	//   ....[211]....
        /*0800*/ 	.word	0x0500000f


	//   ....[212]....
        /*0804*/ 	.word	0x0500000f


	//   ....[213]....
        /*0808*/ 	.word	0x0500000f


	//   ....[214]....
        /*080c*/ 	.word	0x0500000f


	//   ....[215]....
        /*0810*/ 	.word	0x0500000f


	//   ....[216]....
        /*0814*/ 	.word	0x0500000f


	//   ....[217]....
        /*0818*/ 	.word	0x0500000f


	//   ....[218]....
        /*081c*/ 	.word	0x0500000f


	//   ....[219]....
        /*0820*/ 	.word	0x0500000f


	//   ....[220]....
        /*0824*/ 	.word	0x0500000f


	//   ....[221]....
        /*0828*/ 	.word	0x0500000f


	//   ....[222]....
        /*082c*/ 	.word	0x0500000f


	//   ....[223]....
        /*0830*/ 	.word	0x0500000f


	//   ....[224]....
        /*0834*/ 	.word	0x0500000f


	//   ....[225]....
        /*0838*/ 	.word	0x0500000f


	//   ....[226]....
        /*083c*/ 	.word	0x0500000f


	//   ....[227]....
        /*0840*/ 	.word	0x0500000f


	//   ....[228]....
        /*0844*/ 	.word	0x0500000f


	//   ....[229]....
        /*0848*/ 	.word	0x0500000f


	//   ....[230]....
        /*084c*/ 	.word	0x0500000f


	//   ....[231]....
        /*0850*/ 	.word	0x0500000f


	//   ....[232]....
        /*0854*/ 	.word	0x0500000f


	//   ....[233]....
        /*0858*/ 	.word	0x0500000f


	//   ....[234]....
        /*085c*/ 	.word	0x0500000f


	//   ....[235]....
        /*0860*/ 	.word	0x0500000f


	//   ....[236]....
        /*0864*/ 	.word	0x0500000f


	//   ....[237]....
        /*0868*/ 	.word	0x0500000f


	//   ....[238]....
        /*086c*/ 	.word	0x0500000f


	//   ....[239]....
        /*0870*/ 	.word	0x0500000f


	//   ....[240]....
        /*0874*/ 	.word	0x0500000f


	//   ....[241]....
        /*0878*/ 	.word	0x0500000f


	//   ....[242]....
        /*087c*/ 	.word	0x0500000f


	//   ....[243]....
        /*0880*/ 	.word	0x0500000f


	//   ....[244]....
        /*0884*/ 	.word	0x0500000f


	//   ....[245]....
        /*0888*/ 	.word	0x0500000f


	//   ....[246]....
        /*088c*/ 	.word	0x0500000f


	//   ....[247]....
        /*0890*/ 	.word	0x0500000f


	//   ....[248]....
        /*0894*/ 	.word	0x0500000f


	//   ....[249]....
        /*0898*/ 	.word	0x0500000f


	//   ....[250]....
        /*089c*/ 	.word	0x0500000f


	//   ....[251]....
        /*08a0*/ 	.word	0x0500000f


	//   ....[252]....
        /*08a4*/ 	.word	0x0500000f


	//   ....[253]....
        /*08a8*/ 	.word	0x0500000f


	//   ....[254]....
        /*08ac*/ 	.word	0x0500000f


	//   ....[255]....
        /*08b0*/ 	.word	0x0500000f


	//   ....[0]....
        /*08b4*/ 	.word	0x0500000f


	//   ....[1]....
        /*08b8*/ 	.word	0x0500000f


	//   ....[2]....
        /*08bc*/ 	.word	0x0500000f


	//   ....[3]....
        /*08c0*/ 	.word	0x0500000f


	//   ....[4]....
        /*08c4*/ 	.word	0x0500000f


	//   ....[5]....
        /*08c8*/ 	.word	0x0500000f


	//   ....[6]....
        /*08cc*/ 	.word	0x0500000f


	//   ....[7]....
        /*08d0*/ 	.word	0x0500000f


	//   ....[8]....
        /*08d4*/ 	.word	0x0500000f


	//   ....[9]....
        /*08d8*/ 	.word	0x0500000f


	//   ....[10]....
        /*08dc*/ 	.word	0x0500000f


	//   ....[11]....
        /*08e0*/ 	.word	0x0500000f


	//   ....[12]....
        /*08e4*/ 	.word	0x0500000f


	//   ....[13]....
        /*08e8*/ 	.word	0x0500000f


	//   ....[14]....
        /*08ec*/ 	.word	0x0500000f


	//   ....[15]....
        /*08f0*/ 	.word	0x0500000f


	//   ....[16]....
        /*08f4*/ 	.word	0x0500000f


	//   ....[17]....
        /*08f8*/ 	.word	0x0500000f


	//   ....[18]....
        /*08fc*/ 	.word	0x0500000f


	//   ....[19]....
        /*0900*/ 	.word	0x0500000f


	//   ....[20]....
        /*0904*/ 	.word	0x0500000f


	//   ....[21]....
        /*0908*/ 	.word	0x0500000f


	//   ....[22]....
        /*090c*/ 	.word	0x0500000f


	//   ....[23]....
        /*0910*/ 	.word	0x0500000f


	//   ....[24]....
        /*0914*/ 	.word	0x0500000f


	//   ....[25]....
        /*0918*/ 	.word	0x0500000f


	//   ....[26]....
        /*091c*/ 	.word	0x0500000f


	//   ....[27]....
        /*0920*/ 	.word	0x0500000f


	//   ....[28]....
        /*0924*/ 	.word	0x0500000f


	//   ....[29]....
        /*0928*/ 	.word	0x0500000f


	//   ....[30]....
        /*092c*/ 	.word	0x0500000f


	//   ....[31]....
        /*0930*/ 	.word	0x0500000f


	//   ....[32]....
        /*0934*/ 	.word	0x0500000f


	//   ....[33]....
        /*0938*/ 	.word	0x0500000f


	//   ....[34]....
        /*093c*/ 	.word	0x0500000f


	//   ....[35]....
        /*0940*/ 	.word	0x0500000f


	//   ....[36]....
        /*0944*/ 	.word	0x0500000f


	//   ....[37]....
        /*0948*/ 	.word	0x0500000f


	//   ....[38]....
        /*094c*/ 	.word	0x0500000f


	//   ....[39]....
        /*0950*/ 	.word	0x0500000f


	//   ....[40]....
        /*0954*/ 	.word	0x0500000f


	//   ....[41]....
        /*0958*/ 	.word	0x0500000f


	//----- nvinfo : EIATTR_COOP_GROUP_INSTR_OFFSETS
	.align		4
.L_321:
        /*095c*/ 	.byte	0x04, 0x28
        /*095e*/ 	.short	(.L_323 - .L_322)


	//   ....[0]....
.L_322:
        /*0960*/ 	.word	0x00000060


	//   ....[1]....
        /*0964*/ 	.word	0x00000140


	//   ....[2]....
        /*0968*/ 	.word	0x00000190


	//   ....[3]....
        /*096c*/ 	.word	0x000003c0


	//   ....[4]....
        /*0970*/ 	.word	0x00000520


	//   ....[5]....
        /*0974*/ 	.word	0x00000640


	//   ....[6]....
        /*0978*/ 	.word	0x000007a0


	//   ....[7]....
        /*097c*/ 	.word	0x00003b50


	//   ....[8]....
        /*0980*/ 	.word	0x00003b60


	//   ....[9]....
        /*0984*/ 	.word	0x00005220


	//   ....[10]....
        /*0988*/ 	.word	0x00005230


	//   ....[11]....
        /*098c*/ 	.word	0x00007370


	//   ....[12]....
        /*0990*/ 	.word	0x00007380


	//   ....[13]....
        /*0994*/ 	.word	0x00008b80


	//   ....[14]....
        /*0998*/ 	.word	0x00008b90


	//   ....[15]....
        /*099c*/ 	.word	0x0000a5c0


	//   ....[16]....
        /*09a0*/ 	.word	0x0000a5d0


	//   ....[17]....
        /*09a4*/ 	.word	0x0000a860


	//   ....[18]....
        /*09a8*/ 	.word	0x0000a870


	//   ....[19]....
        /*09ac*/ 	.word	0x0000ad60


	//   ....[20]....
        /*09b0*/ 	.word	0x0000ad80


	//   ....[21]....
        /*09b4*/ 	.word	0x0000afd0


	//   ....[22]....
        /*09b8*/ 	.word	0x0000aff0


	//   ....[23]....
        /*09bc*/ 	.word	0x0000baa0


	//   ....[24]....
        /*09c0*/ 	.word	0x0000c1b0


	//   ....[25]....
        /*09c4*/ 	.word	0x0000c1c0


	//   ....[26]....
        /*09c8*/ 	.word	0x0000c1d0


	//   ....[27]....
        /*09cc*/ 	.word	0x0000c1e0


	//   ....[28]....
        /*09d0*/ 	.word	0x0000cab0


	//   ....[29]....
        /*09d4*/ 	.word	0x0000cac0


	//   ....[30]....
        /*09d8*/ 	.word	0x0000cad0


	//   ....[31]....
        /*09dc*/ 	.word	0x0000cae0


	//   ....[32]....
        /*09e0*/ 	.word	0x0000fc90


	//   ....[33]....
        /*09e4*/ 	.word	0x0000fca0


	//   ....[34]....
        /*09e8*/ 	.word	0x0000fcb0


	//   ....[35]....
        /*09ec*/ 	.word	0x0000fcc0


	//   ....[36]....
        /*09f0*/ 	.word	0x00010360


	//   ....[37]....
        /*09f4*/ 	.word	0x00010370


	//   ....[38]....
        /*09f8*/ 	.word	0x00010380


	//   ....[39]....
        /*09fc*/ 	.word	0x00010390


	//   ....[40]....
        /*0a00*/ 	.word	0x00014770


	//   ....[41]....
        /*0a04*/ 	.word	0x00014cc0


	//   ....[42]....
        /*0a08*/ 	.word	0x00014ce0


	//   ....[43]....
        /*0a0c*/ 	.word	0x00014cf0


	//   ....[44]....
        /*0a10*/ 	.word	0x000154e0


	//   ....[45]....
        /*0a14*/ 	.word	0x000155e0


	//   ....[46]....
        /*0a18*/ 	.word	0x00017710


	//   ....[47]....
        /*0a1c*/ 	.word	0x00017720


	//   ....[48]....
        /*0a20*/ 	.word	0x00017d30


	//   ....[49]....
        /*0a24*/ 	.word	0x00017d70


	//   ....[50]....
        /*0a28*/ 	.word	0x00018610


	//   ....[51]....
        /*0a2c*/ 	.word	0x00018630


	//   ....[52]....
        /*0a30*/ 	.word	0x0001aac0


	//   ....[53]....
        /*0a34*/ 	.word	0x0001ab20


	//   ....[54]....
        /*0a38*/ 	.word	0x0001adf0


	//   ....[55]....
        /*0a3c*/ 	.word	0x0001ae10


	//   ....[56]....
        /*0a40*/ 	.word	0x0001c150


	//   ....[57]....
        /*0a44*/ 	.word	0x0001c360


	//   ....[58]....
        /*0a48*/ 	.word	0x0001c3e0


	//   ....[59]....
        /*0a4c*/ 	.word	0x0001c3f0


	//   ....[60]....
        /*0a50*/ 	.word	0x0001da60


	//   ....[61]....
        /*0a54*/ 	.word	0x0001da70


	//   ....[62]....
        /*0a58*/ 	.word	0x0001da80


	//   ....[63]....
        /*0a5c*/ 	.word	0x0001da90


	//   ....[64]....
        /*0a60*/ 	.word	0x0001e370


	//   ....[65]....
        /*0a64*/ 	.word	0x0001e3a0


	//   ....[66]....
        /*0a68*/ 	.word	0x0001e4e0


	//   ....[67]....
        /*0a6c*/ 	.word	0x0001e500


	//   ....[68]....
        /*0a70*/ 	.word	0x0001e600


	//   ....[69]....
        /*0a74*/ 	.word	0x0001e620


	//   ....[70]....
        /*0a78*/ 	.word	0x0001e730


	//   ....[71]....
        /*0a7c*/ 	.word	0x0001e750


	//   ....[72]....
        /*0a80*/ 	.word	0x0001eb90


	//   ....[73]....
        /*0a84*/ 	.word	0x0001ebd0


	//   ....[74]....
        /*0a88*/ 	.word	0x0001f5a0


	//   ....[75]....
        /*0a8c*/ 	.word	0x0001f5b0


	//   ....[76]....
        /*0a90*/ 	.word	0x00020520


	//   ....[77]....
        /*0a94*/ 	.word	0x00020550


	//   ....[78]....
        /*0a98*/ 	.word	0x00020670


	//   ....[79]....
        /*0a9c*/ 	.word	0x00020690


	//   ....[80]....
        /*0aa0*/ 	.word	0x00020790


	//   ....[81]....
        /*0aa4*/ 	.word	0x000207b0


	//   ....[82]....
        /*0aa8*/ 	.word	0x000208c0


	//   ....[83]....
        /*0aac*/ 	.word	0x000208e0


	//   ....[84]....
        /*0ab0*/ 	.word	0x00020a70


	//   ....[85]....
        /*0ab4*/ 	.word	0x00020c80


	//   ....[86]....
        /*0ab8*/ 	.word	0x00020cb0


	//   ....[87]....
        /*0abc*/ 	.word	0x00020ce0


	//   ....[88]....
        /*0ac0*/ 	.word	0x00020d10


	//   ....[89]....
        /*0ac4*/ 	.word	0x00020d40


	//   ....[90]....
        /*0ac8*/ 	.word	0x00020d70


	//   ....[91]....
        /*0acc*/ 	.word	0x00020f00


	//   ....[92]....
        /*0ad0*/ 	.word	0x00020f30


	//   ....[93]....
        /*0ad4*/ 	.word	0x00020f60


	//   ....[94]....
        /*0ad8*/ 	.word	0x00020f90


	//   ....[95]....
        /*0adc*/ 	.word	0x00020fc0


	//   ....[96]....
        /*0ae0*/ 	.word	0x00020ff0


	//   ....[97]....
        /*0ae4*/ 	.word	0x00021080


	//   ....[98]....
        /*0ae8*/ 	.word	0x000210b0


	//   ....[99]....
        /*0aec*/ 	.word	0x000210c0


	//   ....[100]....
        /*0af0*/ 	.word	0x00021100


	//   ....[101]....
        /*0af4*/ 	.word	0x000225c0


	//   ....[102]....
        /*0af8*/ 	.word	0x00024900


	//   ....[103]....
        /*0afc*/ 	.word	0x00024920


	//   ....[104]....
        /*0b00*/ 	.word	0x000249d0


	//   ....[105]....
        /*0b04*/ 	.word	0x000249f0


	//   ....[106]....
        /*0b08*/ 	.word	0x00024a90


	//   ....[107]....
        /*0b0c*/ 	.word	0x00024ab0


	//   ....[108]....
        /*0b10*/ 	.word	0x00024b50


	//   ....[109]....
        /*0b14*/ 	.word	0x00024b70


	//   ....[110]....
        /*0b18*/ 	.word	0x00024c10


	//   ....[111]....
        /*0b1c*/ 	.word	0x00024c30


	//   ....[112]....
        /*0b20*/ 	.word	0x00024c40


	//   ....[113]....
        /*0b24*/ 	.word	0x00024cd0


	//   ....[114]....
        /*0b28*/ 	.word	0x000253f0


	//   ....[115]....
        /*0b2c*/ 	.word	0x00025420


	//   ....[116]....
        /*0b30*/ 	.word	0x00025480


	//   ....[117]....
        /*0b34*/ 	.word	0x000254e0


	//   ....[118]....
        /*0b38*/ 	.word	0x00025530


	//   ....[119]....
        /*0b3c*/ 	.word	0x00025590


	//   ....[120]....
        /*0b40*/ 	.word	0x000255e0


	//   ....[121]....
        /*0b44*/ 	.word	0x00025640


	//   ....[122]....
        /*0b48*/ 	.word	0x00025690


	//   ....[123]....
        /*0b4c*/ 	.word	0x000256f0


	//   ....[124]....
        /*0b50*/ 	.word	0x00025740


	//   ....[125]....
        /*0b54*/ 	.word	0x000257a0


	//   ....[126]....
        /*0b58*/ 	.word	0x000257f0


	//   ....[127]....
        /*0b5c*/ 	.word	0x00025840


	//   ....[128]....
        /*0b60*/ 	.word	0x00025860


	//   ....[129]....
        /*0b64*/ 	.word	0x000258a0


	//   ....[130]....
        /*0b68*/ 	.word	0x00026090


	//   ....[131]....
        /*0b6c*/ 	.word	0x000260a0


	//   ....[132]....
        /*0b70*/ 	.word	0x000260d0


	//   ....[133]....
        /*0b74*/ 	.word	0x00026120


	//   ....[134]....
        /*0b78*/ 	.word	0x00026130


	//   ....[135]....
        /*0b7c*/ 	.word	0x00026190


	//   ....[136]....
        /*0b80*/ 	.word	0x000261c0


	//   ....[137]....
        /*0b84*/ 	.word	0x00026200


	//   ....[138]....
        /*0b88*/ 	.word	0x00026230


	//   ....[139]....
        /*0b8c*/ 	.word	0x00026270


	//   ....[140]....
        /*0b90*/ 	.word	0x000262a0


	//   ....[141]....
        /*0b94*/ 	.word	0x000262e0


	//   ....[142]....
        /*0b98*/ 	.word	0x00026580


	//   ....[143]....
        /*0b9c*/ 	.word	0x000265a0


	//   ....[144]....
        /*0ba0*/ 	.word	0x000265b0


	//   ....[145]....
        /*0ba4*/ 	.word	0x00026640


	//   ....[146]....
        /*0ba8*/ 	.word	0x00026650


	//   ....[147]....
        /*0bac*/ 	.word	0x000266e0


	//   ....[148]....
        /*0bb0*/ 	.word	0x000266f0


	//   ....[149]....
        /*0bb4*/ 	.word	0x00026780


	//   ....[150]....
        /*0bb8*/ 	.word	0x00026790


	//   ....[151]....
        /*0bbc*/ 	.word	0x00026820


	//   ....[152]....
        /*0bc0*/ 	.word	0x00026830


	//   ....[153]....
        /*0bc4*/ 	.word	0x00026840


	//   ....[154]....
        /*0bc8*/ 	.word	0x00026e30


	//   ....[155]....
        /*0bcc*/ 	.word	0x00026e70


	//   ....[156]....
        /*0bd0*/ 	.word	0x00026eb0


	//   ....[157]....
        /*0bd4*/ 	.word	0x00026ee0


	//   ....[158]....
        /*0bd8*/ 	.word	0x00026f70


	//   ....[159]....
        /*0bdc*/ 	.word	0x00026fa0


	//   ....[160]....
        /*0be0*/ 	.word	0x00027010


	//   ....[161]....
        /*0be4*/ 	.word	0x00027040


	//   ....[162]....
        /*0be8*/ 	.word	0x000270b0


	//   ....[163]....
        /*0bec*/ 	.word	0x000270e0


	//   ....[164]....
        /*0bf0*/ 	.word	0x00027110


	//   ....[165]....
        /*0bf4*/ 	.word	0x00027160


	//   ....[166]....
        /*0bf8*/ 	.word	0x000275a0


	//   ....[167]....
        /*0bfc*/ 	.word	0x000275d0


	//   ....[168]....
        /*0c00*/ 	.word	0x00027630


	//   ....[169]....
        /*0c04*/ 	.word	0x00027660


	//   ....[170]....
        /*0c08*/ 	.word	0x00027690


	//   ....[171]....
        /*0c0c*/ 	.word	0x000276c0


	//   ....[172]....
        /*0c10*/ 	.word	0x000276f0


	//   ....[173]....
        /*0c14*/ 	.word	0x00027720


	//   ....[174]....
        /*0c18*/ 	.word	0x000278c0


	//   ....[175]....
        /*0c1c*/ 	.word	0x000278f0


	//   ....[176]....
        /*0c20*/ 	.word	0x00027920


	//   ....[177]....
        /*0c24*/ 	.word	0x00027950


	//   ....[178]....
        /*0c28*/ 	.word	0x00027980


	//   ....[179]....
        /*0c2c*/ 	.word	0x000279b0


	//   ....[180]....
        /*0c30*/ 	.word	0x00027a70


	//   ....[181]....
        /*0c34*/ 	.word	0x00027a90


	//   ....[182]....
        /*0c38*/ 	.word	0x00027ab0


	//   ....[183]....
        /*0c3c*/ 	.word	0x00027b10


	//   ....[184]....
        /*0c40*/ 	.word	0x00028530


	//   ....[185]....
        /*0c44*/ 	.word	0x00028870


	//   ....[186]....
        /*0c48*/ 	.word	0x00028900


	//   ....[187]....
        /*0c4c*/ 	.word	0x000289a0


	//   ....[188]....
        /*0c50*/ 	.word	0x00028a30


	//   ....[189]....
        /*0c54*/ 	.word	0x00028b20


	//   ....[190]....
        /*0c58*/ 	.word	0x00028bb0


	//   ....[191]....
        /*0c5c*/ 	.word	0x00028c50


	//   ....[192]....
        /*0c60*/ 	.word	0x00028ce0


	//   ....[193]....
        /*0c64*/ 	.word	0x00028dd0


	//   ....[194]....
        /*0c68*/ 	.word	0x00028e60


	//   ....[195]....
        /*0c6c*/ 	.word	0x00028f00


	//   ....[196]....
        /*0c70*/ 	.word	0x00028f90


	//   ....[197]....
        /*0c74*/ 	.word	0x00029080


	//   ....[198]....
        /*0c78*/ 	.word	0x00029110


	//   ....[199]....
        /*0c7c*/ 	.word	0x00029160


	//   ....[200]....
        /*0c80*/ 	.word	0x000291b0


	//   ....[201]....
        /*0c84*/ 	.word	0x00029250


	//   ....[202]....
        /*0c88*/ 	.word	0x000292e0


	//   ....[203]....
        /*0c8c*/ 	.word	0x00029330


	//   ....[204]....
        /*0c90*/ 	.word	0x00029380


	//   ....[205]....
        /*0c94*/ 	.word	0x00029470


	//   ....[206]....
        /*0c98*/ 	.word	0x00029500


	//   ....[207]....
        /*0c9c*/ 	.word	0x00029550


	//   ....[208]....
        /*0ca0*/ 	.word	0x000295a0


	//   ....[209]....
        /*0ca4*/ 	.word	0x00029640


	//   ....[210]....
        /*0ca8*/ 	.word	0x000296d0


	//   ....[211]....
        /*0cac*/ 	.word	0x00029720


	//   ....[212]....
        /*0cb0*/ 	.word	0x00029770


	//   ....[213]....
        /*0cb4*/ 	.word	0x00029a70


	//   ....[214]....
        /*0cb8*/ 	.word	0x00029d50


	//   ....[215]....
        /*0cbc*/ 	.word	0x00029e40


	//   ....[216]....
        /*0cc0*/ 	.word	0x00029ee0


	//   ....[217]....
        /*0cc4*/ 	.word	0x00029f40


	//   ....[218]....
        /*0cc8*/ 	.word	0x0002a050


	//   ....[219]....
        /*0ccc*/ 	.word	0x0002a0c0


	//   ....[220]....
        /*0cd0*/ 	.word	0x0002a1d0


	//   ....[221]....
        /*0cd4*/ 	.word	0x0002a240


	//   ....[222]....
        /*0cd8*/ 	.word	0x0002a350


	//   ....[223]....
        /*0cdc*/ 	.word	0x0002a3c0


	//   ....[224]....
        /*0ce0*/ 	.word	0x0002a4d0


	//   ....[225]....
        /*0ce4*/ 	.word	0x0002a540


	//   ....[226]....
        /*0ce8*/ 	.word	0x0002a5e0


	//   ....[227]....
        /*0cec*/ 	.word	0x0002a6f0


	//   ....[228]....
        /*0cf0*/ 	.word	0x0002a760


	//   ....[229]....
        /*0cf4*/ 	.word	0x0002a7e0


	//   ....[230]....
        /*0cf8*/ 	.word	0x0002a8b0


	//   ....[231]....
        /*0cfc*/ 	.word	0x0002a930


	//   ....[232]....
        /*0d00*/ 	.word	0x0002aa10


	//   ....[233]....
        /*0d04*/ 	.word	0x0002aa90


	//   ....[234]....
        /*0d08*/ 	.word	0x0002ab70


	//   ....[235]....
        /*0d0c*/ 	.word	0x0002abf0


	//   ....[236]....
        /*0d10*/ 	.word	0x0002acd0


	//   ....[237]....
        /*0d14*/ 	.word	0x0002ad50


	//   ....[238]....
        /*0d18*/ 	.word	0x0002ae30


	//   ....[239]....
        /*0d1c*/ 	.word	0x0002aeb0


	//   ....[240]....
        /*0d20*/ 	.word	0x0002af80


	//   ....[241]....
        /*0d24*/ 	.word	0x0002b000


	//   ....[242]....
        /*0d28*/ 	.word	0x0002b0c0


	//   ....[243]....
        /*0d2c*/ 	.word	0x0002b1f0


	//   ....[244]....
        /*0d30*/ 	.word	0x0002b2b0


	//   ....[245]....
        /*0d34*/ 	.word	0x0002b320


	//   ....[246]....
        /*0d38*/ 	.word	0x0002b430


	//   ....[247]....
        /*0d3c*/ 	.word	0x0002b490


	//   ....[248]....
        /*0d40*/ 	.word	0x0002b560


	//   ....[249]....
        /*0d44*/ 	.word	0x0002b5c0


	//   ....[250]....
        /*0d48*/ 	.word	0x0002b690


	//   ....[251]....
        /*0d4c*/ 	.word	0x0002b6f0


	//   ....[252]....
        /*0d50*/ 	.word	0x0002b7c0


	//   ....[253]....
        /*0d54*/ 	.word	0x0002b8b0


	//   ....[254]....
        /*0d58*/ 	.word	0x0002b940


	//   ....[255]....
        /*0d5c*/ 	.word	0x0002ba30


	//   ....[0]....
        /*0d60*/ 	.word	0x0002bad0


	//   ....[1]....
        /*0d64*/ 	.word	0x0002bb30


	//   ....[2]....
        /*0d68*/ 	.word	0x0002bc30


	//   ....[3]....
        /*0d6c*/ 	.word	0x0002bc90


	//   ....[4]....
        /*0d70*/ 	.word	0x0002bd90


	//   ....[5]....
        /*0d74*/ 	.word	0x0002bdf0


	//   ....[6]....
        /*0d78*/ 	.word	0x0002bef0


	//   ....[7]....
        /*0d7c*/ 	.word	0x0002bf50


	//   ....[8]....
        /*0d80*/ 	.word	0x0002c050


	//   ....[9]....
        /*0d84*/ 	.word	0x0002c0b0


	//   ....[10]....
        /*0d88*/ 	.word	0x0002c180


	//   ....[11]....
        /*0d8c*/ 	.word	0x0002c2c0


	//   ....[12]....
        /*0d90*/ 	.word	0x0002c360


	//   ....[13]....
        /*0d94*/ 	.word	0x0002c440


	//   ....[14]....
        /*0d98*/ 	.word	0x0002c510


	//   ....[15]....
        /*0d9c*/ 	.word	0x0002c570


	//   ....[16]....
        /*0da0*/ 	.word	0x0002c660


	//   ....[17]....
        /*0da4*/ 	.word	0x0002c6c0


	//   ....[18]....
        /*0da8*/ 	.word	0x0002c7b0


	//   ....[19]....
        /*0dac*/ 	.word	0x0002c810


	//   ....[20]....
        /*0db0*/ 	.word	0x0002c900


	//   ....[21]....
        /*0db4*/ 	.word	0x0002c960


	//   ....[22]....
        /*0db8*/ 	.word	0x0002ca40


	//   ....[23]....
        /*0dbc*/ 	.word	0x0002cad0


	//   ....[24]....
        /*0dc0*/ 	.word	0x0002cb70


	//   ....[25]....
        /*0dc4*/ 	.word	0x0002ccf0


	//   ....[26]....
        /*0dc8*/ 	.word	0x0002cd60


	//   ....[27]....
        /*0dcc*/ 	.word	0x0002cdd0


	//   ....[28]....
        /*0dd0*/ 	.word	0x0002ce40


	//   ....[29]....
        /*0dd4*/ 	.word	0x0002ceb0


	//   ....[30]....
        /*0dd8*/ 	.word	0x0002cf30


	//   ....[31]....
        /*0ddc*/ 	.word	0x0002cfb0


	//   ....[32]....
        /*0de0*/ 	.word	0x0002d040


	//   ....[33]....
        /*0de4*/ 	.word	0x0002d0b0


	//   ....[34]....
        /*0de8*/ 	.word	0x0002d120


	//   ....[35]....
        /*0dec*/ 	.word	0x0002d190


	//   ....[36]....
        /*0df0*/ 	.word	0x0002d210


	//   ....[37]....
        /*0df4*/ 	.word	0x0002d280


	//   ....[38]....
        /*0df8*/ 	.word	0x0002d310


	//   ....[39]....
        /*0dfc*/ 	.word	0x0002d370


	//   ....[40]....
        /*0e00*/ 	.word	0x0002d400


	//   ....[41]....
        /*0e04*/ 	.word	0x0002d530


	//----- nvinfo : EIATTR_REG_RECONFIG
	.align		4
.L_323:
        /*0e08*/ 	.byte	0x01, 0x54
	.zero		2


	//----- nvinfo : EIATTR_SYSCALL_OFFSETS
	.align		4
        /*0e0c*/ 	.byte	0x04, 0x46
        /*0e0e*/ 	.short	(.L_325 - .L_324)


	//   ....[0]....
.L_324:
        /*0e10*/ 	.word	0x00001ed0


	//   ....[1]....
        /*0e14*/ 	.word	0x00002020


	//   ....[2]....
        /*0e18*/ 	.word	0x0000bc10


	//   ....[3]....
        /*0e1c*/ 	.word	0x0000bf40


	//   ....[4]....
        /*0e20*/ 	.word	0x00023f30


	//   ....[5]....
        /*0e24*/ 	.word	0x00024080


	//   ....[6]....
        /*0e28*/ 	.word	0x00024170


	//   ....[7]....
        /*0e2c*/ 	.word	0x00025090


	//----- nvinfo : EIATTR_MBARRIER_INSTR_OFFSETS
	.align		4
.L_325:
        /*0e30*/ 	.byte	0x04, 0x39
        /*0e32*/ 	.short	(.L_327 - .L_326)


	//   ....[0]....
.L_326:
        /*0e34*/ 	.word	0x00000270
        /*0e38*/ 	.word	0x000000ff
        /*0e3c*/ 	.word	0x00030800
        /*0e40*/ 	.short	0x0100
        /*0e42*/ 	.byte	0x08
	.zero		1


	//   ....[1]....
        /*0e44*/ 	.word	0x00000280
        /*0e48*/ 	.word	0x000000ff
        /*0e4c*/ 	.word	0x00030820
        /*0e50*/ 	.short	0x0100
        /*0e52*/ 	.byte	0x08
	.zero		1


	//   ....[2]....
        /*0e54*/ 	.word	0x00000370
        /*0e58*/ 	.word	0x000000ff
        /*0e5c*/ 	.word	0x00030830
        /*0e60*/ 	.short	0x0100
        /*0e62*/ 	.byte	0x08
	.zero		1


	//   ....[3]....
        /*0e64*/ 	.word	0x00000380
        /*0e68*/ 	.word	0x000000ff
        /*0e6c*/ 	.word	0x00030840
        /*0e70*/ 	.short	0x0100
        /*0e72*/ 	.byte	0x08
	.zero		1


	//   ....[4]....
        /*0e74*/ 	.word	0x00000390
        /*0e78*/ 	.word	0x000000ff
        /*0e7c*/ 	.word	0x00030838
        /*0e80*/ 	.short	0x0100
        /*0e82*/ 	.byte	0x08
	.zero		1


	//   ....[5]....
        /*0e84*/ 	.word	0x000003a0
        /*0e88*/ 	.word	0x000000ff
        /*0e8c*/ 	.word	0x00030848
        /*0e90*/ 	.short	0x0100
        /*0e92*/ 	.byte	0x08
	.zero		1


	//   ....[6]....
        /*0e94*/ 	.word	0x000004d0
        /*0e98*/ 	.word	0x000000ff
        /*0e9c*/ 	.word	0x00030850
        /*0ea0*/ 	.short	0x0100
        /*0ea2*/ 	.byte	0x08
	.zero		1


	//   ....[7]....
        /*0ea4*/ 	.word	0x000004e0
        /*0ea8*/ 	.word	0x000000ff
        /*0eac*/ 	.word	0x00030860
        /*0eb0*/ 	.short	0x0100
        /*0eb2*/ 	.byte	0x08
	.zero		1


	//   ....[8]....
        /*0eb4*/ 	.word	0x000004f0
        /*0eb8*/ 	.word	0x000000ff
        /*0ebc*/ 	.word	0x00030858
        /*0ec0*/ 	.short	0x0100
        /*0ec2*/ 	.byte	0x08
	.zero		1


	//   ....[9]....
        /*0ec4*/ 	.word	0x00000500
        /*0ec8*/ 	.word	0x000000ff
        /*0ecc*/ 	.word	0x00030868
        /*0ed0*/ 	.short	0x0100
        /*0ed2*/ 	.byte	0x08
	.zero		1


	//   ....[10]....
        /*0ed4*/ 	.word	0x000005f0
        /*0ed8*/ 	.word	0x000000ff
        /*0edc*/ 	.word	0x00030870
        /*0ee0*/ 	.short	0x0100
        /*0ee2*/ 	.byte	0x06
	.zero		1


	//   ....[11]....
        /*0ee4*/ 	.word	0x00000600
        /*0ee8*/ 	.word	0x000000ff
        /*0eec*/ 	.word	0x00030880
        /*0ef0*/ 	.short	0x0100
        /*0ef2*/ 	.byte	0x06
	.zero		1


	//   ....[12]....
        /*0ef4*/ 	.word	0x00000610
        /*0ef8*/ 	.word	0x000000ff
        /*0efc*/ 	.word	0x00030878
        /*0f00*/ 	.short	0x0100
        /*0f02*/ 	.byte	0x06
	.zero		1


	//   ....[13]....
        /*0f04*/ 	.word	0x00000620
        /*0f08*/ 	.word	0x000000ff
        /*0f0c*/ 	.word	0x00030888
        /*0f10*/ 	.short	0x0100
        /*0f12*/ 	.byte	0x06
	.zero		1


	//   ....[14]....
        /*0f14*/ 	.word	0x00000750
        /*0f18*/ 	.word	0x000000ff
        /*0f1c*/ 	.word	0x00030890
        /*0f20*/ 	.short	0x0100
        /*0f22*/ 	.byte	0x08
	.zero		1


	//   ....[15]....
        /*0f24*/ 	.word	0x00000760
        /*0f28*/ 	.word	0x000000ff
        /*0f2c*/ 	.word	0x000308a0
        /*0f30*/ 	.short	0x0100
        /*0f32*/ 	.byte	0x08
	.zero		1


	//   ....[16]....
        /*0f34*/ 	.word	0x00000770
        /*0f38*/ 	.word	0x000000ff
        /*0f3c*/ 	.word	0x00030898
        /*0f40*/ 	.short	0x0100
        /*0f42*/ 	.byte	0x08
	.zero		1


	//   ....[17]....
        /*0f44*/ 	.word	0x00000780
        /*0f48*/ 	.word	0x000000ff
        /*0f4c*/ 	.word	0x000308a8
        /*0f50*/ 	.short	0x0100
        /*0f52*/ 	.byte	0x08
	.zero		1


	//   ....[18]....
        /*0f54*/ 	.word	0x000008b0
        /*0f58*/ 	.word	0x000000ff
        /*0f5c*/ 	.word	0x000308b0
        /*0f60*/ 	.short	0x0100
        /*0f62*/ 	.byte	0x08
	.zero		1


	//   ....[19]....
        /*0f64*/ 	.word	0x000008c0
        /*0f68*/ 	.word	0x000000ff
        /*0f6c*/ 	.word	0x000308c0
        /*0f70*/ 	.short	0x0100
        /*0f72*/ 	.byte	0x08
	.zero		1


	//   ....[20]....
        /*0f74*/ 	.word	0x000008d0
        /*0f78*/ 	.word	0x000000ff
        /*0f7c*/ 	.word	0x000308b8
        /*0f80*/ 	.short	0x0100
        /*0f82*/ 	.byte	0x08
	.zero		1


	//   ....[21]....
        /*0f84*/ 	.word	0x000008e0
        /*0f88*/ 	.word	0x000000ff
        /*0f8c*/ 	.word	0x000308c8
        /*0f90*/ 	.short	0x0100
        /*0f92*/ 	.byte	0x08
	.zero		1


	//   ....[22]....
        /*0f94*/ 	.word	0x00003b00
        /*0f98*/ 	.word	0x00000056
        /*0f9c*/ 	.word	0x00030890
        /*0fa0*/ 	.short	0x010a
        /*0fa2*/ 	.byte	0x3f
	.zero		1


	//   ....[23]....
        /*0fa4*/ 	.word	0x00007300
        /*0fa8*/ 	.word	0x00000056
        /*0fac*/ 	.word	0x00030890
        /*0fb0*/ 	.short	0x010a
        /*0fb2*/ 	.byte	0x3f
	.zero		1


	//   ....[24]....
        /*0fb4*/ 	.word	0x0000a420
        /*0fb8*/ 	.word	0x00000056
        /*0fbc*/ 	.word	0x00030890
        /*0fc0*/ 	.short	0x010a
        /*0fc2*/ 	.byte	0x3f
	.zero		1


	//   ....[25]....
        /*0fc4*/ 	.word	0x0000abc0
        /*0fc8*/ 	.word	0x0000000b
        /*0fcc*/ 	.word	0x00000000
        /*0fd0*/ 	.short	0x0101
        /*0fd2*/ 	.byte	0x3f
	.zero		1


	//   ....[26]....
        /*0fd4*/ 	.word	0x0000ac00
        /*0fd8*/ 	.word	0x00000056
        /*0fdc*/ 	.word	0x000308b0
        /*0fe0*/ 	.short	0x010a
        /*0fe2*/ 	.byte	0x3f
	.zero		1


	//   ....[27]....
        /*0fe4*/ 	.word	0x0000b2f0
        /*0fe8*/ 	.word	0x00000056
        /*0fec*/ 	.word	0x00000000
        /*0ff0*/ 	.short	0x0101
        /*0ff2*/ 	.byte	0x3f
	.zero		1


	//   ....[28]....
        /*0ff4*/ 	.word	0x0000bca0
        /*0ff8*/ 	.word	0x00000002
        /*0ffc*/ 	.word	0x00030800
        /*1000*/ 	.short	0x010a
        /*1002*/ 	.byte	0x3f
	.zero		1


	//   ....[29]....
        /*1004*/ 	.word	0x0000bcf0
        /*1008*/ 	.word	0x00000002
        /*100c*/ 	.word	0x00030800
        /*1010*/ 	.short	0x010a
        /*1012*/ 	.byte	0x3f
	.zero		1


	//   ....[30]....
        /*1014*/ 	.word	0x0000d390
        /*1018*/ 	.word	0x00000002
        /*101c*/ 	.word	0x00030800
        /*1020*/ 	.short	0x010a
        /*1022*/ 	.byte	0x3f
	.zero		1


	//   ....[31]....
        /*1024*/ 	.word	0x000109a0
        /*1028*/ 	.word	0x00000002
        /*102c*/ 	.word	0x00030800
        /*1030*/ 	.short	0x010a
        /*1032*/ 	.byte	0x3f
	.zero		1


	//   ....[32]....
        /*1034*/ 	.word	0x00013700
        /*1038*/ 	.word	0x00000008
        /*103c*/ 	.word	0x00030830
        /*1040*/ 	.short	0x010a
        /*1042*/ 	.byte	0x3f
	.zero		1


	//   ....[33]....
        /*1044*/ 	.word	0x00013740
        /*1048*/ 	.word	0x00000008
        /*104c*/ 	.word	0x00030830
        /*1050*/ 	.short	0x010a
        /*1052*/ 	.byte	0x3f
	.zero		1


	//   ....[34]....
        /*1054*/ 	.word	0x000154b0
        /*1058*/ 	.word	0x0000001d
        /*105c*/ 	.word	0x00000000
        /*1060*/ 	.short	0x0101
        /*1062*/ 	.byte	0x3f
	.zero		1


	//   ....[35]....
        /*1064*/ 	.word	0x00016140
        /*1068*/ 	.word	0x00000000
        /*106c*/ 	.word	0x00030830
        /*1070*/ 	.short	0x010a
        /*1072*/ 	.byte	0x3f
	.zero		1


	//   ....[36]....
        /*1074*/ 	.word	0x000161c0
        /*1078*/ 	.word	0x00000000
        /*107c*/ 	.word	0x00030830
        /*1080*/ 	.short	0x010a
        /*1082*/ 	.byte	0x3f
	.zero		1


	//   ....[37]....
        /*1084*/ 	.word	0x00017050
        /*1088*/ 	.word	0x0000000d
        /*108c*/ 	.word	0x00030850
        /*1090*/ 	.short	0x010a
        /*1092*/ 	.byte	0x3f
	.zero		1


	//   ....[38]....
        /*1094*/ 	.word	0x000170a0
        /*1098*/ 	.word	0x0000000d
        /*109c*/ 	.word	0x00030850
        /*10a0*/ 	.short	0x010a
        /*10a2*/ 	.byte	0x3f
	.zero		1


	//   ....[39]....
        /*10a4*/ 	.word	0x00017410
        /*10a8*/ 	.word	0x00000000
        /*10ac*/ 	.word	0x00000000
        /*10b0*/ 	.short	0x0101
        /*10b2*/ 	.byte	0x3f
	.zero		1


	//   ....[40]....
        /*10b4*/ 	.word	0x00018f20
        /*10b8*/ 	.word	0x0000000d
        /*10bc*/ 	.word	0x00000000
        /*10c0*/ 	.short	0x0101
        /*10c2*/ 	.byte	0x3f
	.zero		1


	//   ....[41]....
        /*10c4*/ 	.word	0x000191d0
        /*10c8*/ 	.word	0x00000003
        /*10cc*/ 	.word	0x00030830
        /*10d0*/ 	.short	0x010a
        /*10d2*/ 	.byte	0x3f
	.zero		1


	//   ....[42]....
        /*10d4*/ 	.word	0x00019250
        /*10d8*/ 	.word	0x00000003
        /*10dc*/ 	.word	0x00030830
        /*10e0*/ 	.short	0x010a
        /*10e2*/ 	.byte	0x3f
	.zero		1


	//   ....[43]....
        /*10e4*/ 	.word	0x0001a0e0
        /*10e8*/ 	.word	0x0000000d
        /*10ec*/ 	.word	0x00030850
        /*10f0*/ 	.short	0x010a
        /*10f2*/ 	.byte	0x3f
	.zero		1


	//   ....[44]....
        /*10f4*/ 	.word	0x0001a130
        /*10f8*/ 	.word	0x0000000d
        /*10fc*/ 	.word	0x00030850
        /*1100*/ 	.short	0x010a
        /*1102*/ 	.byte	0x3f
	.zero		1


	//   ....[45]....
        /*1104*/ 	.word	0x0001a560
        /*1108*/ 	.word	0x00000000
        /*110c*/ 	.word	0x00000000
        /*1110*/ 	.short	0x0101
        /*1112*/ 	.byte	0x3f
	.zero		1


	//   ....[46]....
        /*1114*/ 	.word	0x0001b870
        /*1118*/ 	.word	0x0000000d
        /*111c*/ 	.word	0x00000000
        /*1120*/ 	.short	0x0101
        /*1122*/ 	.byte	0x3f
	.zero		1


	//   ....[47]....
        /*1124*/ 	.word	0x0001c050
        /*1128*/ 	.word	0x0000000a
        /*112c*/ 	.word	0x00030850
        /*1130*/ 	.short	0x010a
        /*1132*/ 	.byte	0x3f
	.zero		1


	//   ....[48]....
        /*1134*/ 	.word	0x0001c0f0
        /*1138*/ 	.word	0x0000000a
        /*113c*/ 	.word	0x00030850
        /*1140*/ 	.short	0x010a
        /*1142*/ 	.byte	0x3f
	.zero		1


	//   ....[49]....
        /*1144*/ 	.word	0x0001c600
        /*1148*/ 	.word	0x00000003
        /*114c*/ 	.word	0x00000000
        /*1150*/ 	.short	0x0101
        /*1152*/ 	.byte	0x3f
	.zero		1


	//   ....[50]....
        /*1154*/ 	.word	0x0001e390
        /*1158*/ 	.word	0x00000000
        /*115c*/ 	.word	0x00000000
        /*1160*/ 	.short	0x0101
        /*1162*/ 	.byte	0x3f
	.zero		1


	//   ....[51]....
        /*1164*/ 	.word	0x0001ea70
        /*1168*/ 	.word	0x00000004
        /*116c*/ 	.word	0x00000000
        /*1170*/ 	.short	0x0101
        /*1172*/ 	.byte	0x3f
	.zero		1


	//   ....[52]....
        /*1174*/ 	.word	0x000226a0
        /*1178*/ 	.word	0x00000016
        /*117c*/ 	.word	0x00030820
        /*1180*/ 	.short	0x010a
        /*1182*/ 	.byte	0x3f
	.zero		1


	//   ....[53]....
        /*1184*/ 	.word	0x00022730
        /*1188*/ 	.word	0x0000000c
        /*118c*/ 	.word	0x000308a0
        /*1190*/ 	.short	0x010a
        /*1192*/ 	.byte	0x3f
	.zero		1


	//   ....[54]....
        /*1194*/ 	.word	0x00022b80
        /*1198*/ 	.word	0x0000000c
        /*119c*/ 	.word	0x000308c0
        /*11a0*/ 	.short	0x010a
        /*11a2*/ 	.byte	0x3f
	.zero		1


	//   ....[55]....
        /*11a4*/ 	.word	0x000230a0
        /*11a8*/ 	.word	0x0000000b
        /*11ac*/ 	.word	0x000308a0
        /*11b0*/ 	.short	0x010a
        /*11b2*/ 	.byte	0x3f
	.zero		1


	//   ....[56]....
        /*11b4*/ 	.word	0x000234e0
        /*11b8*/ 	.word	0x0000000b
        /*11bc*/ 	.word	0x000308c0
        /*11c0*/ 	.short	0x010a
        /*11c2*/ 	.byte	0x3f
	.zero		1


	//   ....[57]....
        /*11c4*/ 	.word	0x000246f0
        /*11c8*/ 	.word	0x00000007
        /*11cc*/ 	.word	0x00030840
        /*11d0*/ 	.short	0x010a
        /*11d2*/ 	.byte	0x3f
	.zero		1


	//   ....[58]....
        /*11d4*/ 	.word	0x00024d90
        /*11d8*/ 	.word	0x00000007
        /*11dc*/ 	.word	0x00030830
        /*11e0*/ 	.short	0x0107
        /*11e2*/ 	.byte	0x3f
	.zero		1


	//   ....[59]....
        /*11e4*/ 	.word	0x00024e60
        /*11e8*/ 	.word	0x00000007
        /*11ec*/ 	.word	0x00030830
        /*11f0*/ 	.short	0x0101
        /*11f2*/ 	.byte	0x3f
	.zero		1


	//   ....[60]....
        /*11f4*/ 	.word	0x000259b0
        /*11f8*/ 	.word	0x00000016
        /*11fc*/ 	.word	0x00030800
        /*1200*/ 	.short	0x0107
        /*1202*/ 	.byte	0x3f
	.zero		1


	//   ....[61]....
        /*1204*/ 	.word	0x00025ac0
        /*1208*/ 	.word	0x00000016
        /*120c*/ 	.word	0x00030800
        /*1210*/ 	.short	0x0101
        /*1212*/ 	.byte	0x3f
	.zero		1


	//   ....[62]....
        /*1214*/ 	.word	0x00025ae0
        /*1218*/ 	.word	0x00000016
        /*121c*/ 	.word	0x00030820
        /*1220*/ 	.short	0x010a
        /*1222*/ 	.byte	0x3f
	.zero		1


	//   ....[63]....
        /*1224*/ 	.word	0x00025eb0
        /*1228*/ 	.word	0x00000007
        /*122c*/ 	.word	0x00030840
        /*1230*/ 	.short	0x010a
        /*1232*/ 	.byte	0x3f
	.zero		1


	//   ....[64]....
        /*1234*/ 	.word	0x000263a0
        /*1238*/ 	.word	0x00000007
        /*123c*/ 	.word	0x00030830
        /*1240*/ 	.short	0x0107
        /*1242*/ 	.byte	0x3f
	.zero		1


	//   ....[65]....
        /*1244*/ 	.word	0x00026460
        /*1248*/ 	.word	0x00000007
        /*124c*/ 	.word	0x00030830
        /*1250*/ 	.short	0x0101
        /*1252*/ 	.byte	0x3f
	.zero		1


	//   ....[66]....
        /*1254*/ 	.word	0x000264c0
        /*1258*/ 	.word	0x00000006
        /*125c*/ 	.word	0x00030860
        /*1260*/ 	.short	0x010a
        /*1262*/ 	.byte	0x3f
	.zero		1


	//   ....[67]....
        /*1264*/ 	.word	0x00026a30
        /*1268*/ 	.word	0x00000006
        /*126c*/ 	.word	0x00030850
        /*1270*/ 	.short	0x0107
        /*1272*/ 	.byte	0x3f
	.zero		1


	//   ....[68]....
        /*1274*/ 	.word	0x00026b60
        /*1278*/ 	.word	0x00000006
        /*127c*/ 	.word	0x00030850
        /*1280*/ 	.short	0x0101
        /*1282*/ 	.byte	0x3f
	.zero		1


	//   ....[69]....
        /*1284*/ 	.word	0x00026d80
        /*1288*/ 	.word	0x00000000
        /*128c*/ 	.word	0x00030860
        /*1290*/ 	.short	0x010a
        /*1292*/ 	.byte	0x3f
	.zero		1


	//   ....[70]....
        /*1294*/ 	.word	0x00027290
        /*1298*/ 	.word	0x00000000
        /*129c*/ 	.word	0x00030850
        /*12a0*/ 	.short	0x0107
        /*12a2*/ 	.byte	0x3f
	.zero		1


	//   ....[71]....
        /*12a4*/ 	.word	0x00027350
        /*12a8*/ 	.word	0x00000000
        /*12ac*/ 	.word	0x00030850
        /*12b0*/ 	.short	0x0101
        /*12b2*/ 	.byte	0x3f
	.zero		1


	//   ....[72]....
        /*12b4*/ 	.word	0x000284b0
        /*12b8*/ 	.word	0x00000007
        /*12bc*/ 	.word	0x00030820
        /*12c0*/ 	.short	0x010a
        /*12c2*/ 	.byte	0x3f
	.zero		1


	//   ....[73]....
        /*12c4*/ 	.word	0x00028640
        /*12c8*/ 	.word	0x00000005
        /*12cc*/ 	.word	0x00030840
        /*12d0*/ 	.short	0x010a
        /*12d2*/ 	.byte	0x3f
	.zero		1


	//   ....[74]....
        /*12d4*/ 	.word	0x000286e0
        /*12d8*/ 	.word	0x00000003
        /*12dc*/ 	.word	0x00030840
        /*12e0*/ 	.short	0x010a
        /*12e2*/ 	.byte	0x3f
	.zero		1


	//   ....[75]....
        /*12e4*/ 	.word	0x00028720
        /*12e8*/ 	.word	0x00000005
        /*12ec*/ 	.word	0x00030860
        /*12f0*/ 	.short	0x010a
        /*12f2*/ 	.byte	0x3f
	.zero		1


	//   ....[76]....
        /*12f4*/ 	.word	0x00028760
        /*12f8*/ 	.word	0x00000003
        /*12fc*/ 	.word	0x00030860
        /*1300*/ 	.short	0x010a
        /*1302*/ 	.byte	0x3f
	.zero		1


	//   ....[77]....
        /*1304*/ 	.word	0x000287c0
        /*1308*/ 	.word	0x00000056
        /*130c*/ 	.word	0x00030890
        /*1310*/ 	.short	0x010a
        /*1312*/ 	.byte	0x3f
	.zero		1


	//   ....[78]....
        /*1314*/ 	.word	0x00028a70
        /*1318*/ 	.word	0x00000056
        /*131c*/ 	.word	0x00030890
        /*1320*/ 	.short	0x010a
        /*1322*/ 	.byte	0x3f
	.zero		1


	//   ....[79]....
        /*1324*/ 	.word	0x00028d20
        /*1328*/ 	.word	0x00000056
        /*132c*/ 	.word	0x00030890
        /*1330*/ 	.short	0x010a
        /*1332*/ 	.byte	0x3f
	.zero		1


	//   ....[80]....
        /*1334*/ 	.word	0x00028fd0
        /*1338*/ 	.word	0x00000056
        /*133c*/ 	.word	0x000308b0
        /*1340*/ 	.short	0x010a
        /*1342*/ 	.byte	0x3f
	.zero		1


	//   ....[81]....
        /*1344*/ 	.word	0x000293c0
        /*1348*/ 	.word	0x00000002
        /*134c*/ 	.word	0x00030800
        /*1350*/ 	.short	0x010a
        /*1352*/ 	.byte	0x3f
	.zero		1


	//   ....[82]....
        /*1354*/ 	.word	0x000297b0
        /*1358*/ 	.word	0x00000002
        /*135c*/ 	.word	0x00030800
        /*1360*/ 	.short	0x010a
        /*1362*/ 	.byte	0x3f
	.zero		1


	//   ....[83]....
        /*1364*/ 	.word	0x00029800
        /*1368*/ 	.word	0x00000008
        /*136c*/ 	.word	0x00030830
        /*1370*/ 	.short	0x010a
        /*1372*/ 	.byte	0x3f
	.zero		1


	//   ....[84]....
        /*1374*/ 	.word	0x00029850
        /*1378*/ 	.word	0x00000000
        /*137c*/ 	.word	0x00030830
        /*1380*/ 	.short	0x010a
        /*1382*/ 	.byte	0x3f
	.zero		1


	//   ....[85]....
        /*1384*/ 	.word	0x000298a0
        /*1388*/ 	.word	0x0000000d
        /*138c*/ 	.word	0x00030850
        /*1390*/ 	.short	0x010a
        /*1392*/ 	.byte	0x3f
	.zero		1


	//   ....[86]....
        /*1394*/ 	.word	0x000298f0
        /*1398*/ 	.word	0x00000003
        /*139c*/ 	.word	0x00030830
        /*13a0*/ 	.short	0x010a
        /*13a2*/ 	.byte	0x3f
	.zero		1


	//   ....[87]....
        /*13a4*/ 	.word	0x00029940
        /*13a8*/ 	.word	0x0000000d
        /*13ac*/ 	.word	0x00030850
        /*13b0*/ 	.short	0x010a
        /*13b2*/ 	.byte	0x3f
	.zero		1


	//   ....[88]....
        /*13b4*/ 	.word	0x00029990
        /*13b8*/ 	.word	0x0000000a
        /*13bc*/ 	.word	0x00030850
        /*13c0*/ 	.short	0x010a
        /*13c2*/ 	.byte	0x3f
	.zero		1


	//   ....[89]....
        /*13c4*/ 	.word	0x00029b30
        /*13c8*/ 	.word	0x00000016
        /*13cc*/ 	.word	0x00030820
        /*13d0*/ 	.short	0x010a
        /*13d2*/ 	.byte	0x3f
	.zero		1


	//   ....[90]....
        /*13d4*/ 	.word	0x00029b80
        /*13d8*/ 	.word	0x0000000c
        /*13dc*/ 	.word	0x000308a0
        /*13e0*/ 	.short	0x010a
        /*13e2*/ 	.byte	0x3f
	.zero		1


	//   ....[91]....
        /*13e4*/ 	.word	0x00029bd0
        /*13e8*/ 	.word	0x0000000c
        /*13ec*/ 	.word	0x000308c0
        /*13f0*/ 	.short	0x010a
        /*13f2*/ 	.byte	0x3f
	.zero		1


	//   ....[92]....
        /*13f4*/ 	.word	0x00029c20
        /*13f8*/ 	.word	0x0000000b
        /*13fc*/ 	.word	0x000308a0
        /*1400*/ 	.short	0x010a
        /*1402*/ 	.byte	0x3f
	.zero		1


	//   ....[93]....
        /*1404*/ 	.word	0x00029c70
        /*1408*/ 	.word	0x0000000b
        /*140c*/ 	.word	0x000308c0
        /*1410*/ 	.short	0x010a
        /*1412*/ 	.byte	0x3f
	.zero		1


	//   ....[94]....
        /*1414*/ 	.word	0x00029d90
        /*1418*/ 	.word	0x00000007
        /*141c*/ 	.word	0x00030840
        /*1420*/ 	.short	0x010a
        /*1422*/ 	.byte	0x3f
	.zero		1


	//   ....[95]....
        /*1424*/ 	.word	0x0002b0f0
        /*1428*/ 	.word	0x00000016
        /*142c*/ 	.word	0x00030820
        /*1430*/ 	.short	0x010a
        /*1432*/ 	.byte	0x3f
	.zero		1


	//   ....[96]....
        /*1434*/ 	.word	0x0002b140
        /*1438*/ 	.word	0x00000007
        /*143c*/ 	.word	0x00030840
        /*1440*/ 	.short	0x010a
        /*1442*/ 	.byte	0x3f
	.zero		1


	//   ....[97]....
        /*1444*/ 	.word	0x0002b980
        /*1448*/ 	.word	0x00000006
        /*144c*/ 	.word	0x00030860
        /*1450*/ 	.short	0x010a
        /*1452*/ 	.byte	0x3f
	.zero		1


	//   ....[98]....
        /*1454*/ 	.word	0x0002c210
        /*1458*/ 	.word	0x00000000
        /*145c*/ 	.word	0x00030860
        /*1460*/ 	.short	0x010a
        /*1462*/ 	.byte	0x3f
	.zero		1


	//   ....[99]....
        /*1464*/ 	.word	0x0002d450
        /*1468*/ 	.word	0x00000007
        /*146c*/ 	.word	0x00030820
        /*1470*/ 	.short	0x010a
        /*1472*/ 	.byte	0x3f
	.zero		1


	//   ....[100]....
        /*1474*/ 	.word	0x0002d5f0
        /*1478*/ 	.word	0x00000005
        /*147c*/ 	.word	0x00030840
        /*1480*/ 	.short	0x010a
        /*1482*/ 	.byte	0x3f
	.zero		1


	//   ....[101]....
        /*1484*/ 	.word	0x0002d640
        /*1488*/ 	.word	0x00000003
        /*148c*/ 	.word	0x00030840
        /*1490*/ 	.short	0x010a
        /*1492*/ 	.byte	0x3f
	.zero		1


	//   ....[102]....
        /*1494*/ 	.word	0x0002d690
        /*1498*/ 	.word	0x00000005
        /*149c*/ 	.word	0x00030860
        /*14a0*/ 	.short	0x010a
        /*14a2*/ 	.byte	0x3f
	.zero		1


	//----- nvinfo : EIATTR_NUM_MBARRIERS
	.align		4
.L_327:
        /*14a4*/ 	.byte	0x03, 0x38
        /*14a6*/ 	.short	0x0016


	//----- nvinfo : EIATTR_EXIT_INSTR_OFFSETS
	.align		4
        /*14a8*/ 	.byte	0x04, 0x1c
        /*14aa*/ 	.short	(.L_329 - .L_328)


	//   ....[0]....
.L_328:
        /*14ac*/ 	.word	0x000287b0


	//----- nvinfo : EIATTR_MAX_THREADS
	.align		4
.L_329:
        /*14b0*/ 	.byte	0x04, 0x05
        /*14b2*/ 	.short	(.L_331 - .L_330)
.L_330:
        /*14b4*/ 	.word	0x00000180
        /*14b8*/ 	.word	0x00000001
        /*14bc*/ 	.word	0x00000001


	//----- nvinfo : EIATTR_CRS_STACK_SIZE
	.align		4
.L_331:
        /*14c0*/ 	.byte	0x04, 0x1e
        /*14c2*/ 	.short	(.L_333 - .L_332)
.L_332:
        /*14c4*/ 	.word	0x00000000


	//----- nvinfo : EIATTR_CBANK_PARAM_SIZE
	.align		4
.L_333:
        /*14c8*/ 	.byte	0x03, 0x19
        /*14ca*/ 	.short	0x0af0


	//----- nvinfo : EIATTR_PARAM_CBANK
	.align		4
        /*14cc*/ 	.byte	0x04, 0x0a
        /*14ce*/ 	.short	(.L_335 - .L_334)
	.align		4
.L_334:
        /*14d0*/ 	.word	index@(.nv.constant0._ZN7cutlass13device_kernelIN5flash11enable_sm90INS1_16FlashAttnFwdSm90INS1_25CollectiveMainloopFwdSm90ILi2EN4cute5tupleIJNS5_1CILi1EEES8_S8_EEENS6_IJNS7_ILi128EEENS7_ILi96EEENS7_ILi192EEEEEELi192ENS_10bfloat16_tEfNS_4arch4Sm90ELb1ELb0ELb1ELb1ELb1ELb1ELb0ELb1ELb1ELb1ELb1ELb0EEENS1_21CollectiveEpilogueFwdINS6_IJSA_SC_SB_EEES9_SE_SG_Li256ELb1ELb1ELb1ELb0EEENS1_36VarlenDynamicPersistentTileSchedulerILi128ELi96ELi256ELi128ELb1ELb1ELb1ELb1ELb1ELb1EEEEEEEEEvNT_6ParamsE)
        /*14d4*/ 	.short	0x0210
        /*14d6*/ 	.short	0x0af0


	//----- nvinfo : EIATTR_SW_WAR
	.align		4
.L_335:
        /*14d8*/ 	.byte	0x04, 0x36
        /*14da*/ 	.short	(.L_337 - .L_336)
.L_336:
        /*14dc*/ 	.word	0x00000008
.L_337:


//--------------------- .nv.callgraph             --------------------------
	.section	.nv.callgraph,"",@"SHT_CUDA_CALLGRAPH"
	.align	4
	.sectionentsize	8
	.align		4
        /*0000*/ 	.word	0x00000000
	.align		4
        /*0004*/ 	.word	0xffffffff
	.align		4
        /*0008*/ 	.word	index@(_ZN7cutlass13device_kernelIN5flash11enable_sm90INS1_16FlashAttnFwdSm90INS1_25CollectiveMainloopFwdSm90ILi2EN4cute5tupleIJNS5_1CILi1EEES8_S8_EEENS6_IJNS7_ILi128EEENS7_ILi96EEENS7_ILi192EEEEEELi192ENS_10bfloat16_tEfNS_4arch4Sm90ELb0ELb0ELb1ELb0ELb1ELb0ELb0ELb1ELb1ELb1ELb1ELb0EEENS1_21CollectiveEpilogueFwdINS6_IJSA_SC_SB_EEES9_SE_SG_Li256ELb0ELb1ELb1ELb0EEENS1_19SingleTileSchedulerILb0ELb1ELb1ELi128EEEEEEEEEvNT_6ParamsE)
	.align		4
        /*000c*/ 	.word	index@(__assertfail)
	.align		4
        /*0010*/ 	.word	index@(_ZN7cutlass13device_kernelIN5flash11enable_sm90INS1_16FlashAttnFwdSm90INS1_25CollectiveMainloopFwdSm90ILi2EN4cute5tupleIJNS5_1CILi1EEES8_S8_EEENS6_IJNS7_ILi128EEENS7_ILi96EEENS7_ILi192EEEEEELi192ENS_10bfloat16_tEfNS_4arch4Sm90ELb0ELb0ELb1ELb1ELb1ELb0ELb0ELb1ELb1ELb1ELb1ELb0EEENS1_21CollectiveEpilogueFwdINS6_IJSA_SC_SB_EEES9_SE_SG_Li256ELb1ELb1ELb1ELb0EEENS1_36VarlenDynamicPersistentTileSchedulerILi128ELi96ELi256ELi128ELb1ELb1ELb1ELb0ELb1ELb1EEEEEEEEEvNT_6ParamsE)
	.align		4
        /*0014*/ 	.word	index@(__assertfail)
	.align		4
        /*0018*/ 	.word	index@(_ZN7cutlass13device_kernelIN5flash11enable_sm90INS1_16FlashAttnFwdSm90INS1_25CollectiveMainloopFwdSm90ILi2EN4cute5tupleIJNS5_1CILi1EEES8_S8_EEENS6_IJNS7_ILi128EEENS7_ILi96EEENS7_ILi192EEEEEELi192ENS_10bfloat16_tEfNS_4arch4Sm90ELb0ELb0ELb1ELb1ELb1ELb1ELb0ELb1ELb1ELb1ELb1ELb0EEENS1_21CollectiveEpilogueFwdINS6_IJSA_SC_SB_EEES9_SE_SG_Li256ELb1ELb1ELb1ELb0EEENS1_36VarlenDynamicPersistentTileSchedulerILi128ELi96ELi256ELi128ELb1ELb1ELb1ELb0ELb1ELb1EEEEEEEEEvNT_6ParamsE)
	.align		4
        /*001c*/ 	.word	index@(__assertfail)
	.align		4
        /*0020*/ 	.word	index@(_ZN7cutlass13device_kernelIN5flash11enable_sm90INS1_16FlashAttnFwdSm90INS1_25CollectiveMainloopFwdSm90ILi2EN4cute5tupleIJNS5_1CILi1EEES8_S8_EEENS6_IJNS7_ILi128EEENS7_ILi96EEENS7_ILi192EEEEEELi192ENS_10bfloat16_tEfNS_4arch4Sm90ELb0ELb1ELb1ELb0ELb1ELb0ELb0ELb1ELb1ELb1ELb1ELb0EEENS1_21CollectiveEpilogueFwdINS6_IJSA_SC_SB_EEES9_SE_SG_Li256ELb0ELb1ELb1ELb0EEENS1_19SingleTileSchedulerILb0ELb1ELb1ELi128EEEEEEEEEvNT_6ParamsE)
	.align		4
        /*0024*/ 	.word	index@(__assertfail)
	.align		4
        /*0028*/ 	.word	index@(_ZN7cutlass13device_kernelIN5flash11enable_sm90INS1_16FlashAttnFwdSm90INS1_25CollectiveMainloopFwdSm90ILi2EN4cute5tupleIJNS5_1CILi1EEES8_S8_EEENS6_IJNS7_ILi128EEENS7_ILi96EEENS7_ILi192EEEEEELi192ENS_10bfloat16_tEfNS_4arch4Sm90ELb0ELb1ELb1ELb1ELb1ELb0ELb0ELb1ELb1ELb1ELb1ELb0EEENS1_21CollectiveEpilogueFwdINS6_IJSA_SC_SB_EEES9_SE_SG_Li256ELb1ELb1ELb1ELb0EEENS1_36VarlenDynamicPersistentTileSchedulerILi128ELi96ELi256ELi128ELb1ELb1ELb1ELb1ELb0ELb1EEEEEEEEEvNT_6ParamsE)
	.align		4
        /*002c*/ 	.word	index@(__assertfail)
	.align		4
        /*0030*/ 	.word	index@(_ZN7cutlass13device_kernelIN5flash11enable_sm90INS1_16FlashAttnFwdSm90INS1_25CollectiveMainloopFwdSm90ILi2EN4cute5tupleIJNS5_1CILi1EEES8_S8_EEENS6_IJNS7_ILi128EEENS7_ILi96EEENS7_ILi192EEEEEELi192ENS_10bfloat16_tEfNS_4arch4Sm90ELb0ELb1ELb1ELb1ELb1ELb1ELb0ELb1ELb1ELb1ELb1ELb0EEENS1_21CollectiveEpilogueFwdINS6_IJSA_SC_SB_EEES9_SE_SG_Li256ELb1ELb1ELb1ELb0EEENS1_36VarlenDynamicPersistentTileSchedulerILi128ELi96ELi256ELi128ELb1ELb1ELb1ELb1ELb0ELb1EEEEEEEEEvNT_6ParamsE)
	.align		4
        /*0034*/ 	.word	index@(__assertfail)
	.align		4
        /*0038*/ 	.word	index@(_ZN7cutlass13device_kernelIN5flash11enable_sm90INS1_16FlashAttnFwdSm90INS1_25CollectiveMainloopFwdSm90ILi2EN4cute5tupleIJNS5_1CILi1EEES8_S8_EEENS6_IJNS7_ILi128EEENS7_ILi96EEENS7_ILi192EEEEEELi192ENS_10bfloat16_tEfNS_4arch4Sm90ELb1ELb0ELb1ELb0ELb1ELb0ELb0ELb1ELb1ELb1ELb1ELb0EEENS1_21CollectiveEpilogueFwdINS6_IJSA_SC_SB_EEES9_SE_SG_Li256ELb0ELb1ELb1ELb0EEENS1_19SingleTileSchedulerILb0ELb1ELb1ELi128EEEEEEEEEvNT_6ParamsE)
	.align		4
        /*003c*/ 	.word	index@(__assertfail)
	.align		4
        /*0040*/ 	.word	index@(_ZN7cutlass13device_kernelIN5flash11enable_sm90INS1_16FlashAttnFwdSm90INS1_25CollectiveMainloopFwdSm90ILi2EN4cute5tupleIJNS5_1CILi1EEES8_S8_EEENS6_IJNS7_ILi128EEENS7_ILi96EEENS7_ILi192EEEEEELi192ENS_10bfloat16_tEfNS_4arch4Sm90ELb1ELb0ELb1ELb1ELb1ELb0ELb0ELb1ELb1ELb1ELb1ELb0EEENS1_21CollectiveEpilogueFwdINS6_IJSA_SC_SB_EEES9_SE_SG_Li256ELb1ELb1ELb1ELb0EEENS1_36VarlenDynamicPersistentTileSchedulerILi128ELi96ELi256ELi128ELb1ELb1ELb1ELb1ELb1ELb1EEEEEEEEEvNT_6ParamsE)
	.align		4
        /*0044*/ 	.word	index@(__assertfail)
	.align		4
        /*0048*/ 	.word	index@(_ZN7cutlass13device_kernelIN5flash11enable_sm90INS1_16FlashAttnFwdSm90INS1_25CollectiveMainloopFwdSm90ILi2EN4cute5tupleIJNS5_1CILi1EEES8_S8_EEENS6_IJNS7_ILi128EEENS7_ILi96EEENS7_ILi192EEEEEELi192ENS_10bfloat16_tEfNS_4arch4Sm90ELb1ELb0ELb1ELb1ELb1ELb1ELb0ELb1ELb1ELb1ELb1ELb0EEENS1_21CollectiveEpilogueFwdINS6_IJSA_SC_SB_EEES9_SE_SG_Li256ELb1ELb1ELb1ELb0EEENS1_36VarlenDynamicPersistentTileSchedulerILi128ELi96ELi256ELi128ELb1ELb1ELb1ELb1ELb1ELb1EEEEEEEEEvNT_6ParamsE)
	.align		4
        /*004c*/ 	.word	index@(__assertfail)
	.align		4
        /*0050*/ 	.word	0x00000000
	.align		4
        /*0054*/ 	.word	0xfffffffe
	.align		4
        /*0058*/ 	.word	0x00000000
	.align		4
        /*005c*/ 	.word	0xfffffffd
	.align		4
        /*0060*/ 	.word	0x00000000
	.align		4
        /*0064*/ 	.word	0xfffffffc


//--------------------- .nv.constant4             --------------------------
	.section	.nv.constant4,"a",@progbits
	.align	8
	.align		8
.nv.constant4:
        /*0000*/ 	.dword	__assertfail
	.align		8
        /*0008*/ 	.dword	__unnamed_1
	.align		8
        /*0010*/ 	.dword	__unnamed_2
	.align		8
        /*0018*/ 	.dword	__unnamed_3
	.align		8
        /*0020*/ 	.dword	__unnamed_4
	.align		8
        /*0028*/ 	.dword	__unnamed_5
	.align		8
        /*0030*/ 	.dword	_ZN86_INTERNAL_a74f085c_50_flash_fwd_hdim192_bf16_paged_split_softcap_sm90_cu_9b94ef52_31234cuda3std3__45__cpo5beginE
	.align		8
        /*0038*/ 	.dword	_ZN86_INTERNAL_a74f085c_50_flash_fwd_hdim192_bf16_paged_split_softcap_sm90_cu_9b94ef52_31234cuda3std3__45__cpo3endE
	.align		8
        /*0040*/ 	.dword	_ZN86_INTERNAL_a74f085c_50_flash_fwd_hdim192_bf16_paged_split_softcap_sm90_cu_9b94ef52_31234cuda3std3__45__cpo6cbeginE
	.align		8
        /*0048*/ 	.dword	_ZN86_INTERNAL_a74f085c_50_flash_fwd_hdim192_bf16_paged_split_softcap_sm90_cu_9b94ef52_31234cuda3std3__45__cpo4cendE
	.align		8
        /*0050*/ 	.dword	_ZN86_INTERNAL_a74f085c_50_flash_fwd_hdim192_bf16_paged_split_softcap_sm90_cu_9b94ef52_31234cuda3std3__488_GLOBAL__N__a74f085c_50_flash_fwd_hdim192_bf16_paged_split_softcap_sm90_cu_9b94ef52_31236ignoreE
	.align		8
        /*0058*/ 	.dword	_ZN86_INTERNAL_a74f085c_50_flash_fwd_hdim192_bf16_paged_split_softcap_sm90_cu_9b94ef52_31234cuda3std3__419piecewise_constructE
	.align		8
        /*0060*/ 	.dword	_ZN86_INTERNAL_a74f085c_50_flash_fwd_hdim192_bf16_paged_split_softcap_sm90_cu_9b94ef52_31234cuda3std3__48in_placeE
	.align		8
        /*0068*/ 	.dword	_ZN86_INTERNAL_a74f085c_50_flash_fwd_hdim192_bf16_paged_split_softcap_sm90_cu_9b94ef52_31234cuda3std6ranges3__45__cpo4swapE
	.align		8
        /*0070*/ 	.dword	_ZN86_INTERNAL_a74f085c_50_flash_fwd_hdim192_bf16_paged_split_softcap_sm90_cu_9b94ef52_31234cuda3std6ranges3__45__cpo9iter_moveE
	.align		8
        /*0078*/ 	.dword	_ZN86_INTERNAL_a74f085c_50_flash_fwd_hdim192_bf16_paged_split_softcap_sm90_cu_9b94ef52_31234cute7productE
	.align		8
        /*0080*/ 	.dword	_ZN86_INTERNAL_a74f085c_50_flash_fwd_hdim192_bf16_paged_split_softcap_sm90_cu_9b94ef52_31234cute1_E
	.align		8
        /*0088*/ 	.dword	$str$23
	.align		8
        /*0090*/ 	.dword	$str$24


//--------------------- .text._ZN7cutlass13device_kernelIN5flash11enable_sm90INS1_16FlashAttnFwdSm90INS1_25CollectiveMainloopFwdSm90ILi2EN4cute5tupleIJNS5_1CILi1EEES8_S8_EEENS6_IJNS7_ILi128EEENS7_ILi96EEENS7_ILi192EEEEEELi192ENS_10bfloat16_tEfNS_4arch4Sm90ELb0ELb0ELb1ELb0ELb1ELb0ELb0ELb1ELb1ELb1ELb1ELb0EEENS1_21CollectiveEpilogueFwdINS6_IJSA_SC_SB_EEES9_SE_SG_Li256ELb0ELb1ELb1ELb0EEENS1_19SingleTileSchedulerILb0ELb1ELb1ELi128EEEEEEEEEvNT_6ParamsE --------------------------
	.section	.text._ZN7cutlass13device_kernelIN5flash11enable_sm90INS1_16FlashAttnFwdSm90INS1_25CollectiveMainloopFwdSm90ILi2EN4cute5tupleIJNS5_1CILi1EEES8_S8_EEENS6_IJNS7_ILi128EEENS7_ILi96EEENS7_ILi192EEEEEELi192ENS_10bfloat16_tEfNS_4arch4Sm90ELb0ELb0ELb1ELb0ELb1ELb0ELb0ELb1ELb1ELb1ELb1ELb0EEENS1_21CollectiveEpilogueFwdINS6_IJSA_SC_SB_EEES9_SE_SG_Li256ELb0ELb1ELb1ELb0EEENS1_19SingleTileSchedulerILb0ELb1ELb1ELi128EEEEEEEEEvNT_6ParamsE,"ax",@progbits
	.align	128
.text._ZN7cutlass13device_kernelIN5flash11enable_sm90INS1_16FlashAttnFwdSm90INS1_25CollectiveMainloopFwdSm90ILi2EN4cute5tupleIJNS5_1CILi1EEES8_S8_EEENS6_IJNS7_ILi128EEENS7_ILi96EEENS7_ILi192EEEEEELi192ENS_10bfloat16_tEfNS_4arch4Sm90ELb0ELb0ELb1ELb0ELb1ELb0ELb0ELb1ELb1ELb1ELb1ELb0EEENS1_21CollectiveEpilogueFwdINS6_IJSA_SC_SB_EEES9_SE_SG_Li256ELb0ELb1ELb1ELb0EEENS1_19SingleTileSchedulerILb0ELb1ELb1ELi128EEEEEEEEEvNT_6ParamsE:
        .type           _ZN7cutlass13device_kernelIN5flash11enable_sm90INS1_16FlashAttnFwdSm90INS1_25CollectiveMainloopFwdSm90ILi2EN4cute5tupleIJNS5_1CILi1EEES8_S8_EEENS6_IJNS7_ILi128EEENS7_ILi96EEENS7_ILi192EEEEEELi192ENS_10bfloat16_tEfNS_4arch4Sm90ELb0ELb0ELb1ELb0ELb1ELb0ELb0ELb1ELb1ELb1ELb1ELb0EEENS1_21CollectiveEpilogueFwdINS6_IJSA_SC_SB_EEES9_SE_SG_Li256ELb0ELb1ELb1ELb0EEENS1_19SingleTileSchedulerILb0ELb1ELb1ELi128EEEEEEEEEvNT_6ParamsE,@function
        .size           _ZN7cutlass13device_kernelIN5flash11enable_sm90INS1_16FlashAttnFwdSm90INS1_25CollectiveMainloopFwdSm90ILi2EN4cute5tupleIJNS5_1CILi1EEES8_S8_EEENS6_IJNS7_ILi128EEENS7_ILi96EEENS7_ILi192EEEEEELi192ENS_10bfloat16_tEfNS_4arch4Sm90ELb0ELb0ELb1ELb0ELb1ELb0ELb0ELb1ELb1ELb1ELb1ELb0EEENS1_21CollectiveEpilogueFwdINS6_IJSA_SC_SB_EEES9_SE_SG_Li256ELb0ELb1ELb1ELb0EEENS1_19SingleTileSchedulerILb0ELb1ELb1ELi128EEEEEEEEEvNT_6ParamsE,(.L_x_3196 - _ZN7cutlass13device_kernelIN5flash11enable_sm90INS1_16FlashAttnFwdSm90INS1_25CollectiveMainloopFwdSm90ILi2EN4cute5tupleIJNS5_1CILi1EEES8_S8_EEENS6_IJNS7_ILi128EEENS7_ILi96EEENS7_ILi192EEEEEELi192ENS_10bfloat16_tEfNS_4arch4Sm90ELb0ELb0ELb1ELb0ELb1ELb0ELb0ELb1ELb1ELb1ELb1ELb0EEENS1_21CollectiveEpilogueFwdINS6_IJSA_SC_SB_EEES9_SE_SG_Li256ELb0ELb1ELb1ELb0EEENS1_19SingleTileSchedulerILb0ELb1ELb1ELi128EEEEEEEEEvNT_6ParamsE)
        .other          _ZN7cutlass13device_kernelIN5flash11enable_sm90INS1_16FlashAttnFwdSm90INS1_25CollectiveMainloopFwdSm90ILi2EN4cute5tupleIJNS5_1CILi1EEES8_S8_EEENS6_IJNS7_ILi128EEENS7_ILi96EEENS7_ILi192EEEEEELi192ENS_10bfloat16_tEfNS_4arch4Sm90ELb0ELb0ELb1ELb0ELb1ELb0ELb0ELb1ELb1ELb1ELb1ELb0EEENS1_21CollectiveEpilogueFwdINS6_IJSA_SC_SB_EEES9_SE_SG_Li256ELb0ELb1ELb1ELb0EEENS1_19SingleTileSchedulerILb0ELb1ELb1ELi128EEEEEEEEEvNT_6ParamsE,@"STO_CUDA_ENTRY STV_DEFAULT"
_ZN7cutlass13device_kernelIN5flash11enable_sm90INS1_16FlashAttnFwdSm90INS1_25CollectiveMainloopFwdSm90ILi2EN4cute5tupleIJNS5_1CILi1EEES8_S8_EEENS6_IJNS7_ILi128EEENS7_ILi96EEENS7_ILi192EEEEEELi192ENS_10bfloat16_tEfNS_4arch4Sm90ELb0ELb0ELb1ELb0ELb1ELb0ELb0ELb1ELb1ELb1ELb1ELb0EEENS1_21CollectiveEpilogueFwdINS6_IJSA_SC_SB_EEES9_SE_SG_Li256ELb0ELb1ELb1ELb0EEENS1_19SingleTileSchedulerILb0ELb1ELb1ELi128EEEEEEEEEvNT_6ParamsE:
[----:B------:R-:W0:Y:S02]  /*0000*/  LDC R1, c[0x0][0x28] ;  /* 0x00000a00ff017b82 */ /* 0x000e240000000800 */
[----:B0-----:R-:W-:Y:S01]  /*0010*/  VIADD R1, R1, 0xfffffff8 ;  /* 0xfffffff801017836 */ /* 0x001fe20000000000 */
[----:B------:R-:W0:Y:S01]  /*0020*/  S2R R25, SR_TID.X ;  /* 0x0000000000197919 */ /* 0x000e220000002100 */
[----:B------:R-:W-:Y:S01]  /*0030*/  ELECT P0, URZ, PT ;  /* 0x00000000003f782f */ /* 0x000fe20003800000 */
[----:B------:R-:W-:Y:S01]  /*0040*/  UMOV UR4, 0x80 ;  /* 0x0000008000047882 */ /* 0x000fe20000000000 */
[----:B------:R-:W-:Y:S01]  /*0050*/  UMOV UR7, 0x100 ;  /* 0x0000010000077882 */ /* 0x000fe20000000000 */
[----:B0-----:R-:W-:-:S05]  /*0060*/  SHF.R.U32.HI R0, RZ, 0x5, R25 ;  /* 0x00000005ff007819 */ /* 0x001fca0000011619 */
[----:B------:R-:W0:Y:S02]  /*0070*/  SHFL.IDX PT, R2, R0, RZ, 0x1f ;  /* 0x00001fff00027589 */ /* 0x000e2400000e0000 */
[C---:B0-----:R-:W-:Y:S02]  /*0080*/  ISETP.NE.OR P0, PT, R2.reuse, RZ, !P0 ;  /* 0x000000ff0200720c */ /* 0x041fe40004705670 */
[----:B------:R-:W-:Y:S02]  /*0090*/  ISETP.NE.AND P1, PT, R2, RZ, PT ;  /* 0x000000ff0200720c */ /* 0x000fe40003f25270 */
[----:B------:R-:W-:-:S06]  /*00a0*/  SHF.R.U32.HI R2, RZ, 0x7, R25 ;  /* 0x00000007ff027819 */ /* 0x000fcc0000011619 */
[----:B------:R-:W0:Y:S03]  /*00b0*/  SHFL.IDX PT, R2, R2, RZ, 0x1f ;  /* 0x00001fff02027589 */ /* 0x000e2600000e0000 */
[----:B------:R-:W-:Y:S01]  /*00c0*/  VOTEU.ALL UP0, P0 ;  /* 0x00000000003f7886 */ /* 0x000fe20000000000 */
[----:B------:R-:W-:-:S04]  /*00d0*/  VOTEU.ALL UP1, P0 ;  /* 0x00000000003f7886 */ /* 0x000fc80000020000 */
[----:B------:R-:W1:Y:S01]  /*00e0*/  @!UP0 S2UR UR8, SR_CgaCtaId ;  /* 0x00000000000889c3 */ /* 0x000e620000008800 */
[----:B------:R-:W-:Y:S01]  /*00f0*/  @!UP0 UMOV UR6, 0x400 ;  /* 0x0000040000068882 */ /* 0x000fe20000000000 */
[----:B------:R-:W-:-:S04]  /*0100*/  @!UP0 UIADD3 UR4, -UR4, 0x100000, URZ ;  /* 0x0010000004048890 */ /* 0x000fc8000fffe13f */
[----:B------:R-:W-:Y:S02]  /*0110*/  @!UP0 USHF.L.U32 UR5, UR4, 0xb, URZ ;  /* 0x0000000b04058899 */ /* 0x000fe4000800063f */
[----:B------:R-:W-:Y:S02]  /*0120*/  @!UP0 USHF.L.U32 UR4, UR4, 0x1, URZ ;  /* 0x0000000104048899 */ /* 0x000fe4000800063f */
[----:B-1----:R-:W-:Y:S02]  /*0130*/  @!UP0 ULEA UR8, UR8, UR6, 0x18 ;  /* 0x0000000608088291 */ /* 0x002fe4000f8ec03f */
[----:B------:R-:W-:-:S04]  /*0140*/  @!UP0 UIADD3 UR6, -UR7, 0x100000, URZ ;  /* 0x0010000007068890 */ /* 0x000fc8000fffe13f */
[----:B------:R-:W-:Y:S02]  /*0150*/  @!UP0 USHF.L.U32 UR7, UR6, 0xb, URZ ;  /* 0x0000000b06078899 */ /* 0x000fe4000800063f */
[----:B------:R-:W-:Y:S01]  /*0160*/  @!UP0 USHF.L.U32 UR6, UR6, 0x1, URZ ;  /* 0x0000000106068899 */ /* 0x000fe2000800063f */
[----:B------:R-:W-:-:S05]  /*0170*/  VOTEU.ALL UP0, P0 ;  /* 0x00000000003f7886 */ /* 0x000fca0000000000 */
[----:B------:R1:W2:Y:S06]  /*0180*/  @!UP0 SYNCS.EXCH.64 URZ, [UR8+0x30800], UR4 ;  /* 0x03080004083f85b2 */ /* 0x0002ac0008000100 */
[----:B------:R1:W3:Y:S02]  /*0190*/  @!UP1 SYNCS.EXCH.64 URZ, [UR8+0x30820], UR6 ;  /* 0x03082006083f95b2 */ /* 0x0002e40008000100 */
[----:B01----:R-:W-:Y:S05]  /*01a0*/  @P1 BRA `(.L_x_0) ;  /* 0x0000000000481947 */ /* 0x003fea0003800000 */
[----:B------:R-:W0:Y:S01]  /*01b0*/  S2UR UR5, SR_CgaCtaId ;  /* 0x00000000000579c3 */ /* 0x000e220000008800 */
[----:B------:R-:W-:Y:S01]  /*01c0*/  UMOV UR4, 0x400 ;  /* 0x0000040000047882 */ /* 0x000fe20000000000 */
[----:B------:R-:W-:Y:S01]  /*01d0*/  UMOV UR6, 0x80 ;  /* 0x0000008000067882 */ /* 0x000fe20000000000 */
[----:B------:R-:W-:Y:S01]  /*01e0*/  UMOV UR7, 0x100 ;  /* 0x0000010000077882 */ /* 0x000fe20000000000 */
[----:B------:R-:W-:Y:S01]  /*01f0*/  ELECT P0, URZ, PT ;  /* 0x00000000003f782f */ /* 0x000fe20003800000 */
[----:B0-----:R-:W-:Y:S02]  /*0200*/  ULEA UR8, UR5, UR4, 0x18 ;  /* 0x0000000405087291 */ /* 0x001fe4000f8ec03f */
[----:B------:R-:W-:-:S04]  /*0210*/  UIADD3 UR4, -UR6, 0x100000, URZ ;  /* 0x0010000006047890 */ /* 0x000fc8000fffe13f */
[----:B------:R-:W-:Y:S02]  /*0220*/  USHF.L.U32 UR5, UR4, 0xb, URZ ;  /* 0x0000000b04057899 */ /* 0x000fe4000800063f */
[----:B------:R-:W-:Y:S02]  /*0230*/  USHF.L.U32 UR4, UR4, 0x1, URZ ;  /* 0x0000000104047899 */ /* 0x000fe4000800063f */
[----:B------:R-:W-:-:S04]  /*0240*/  UIADD3 UR6, -UR7, 0x100000, URZ ;  /* 0x0010000007067890 */ /* 0x000fc8000fffe13f */
[----:B------:R-:W-:Y:S02]  /*0250*/  USHF.L.U32 UR7, UR6, 0xb, URZ ;  /* 0x0000000b06077899 */ /* 0x000fe4000800063f */
[----:B------:R-:W-:Y:S01]  /*0260*/  USHF.L.U32 UR6, UR6, 0x1, URZ ;  /* 0x0000000106067899 */ /* 0x000fe2000800063f */
[----:B------:R-:W0:Y:S03]  /*0270*/  FENCE.VIEW.ASYNC.S ;  /* 0x00000000000073c6 */ /* 0x000e260000000000 */
[----:B0-----:R0:W1:Y:S08]  /*0280*/  SYNCS.EXCH.64 URZ, [UR8+0x30830], UR4 ;  /* 0x03083004083f75b2 */ /* 0x0010700008000100 */
[----:B------:R0:W4:Y:S01]  /*0290*/  SYNCS.EXCH.64 URZ, [UR8+0x30840], UR6 ;  /* 0x03084006083f75b2 */ /* 0x0001220008000100 */
[----:B------:R0:W0:Y:S01]  /*02a0*/  SYNCS.EXCH.64 URZ, [UR8+0x30838], UR4 ;  /* 0x03083804083f75b2 */ /* 0x0000220008000100 */
[----:B------:R0:W0:Y:S01]  /*02b0*/  SYNCS.EXCH.64 URZ, [UR8+0x30848], UR6 ;  /* 0x03084806083f75b2 */ /* 0x0000220008000100 */
[----:B------:R-:W-:Y:S01]  /*02c0*/  NOP ;  /* 0x0000000000007918 */ /* 0x000fe20000000000 */
.L_x_0:
[----:B------:R-:W5:Y:S01]  /*02d0*/  SHFL.IDX PT, R3, R0, RZ, 0x1f ;  /* 0x00001fff00037589 */ /* 0x000f6200000e0000 */
[----:B------:R-:W-:Y:S01]  /*02e0*/  NOP ;  /* 0x0000000000007918 */ /* 0x000fe20000000000 */
[----:B-----5:R-:W-:-:S13]  /*02f0*/  ISETP.NE.AND P0, PT, R3, RZ, PT ;  /* 0x000000ff0300720c */ /* 0x020fda0003f05270 */
[----:B------:R-:W-:Y:S05]  /*0300*/  @P0 BRA `(.L_x_1) ;  /* 0x0000000000480947 */ /* 0x000fea0003800000 */
[----:B0-----:R-:W0:Y:S01]  /*0310*/  S2UR UR5, SR_CgaCtaId ;  /* 0x00000000000579c3 */ /* 0x001e220000008800 */
        /* <DEDUP_REMOVED lines=12> */
[----:B0-----:R0:W0:Y:S08]  /*03e0*/  SYNCS.EXCH.64 URZ, [UR8+0x30850], UR4 ;  /* 0x03085004083f75b2 */ /* 0x0010300008000100 */
[----:B------:R0:W0:Y:S01]  /*03f0*/  SYNCS.EXCH.64 URZ, [UR8+0x30860], UR6 ;  /* 0x03086006083f75b2 */ /* 0x0000220008000100 */
[----:B------:R0:W0:Y:S01]  /*0400*/  SYNCS.EXCH.64 URZ, [UR8+0x30858], UR4 ;  /* 0x03085804083f75b2 */ /* 0x0000220008000100 */
[----:B------:R0:W0:Y:S01]  /*0410*/  SYNCS.EXCH.64 URZ, [UR8+0x30868], UR6 ;  /* 0x03086806083f75b2 */ /* 0x0000220008000100 */
[----:B------:R-:W-:Y:S01]  /*0420*/  NOP ;  /* 0x0000000000007918 */ /* 0x000fe20000000000 */
.L_x_1:
[----:B------:R-:W5:Y:S01]  /*0430*/  SHFL.IDX PT, R3, R0, RZ, 0x1f ;  /* 0x00001fff00037589 */ /* 0x000f6200000e0000 */
[----:B------:R-:W-:Y:S01]  /*0440*/  NOP ;  /* 0x0000000000007918 */ /* 0x000fe20000000000 */
[----:B-----5:R-:W-:-:S13]  /*0450*/  ISETP.NE.AND P0, PT, R3, RZ, PT ;  /* 0x000000ff0300720c */ /* 0x020fda0003f05270 */
[----:B------:R-:W-:Y:S05]  /*0460*/  @P0 BRA `(.L_x_2) ;  /* 0x0000000000380947 */ /* 0x000fea0003800000 */
[----:B0-----:R-:W0:Y:S01]  /*0470*/  S2UR UR5, SR_CgaCtaId ;  /* 0x00000000000579c3 */ /* 0x001e220000008800 */
[----:B------:R-:W-:Y:S01]  /*0480*/  UMOV UR4, 0x400 ;  /* 0x0000040000047882 */ /* 0x000fe20000000000 */
[----:B------:R-:W-:Y:S01]  /*0490*/  UMOV UR7, 0x80 ;  /* 0x0000008000077882 */ /* 0x000fe20000000000 */
[----:B------:R-:W-:Y:S01]  /*04a0*/  ELECT P0, URZ, PT ;  /* 0x00000000003f782f */ /* 0x000fe20003800000 */
[----:B0-----:R-:W-:Y:S02]  /*04b0*/  ULEA UR6, UR5, UR4, 0x18 ;  /* 0x0000000405067291 */ /* 0x001fe4000f8ec03f */
[----:B------:R-:W-:-:S04]  /*04c0*/  UIADD3 UR4, -UR7, 0x100000, URZ ;  /* 0x0010000007047890 */ /* 0x000fc8000fffe13f */
[----:B------:R-:W-:Y:S02]  /*04d0*/  USHF.L.U32 UR5, UR4, 0xb, URZ ;  /* 0x0000000b04057899 */ /* 0x000fe4000800063f */
[----:B------:R-:W-:Y:S01]  /*04e0*/  USHF.L.U32 UR4, UR4, 0x1, URZ ;  /* 0x0000000104047899 */ /* 0x000fe2000800063f */
[----:B------:R-:W0:Y:S11]  /*04f0*/  FENCE.VIEW.ASYNC.S ;  /* 0x00000000000073c6 */ /* 0x000e360000000000 */
[----:B0-----:R0:W0:Y:S01]  /*0500*/  SYNCS.EXCH.64 URZ, [UR6+0x30870], UR4 ;  /* 0x03087004063f75b2 */ /* 0x0010220008000100 */
[----:B------:R0:W0:Y:S01]  /*0510*/  SYNCS.EXCH.64 URZ, [UR6+0x30880], UR4 ;  /* 0x03088004063f75b2 */ /* 0x0000220008000100 */
[----:B------:R0:W0:Y:S01]  /*0520*/  SYNCS.EXCH.64 URZ, [UR6+0x30878], UR4 ;  /* 0x03087804063f75b2 */ /* 0x0000220008000100 */
[----:B------:R0:W0:Y:S01]  /*0530*/  SYNCS.EXCH.64 URZ, [UR6+0x30888], UR4 ;  /* 0x03088804063f75b2 */ /* 0x0000220008000100 */
[----:B------:R-:W-:Y:S01]  /*0540*/  NOP ;  /* 0x0000000000007918 */ /* 0x000fe20000000000 */
.L_x_2:
        /* <DEDUP_REMOVED lines=22> */
.L_x_3:
[----:B------:R-:W5:Y:S01]  /*06b0*/  SHFL.IDX PT, R3, R0, RZ, 0x1f ;  /* 0x00001fff00037589 */ /* 0x000f6200000e0000 */
[----:B------:R-:W-:Y:S01]  /*06c0*/  R2UR UR9, R2 ;  /* 0x00000000020972ca */ /* 0x000fe200000e0000 */
        /* <DEDUP_REMOVED lines=21> */
.L_x_4:
[----:B------:R-:W-:Y:S01]  /*0820*/  UISETP.NE.AND UP0, UPT, UR9, URZ, UPT ;  /* 0x0000003f0900728c */ /* 0x000fe2000bf05270 */
[----:B------:R-:W-:Y:S01]  /*0830*/  NOP ;  /* 0x0000000000007918 */ /* 0x000fe20000000000 */
[----:B0-----:R-:W-:Y:S01]  /*0840*/  UMOV UR4, 0x1 ;  /* 0x0000000100047882 */ /* 0x001fe20000000000 */
[----:B------:R-:W-:Y:S01]  /*0850*/  ULDC.64 UR36, c[0x0][0x208] ;  /* 0x0000820000247ab9 */ /* 0x000fe20000000a00 */
[----:B------:R-:W-:Y:S01]  /*0860*/  USEL UR4, UR4, 0x2, !UP0 ;  /* 0x0000000204047887 */ /* 0x000fe2000c000000 */
[----:B------:R-:W-:Y:S01]  /*0870*/  BSSY B6, `(.L_x_5) ;  /* 0x0000c5a000067945 */ /* 0x000fe20003800000 */
[----:B-1234-:R-:W-:Y:S01]  /*0880*/  BAR.SYNC.DEFER_BLOCKING 0x0 ;  /* 0x0000000000007b1d */ /* 0x01efe20000010000 */
[----:B------:R-:W-:-:S03]  /*0890*/  PLOP3.LUT P0, PT, PT, PT, UP0, 0x80, 0x0 ;  /* 0x000000000000781c */ /* 0x000fc60003f0f008 */
[----:B------:R-:W-:-:S05]  /*08a0*/  IMAD.U32 R2, RZ, RZ, UR4 ;  /* 0x00000004ff027e24 */ /* 0x000fca000f8e00ff */
[----:B------:R0:W-:Y:S05]  /*08b0*/  STL [R1+0x4], R2 ;  /* 0x0000040201007387 */ /* 0x0001ea0000100800 */
[----:B------:R-:W-:Y:S05]  /*08c0*/  @!P0 BRA `(.L_x_6) ;  /* 0x0000008800708947 */ /* 0x000fea0003800000 */
.L_x_7:
[----:B------:R-:W-:-:S08]  /*08d0*/  NOP ;  /* 0x0000000000007918 */ /* 0x000fd00000000000 */
[----:B------:R-:W1:Y:S02]  /*08e0*/  USETMAXREG.TRY_ALLOC.CTAPOOL UP0, 0xe8 ;  /* 0x000000e8000079c8 */ /* 0x000e640008000600 */
[----:B-1----:R-:W-:-:S13]  /*08f0*/  PLOP3.LUT P0, PT, PT, PT, UP0, 0x80, 0x0 ;  /* 0x000000000000781c */ /* 0x002fda0003f0f008 */
[----:B------:R-:W-:Y:S05]  /*0900*/  @!P0 BRA `(.L_x_7) ;  /* 0xfffffffc00f08947 */ /* 0x000fea000383ffff */
[----:B------:R-:W1:Y:S01]  /*0910*/  S2UR UR6, SR_CTAID.Y ;  /* 0x00000000000679c3 */ /* 0x000e620000002600 */
[----:B------:R-:W-:Y:S02]  /*0920*/  ULDC UR7, c[0x0][0xc50] ;  /* 0x0003140000077ab9 */ /* 0x000fe40000000800 */
[----:B------:R-:W-:-:S05]  /*0930*/  UISETP.NE.AND UP0, UPT, UR7, 0x1, UPT ;  /* 0x000000010700788c */ /* 0x000fca000bf05270 */
[----:B------:R-:W2:Y:S06]  /*0940*/  S2UR UR8, SR_CTAID.Z ;  /* 0x00000000000879c3 */ /* 0x000eac0000002700 */
[----:B------:R-:W-:Y:S01]  /*0950*/  @UP0 ULDC UR4, c[0x0][0xc54] ;  /* 0x0003150000040ab9 */ /* 0x000fe20000000800 */
[----:B------:R-:W-:Y:S01]  /*0960*/  @UP0 ULDC UR9, c[0x0][0xc58] ;  /* 0x0003160000090ab9 */ /* 0x000fe20000000800 */
[----:B-1----:R-:W-:Y:S02]  /*0970*/  UIMAD.WIDE.U32 UR4, UR6, UR4, URZ ;  /* 0x00000004060472a5 */ /* 0x002fe4000f8e003f */
[----:B------:R-:W-:-:S02]  /*0980*/  UMOV UR10, UR6 ;  /* 0x00000006000a7c82 */ /* 0x000fc40008000000 */
[----:B------:R-:W-:Y:S01]  /*0990*/  @UP0 USHF.R.U32.HI UR10, URZ, UR9, UR5 ;  /* 0x000000093f0a0299 */ /* 0x000fe20008011605 */
[----:B------:R-:W-:Y:S06]  /*09a0*/  BAR.ARV 0x8, 0x180 ;  /* 0x0206000000007b1d */ /* 0x000fec0000002000 */
[----:B--2---:R-:W-:Y:S01]  /*09b0*/  ISETP.LE.AND P0, PT, RZ, UR8, PT ;  /* 0x00000008ff007c0c */ /* 0x004fe2000bf03270 */
[----:B------:R-:W-:Y:S02]  /*09c0*/  UIADD3 UR4, -UR10, URZ, URZ ;  /* 0x0000003f0a047290 */ /* 0x000fe4000fffe13f */
[----:B------:R-:W-:-:S02]  /*09d0*/  MOV R17, UR10 ;  /* 0x0000000a00117c02 */ /* 0x000fc40008000f00 */
[----:B------:R-:W-:-:S08]  /*09e0*/  UIMAD UR7, UR7, UR4, UR6 ;  /* 0x00000004070772a4 */ /* 0x000fd0000f8e0206 */
[----:B------:R-:W-:Y:S05]  /*09f0*/  @!P0 BRA `(.L_x_8) ;  /* 0x000000c400048947 */ /* 0x000fea0003800000 */
[----:B------:R-:W-:Y:S01]  /*0a00*/  ULDC.64 UR4, c[0x0][0x418] ;  /* 0x0001060000047ab9 */ /* 0x000fe20000000a00 */
[----:B------:R-:W-:Y:S01]  /*0a10*/  ULDC UR42, c[0x0][0x424] ;  /* 0x00010900002a7ab9 */ /* 0x000fe20000000800 */
[----:B------:R-:W-:Y:S02]  /*0a20*/  UISETP.NE.U32.AND UP0, UPT, UR4, URZ, UPT ;  /* 0x0000003f0400728c */ /* 0x000fe4000bf05070 */
[----:B------:R-:W-:Y:S02]  /*0a30*/  ULOP3.LUT UR9, UR7, 0xffff, URZ, 0xc0, !UPT ;  /* 0x0000ffff07097892 */ /* 0x000fe4000f8ec03f */
[----:B------:R-:W-:Y:S01]  /*0a40*/  UISETP.NE.AND.EX UP0, UPT, UR5, URZ, UPT, UP0 ;  /* 0x0000003f0500728c */ /* 0x000fe2000bf05300 */
[----:B------:R-:W-:-:S03]  /*0a50*/  ULDC UR4, c[0x0][0x2f0] ;  /* 0x0000bc0000047ab9 */ /* 0x000fc60000000800 */
[----:B------:R-:W-:-:S04]  /*0a60*/  USEL UR42, UR42, 0x1, UP0 ;  /* 0x000000012a2a7887 */ /* 0x000fc80008000000 */
[----:B------:R-:W-:-:S04]  /*0a70*/  UIMAD UR42, UR42, UR4, URZ ;  /* 0x000000042a2a72a4 */ /* 0x000fc8000f8e023f */
[----:B------:R-:W-:Y:S02]  /*0a80*/  UISETP.GE.AND UP0, UPT, UR42, 0x1, UPT ;  /* 0x000000012a00788c */ /* 0x000fe4000bf06270 */
[----:B------:R-:W-:-:S04]  /*0a90*/  UIADD3 UR4, UR42, 0x5f, URZ ;  /* 0x0000005f2a047890 */ /* 0x000fc8000fffe03f */
[----:B------:R-:W-:Y:S01]  /*0aa0*/  PLOP3.LUT P0, PT, PT, PT, UP0, 0x80, 0x0 ;  /* 0x000000000000781c */ /* 0x000fe20003f0f008 */
[----:B------:R-:W-:-:S04]  /*0ab0*/  UIMAD.WIDE UR4, UR4, 0x2aaaaaab, URZ ;  /* 0x2aaaaaab040478a5 */ /* 0x000fc8000f8e023f */
[----:B------:R-:W-:-:S03]  /*0ac0*/  USHF.R.U32.HI UR6, URZ, 0x1f, UR5 ;  /* 0x0000001f3f067899 */ /* 0x000fc60008011605 */
[----:B------:R-:W-:Y:S01]  /*0ad0*/  UMOV UR4, URZ ;  /* 0x0000003f00047c82 */ /* 0x000fe20008000000 */
[----:B------:R-:W-:-:S04]  /*0ae0*/  ULEA.HI.SX32 UR6, UR5, UR6, 0x1c ;  /* 0x0000000605067291 */ /* 0x000fc8000f8fe23f */
[----:B------:R-:W-:Y:S08]  /*0af0*/  @!P0 BRA `(.L_x_9) ;  /* 0x0000000000908947 */ /* 0x000ff00003800000 */
[----:B------:R-:W-:Y:S01]  /*0b00*/  USHF.R.U32.HI UR7, URZ, 0x10, UR7 ;  /* 0x000000103f077899 */ /* 0x000fe20008011607 */
[----:B------:R-:W-:-:S03]  /*0b10*/  UMOV UR4, URZ ;  /* 0x0000003f00047c82 */ /* 0x000fc60008000000 */
[----:B------:R-:W-:-:S11]  /*0b20*/  UISETP.NE.AND UP0, UPT, UR7, URZ, UPT ;  /* 0x0000003f0700728c */ /* 0x000fd6000bf05270 */
[----:B------:R-:W-:Y:S02]  /*0b30*/  @!UP0 ULDC UR7, c[0x0][0x9f0] ;  /* 0x00027c0000078ab9 */ /* 0x000fe40000000800 */
[----:B------:R-:W-:Y:S01]  /*0b40*/  IMAD.U32 R3, RZ, RZ, UR7 ;  /* 0x00000007ff037e24 */ /* 0x000fe2000f8e00ff */
[----:B------:R-:W-:-:S04]  /*0b50*/  UIADD3 UR8, UR6, -0x1, UR7 ;  /* 0xffffffff06087890 */ /* 0x000fc8000fffe007 */
[-C--:B------:R-:W-:Y:S02]  /*0b60*/  IABS R0, R3.reuse ;  /* 0x0000000300007213 */ /* 0x080fe40000000000 */
[----:B------:R-:W-:Y:S01]  /*0b70*/  MOV R4, UR8 ;  /* 0x0000000800047c02 */ /* 0x000fe20008000f00 */
[----:B------:R-:W-:Y:S01]  /*0b80*/  ULOP3.LUT UR8, UR8, UR7, URZ, 0x3c, !UPT ;  /* 0x0000000708087292 */ /* 0x000fe2000f8e3c3f */
[----:B------:R-:W-:Y:S02]  /*0b90*/  R2UR UR12, R0 ;  /* 0x00000000000c72ca */ /* 0x000fe400000e0000 */
[----:B------:R-:W-:Y:S02]  /*0ba0*/  IABS R4, R4 ;  /* 0x0000000400047213 */ /* 0x000fe40000000000 */
[----:B------:R-:W-:-:S03]  /*0bb0*/  IABS R5, R3 ;  /* 0x0000000300057213 */ /* 0x000fc60000000000 */
[----:B------:R-:W-:-:S05]  /*0bc0*/  IMAD.MOV.U32 R3, RZ, RZ, R4 ;  /* 0x000000ffff037224 */ /* 0x000fca00078e0004 */
[----:B------:R-:W-:Y:S01]  /*0bd0*/  R2UR UR11, R3 ;  /* 0x00000000030b72ca */ /* 0x000fe200000e0000 */
[----:B------:R-:W1:Y:S08]  /*0be0*/  I2F.RP R0, UR12 ;  /* 0x0000000c00007d06 */ /* 0x000e700008209400 */
[----:B-1----:R-:W0:Y:S02]  /*0bf0*/  MUFU.RCP R0, R0 ;  /* 0x0000000000007308 */ /* 0x002e240000001000 */
[----:B0-----:R-:W-:-:S02]  /*0c00*/  VIADD R2, R0, 0xffffffe ;  /* 0x0ffffffe00027836 */ /* 0x001fc40000000000 */
[----:B------:R-:W-:-:S04]  /*0c10*/  IMAD.MOV R0, RZ, RZ, -R5 ;  /* 0x000000ffff007224 */ /* 0x000fc800078e0a05 */
[----:B------:R-:W0:Y:S02]  /*0c20*/  F2I.FTZ.U32.TRUNC.NTZ R2, R2 ;  /* 0x0000000200027305 */ /* 0x000e24000021f000 */
[----:B0-----:R-:W-:-:S13]  /*0c30*/  R2UR UR5, R2 ;  /* 0x00000000020572ca */ /* 0x001fda00000e0000 */
[----:B------:R-:W-:-:S04]  /*0c40*/  UIADD3 UR10, URZ, -UR5, URZ ;  /* 0x800000053f0a7290 */ /* 0x000fc8000fffe03f */
[----:B------:R-:W-:-:S04]  /*0c50*/  UIMAD UR10, UR10, UR12, URZ ;  /* 0x0000000c0a0a72a4 */ /* 0x000fc8000f8e023f */
[----:B------:R-:W-:-:S03]  /*0c60*/  UIMAD.WIDE.U32 UR4, UR5, UR10, UR4 ;  /* 0x0000000a050472a5 */ /* 0x000fc6000f8e0004 */
[----:B------:R-:W-:Y:S01]  /*0c70*/  R2UR UR10, R0 ;  /* 0x00000000000a72ca */ /* 0x000fe200000e0000 */
[----:B------:R-:W-:-:S12]  /*0c80*/  UIMAD.WIDE.U32 UR4, UR5, UR11, URZ ;  /* 0x0000000b050472a5 */ /* 0x000fd8000f8e003f */
[----:B------:R-:W-:-:S04]  /*0c90*/  UIMAD UR4, UR5, UR10, UR11 ;  /* 0x0000000a050472a4 */ /* 0x000fc8000f8e020b */
[----:B------:R-:W-:-:S11]  /*0ca0*/  UISETP.GT.U32.AND UP0, UPT, UR12, UR4, UPT ;  /* 0x000000040c00728c */ /* 0x000fd6000bf04070 */
[----:B------:R-:W-:Y:S02]  /*0cb0*/  @!UP0 UIADD3 UR4, UR4, -UR12, URZ ;  /* 0x8000000c04048290 */ /* 0x000fe4000fffe03f */
[----:B------:R-:W-:Y:S02]  /*0cc0*/  @!UP0 UIADD3 UR5, UR5, 0x1, URZ ;  /* 0x0000000105058890 */ /* 0x000fe4000fffe03f */
[----:B------:R-:W-:Y:S02]  /*0cd0*/  UISETP.GE.U32.AND UP1, UPT, UR4, UR12, UPT ;  /* 0x0000000c0400728c */ /* 0x000fe4000bf26070 */
[----:B------:R-:W-:-:S09]  /*0ce0*/  UISETP.GE.AND UP0, UPT, UR8, URZ, UPT ;  /* 0x0000003f0800728c */ /* 0x000fd2000bf06270 */
[----:B------:R-:W-:Y:S02]  /*0cf0*/  @UP1 UIADD3 UR5, UR5, 0x1, URZ ;  /* 0x0000000105051890 */ /* 0x000fe4000fffe03f */
[----:B------:R-:W-:-:S05]  /*0d00*/  UISETP.NE.AND UP1, UPT, UR7, URZ, UPT ;  /* 0x0000003f0700728c */ /* 0x000fca000bf25270 */
[----:B------:R-:W-:Y:S02]  /*0d10*/  UMOV UR4, UR5 ;  /* 0x0000000500047c82 */ /* 0x000fe40008000000 */
[----:B------:R-:W-:-:S04]  /*0d20*/  @!UP0 UIADD3 UR4, -UR4, URZ, URZ ;  /* 0x0000003f04048290 */ /* 0x000fc8000fffe13f */
[----:B------:R-:W-:-:S12]  /*0d30*/  @!UP1 ULOP3.LUT UR4, URZ, UR7, URZ, 0x33, !UPT ;  /* 0x000000073f049292 */ /* 0x000fd8000f8e333f */
.L_x_9:
[----:B------:R-:W-:Y:S02]  /*0d40*/  UIMAD UR5, UR9, UR4, URZ ;  /* 0x00000004090572a4 */ /* 0x000fe4000f8e023f */
[----:B------:R-:W-:Y:S01]  /*0d50*/  IMAD.U32 R3, RZ, RZ, UR4 ;  /* 0x00000004ff037e24 */ /* 0x000fe2000f8e00ff */
[----:B------:R-:W-:Y:S01]  /*0d60*/  MOV R0, UR6 ;  /* 0x0000000600007c02 */ /* 0x000fe20008000f00 */
[----:B0-----:R-:W-:Y:S01]  /*0d70*/  IMAD.MOV.U32 R2, RZ, RZ, RZ ;  /* 0x000000ffff027224 */ /* 0x001fe200078e00ff */
[----:B------:R-:W-:Y:S02]  /*0d80*/  IADD3 R18, R25, -0x80, RZ ;  /* 0xffffff8019127810 */ /* 0x000fe40007ffe0ff */
[----:B------:R-:W-:Y:S02]  /*0d90*/  CS2R R118, SRZ ;  /* 0x0000000000767805 */ /* 0x000fe4000001ff00 */
[----:B------:R-:W-:Y:S01]  /*0da0*/  VIADDMNMX R0, R3, UR5, R0, PT ;  /* 0x0000000503007c46 */ /* 0x000fe2000b800100 */
[----:B------:R-:W-:Y:S01]  /*0db0*/  IMAD.U32 R16, RZ, RZ, UR5 ;  /* 0x00000005ff107e24 */ /* 0x000fe2000f8e00ff */
[----:B------:R-:W-:-:S02]  /*0dc0*/  PLOP3.LUT P0, PT, PT, PT, PT, 0x80, 0x0 ;  /* 0x000000000000781c */ /* 0x000fc40003f0f070 */
[----:B------:R-:W-:Y:S02]  /*0dd0*/  CS2R R116, SRZ ;  /* 0x0000000000747805 */ /* 0x000fe4000001ff00 */
[----:B------:R-:W-:Y:S01]  /*0de0*/  R2UR UR39, R0 ;  /* 0x00000000002772ca */ /* 0x000fe200000e0000 */
[----:B------:R-:W-:Y:S01]  /*0df0*/  IMAD.MOV.U32 R0, RZ, RZ, RZ ;  /* 0x000000ffff007224 */ /* 0x000fe200078e00ff */
[----:B------:R-:W-:Y:S02]  /*0e00*/  CS2R R114, SRZ ;  /* 0x0000000000727805 */ /* 0x000fe4000001ff00 */
[----:B------:R-:W-:Y:S02]  /*0e10*/  CS2R R112, SRZ ;  /* 0x0000000000707805 */ /* 0x000fe4000001ff00 */
[----:B------:R-:W-:Y:S02]  /*0e20*/  CS2R R110, SRZ ;  /* 0x00000000006e7805 */ /* 0x000fe4000001ff00 */
[----:B------:R-:W-:-:S02]  /*0e30*/  CS2R R108, SRZ ;  /* 0x00000000006c7805 */ /* 0x000fc4000001ff00 */
[----:B------:R-:W-:Y:S02]  /*0e40*/  CS2R R106, SRZ ;  /* 0x00000000006a7805 */ /* 0x000fe4000001ff00 */
[----:B------:R-:W-:Y:S02]  /*0e50*/  CS2R R104, SRZ ;  /* 0x0000000000687805 */ /* 0x000fe4000001ff00 */
[----:B------:R-:W-:Y:S02]  /*0e60*/  CS2R R102, SRZ ;  /* 0x0000000000667805 */ /* 0x000fe4000001ff00 */
[----:B------:R-:W-:Y:S02]  /*0e70*/  CS2R R100, SRZ ;  /* 0x0000000000647805 */ /* 0x000fe4000001ff00 */
[----:B------:R-:W-:Y:S02]  /*0e80*/  CS2R R98, SRZ ;  /* 0x0000000000627805 */ /* 0x000fe4000001ff00 */
[----:B------:R-:W-:-:S02]  /*0e90*/  CS2R R96, SRZ ;  /* 0x0000000000607805 */ /* 0x000fc4000001ff00 */
[----:B------:R-:W-:Y:S01]  /*0ea0*/  CS2R R94, SRZ ;  /* 0x00000000005e7805 */ /* 0x000fe2000001ff00 */
[----:B------:R-:W-:Y:S01]  /*0eb0*/  UISETP.GT.AND UP0, UPT, UR39, UR5, UPT ;  /* 0x000000052700728c */ /* 0x000fe2000bf04270 */
[----:B------:R-:W-:Y:S02]  /*0ec0*/  CS2R R92, SRZ ;  /* 0x00000000005c7805 */ /* 0x000fe4000001ff00 */
[----:B------:R-:W-:Y:S02]  /*0ed0*/  CS2R R90, SRZ ;  /* 0x00000000005a7805 */ /* 0x000fe4000001ff00 */
[----:B------:R-:W-:Y:S02]  /*0ee0*/  CS2R R88, SRZ ;  /* 0x0000000000587805 */ /* 0x000fe4000001ff00 */
[----:B------:R-:W-:Y:S02]  /*0ef0*/  CS2R R86, SRZ ;  /* 0x0000000000567805 */ /* 0x000fe4000001ff00 */
[----:B------:R-:W-:-:S02]  /*0f00*/  CS2R R84, SRZ ;  /* 0x0000000000547805 */ /* 0x000fc4000001ff00 */
[----:B------:R-:W-:Y:S02]  /*0f10*/  PLOP3.LUT P1, PT, PT, PT, UP0, 0x80, 0x0 ;  /* 0x000000000000781c */ /* 0x000fe40003f2f008 */
[----:B------:R-:W-:Y:S02]  /*0f20*/  CS2R R82, SRZ ;  /* 0x0000000000527805 */ /* 0x000fe4000001ff00 */
        /* <DEDUP_REMOVED lines=29> */
[----:B------:R-:W-:Y:S06]  /*1100*/  @!P1 BRA `(.L_x_10) ;  /* 0x0000006000989947 */ /* 0x000fec0003800000 */
[----:B------:R-:W-:Y:S01]  /*1110*/  SHF.R.S32.HI R3, RZ, 0x1f, R18 ;  /* 0x0000001fff037819 */ /* 0x000fe20000011412 */
[----:B------:R-:W0:Y:S01]  /*1120*/  S2UR UR6, SR_CgaCtaId ;  /* 0x00000000000679c3 */ /* 0x000e220000008800 */
[----:B------:R-:W-:Y:S02]  /*1130*/  UMOV UR38, 0x400 ;  /* 0x0000040000267882 */ /* 0x000fe40000000000 */
[----:B------:R-:W-:-:S04]  /*1140*/  LEA.HI R19, R3, R18, RZ, 0x7 ;  /* 0x0000001203137211 */ /* 0x000fc800078f38ff */
[----:B------:R-:W-:-:S06]  /*1150*/  SHF.R.S32.HI R0, RZ, 0x7, R19 ;  /* 0x00000007ff007819 */ /* 0x000fcc0000011413 */
[----:B------:R-:W1:Y:S01]  /*1160*/  SHFL.IDX PT, R0, R0, RZ, 0x1f ;  /* 0x00001fff00007589 */ /* 0x000e6200000e0000 */
[----:B0-----:R-:W-:-:S04]  /*1170*/  ULEA UR38, UR6, UR38, 0x18 ;  /* 0x0000002606267291 */ /* 0x001fc8000f8ec03f */
[----:B------:R-:W-:-:S04]  /*1180*/  UIADD3 UR6, UR38, 0x12400, URZ ;  /* 0x0001240026067890 */ /* 0x000fc8000fffe03f */
[----:B------:R-:W-:Y:S01]  /*1190*/  ULOP3.LUT UP0, URZ, UR6, 0x1bf, URZ, 0xc0, !UPT ;  /* 0x000001bf063f7892 */ /* 0x000fe2000f80c03f */
[----:B-1----:R-:W-:-:S05]  /*11a0*/  R2UR UR4, R0 ;  /* 0x00000000000472ca */ /* 0x002fca00000e0000 */
[----:B------:R-:W-:-:S08]  /*11b0*/  PLOP3.LUT P0, PT, PT, PT, UP0, 0x80, 0x0 ;  /* 0x000000000000781c */ /* 0x000fd00003f0f008 */
[----:B------:R-:W-:-:S04]  /*11c0*/  ULEA.HI UR5, UR4, UR4, URZ, 0x1 ;  /* 0x0000000404057291 */ /* 0x000fc8000f8f083f */
[----:B------:R-:W-:-:S04]  /*11d0*/  ULOP3.LUT UR5, UR5, 0x1e, URZ, 0xc0, !UPT ;  /* 0x0000001e05057892 */ /* 0x000fc8000f8ec03f */
[----:B------:R-:W-:-:S04]  /*11e0*/  UIADD3 UR5, UR4, -UR5, URZ ;  /* 0x8000000504057290 */ /* 0x000fc8000fffe03f */
[----:B------:R-:W-:-:S04]  /*11f0*/  ULEA UR5, UR5, UR6, 0xd ;  /* 0x0000000605057291 */ /* 0x000fc8000f8e683f */
[----:B------:R-:W-:-:S04]  /*1200*/  USHF.R.U32.HI UR5, URZ, 0x4, UR5 ;  /* 0x000000043f057899 */ /* 0x000fc80008011605 */
[----:B------:R-:W-:Y:S01]  /*1210*/  ULOP3.LUT UR40, UR5, 0x3fff, URZ, 0xc0, !UPT ;  /* 0x00003fff05287892 */ /* 0x000fe2000f8ec03f */
[----:B------:R-:W-:Y:S11]  /*1220*/  @!P0 BRA `(.L_x_11) ;  /* 0x0000000000408947 */ /* 0x000ff60003800000 */
[----:B------:R-:W-:Y:S01]  /*1230*/  MOV R0, 0x0 ;  /* 0x0000000000007802 */ /* 0x000fe20000000f00 */
[----:B------:R-:W-:Y:S01]  /*1240*/  ULDC.64 UR4, c[0x4][0x88] ;  /* 0x0100220000047ab9 */ /* 0x000fe20000000a00 */
[----:B------:R-:W-:Y:S01]  /*1250*/  ULDC.64 UR6, c[0x4][0x28] ;  /* 0x01000a0000067ab9 */ /* 0x000fe20000000a00 */
[----:B------:R-:W-:Y:S01]  /*1260*/  MOV R4, UR4 ;  /* 0x0000000400047c02 */ /* 0x000fe20008000f00 */
[----:B------:R0:W1:Y:S01]  /*1270*/  LDC.64 R2, c[0x4][R0] ;  /* 0x0100000000027b82 */ /* 0x0000620000000a00 */
[----:B------:R-:W-:Y:S01]  /*1280*/  IMAD.U32 R5, RZ, RZ, UR5 ;  /* 0x00000005ff057e24 */ /* 0x000fe2000f8e00ff */
[----:B------:R-:W-:Y:S01]  /*1290*/  ULDC.64 UR4, c[0x4][0x90] ;  /* 0x0100240000047ab9 */ /* 0x000fe20000000a00 */
[----:B------:R-:W-:Y:S01]  /*12a0*/  IMAD.U32 R10, RZ, RZ, UR6 ;  /* 0x00000006ff0a7e24 */ /* 0x000fe2000f8e00ff */
[----:B------:R-:W-:Y:S01]  /*12b0*/  MOV R7, UR5 ;  /* 0x0000000500077c02 */ /* 0x000fe20008000f00 */
[----:B------:R-:W-:Y:S01]  /*12c0*/  IMAD.U32 R6, RZ, RZ, UR4 ;  /* 0x00000004ff067e24 */ /* 0x000fe2000f8e00ff */
[----:B------:R-:W-:Y:S01]  /*12d0*/  MOV R8, 0x70 ;  /* 0x0000007000087802 */ /* 0x000fe20000000f00 */
[----:B------:R-:W-:-:S02]  /*12e0*/  IMAD.U32 R11, RZ, RZ, UR7 ;  /* 0x00000007ff0b7e24 */ /* 0x000fc4000f8e00ff */
[----:B------:R-:W-:Y:S02]  /*12f0*/  IMAD.MOV.U32 R12, RZ, RZ, 0x1 ;  /* 0x00000001ff0c7424 */ /* 0x000fe400078e00ff */
[----:B0-----:R-:W-:-:S07]  /*1300*/  IMAD.MOV.U32 R13, RZ, RZ, RZ ;  /* 0x000000ffff0d7224 */ /* 0x001fce00078e00ff */
[----:B------:R-:W-:-:S07]  /*1310*/  LEPC R20, `(.L_x_11) ;  /* 0x000000001014794e */ /* 0x000fce0000000000 */
[----:B-1----:R-:W-:Y:S05]  /*1320*/  CALL.ABS.NOINC R2 ;  /* 0x0000000002007343 */ /* 0x002fea0003c00000 */
.L_x_11:
[----:B------:R-:W-:-:S04]  /*1330*/  SHF.L.U32 R0, RZ, 0x1f, RZ ;  /* 0x0000001fff007819 */ /* 0x000fc800000006ff */
[----:B------:R-:W0:Y:S02]  /*1340*/  SYNCS.PHASECHK.TRANS64.TRYWAIT P0, [UR38+0x30800], R0 ;  /* 0x03080000ff0075a7 */ /* 0x000e240008000166 */
[----:B0-----:R-:W-:Y:S05]  /*1350*/  @!P0 BRA `(.L_x_12) ;  /* 0x000000b800b48947 */ /* 0x001fea0003800000 */
.L_x_85:
[----:B------:R-:W2:Y:S02]  /*1360*/  LDL R2, [R1+0x4] ;  /* 0x0000040001027983 */ /* 0x000ea40000100800 */
[----:B--2---:R-:W-:-:S13]  /*1370*/  R2UR UR4, R2 ;  /* 0x00000000020472ca */ /* 0x004fda00000e0000 */
[----:B------:R-:W-:-:S06]  /*1380*/  ULOP3.LUT UR4, UR4, 0x1, URZ, 0xfc, !UPT ;  /* 0x0000000104047892 */ /* 0x000fcc000f8efc3f */
[----:B------:R-:W-:-:S04]  /*1390*/  MOV R2, UR4 ;  /* 0x0000000400027c02 */ /* 0x000fc80008000f00 */
[----:B------:R-:W-:-:S13]  /*13a0*/  ISETP.NE.AND P0, PT, R2, 0x3, PT ;  /* 0x000000030200780c */ /* 0x000fda0003f05270 */
[----:B------:R-:W-:Y:S05]  /*13b0*/  @!P0 BRA `(.L_x_13) ;  /* 0x0000000000048947 */ /* 0x000fea0003800000 */
[----:B------:R-:W-:Y:S01]  /*13c0*/  BPT.TRAP 0x1 ;  /* 0x000000040000795c */ /* 0x000fe20000300000 */
.L_x_13:
[----:B------:R1:W2:Y:S01]  /*13d0*/  SYNCS.PHASECHK.TRANS64.TRYWAIT P1, [UR38+0x30830], R0 ;  /* 0x03083000ff0075a7 */ /* 0x0002a20008020166 */
[----:B------:R-:W-:Y:S05]  /*13e0*/  @!P0 BRA `(.L_x_14) ;  /* 0x0000000000048947 */ /* 0x000fea0003800000 */
[----:B------:R-:W-:Y:S01]  /*13f0*/  BPT.TRAP 0x1 ;  /* 0x000000040000795c */ /* 0x000fe20000300000 */
.L_x_14:
[----:B------:R-:W-:Y:S02]  /*1400*/  IMAD.U32 R6, RZ, RZ, UR40 ;  /* 0x00000028ff067e24 */ /* 0x000fe4000f8e00ff */
[----:B------:R-:W-:Y:S01]  /*1410*/  IMAD.MOV.U32 R2, RZ, RZ, RZ ;  /* 0x000000ffff027224 */ /* 0x000fe200078e00ff */
[----:B--2---:R-:W-:Y:S06]  /*1420*/  @P1 BRA `(.L_x_15) ;  /* 0x0000000000081947 */ /* 0x004fec0003800000 */
[----:B------:R-:W2:Y:S02]  /*1430*/  SYNCS.PHASECHK.TRANS64.TRYWAIT P1, [UR38+0x30830], R0 ;  /* 0x03083000ff0075a7 */ /* 0x000ea40008020166 */
[----:B--2---:R-:W-:Y:S05]  /*1440*/  @!P1 BRA `(.L_x_16) ;  /* 0x000000b800909947 */ /* 0x004fea0003800000 */
.L_x_15:
[----:B------:R-:W-:Y:S05]  /*1450*/  WARPSYNC.ALL ;  /* 0x0000000000007948 */ /* 0x000fea0003800000 */
[----:B------:R-:W-:Y:S01]  /*1460*/  MOV R119, RZ ;  /* 0x000000ff00777202 */ /* 0x000fe20000000f00 */
[----:B------:R-:W-:Y:S01]  /*1470*/  IMAD.MOV.U32 R7, RZ, RZ, 0x40000040 ;  /* 0x40000040ff077424 */ /* 0x000fe200078e00ff */
[----:B------:R-:W-:Y:S01]  /*1480*/  LOP3.LUT R6, R6, 0x10000, RZ, 0xfc, !PT ;  /* 0x0001000006067812 */ /* 0x000fe200078efcff */
[----:B------:R-:W-:-:S03]  /*1490*/  UIADD3 UR4, UR38, 0x1e400, URZ ;  /* 0x0001e40026047890 */ /* 0x000fc6000fffe03f */
[C---:B------:R-:W-:Y:S01]  /*14a0*/  R2UR UR56, R6.reuse ;  /* 0x00000000063872ca */ /* 0x040fe200000e0000 */
[----:B------:R-:W-:Y:S01]  /*14b0*/  WARPGROUP.ARRIVE ;  /* 0x00000000000079c5 */ /* 0x000fe20000000000 */
[----:B------:R-:W-:Y:S01]  /*14c0*/  R2UR UR57, R7 ;  /* 0x00000000073972ca */ /* 0x000fe200000e0000 */
[----:B------:R-:W-:Y:S01]  /*14d0*/  USHF.R.U32.HI UR4, URZ, 0x4, UR4 ;  /* 0x000000043f047899 */ /* 0x000fe20008011604 */
[----:B------:R-:W-:Y:S01]  /*14e0*/  R2UR UR10, R6 ;  /* 0x00000000060a72ca */ /* 0x000fe200000e0000 */
[----:B------:R-:W-:Y:S01]  /*14f0*/  UMOV UR59, 0x40000040 ;  /* 0x40000040003b7882 */ /* 0x000fe20000000000 */
[----:B------:R-:W-:Y:S01]  /*1500*/  UMOV UR9, 0x40000040 ;  /* 0x4000004000097882 */ /* 0x000fe20000000000 */
[----:B------:R-:W-:Y:S01]  /*1510*/  ULOP3.LUT UR4, UR4, 0x3fff, URZ, 0xc0, !UPT ;  /* 0x00003fff04047892 */ /* 0x000fe2000f8ec03f */
[----:B------:R-:W-:Y:S01]  /*1520*/  UMOV UR5, UR9 ;  /* 0x0000000900057c82 */ /* 0x000fe20008000000 */
[----:B------:R-:W-:Y:S02]  /*1530*/  UMOV UR7, 0x40000040 ;  /* 0x4000004000077882 */ /* 0x000fe40000000000 */
[----:B------:R-:W-:Y:S01]  /*1540*/  ULOP3.LUT UR58, UR4, 0x10000, URZ, 0xfc, !UPT ;  /* 0x00010000043a7892 */ /* 0x000fe2000f8efc3f */
[----:B------:R-:W-:Y:S01]  /*1550*/  UMOV UR13, 0x40000040 ;  /* 0x40000040000d7882 */ /* 0x000fe20000000000 */
[----:B------:R-:W-:-:S02]  /*1560*/  UMOV UR15, 0x40000040 ;  /* 0x40000040000f7882 */ /* 0x000fc40000000000 */
[----:B------:R-:W-:Y:S02]  /*1570*/  UIADD3 UR6, UR58, 0x2, URZ ;  /* 0x000000023a067890 */ /* 0x000fe4000fffe03f */
[----:B------:R-:W-:Y:S02]  /*1580*/  UIADD3 UR8, UR10, 0x2, URZ ;  /* 0x000000020a087890 */ /* 0x000fe4000fffe03f */
[----:B------:R-:W-:Y:S01]  /*1590*/  UIADD3 UR12, UR10, 0x4, URZ ;  /* 0x000000040a0c7890 */ /* 0x000fe2000fffe03f */
[----:B------:R-:W-:Y:S01]  /*15a0*/  HGMMA.64x96x16.F32.BF16 R24, gdesc[UR56], RZ, !UPT, gsb0 ;  /* 0x01600000381879f0 */ /* 0x000fe2000c0018ff */
[----:B------:R-:W-:Y:S02]  /*15b0*/  UIADD3 UR14, UR58, 0x4, URZ ;  /* 0x000000043a0e7890 */ /* 0x000fe4000fffe03f */
[----:B------:R-:W-:Y:S01]  /*15c0*/  UIADD3 UR16, UR10, 0x6, URZ ;  /* 0x000000060a107890 */ /* 0x000fe2000fffe03f */
[----:B------:R-:W-:Y:S01]  /*15d0*/  UMOV UR4, UR8 ;  /* 0x0000000800047c82 */ /* 0x000fe20008000000 */
[----:B------:R-:W-:Y:S01]  /*15e0*/  UIADD3 UR18, UR58, 0x6, URZ ;  /* 0x000000063a127890 */ /* 0x000fe2000fffe03f */
[----:B------:R-:W-:Y:S01]  /*15f0*/  UMOV UR17, 0x40000040 ;  /* 0x4000004000117882 */ /* 0x000fe20000000000 */
[----:B------:R-:W-:Y:S01]  /*1600*/  UMOV UR19, 0x40000040 ;  /* 0x4000004000137882 */ /* 0x000fe20000000000 */
[----:B------:R-:W-:-:S02]  /*1610*/  UIADD3 UR20, UR10, 0x400, URZ ;  /* 0x000004000a147890 */ /* 0x000fc4000fffe03f */
[----:B------:R-:W-:Y:S01]  /*1620*/  UIADD3 UR22, UR58, 0x300, URZ ;  /* 0x000003003a167890 */ /* 0x000fe2000fffe03f */
[----:B------:R-:W-:Y:S01]  /*1630*/  UMOV UR21, 0x40000040 ;  /* 0x4000004000157882 */ /* 0x000fe20000000000 */
[----:B------:R-:W-:Y:S01]  /*1640*/  UMOV UR23, 0x40000040 ;  /* 0x4000004000177882 */ /* 0x000fe20000000000 */
[----:B------:R-:W-:Y:S02]  /*1650*/  UIADD3 UR24, UR10, 0x402, URZ ;  /* 0x000004020a187890 */ /* 0x000fe4000fffe03f */
[----:B------:R-:W-:Y:S01]  /*1660*/  UIADD3 UR26, UR58, 0x302, URZ ;  /* 0x000003023a1a7890 */ /* 0x000fe2000fffe03f */
[----:B------:R-:W-:Y:S01]  /*1670*/  UMOV UR25, 0x40000040 ;  /* 0x4000004000197882 */ /* 0x000fe20000000000 */
[----:B------:R-:W-:Y:S01]  /*1680*/  UMOV UR27, 0x40000040 ;  /* 0x40000040001b7882 */ /* 0x000fe20000000000 */
[----:B------:R-:W-:Y:S02]  /*1690*/  UIADD3 UR28, UR10, 0x404, URZ ;  /* 0x000004040a1c7890 */ /* 0x000fe4000fffe03f */
[----:B------:R-:W-:Y:S01]  /*16a0*/  UIADD3 UR30, UR58, 0x304, URZ ;  /* 0x000003043a1e7890 */ /* 0x000fe2000fffe03f */
[----:B------:R-:W-:Y:S01]  /*16b0*/  UMOV UR29, 0x40000040 ;  /* 0x40000040001d7882 */ /* 0x000fe20000000000 */
[----:B------:R-:W-:Y:S01]  /*16c0*/  UMOV UR31, 0x40000040 ;  /* 0x40000040001f7882 */ /* 0x000fe20000000000 */
[----:B------:R-:W-:Y:S01]  /*16d0*/  UIADD3 UR32, UR10, 0x406, URZ ;  /* 0x000004060a207890 */ /* 0x000fe2000fffe03f */
        /* <DEDUP_REMOVED lines=9> */
[----:B------:R-:W-:-:S02]  /*1770*/  WARPGROUP.DEPBAR.LE gsb0, 0x0 ;  /* 0x00008000000079c5 */ /* 0x000fc40000010000 */
[----:B------:R-:W-:-:S06]  /*1780*/  WARPGROUP.ARRIVE ;  /* 0x00000000000079c5 */ /* 0x000fcc0000000000 */
[----:B------:R-:W-:Y:S01]  /*1790*/  HGMMA.64x96x16.F32.BF16 R24, gdesc[UR4], R24, gsb0 ;  /* 0x01600000041879f0 */ /* 0x000fe20008001818 */
[----:B------:R-:W-:Y:S01]  /*17a0*/  UIADD3 UR6, UR58, 0x306, URZ ;  /* 0x000003063a067890 */ /* 0x000fe2000fffe03f */
[----:B------:R-:W-:Y:S01]  /*17b0*/  UMOV UR4, UR32 ;  /* 0x0000002000047c82 */ /* 0x000fe20008000000 */
[----:B------:R-:W-:Y:S01]  /*17c0*/  UMOV UR5, UR33 ;  /* 0x0000002100057c82 */ /* 0x000fe20008000000 */
[----:B------:R-:W-:Y:S01]  /*17d0*/  UMOV UR7, 0x40000040 ;  /* 0x4000004000077882 */ /* 0x000fe20000000000 */
[----:B------:R-:W-:Y:S02]  /*17e0*/  WARPGROUP.DEPBAR.LE gsb0, 0x0 ;  /* 0x00008000000079c5 */ /* 0x000fe40000010000 */
[----:B------:R-:W-:-:S06]  /*17f0*/  WARPGROUP.ARRIVE ;  /* 0x00000000000079c5 */ /* 0x000fcc0000000000 */
[----:B------:R-:W-:Y:S03]  /*1800*/  HGMMA.64x96x16.F32.BF16 R24, gdesc[UR12], R24, gsb0 ;  /* 0x016000000c1879f0 */ /* 0x000fe60008001818 */
        /* <DEDUP_REMOVED lines=44> */
[----:B------:R-:W-:Y:S05]  /*1ad0*/  @!P0 BRA `(.L_x_17) ;  /* 0x0000000000048947 */ /* 0x000fea0003800000 */
[----:B------:R-:W-:Y:S01]  /*1ae0*/  BPT.TRAP 0x1 ;  /* 0x000000040000795c */ /* 0x000fe20000300000 */
.L_x_17:
[----:B------:R-:W-:Y:S01]  /*1af0*/  LOP3.LUT R19, R19, 0xffffff80, RZ, 0xc0, !PT ;  /* 0xffffff8013137812 */ /* 0x000fe200078ec0ff */
[----:B------:R-:W-:Y:S01]  /*1b00*/  ULDC UR4, c[0x0][0x9d8] ;  /* 0x0002760000047ab9 */ /* 0x000fe20000000800 */
[----:B0-----:R-:W-:Y:S02]  /*1b10*/  IMAD.MOV.U32 R3, RZ, RZ, -0x2 ;  /* 0xfffffffeff037424 */ /* 0x001fe400078e00ff */
[----:B------:R-:W-:Y:S01]  /*1b20*/  FMUL.FTZ R26, R26, UR4 ;  /* 0x000000041a1a7c20 */ /* 0x000fe20008410000 */
[----:B------:R-:W-:Y:S01]  /*1b30*/  FMUL.FTZ R27, R27, UR4 ;  /* 0x000000041b1b7c20 */ /* 0x000fe20008410000 */
[----:B------:R-:W-:Y:S02]  /*1b40*/  IMAD.IADD R19, R18, 0x1, -R19 ;  /* 0x0000000112137824 */ /* 0x000fe400078e0a13 */
[----:B------:R-:W-:Y:S01]  /*1b50*/  FMUL.FTZ R30, R30, UR4 ;  /* 0x000000041e1e7c20 */ /* 0x000fe20008410000 */
[----:B------:R-:W-:Y:S01]  /*1b60*/  FMUL.FTZ R31, R31, UR4 ;  /* 0x000000041f1f7c20 */ /* 0x000fe20008410000 */
[----:B------:R-:W-:Y:S01]  /*1b70*/  FMUL.FTZ R34, R34, UR4 ;  /* 0x0000000422227c20 */ /* 0x000fe20008410000 */
[----:B------:R-:W0:Y:S01]  /*1b80*/  MUFU.TANH R26, R26 ;  /* 0x0000001a001a7308 */ /* 0x000e220000002400 */
[----:B-1----:R-:W-:Y:S01]  /*1b90*/  SHF.R.S32.HI R0, RZ, 0x1f, R19 ;  /* 0x0000001fff007819 */ /* 0x002fe20000011413 */
[----:B------:R-:W-:Y:S01]  /*1ba0*/  FMUL.FTZ R24, R24, UR4 ;  /* 0x0000000418187c20 */ /* 0x000fe20008410000 */
[----:B------:R-:W-:Y:S01]  /*1bb0*/  FMUL.FTZ R35, R35, UR4 ;  /* 0x0000000423237c20 */ /* 0x000fe20008410000 */
[----:B------:R-:W-:Y:S01]  /*1bc0*/  FMUL.FTZ R25, R25, UR4 ;  /* 0x0000000419197c20 */ /* 0x000fe20008410000 */
[----:B------:R-:W-:Y:S01]  /*1bd0*/  LEA.HI R0, R0, R19, RZ, 0x2 ;  /* 0x0000001300007211 */ /* 0x000fe200078f10ff */
[----:B------:R-:W-:Y:S01]  /*1be0*/  FMUL.FTZ R38, R38, UR4 ;  /* 0x0000000426267c20 */ /* 0x000fe20008410000 */
[----:B------:R-:W-:Y:S01]  /*1bf0*/  FMUL.FTZ R28, R28, UR4 ;  /* 0x000000041c1c7c20 */ /* 0x000fe20008410000 */
[----:B------:R-:W1:Y:S01]  /*1c00*/  MUFU.TANH R27, R27 ;  /* 0x0000001b001b7308 */ /* 0x000e620000002400 */
[----:B------:R-:W-:Y:S01]  /*1c10*/  LOP3.LUT R0, R0, 0x7ffffffc, RZ, 0xc0, !PT ;  /* 0x7ffffffc00007812 */ /* 0x000fe200078ec0ff */
[----:B------:R-:W-:Y:S01]  /*1c20*/  FMUL.FTZ R39, R39, UR4 ;  /* 0x0000000427277c20 */ /* 0x000fe20008410000 */
[----:B------:R-:W-:Y:S01]  /*1c30*/  FMUL.FTZ R29, R29, UR4 ;  /* 0x000000041d1d7c20 */ /* 0x000fe20008410000 */
[----:B------:R-:W-:Y:S01]  /*1c40*/  FMUL.FTZ R42, R42, UR4 ;  /* 0x000000042a2a7c20 */ /* 0x000fe20008410000 */
[----:B------:R-:W-:Y:S01]  /*1c50*/  IADD3 R0, R19, -R0, RZ ;  /* 0x8000000013007210 */ /* 0x000fe20007ffe0ff */
[----:B------:R-:W-:Y:S01]  /*1c60*/  FMUL.FTZ R32, R32, UR4 ;  /* 0x0000000420207c20 */ /* 0x000fe20008410000 */
[----:B------:R-:W-:Y:S01]  /*1c70*/  FMUL.FTZ R43, R43, UR4 ;  /* 0x000000042b2b7c20 */ /* 0x000fe20008410000 */
[----:B------:R-:W2:Y:S01]  /*1c80*/  MUFU.TANH R30, R30 ;  /* 0x0000001e001e7308 */ /* 0x000ea20000002400 */
[----:B------:R-:W-:Y:S01]  /*1c90*/  FMUL.FTZ R33, R33, UR4 ;  /* 0x0000000421217c20 */ /* 0x000fe20008410000 */
[----:B------:R-:W-:-:S02]  /*1ca0*/  IMAD R0, R0, R3, 0x60 ;  /* 0x0000006000007424 */ /* 0x000fc400078e0203 */
[----:B------:R-:W-:Y:S01]  /*1cb0*/  FMUL.FTZ R46, R46, UR4 ;  /* 0x000000042e2e7c20 */ /* 0x000fe20008410000 */
[----:B------:R-:W-:Y:S02]  /*1cc0*/  IMAD.U32 R3, RZ, RZ, UR39 ;  /* 0x00000027ff037e24 */ /* 0x000fe4000f8e00ff */
[----:B------:R-:W-:Y:S01]  /*1cd0*/  FMUL.FTZ R36, R36, UR4 ;  /* 0x0000000424247c20 */ /* 0x000fe20008410000 */
[----:B------:R-:W-:Y:S01]  /*1ce0*/  FMUL.FTZ R47, R47, UR4 ;  /* 0x000000042f2f7c20 */ /* 0x000fe20008410000 */
[----:B------:R-:W-:Y:S01]  /*1cf0*/  IADD3 R0, R0, UR42, RZ ;  /* 0x0000002a00007c10 */ /* 0x000fe2000fffe0ff */
[----:B------:R-:W3:Y:S01]  /*1d00*/  MUFU.TANH R31, R31 ;  /* 0x0000001f001f7308 */ /* 0x000ee20000002400 */
[----:B------:R-:W-:Y:S01]  /*1d10*/  FMUL.FTZ R37, R37, UR4 ;  /* 0x0000000425257c20 */ /* 0x000fe20008410000 */
[----:B------:R-:W-:Y:S01]  /*1d20*/  FMUL.FTZ R50, R50, UR4 ;  /* 0x0000000432327c20 */ /* 0x000fe20008410000 */
[----:B------:R-:W-:Y:S01]  /*1d30*/  FMUL.FTZ R40, R40, UR4 ;  /* 0x0000000428287c20 */ /* 0x000fe20008410000 */
[----:B------:R-:W-:-:S02]  /*1d40*/  IMAD R0, R3, -0x60, R0 ;  /* 0xffffffa003007824 */ /* 0x000fc400078e0200 */
[----:B------:R-:W-:Y:S01]  /*1d50*/  FMUL.FTZ R51, R51, UR4 ;  /* 0x0000000433337c20 */ /* 0x000fe20008410000 */
[----:B------:R-:W-:Y:S01]  /*1d60*/  FMUL.FTZ R41, R41, UR4 ;  /* 0x0000000429297c20 */ /* 0x000fe20008410000 */
[----:B------:R-:W-:Y:S01]  /*1d70*/  FMUL.FTZ R54, R54, UR4 ;  /* 0x0000000436367c20 */ /* 0x000fe20008410000 */
[----:B------:R-:W4:Y:S01]  /*1d80*/  MUFU.TANH R34, R34 ;  /* 0x0000002200227308 */ /* 0x000f220000002400 */
[----:B------:R-:W-:Y:S01]  /*1d90*/  ISETP.GT.AND P6, PT, R0, RZ, PT ;  /* 0x000000ff0000720c */ /* 0x000fe20003fc4270 */
[----:B------:R-:W-:Y:S01]  /*1da0*/  FMUL.FTZ R44, R44, UR4 ;  /* 0x000000042c2c7c20 */ /* 0x000fe20008410000 */
[C---:B------:R-:W-:Y:S01]  /*1db0*/  ISETP.GT.AND P5, PT, R0.reuse, 0x1, PT ;  /* 0x000000010000780c */ /* 0x040fe20003fa4270 */
[----:B------:R-:W-:Y:S01]  /*1dc0*/  FMUL.FTZ R55, R55, UR4 ;  /* 0x0000000437377c20 */ /* 0x000fe20008410000 */
[----:B------:R-:W-:Y:S01]  /*1dd0*/  ISETP.GT.AND P4, PT, R0, 0x8, PT ;  /* 0x000000080000780c */ /* 0x000fe20003f84270 */
[----:B------:R-:W-:Y:S01]  /*1de0*/  FMUL.FTZ R45, R45, UR4 ;  /* 0x000000042d2d7c20 */ /* 0x000fe20008410000 */
[----:B0-----:R-:W-:Y:S01]  /*1df0*/  FSEL R3, R26, -INF , P6 ;  /* 0xff8000001a037808 */ /* 0x001fe20003000000 */
[----:B------:R-:W0:Y:S01]  /*1e00*/  MUFU.TANH R24, R24 ;  /* 0x0000001800187308 */ /* 0x000e220000002400 */
[----:B-1----:R-:W-:Y:S01]  /*1e10*/  FSEL R27, R27, -INF , P5 ;  /* 0xff8000001b1b7808 */ /* 0x002fe20002800000 */
[----:B------:R-:W-:Y:S01]  /*1e20*/  FMUL.FTZ R58, R58, UR4 ;  /* 0x000000043a3a7c20 */ /* 0x000fe20008410000 */
[----:B------:R-:W-:Y:S01]  /*1e30*/  ISETP.GT.AND P3, PT, R0, 0x9, PT ;  /* 0x000000090000780c */ /* 0x000fe20003f64270 */
[----:B------:R-:W-:Y:S01]  /*1e40*/  FMUL.FTZ R48, R48, UR4 ;  /* 0x0000000430307c20 */ /* 0x000fe20008410000 */
[----:B--2---:R-:W-:Y:S01]  /*1e50*/  FSEL R9, R30, -INF , P4 ;  /* 0xff8000001e097808 */ /* 0x004fe20002000000 */
[----:B------:R-:W-:Y:S01]  /*1e60*/  FMUL.FTZ R59, R59, UR4 ;  /* 0x000000043b3b7c20 */ /* 0x000fe20008410000 */
[----:B------:R-:W-:Y:S01]  /*1e70*/  FMNMX.FTZ R4, R3, R27, !PT ;  /* 0x0000001b03047209 */ /* 0x000fe20007810000 */
[----:B------:R-:W1:Y:S01]  /*1e80*/  MUFU.TANH R35, R35 ;  /* 0x0000002300237308 */ /* 0x000e620000002400 */
[----:B------:R-:W-:Y:S01]  /*1e90*/  ISETP.GT.AND P2, PT, R0, 0x10, PT ;  /* 0x000000100000780c */ /* 0x000fe20003f44270 */
[----:B------:R-:W-:Y:S01]  /*1ea0*/  FMUL.FTZ R49, R49, UR4 ;  /* 0x0000000431317c20 */ /* 0x000fe20008410000 */
[----:B---3--:R-:W-:Y:S01]  /*1eb0*/  FSEL R31, R31, -INF , P3 ;  /* 0xff8000001f1f7808 */ /* 0x008fe20001800000 */
[----:B------:R-:W-:Y:S01]  /*1ec0*/  FMUL.FTZ R62, R62, UR4 ;  /* 0x000000043e3e7c20 */ /* 0x000fe20008410000 */
[----:B------:R-:W-:Y:S01]  /*1ed0*/  FMNMX.FTZ R4, R9, R4, !PT ;  /* 0x0000000409047209 */ /* 0x000fe20007810000 */
[----:B------:R-:W-:Y:S01]  /*1ee0*/  FMUL.FTZ R52, R52, UR4 ;  /* 0x0000000434347c20 */ /* 0x000fe20008410000 */
[----:B------:R-:W-:Y:S01]  /*1ef0*/  ISETP.GT.AND P1, PT, R0, 0x11, PT ;  /* 0x000000110000780c */ /* 0x000fe20003f24270 */
[----:B------:R-:W2:Y:S01]  /*1f00*/  MUFU.TANH R25, R25 ;  /* 0x0000001900197308 */ /* 0x000ea20000002400 */
[----:B----4-:R-:W-:Y:S01]  /*1f10*/  FSEL R19, R34, -INF , P2 ;  /* 0xff80000022137808 */ /* 0x010fe20001000000 */
[----:B------:R-:W-:Y:S01]  /*1f20*/  FMUL.FTZ R63, R63, UR4 ;  /* 0x000000043f3f7c20 */ /* 0x000fe20008410000 */
[----:B------:R-:W-:Y:S01]  /*1f30*/  FMNMX.FTZ R4, R31, R4, !PT ;  /* 0x000000041f047209 */ /* 0x000fe20007810000 */
[----:B------:R-:W-:Y:S01]  /*1f40*/  FMUL.FTZ R53, R53, UR4 ;  /* 0x0000000435357c20 */ /* 0x000fe20008410000 */
[----:B0-----:R-:W-:Y:S01]  /*1f50*/  FSEL R11, R24, -INF , P6 ;  /* 0xff800000180b7808 */ /* 0x001fe20003000000 */
[----:B------:R-:W-:Y:S01]  /*1f60*/  FMUL.FTZ R66, R66, UR4 ;  /* 0x0000000442427c20 */ /* 0x000fe20008410000 */
[----:B------:R-:W-:Y:S01]  /*1f70*/  ISETP.GT.AND P6, PT, R0, 0x18, PT ;  /* 0x000000180000780c */ /* 0x000fe20003fc4270 */
[----:B------:R-:W0:Y:S01]  /*1f80*/  MUFU.TANH R38, R38 ;  /* 0x0000002600267308 */ /* 0x000e220000002400 */
[----:B-1----:R-:W-:Y:S01]  /*1f90*/  FSEL R35, R35, -INF , P1 ;  /* 0xff80000023237808 */ /* 0x002fe20000800000 */
[----:B------:R-:W-:Y:S01]  /*1fa0*/  FMUL.FTZ R56, R56, UR4 ;  /* 0x0000000438387c20 */ /* 0x000fe20008410000 */
[----:B------:R-:W-:Y:S01]  /*1fb0*/  FMNMX.FTZ R4, R19, R4, !PT ;  /* 0x0000000413047209 */ /* 0x000fe20007810000 */
[----:B------:R-:W-:Y:S01]  /*1fc0*/  FMUL.FTZ R67, R67, UR4 ;  /* 0x0000000443437c20 */ /* 0x000fe20008410000 */
[----:B------:R-:W-:Y:S01]  /*1fd0*/  FMUL.FTZ R57, R57, UR4 ;  /* 0x0000000439397c20 */ /* 0x000fe20008410000 */
[----:B------:R-:W-:Y:S01]  /*1fe0*/  FMUL.FTZ R70, R70, UR4 ;  /* 0x0000000446467c20 */ /* 0x000fe20008410000 */
[----:B------:R-:W-:Y:S01]  /*1ff0*/  FMNMX.FTZ R4, R35, R4, !PT ;  /* 0x0000000423047209 */ /* 0x000fe20007810000 */
[----:B------:R-:W1:Y:S01]  /*2000*/  MUFU.TANH R28, R28 ;  /* 0x0000001c001c7308 */ /* 0x000e620000002400 */
[----:B--2---:R-:W-:Y:S01]  /*2010*/  FSEL R25, R25, -INF , P5 ;  /* 0xff80000019197808 */ /* 0x004fe20002800000 */
[----:B------:R-:W-:Y:S01]  /*2020*/  FMUL.FTZ R71, R71, UR4 ;  /* 0x0000000447477c20 */ /* 0x000fe20008410000 */
[----:B------:R-:W-:Y:S01]  /*2030*/  ISETP.GT.AND P5, PT, R0, 0x19, PT ;  /* 0x000000190000780c */ /* 0x000fe20003fa4270 */
[----:B------:R-:W-:Y:S01]  /*2040*/  FMUL.FTZ R60, R60, UR4 ;  /* 0x000000043c3c7c20 */ /* 0x000fe20008410000 */
[----:B------:R-:W-:Y:S01]  /*2050*/  ULDC UR5, c[0x0][0x988] ;  /* 0x0002620000057ab9 */ /* 0x000fe20000000800 */
[----:B------:R-:W-:Y:S01]  /*2060*/  FMUL.FTZ R61, R61, UR4 ;  /* 0x000000043d3d7c20 */ /* 0x000fe20008410000 */
[----:B------:R-:W-:Y:S01]  /*2070*/  P2R R12, PR, RZ, 0x1 ;  /* 0x00000001ff0c7803 */ /* 0x000fe20000000000 */
[----:B------:R-:W2:Y:S01]  /*2080*/  MUFU.TANH R39, R39 ;  /* 0x0000002700277308 */ /* 0x000ea20000002400 */
[----:B0-----:R-:W-:Y:S01]  /*2090*/  FSEL R23, R38, -INF , P6 ;  /* 0xff80000026177808 */ /* 0x001fe20003000000 */
[----:B------:R-:W-:Y:S01]  /*20a0*/  FMUL.FTZ R64, R64, UR4 ;  /* 0x0000000440407c20 */ /* 0x000fe20008410000 */
[----:B------:R-:W-:Y:S01]  /*20b0*/  FMUL.FTZ R65, R65, UR4 ;  /* 0x0000000441417c20 */ /* 0x000fe20008410000 */
[----:B------:R-:W-:Y:S01]  /*20c0*/  FMUL.FTZ R68, R68, UR4 ;  /* 0x0000000444447c20 */ /* 0x000fe20008410000 */
[----:B------:R-:W-:Y:S01]  /*20d0*/  FMNMX.FTZ R4, R23, R4, !PT ;  /* 0x0000000417047209 */ /* 0x000fe20007810000 */
[----:B------:R-:W-:Y:S01]  /*20e0*/  FMUL.FTZ R69, R69, UR4 ;  /* 0x0000000445457c20 */ /* 0x000fe20008410000 */
[----:B------:R-:W0:Y:S01]  /*20f0*/  S2UR UR7, SR_CgaCtaId ;  /* 0x00000000000779c3 */ /* 0x000e220000008800 */
[----:B------:R-:W3:Y:S01]  /*2100*/  MUFU.TANH R29, R29 ;  /* 0x0000001d001d7308 */ /* 0x000ee20000002400 */
[----:B-1----:R-:W-:Y:S01]  /*2110*/  FSEL R13, R28, -INF , P4 ;  /* 0xff8000001c0d7808 */ /* 0x002fe20002000000 */
[----:B------:R-:W-:Y:S01]  /*2120*/  UIADD3 UR59, UR39, -0x2, URZ ;  /* 0xfffffffe273b7890 */ /* 0x000fe2000fffe03f */
[----:B------:R-:W-:Y:S01]  /*2130*/  ISETP.GT.AND P4, PT, R0, 0x20, PT ;  /* 0x000000200000780c */ /* 0x000fe20003f84270 */
[----:B------:R-:W-:Y:S01]  /*2140*/  UIADD3 UR4, UR38, 0x30840, URZ ;  /* 0x0003084026047890 */ /* 0x000fe2000fffe03f */
[----:B------:R-:W-:Y:S01]  /*2150*/  R2UR UR6, R16 ;  /* 0x00000000100672ca */ /* 0x000fe200000e0000 */
[----:B------:R-:W-:Y:S01]  /*2160*/  UMOV UR39, URZ ;  /* 0x0000003f00277c82 */ /* 0x000fe20008000000 */
[--C-:B------:R-:W-:Y:S01]  /*2170*/  IMAD.MOV.U32 R118, RZ, RZ, R119.reuse ;  /* 0x000000ffff767224 */ /* 0x100fe200078e0077 */
[----:B------:R-:W1:Y:S01]  /*2180*/  MUFU.TANH R42, R42 ;  /* 0x0000002a002a7308 */ /* 0x000e620000002400 */
[----:B--2---:R-:W-:Y:S01]  /*2190*/  FSEL R39, R39, -INF , P5 ;  /* 0xff80000027277808 */ /* 0x004fe20002800000 */
[--C-:B------:R-:W-:Y:S01]  /*21a0*/  IMAD.MOV.U32 R117, RZ, RZ, R119.reuse ;  /* 0x000000ffff757224 */ /* 0x100fe200078e0077 */
[-C--:B------:R-:W-:Y:S01]  /*21b0*/  MOV R116, R119.reuse ;  /* 0x0000007700747202 */ /* 0x080fe20000000f00 */
[--C-:B------:R-:W-:Y:S01]  /*21c0*/  IMAD.MOV.U32 R115, RZ, RZ, R119.reuse ;  /* 0x000000ffff737224 */ /* 0x100fe200078e0077 */
[----:B------:R-:W-:Y:S01]  /*21d0*/  FMNMX.FTZ R4, R39, R4, !PT ;  /* 0x0000000427047209 */ /* 0x000fe20007810000 */
[--C-:B------:R-:W-:Y:S01]  /*21e0*/  IMAD.MOV.U32 R114, RZ, RZ, R119.reuse ;  /* 0x000000ffff727224 */ /* 0x100fe200078e0077 */
[-C--:B------:R-:W-:Y:S01]  /*21f0*/  MOV R113, R119.reuse ;  /* 0x0000007700717202 */ /* 0x080fe20000000f00 */
[----:B------:R-:W2:Y:S01]  /*2200*/  MUFU.TANH R32, R32 ;  /* 0x0000002000207308 */ /* 0x000ea20000002400 */
[----:B---3--:R-:W-:Y:S01]  /*2210*/  FSEL R29, R29, -INF , P3 ;  /* 0xff8000001d1d7808 */ /* 0x008fe20001800000 */
[----:B------:R-:W-:Y:S01]  /*2220*/  UISETP.GE.AND UP0, UPT, UR59, UR6, UPT ;  /* 0x000000063b00728c */ /* 0x000fe2000bf06270 */
[----:B------:R-:W-:Y:S01]  /*2230*/  ISETP.GT.AND P3, PT, R0, 0x21, PT ;  /* 0x000000210000780c */ /* 0x000fe20003f64270 */
[--C-:B------:R-:W-:Y:S01]  /*2240*/  IMAD.MOV.U32 R112, RZ, RZ, R119.reuse ;  /* 0x000000ffff707224 */ /* 0x100fe200078e0077 */
[-C--:B------:R-:W-:Y:S01]  /*2250*/  MOV R110, R119.reuse ;  /* 0x00000077006e7202 */ /* 0x080fe20000000f00 */
[--C-:B------:R-:W-:Y:S01]  /*2260*/  IMAD.MOV.U32 R111, RZ, RZ, R119.reuse ;  /* 0x000000ffff6f7224 */ /* 0x100fe200078e0077 */
[----:B0-----:R-:W-:Y:S01]  /*2270*/  UPRMT UR4, UR7, 0x654, UR4 ;  /* 0x0000065407047896 */ /* 0x001fe20008000004 */
[----:B------:R-:W0:Y:S01]  /*2280*/  MUFU.TANH R43, R43 ;  /* 0x0000002b002b7308 */ /* 0x000e220000002400 */
[----:B-1----:R-:W-:Y:S01]  /*2290*/  FSEL R73, R42, -INF , P4 ;  /* 0xff8000002a497808 */ /* 0x002fe20002000000 */
[--C-:B------:R-:W-:Y:S01]  /*22a0*/  IMAD.MOV.U32 R109, RZ, RZ, R119.reuse ;  /* 0x000000ffff6d7224 */ /* 0x100fe200078e0077 */
[-C--:B------:R-:W-:Y:S01]  /*22b0*/  MOV R107, R119.reuse ;  /* 0x00000077006b7202 */ /* 0x080fe20000000f00 */
[--C-:B------:R-:W-:Y:S01]  /*22c0*/  IMAD.MOV.U32 R108, RZ, RZ, R119.reuse ;  /* 0x000000ffff6c7224 */ /* 0x100fe200078e0077 */
[----:B------:R-:W-:Y:S01]  /*22d0*/  FMNMX.FTZ R4, R73, R4, !PT ;  /* 0x0000000449047209 */ /* 0x000fe20007810000 */
[--C-:B------:R-:W-:Y:S01]  /*22e0*/  IMAD.MOV.U32 R106, RZ, RZ, R119.reuse ;  /* 0x000000ffff6a7224 */ /* 0x100fe200078e0077 */
[-C--:B------:R-:W-:Y:S01]  /*22f0*/  MOV R104, R119.reuse ;  /* 0x0000007700687202 */ /* 0x080fe20000000f00 */
[----:B------:R-:W1:Y:S01]  /*2300*/  MUFU.TANH R33, R33 ;  /* 0x0000002100217308 */ /* 0x000e620000002400 */
[----:B--2---:R-:W-:Y:S01]  /*2310*/  FSEL R15, R32, -INF , P2 ;  /* 0xff800000200f7808 */ /* 0x004fe20001000000 */
[----:B------:R-:W-:Y:S01]  /*2320*/  SYNCS.ARRIVE.TRANS64.RED.A1T0 RZ, [UR4], RZ ;  /* 0x000000ffffff79a7 */ /* 0x000fe20008100404 */
[C---:B------:R-:W-:Y:S01]  /*2330*/  ISETP.GT.AND P2, PT, R0.reuse, 0x28, PT ;  /* 0x000000280000780c */ /* 0x040fe20003f44270 */
[--C-:B------:R-:W-:Y:S01]  /*2340*/  IMAD.MOV.U32 R105, RZ, RZ, R119.reuse ;  /* 0x000000ffff697224 */ /* 0x100fe200078e0077 */
[-C--:B------:R-:W-:Y:S01]  /*2350*/  MOV R101, R119.reuse ;  /* 0x0000007700657202 */ /* 0x080fe20000000f00 */
[--C-:B------:R-:W-:Y:S01]  /*2360*/  IMAD.MOV.U32 R103, RZ, RZ, R119.reuse ;  /* 0x000000ffff677224 */ /* 0x100fe200078e0077 */
[-C--:B------:R-:W-:Y:S01]  /*2370*/  MOV R98, R119.reuse ;  /* 0x0000007700627202 */ /* 0x080fe20000000f00 */
[----:B------:R-:W2:Y:S01]  /*2380*/  MUFU.TANH R46, R46 ;  /* 0x0000002e002e7308 */ /* 0x000ea20000002400 */
[----:B0-----:R-:W-:Y:S01]  /*2390*/  FSEL R75, R43, -INF , P3 ;  /* 0xff8000002b4b7808 */ /* 0x001fe20001800000 */
[--C-:B------:R-:W-:Y:S01]  /*23a0*/  IMAD.MOV.U32 R102, RZ, RZ, R119.reuse ;  /* 0x000000ffff667224 */ /* 0x100fe200078e0077 */
[-C--:B------:R-:W-:Y:S01]  /*23b0*/  MOV R92, R119.reuse ;  /* 0x00000077005c7202 */ /* 0x080fe20000000f00 */
[--C-:B------:R-:W-:Y:S01]  /*23c0*/  IMAD.MOV.U32 R100, RZ, RZ, R119.reuse ;  /* 0x000000ffff647224 */ /* 0x100fe200078e0077 */
[----:B------:R-:W-:Y:S01]  /*23d0*/  FMNMX.FTZ R4, R75, R4, !PT ;  /* 0x000000044b047209 */ /* 0x000fe20007810000 */
[--C-:B------:R-:W-:Y:S01]  /*23e0*/  IMAD.MOV.U32 R99, RZ, RZ, R119.reuse ;  /* 0x000000ffff637224 */ /* 0x100fe200078e0077 */
[-C--:B------:R-:W-:Y:S01]  /*23f0*/  MOV R86, R119.reuse ;  /* 0x0000007700567202 */ /* 0x080fe20000000f00 */
[----:B------:R-:W0:Y:S01]  /*2400*/  MUFU.TANH R36, R36 ;  /* 0x0000002400247308 */ /* 0x000e220000002400 */
[----:B-1----:R-:W-:Y:S01]  /*2410*/  FSEL R33, R33, -INF , P1 ;  /* 0xff80000021217808 */ /* 0x002fe20000800000 */
[--C-:B------:R-:W-:Y:S01]  /*2420*/  IMAD.MOV.U32 R96, RZ, RZ, R119.reuse ;  /* 0x000000ffff607224 */ /* 0x100fe200078e0077 */
[----:B------:R-:W-:Y:S01]  /*2430*/  ISETP.GT.AND P1, PT, R0, 0x29, PT ;  /* 0x000000290000780c */ /* 0x000fe20003f24270 */
[--C-:B------:R-:W-:Y:S01]  /*2440*/  IMAD.MOV.U32 R94, RZ, RZ, R119.reuse ;  /* 0x000000ffff5e7224 */ /* 0x100fe200078e0077 */
[-C--:B------:R-:W-:Y:S01]  /*2450*/  MOV R80, R119.reuse ;  /* 0x0000007700507202 */ /* 0x080fe20000000f00 */
[--C-:B------:R-:W-:Y:S01]  /*2460*/  IMAD.MOV.U32 R90, RZ, RZ, R119.reuse ;  /* 0x000000ffff5a7224 */ /* 0x100fe200078e0077 */
[-C--:B------:R-:W-:Y:S01]  /*2470*/  MOV R74, R119.reuse ;  /* 0x00000077004a7202 */ /* 0x080fe20000000f00 */
[----:B------:R-:W1:Y:S01]  /*2480*/  MUFU.TANH R47, R47 ;  /* 0x0000002f002f7308 */ /* 0x000e620000002400 */
[----:B--2---:R-:W-:Y:S01]  /*2490*/  FSEL R77, R46, -INF , P2 ;  /* 0xff8000002e4d7808 */ /* 0x004fe20001000000 */
[--C-:B------:R-:W-:Y:S01]  /*24a0*/  IMAD.MOV.U32 R88, RZ, RZ, R119.reuse ;  /* 0x000000ffff587224 */ /* 0x100fe200078e0077 */
[----:B------:R-:W-:Y:S01]  /*24b0*/  MOV R38, R119 ;  /* 0x0000007700267202 */ /* 0x000fe20000000f00 */
[--C-:B------:R-:W-:Y:S01]  /*24c0*/  IMAD.MOV.U32 R84, RZ, RZ, R119.reuse ;  /* 0x000000ffff547224 */ /* 0x100fe200078e0077 */
[----:B------:R-:W-:Y:S01]  /*24d0*/  FMNMX.FTZ R4, R77, R4, !PT ;  /* 0x000000044d047209 */ /* 0x000fe20007810000 */
[----:B------:R-:W-:-:S02]  /*24e0*/  IMAD.MOV.U32 R82, RZ, RZ, R119 ;  /* 0x000000ffff527224 */ /* 0x000fc400078e0077 */
[----:B------:R-:W2:Y:S01]  /*24f0*/  MUFU.TANH R37, R37 ;  /* 0x0000002500257308 */ /* 0x000ea20000002400 */
[----:B0-----:R-:W-:Y:S01]  /*2500*/  FSEL R21, R36, -INF , P6 ;  /* 0xff80000024157808 */ /* 0x001fe20003000000 */
[--C-:B------:R-:W-:Y:S01]  /*2510*/  IMAD.MOV.U32 R78, RZ, RZ, R119.reuse ;  /* 0x000000ffff4e7224 */ /* 0x100fe200078e0077 */
[----:B------:R-:W-:Y:S01]  /*2520*/  ISETP.GT.AND P6, PT, R0, 0x30, PT ;  /* 0x000000300000780c */ /* 0x000fe20003fc4270 */
[--C-:B------:R-:W-:Y:S02]  /*2530*/  IMAD.MOV.U32 R76, RZ, RZ, R119.reuse ;  /* 0x000000ffff4c7224 */ /* 0x100fe400078e0077 */
[--C-:B------:R-:W-:Y:S02]  /*2540*/  IMAD.MOV.U32 R72, RZ, RZ, R119.reuse ;  /* 0x000000ffff487224 */ /* 0x100fe400078e0077 */
[----:B------:R-:W0:Y:S01]  /*2550*/  MUFU.TANH R50, R50 ;  /* 0x0000003200327308 */ /* 0x000e220000002400 */
[----:B-1----:R-:W-:Y:S01]  /*2560*/  FSEL R79, R47, -INF , P1 ;  /* 0xff8000002f4f7808 */ /* 0x002fe20000800000 */
[----:B------:R-:W-:-:S02]  /*2570*/  IMAD.MOV.U32 R46, RZ, RZ, R119 ;  /* 0x000000ffff2e7224 */ /* 0x000fc400078e0077 */
[----:B------:R-:W-:Y:S01]  /*2580*/  IMAD.MOV.U32 R42, RZ, RZ, R119 ;  /* 0x000000ffff2a7224 */ /* 0x000fe200078e0077 */
[----:B------:R-:W-:-:S03]  /*2590*/  FMNMX.FTZ R4, R79, R4, !PT ;  /* 0x000000044f047209 */ /* 0x000fc60007810000 */
[----:B------:R-:W1:Y:S01]  /*25a0*/  MUFU.TANH R40, R40 ;  /* 0x0000002800287308 */ /* 0x000e620000002400 */
[----:B--2---:R-:W-:Y:S02]  /*25b0*/  FSEL R37, R37, -INF , P5 ;  /* 0xff80000025257808 */ /* 0x004fe40002800000 */
[----:B------:R-:W-:-:S05]  /*25c0*/  ISETP.GT.AND P5, PT, R0, 0x31, PT ;  /* 0x000000310000780c */ /* 0x000fca0003fa4270 */
[----:B------:R-:W2:Y:S01]  /*25d0*/  MUFU.TANH R51, R51 ;  /* 0x0000003300337308 */ /* 0x000ea20000002400 */
[----:B0-----:R-:W-:Y:S02]  /*25e0*/  FSEL R81, R50, -INF , P6 ;  /* 0xff80000032517808 */ /* 0x001fe40003000000 */
[----:B------:R-:W-:Y:S02]  /*25f0*/  MOV R50, R119 ;  /* 0x0000007700327202 */ /* 0x000fe40000000f00 */
[----:B------:R-:W-:-:S03]  /*2600*/  FMNMX.FTZ R4, R81, R4, !PT ;  /* 0x0000000451047209 */ /* 0x000fc60007810000 */
[----:B------:R-:W0:Y:S01]  /*2610*/  MUFU.TANH R41, R41 ;  /* 0x0000002900297308 */ /* 0x000e220000002400 */
[----:B-1----:R-:W-:Y:S01]  /*2620*/  FSEL R43, R40, -INF , P4 ;  /* 0xff800000282b7808 */ /* 0x002fe20002000000 */
[----:B------:R-:W-:Y:S01]  /*2630*/  IMAD.MOV.U32 R40, RZ, RZ, R119 ;  /* 0x000000ffff287224 */ /* 0x000fe200078e0077 */
[----:B------:R-:W-:-:S05]  /*2640*/  ISETP.GT.AND P4, PT, R0, 0x38, PT ;  /* 0x000000380000780c */ /* 0x000fca0003f84270 */
[----:B------:R-:W1:Y:S01]  /*2650*/  MUFU.TANH R54, R54 ;  /* 0x0000003600367308 */ /* 0x000e620000002400 */
[----:B--2---:R-:W-:-:S04]  /*2660*/  FSEL R83, R51, -INF , P5 ;  /* 0xff80000033537808 */ /* 0x004fc80002800000 */
[----:B------:R-:W-:-:S03]  /*2670*/  FMNMX.FTZ R4, R83, R4, !PT ;  /* 0x0000000453047209 */ /* 0x000fc60007810000 */
[----:B------:R-:W2:Y:S01]  /*2680*/  MUFU.TANH R44, R44 ;  /* 0x0000002c002c7308 */ /* 0x000ea20000002400 */
[----:B0-----:R-:W-:Y:S02]  /*2690*/  FSEL R41, R41, -INF , P3 ;  /* 0xff80000029297808 */ /* 0x001fe40001800000 */
[----:B------:R-:W-:-:S05]  /*26a0*/  ISETP.GT.AND P3, PT, R0, 0x39, PT ;  /* 0x000000390000780c */ /* 0x000fca0003f64270 */
[----:B------:R-:W0:Y:S01]  /*26b0*/  MUFU.TANH R55, R55 ;  /* 0x0000003700377308 */ /* 0x000e220000002400 */
[----:B-1----:R-:W-:Y:S01]  /*26c0*/  FSEL R85, R54, -INF , P4 ;  /* 0xff80000036557808 */ /* 0x002fe20002000000 */
[----:B------:R-:W-:-:S03]  /*26d0*/  IMAD.MOV.U32 R54, RZ, RZ, R119 ;  /* 0x000000ffff367224 */ /* 0x000fc600078e0077 */
[----:B------:R-:W-:-:S03]  /*26e0*/  FMNMX.FTZ R4, R85, R4, !PT ;  /* 0x0000000455047209 */ /* 0x000fc60007810000 */
[----:B------:R-:W1:Y:S01]  /*26f0*/  MUFU.TANH R45, R45 ;  /* 0x0000002d002d7308 */ /* 0x000e620000002400 */
[----:B--2---:R-:W-:Y:S02]  /*2700*/  FSEL R47, R44, -INF , P2 ;  /* 0xff8000002c2f7808 */ /* 0x004fe40001000000 */
[----:B------:R-:W-:Y:S02]  /*2710*/  ISETP.GT.AND P2, PT, R0, 0x40, PT ;  /* 0x000000400000780c */ /* 0x000fe40003f44270 */
[----:B------:R-:W-:-:S03]  /*2720*/  MOV R44, R119 ;  /* 0x00000077002c7202 */ /* 0x000fc60000000f00 */
[----:B------:R-:W2:Y:S01]  /*2730*/  MUFU.TANH R58, R58 ;  /* 0x0000003a003a7308 */ /* 0x000ea20000002400 */
[----:B0-----:R-:W-:-:S04]  /*2740*/  FSEL R87, R55, -INF , P3 ;  /* 0xff80000037577808 */ /* 0x001fc80001800000 */
[----:B------:R-:W-:-:S03]  /*2750*/  FMNMX.FTZ R4, R87, R4, !PT ;  /* 0x0000000457047209 */ /* 0x000fc60007810000 */
[----:B------:R-:W0:Y:S01]  /*2760*/  MUFU.TANH R48, R48 ;  /* 0x0000003000307308 */ /* 0x000e220000002400 */
[----:B-1----:R-:W-:Y:S02]  /*2770*/  FSEL R45, R45, -INF , P1 ;  /* 0xff8000002d2d7808 */ /* 0x002fe40000800000 */
[----:B------:R-:W-:-:S05]  /*2780*/  ISETP.GT.AND P1, PT, R0, 0x41, PT ;  /* 0x000000410000780c */ /* 0x000fca0003f24270 */
[----:B------:R-:W1:Y:S01]  /*2790*/  MUFU.TANH R59, R59 ;  /* 0x0000003b003b7308 */ /* 0x000e620000002400 */
[----:B--2---:R-:W-:Y:S01]  /*27a0*/  FSEL R89, R58, -INF , P2 ;  /* 0xff8000003a597808 */ /* 0x004fe20001000000 */
[----:B------:R-:W-:-:S03]  /*27b0*/  IMAD.MOV.U32 R58, RZ, RZ, R119 ;  /* 0x000000ffff3a7224 */ /* 0x000fc600078e0077 */
[----:B------:R-:W-:-:S03]  /*27c0*/  FMNMX.FTZ R4, R89, R4, !PT ;  /* 0x0000000459047209 */ /* 0x000fc60007810000 */
[----:B------:R-:W2:Y:S01]  /*27d0*/  MUFU.TANH R49, R49 ;  /* 0x0000003100317308 */ /* 0x000ea20000002400 */
[----:B0-----:R-:W-:Y:S01]  /*27e0*/  FSEL R51, R48, -INF , P6 ;  /* 0xff80000030337808 */ /* 0x001fe20003000000 */
[----:B------:R-:W-:Y:S01]  /*27f0*/  IMAD.MOV.U32 R48, RZ, RZ, R119 ;  /* 0x000000ffff307224 */ /* 0x000fe200078e0077 */
[----:B------:R-:W-:-:S05]  /*2800*/  ISETP.GT.AND P6, PT, R0, 0x48, PT ;  /* 0x000000480000780c */ /* 0x000fca0003fc4270 */
[----:B------:R-:W0:Y:S01]  /*2810*/  MUFU.TANH R62, R62 ;  /* 0x0000003e003e7308 */ /* 0x000e220000002400 */
[----:B-1----:R-:W-:-:S04]  /*2820*/  FSEL R91, R59, -INF , P1 ;  /* 0xff8000003b5b7808 */ /* 0x002fc80000800000 */
        /* <DEDUP_REMOVED lines=32> */
[----:B------:R-:W-:Y:S01]  /*2a30*/  MUFU.TANH R60, R60 ;  /* 0x0000003c003c7308 */ /* 0x000fe20000002400 */
[----:B--2---:R-:W-:Y:S01]  /*2a40*/  FSEL R97, R70, -INF , P2 ;  /* 0xff80000046617808 */ /* 0x004fe20001000000 */
[----:B------:R-:W-:-:S03]  /*2a50*/  IMAD.MOV.U32 R70, RZ, RZ, R119 ;  /* 0x000000ffff467224 */ /* 0x000fc600078e0077 */
[----:B------:R-:W-:-:S03]  /*2a60*/  FMNMX.FTZ R4, R97, R4, !PT ;  /* 0x0000000461047209 */ /* 0x000fc60007810000 */
[----:B------:R-:W1:Y:S01]  /*2a70*/  MUFU.TANH R61, R61 ;  /* 0x0000003d003d7308 */ /* 0x000e620000002400 */
[----:B0-----:R-:W-:-:S04]  /*2a80*/  FSEL R71, R71, -INF , P1 ;  /* 0xff80000047477808 */ /* 0x001fc80000800000 */
[----:B------:R-:W-:Y:S01]  /*2a90*/  FMNMX.FTZ R0, R71, R4, !PT ;  /* 0x0000000447007209 */ /* 0x000fe20007810000 */
[----:B------:R-:W-:Y:S02]  /*2aa0*/  IMAD.U32 R4, RZ, RZ, UR5 ;  /* 0x00000005ff047e24 */ /* 0x000fe4000f8e00ff */
[----:B------:R-:W-:Y:S02]  /*2ab0*/  MUFU.TANH R64, R64 ;  /* 0x0000004000407308 */ /* 0x000fe40000002400 */
[----:B------:R-:W0:Y:S06]  /*2ac0*/  SHFL.BFLY PT, R5, R0, 0x2, 0x1f ;  /* 0x0c401f0000057f89 */ /* 0x000e2c00000e0000 */
[----:B------:R-:W2:Y:S01]  /*2ad0*/  MUFU.TANH R65, R65 ;  /* 0x0000004100417308 */ /* 0x000ea20000002400 */
[----:B-1----:R-:W-:-:S07]  /*2ae0*/  FSEL R61, R61, -INF , P5 ;  /* 0xff8000003d3d7808 */ /* 0x002fce0002800000 */
[----:B------:R-:W-:Y:S08]  /*2af0*/  MUFU.TANH R68, R68 ;  /* 0x0000004400447308 */ /* 0x000ff00000002400 */
[----:B------:R-:W1:Y:S01]  /*2b00*/  MUFU.TANH R69, R69 ;  /* 0x0000004500457308 */ /* 0x000e620000002400 */
[----:B--2---:R-:W-:Y:S02]  /*2b10*/  FSEL R65, R65, -INF , P3 ;  /* 0xff80000041417808 */ /* 0x004fe40001800000 */
[----:B0-----:R-:W-:-:S02]  /*2b20*/  FMNMX.FTZ R8, R0, R5, !PT ;  /* 0x0000000500087209 */ /* 0x001fc40007810000 */
[----:B------:R-:W-:-:S03]  /*2b30*/  FMNMX.FTZ R0, R11, R25, !PT ;  /* 0x000000190b007209 */ /* 0x000fc60007810000 */
[----:B------:R-:W0:Y:S01]  /*2b40*/  SHFL.BFLY PT, R5, R8, 0x1, 0x1f ;  /* 0x0c201f0008057f89 */ /* 0x000e2200000e0000 */
[----:B------:R-:W-:-:S04]  /*2b50*/  FMNMX.FTZ R0, R13, R0, !PT ;  /* 0x000000000d007209 */ /* 0x000fc80007810000 */
[----:B------:R-:W-:-:S04]  /*2b60*/  FMNMX.FTZ R0, R29, R0, !PT ;  /* 0x000000001d007209 */ /* 0x000fc80007810000 */
[----:B------:R-:W-:Y:S02]  /*2b70*/  FMNMX.FTZ R0, R15, R0, !PT ;  /* 0x000000000f007209 */ /* 0x000fe40007810000 */
[----:B-1----:R-:W-:Y:S02]  /*2b80*/  FSEL R69, R69, -INF , P1 ;  /* 0xff80000045457808 */ /* 0x002fe40000800000 */
[----:B------:R-:W-:-:S04]  /*2b90*/  FMNMX.FTZ R0, R33, R0, !PT ;  /* 0x0000000021007209 */ /* 0x000fc80007810000 */
[----:B------:R-:W-:-:S04]  /*2ba0*/  FMNMX.FTZ R0, R21, R0, !PT ;  /* 0x0000000015007209 */ /* 0x000fc80007810000 */
[----:B------:R-:W-:Y:S02]  /*2bb0*/  FMNMX.FTZ R0, R37, R0, !PT ;  /* 0x0000000025007209 */ /* 0x000fe40007810000 */
[----:B0-----:R-:W-:Y:S02]  /*2bc0*/  FMNMX.FTZ R5, R8, R5, !PT ;  /* 0x0000000508057209 */ /* 0x001fe40007810000 */
[----:B------:R-:W-:Y:S02]  /*2bd0*/  FMNMX.FTZ R0, R43, R0, !PT ;  /* 0x000000002b007209 */ /* 0x000fe40007810000 */
[C---:B------:R-:W-:Y:S01]  /*2be0*/  FSETP.NEU.FTZ.AND P0, PT, R5.reuse, -INF , PT ;  /* 0xff8000000500780b */ /* 0x040fe20003f1d000 */
[----:B------:R-:W-:Y:S01]  /*2bf0*/  FMUL.FTZ R10, R5, R4 ;  /* 0x00000004050a7220 */ /* 0x000fe20000410000 */
[----:B------:R-:W-:-:S04]  /*2c00*/  FMNMX.FTZ R0, R41, R0, !PT ;  /* 0x0000000029007209 */ /* 0x000fc80007810000 */
[----:B------:R-:W-:Y:S02]  /*2c10*/  FMNMX.FTZ R0, R47, R0, !PT ;  /* 0x000000002f007209 */ /* 0x000fe40007810000 */
[----:B------:R-:W-:Y:S02]  /*2c20*/  FSEL R10, R10, RZ, P0 ;  /* 0x000000ff0a0a7208 */ /* 0x000fe40000000000 */
[----:B------:R-:W-:Y:S02]  /*2c30*/  FMNMX.FTZ R0, R45, R0, !PT ;  /* 0x000000002d007209 */ /* 0x000fe40007810000 */
[----:B------:R-:W-:Y:S01]  /*2c40*/  ISETP.NE.AND P0, PT, R12, RZ, PT ;  /* 0x000000ff0c00720c */ /* 0x000fe20003f05270 */
[--C-:B------:R-:W-:Y:S01]  /*2c50*/  FFMA.FTZ R3, R3, R4, -R10.reuse ;  /* 0x0000000403037223 */ /* 0x100fe2000001080a */
[----:B------:R-:W-:Y:S01]  /*2c60*/  FMNMX.FTZ R0, R51, R0, !PT ;  /* 0x0000000033007209 */ /* 0x000fe20007810000 */
[-CC-:B------:R-:W-:Y:S01]  /*2c70*/  FFMA.FTZ R19, R19, R4.reuse, -R10.reuse ;  /* 0x0000000413137223 */ /* 0x180fe2000001080a */
[--C-:B------:R-:W-:Y:S01]  /*2c80*/  FFMA.FTZ R23, R23, R4, -R10.reuse ;  /* 0x0000000417177223 */ /* 0x100fe2000001080a */
[----:B------:R0:W-:Y:S01]  /*2c90*/  MUFU.EX2 R189, R3 ;  /* 0x0000000300bd7308 */ /* 0x0001e20000000800 */
[----:B------:R-:W-:Y:S01]  /*2ca0*/  FMNMX.FTZ R0, R49, R0, !PT ;  /* 0x0000000031007209 */ /* 0x000fe20007810000 */
[-CC-:B------:R-:W-:Y:S01]  /*2cb0*/  FFMA.FTZ R9, R9, R4.reuse, -R10.reuse ;  /* 0x0000000409097223 */ /* 0x180fe2000001080a */
[-CC-:B------:R-:W-:Y:S01]  /*2cc0*/  FFMA.FTZ R27, R27, R4.reuse, -R10.reuse ;  /* 0x000000041b1b7223 */ /* 0x180fe2000001080a */
[--C-:B------:R-:W-:Y:S01]  /*2cd0*/  FFMA.FTZ R31, R31, R4, -R10.reuse ;  /* 0x000000041f1f7223 */ /* 0x100fe2000001080a */
[----:B------:R-:W-:Y:S01]  /*2ce0*/  FMNMX.FTZ R0, R55, R0, !PT ;  /* 0x0000000037007209 */ /* 0x000fe20007810000 */
[-CC-:B------:R-:W-:Y:S01]  /*2cf0*/  FFMA.FTZ R35, R35, R4.reuse, -R10.reuse ;  /* 0x0000000423237223 */ /* 0x180fe2000001080a */
[--C-:B------:R-:W-:Y:S01]  /*2d00*/  FFMA.FTZ R39, R39, R4, -R10.reuse ;  /* 0x0000000427277223 */ /* 0x100fe2000001080a */
[----:B------:R1:W-:Y:S01]  /*2d10*/  MUFU.EX2 R185, R19 ;  /* 0x0000001300b97308 */ /* 0x0003e20000000800 */
[----:B------:R-:W-:Y:S01]  /*2d20*/  FMNMX.FTZ R0, R53, R0, !PT ;  /* 0x0000000035007209 */ /* 0x000fe20007810000 */
[-CC-:B------:R-:W-:Y:S01]  /*2d30*/  FFMA.FTZ R73, R73, R4.reuse, -R10.reuse ;  /* 0x0000000449497223 */ /* 0x180fe2000001080a */
[----:B0-----:R-:W-:Y:S01]  /*2d40*/  FSEL R3, R60, -INF , P6 ;  /* 0xff8000003c037808 */ /* 0x001fe20003000000 */
[--C-:B------:R-:W-:Y:S01]  /*2d50*/  FFMA.FTZ R75, R75, R4, -R10.reuse ;  /* 0x000000044b4b7223 */ /* 0x100fe2000001080a */
[----:B------:R-:W-:Y:S01]  /*2d60*/  FMNMX.FTZ R0, R59, R0, !PT ;  /* 0x000000003b007209 */ /* 0x000fe20007810000 */
[-CC-:B------:R-:W-:Y:S01]  /*2d70*/  FFMA.FTZ R77, R77, R4.reuse, -R10.reuse ;  /* 0x000000044d4d7223 */ /* 0x180fe2000001080a */
[--C-:B------:R-:W-:Y:S01]  /*2d80*/  FFMA.FTZ R79, R79, R4, -R10.reuse ;  /* 0x000000044f4f7223 */ /* 0x100fe2000001080a */
[----:B------:R0:W-:Y:S01]  /*2d90*/  MUFU.EX2 R187, R23 ;  /* 0x0000001700bb7308 */ /* 0x0001e20000000800 */
[----:B------:R-:W-:Y:S01]  /*2da0*/  FMNMX.FTZ R0, R57, R0, !PT ;  /* 0x0000000039007209 */ /* 0x000fe20007810000 */
[-CC-:B------:R-:W-:Y:S01]  /*2db0*/  FFMA.FTZ R81, R81, R4.reuse, -R10.reuse ;  /* 0x0000000451517223 */ /* 0x180fe2000001080a */
[----:B-1----:R-:W-:Y:S01]  /*2dc0*/  FSEL R19, R64, -INF , P4 ;  /* 0xff80000040137808 */ /* 0x002fe20002000000 */
        /* <DEDUP_REMOVED lines=12> */
[----:B------:R-:W0:Y:S01]  /*2e90*/  MUFU.EX2 R12, R27 ;  /* 0x0000001b000c7308 */ /* 0x000e220000000800 */
[----:B------:R-:W-:Y:S01]  /*2ea0*/  FMNMX.FTZ R0, R65, R0, !PT ;  /* 0x0000000041007209 */ /* 0x000fe20007810000 */
[-CC-:B------:R-:W-:Y:S01]  /*2eb0*/  FFMA.FTZ R95, R95, R4.reuse, -R10.reuse ;  /* 0x000000045f5f7223 */ /* 0x180fe2000001080a */
[-CC-:B------:R-:W-:Y:S01]  /*2ec0*/  FFMA.FTZ R67, R67, R4.reuse, -R10.reuse ;  /* 0x0000000443437223 */ /* 0x180fe2000001080a */
[--C-:B------:R-:W-:Y:S01]  /*2ed0*/  FFMA.FTZ R97, R97, R4, -R10.reuse ;  /* 0x0000000461617223 */ /* 0x100fe2000001080a */
[----:B------:R-:W-:Y:S01]  /*2ee0*/  FMNMX.FTZ R0, R23, R0, !PT ;  /* 0x0000000017007209 */ /* 0x000fe20007810000 */
[----:B------:R-:W-:Y:S01]  /*2ef0*/  FFMA.FTZ R10, R71, R4, -R10 ;  /* 0x00000004470a7223 */ /* 0x000fe2000001080a */
[-C--:B------:R-:W-:Y:S01]  /*2f00*/  MOV R71, R119.reuse ;  /* 0x0000007700477202 */ /* 0x080fe20000000f00 */
[----:B------:R2:W-:Y:S01]  /*2f10*/  MUFU.EX2 R14, R31 ;  /* 0x0000001f000e7308 */ /* 0x0005e20000000800 */
[----:B------:R-:W-:Y:S01]  /*2f20*/  FMNMX.FTZ R0, R69, R0, !PT ;  /* 0x0000000045007209 */ /* 0x000fe20007810000 */
[--C-:B------:R-:W-:Y:S01]  /*2f30*/  IMAD.MOV.U32 R64, RZ, RZ, R119.reuse ;  /* 0x000000ffff407224 */ /* 0x100fe200078e0077 */
[----:B------:R-:W-:Y:S01]  /*2f40*/  MOV R68, R119 ;  /* 0x0000007700447202 */ /* 0x000fe20000000f00 */
[----:B------:R-:W-:-:S02]  /*2f50*/  IMAD.MOV.U32 R60, RZ, RZ, R119 ;  /* 0x000000ffff3c7224 */ /* 0x000fc400078e0077 */
[----:B-1----:R-:W1:Y:S02]  /*2f60*/  SHFL.BFLY PT, R9, R0, 0x2, 0x1f ;  /* 0x0c401f0000097f89 */ /* 0x002e6400000e0000 */
[----:B------:R3:W-:Y:S01]  /*2f70*/  MUFU.EX2 R18, R35 ;  /* 0x0000002300127308 */ /* 0x0007e20000000800 */
[----:B0-----:R-:W-:Y:S01]  /*2f80*/  FADD.FTZ R34, R189, R12 ;  /* 0x0000000cbd227221 */ /* 0x001fe20000010000 */
[----:B------:R-:W-:Y:S01]  /*2f90*/  F2FP.BF16.F32.PACK_AB R189, R12, R189 ;  /* 0x000000bd0cbd723e */ /* 0x000fe200000010ff */
[----:B--2---:R-:W-:-:S05]  /*2fa0*/  IMAD.MOV.U32 R31, RZ, RZ, R119 ;  /* 0x000000ffff1f7224 */ /* 0x004fca00078e0077 */
[----:B------:R0:W-:Y:S01]  /*2fb0*/  MUFU.EX2 R20, R39 ;  /* 0x0000002700147308 */ /* 0x0001e20000000800 */
[----:B---3--:R-:W-:-:S07]  /*2fc0*/  MOV R35, R119 ;  /* 0x0000007700237202 */ /* 0x008fce0000000f00 */
[----:B------:R-:W-:Y:S01]  /*2fd0*/  MUFU.EX2 R73, R73 ;  /* 0x0000004900497308 */ /* 0x000fe20000000800 */
[----:B0-----:R-:W-:Y:S01]  /*2fe0*/  IMAD.MOV.U32 R39, RZ, RZ, R119 ;  /* 0x000000ffff277224 */ /* 0x001fe200078e0077 */
[----:B-1----:R-:W-:-:S06]  /*2ff0*/  FMNMX.FTZ R8, R0, R9, !PT ;  /* 0x0000000900087209 */ /* 0x002fcc0007810000 */
[----:B------:R0:W1:Y:S01]  /*3000*/  MUFU.EX2 R22, R75 ;  /* 0x0000004b00167308 */ /* 0x0000620000000800 */
[----:B------:R-:W2:Y:S07]  /*3010*/  SHFL.BFLY PT, R9, R8, 0x1, 0x1f ;  /* 0x0c201f0008097f89 */ /* 0x000eae00000e0000 */
[----:B------:R-:W-:Y:S01]  /*3020*/  MUFU.EX2 R77, R77 ;  /* 0x0000004d004d7308 */ /* 0x000fe20000000800 */
[----:B0-----:R-:W-:-:S07]  /*3030*/  IMAD.MOV.U32 R75, RZ, RZ, R119 ;  /* 0x000000ffff4b7224 */ /* 0x001fce00078e0077 */
[----:B------:R0:W3:Y:S01]  /*3040*/  MUFU.EX2 R24, R79 ;  /* 0x0000004f00187308 */ /* 0x0000e20000000800 */
[----:B-1----:R-:W-:-:S07]  /*3050*/  F2FP.BF16.F32.PACK_AB R181, R22, R73 ;  /* 0x0000004916b5723e */ /* 0x002fce00000010ff */
[----:B------:R-:W-:Y:S01]  /*3060*/  MUFU.EX2 R81, R81 ;  /* 0x0000005100517308 */ /* 0x000fe20000000800 */
[----:B0-----:R-:W-:Y:S01]  /*3070*/  IMAD.MOV.U32 R79, RZ, RZ, R119 ;  /* 0x000000ffff4f7224 */ /* 0x001fe200078e0077 */
[----:B--2---:R-:W-:-:S04]  /*3080*/  FMNMX.FTZ R9, R8, R9, !PT ;  /* 0x0000000908097209 */ /* 0x004fc80007810000 */
[C---:B------:R-:W-:Y:S01]  /*3090*/  FSETP.NEU.FTZ.AND P1, PT, R9.reuse, -INF , PT ;  /* 0xff8000000900780b */ /* 0x040fe20003f3d000 */
[----:B------:R-:W-:Y:S01]  /*30a0*/  FMUL.FTZ R0, R9, R4 ;  /* 0x0000000409007220 */ /* 0x000fe20000410000 */
[----:B------:R-:W0:Y:S01]  /*30b0*/  MUFU.EX2 R26, R83 ;  /* 0x00000053001a7308 */ /* 0x000e220000000800 */
[----:B---3--:R-:W-:-:S03]  /*30c0*/  F2FP.BF16.F32.PACK_AB R183, R24, R77 ;  /* 0x0000004d18b7723e */ /* 0x008fc600000010ff */
[----:B------:R-:W-:Y:S02]  /*30d0*/  FSEL R0, R0, RZ, P1 ;  /* 0x000000ff00007208 */ /* 0x000fe40000800000 */
[----:B------:R-:W-:Y:S02]  /*30e0*/  PLOP3.LUT P1, PT, PT, PT, UP0, 0x80, 0x0 ;  /* 0x000000000000781c */ /* 0x000fe40003f2f008 */
[----:B------:R-:W-:Y:S01]  /*30f0*/  MUFU.EX2 R85, R85 ;  /* 0x0000005500557308 */ /* 0x000fe20000000800 */
[-CC-:B------:R-:W-:Y:S01]  /*3100*/  FFMA.FTZ R11, R11, R4.reuse, -R0.reuse ;  /* 0x000000040b0b7223 */ /* 0x180fe20000010800 */
[-CC-:B------:R-:W-:Y:S01]  /*3110*/  FFMA.FTZ R25, R25, R4.reuse, -R0.reuse ;  /* 0x0000000419197223 */ /* 0x180fe20000010800 */
[-CC-:B------:R-:W-:Y:S01]  /*3120*/  FFMA.FTZ R13, R13, R4.reuse, -R0.reuse ;  /* 0x000000040d0d7223 */ /* 0x180fe20000010800 */
[-CC-:B------:R-:W-:Y:S01]  /*3130*/  FFMA.FTZ R29, R29, R4.reuse, -R0.reuse ;  /* 0x000000041d1d7223 */ /* 0x180fe20000010800 */
[-CC-:B------:R-:W-:Y:S01]  /*3140*/  FFMA.FTZ R15, R15, R4.reuse, -R0.reuse ;  /* 0x000000040f0f7223 */ /* 0x180fe20000010800 */
[-CC-:B------:R-:W-:Y:S01]  /*3150*/  FFMA.FTZ R33, R33, R4.reuse, -R0.reuse ;  /* 0x0000000421217223 */ /* 0x180fe20000010800 */
[-CC-:B------:R-:W-:Y:S01]  /*3160*/  FFMA.FTZ R21, R21, R4.reuse, -R0.reuse ;  /* 0x0000000415157223 */ /* 0x180fe20000010800 */
        /* <DEDUP_REMOVED lines=8> */
[----:B------:R1:W2:Y:S01]  /*31f0*/  MUFU.EX2 R188, R25 ;  /* 0x0000001900bc7308 */ /* 0x0002a20000000800 */
[-CC-:B------:R-:W-:Y:S01]  /*3200*/  FFMA.FTZ R55, R55, R4.reuse, -R0.reuse ;  /* 0x0000000437377223 */ /* 0x180fe20000010800 */
[-CC-:B------:R-:W-:Y:S01]  /*3210*/  FFMA.FTZ R53, R53, R4.reuse, -R0.reuse ;  /* 0x0000000435357223 */ /* 0x180fe20000010800 */
[-CC-:B------:R-:W-:Y:S01]  /*3220*/  FFMA.FTZ R59, R59, R4.reuse, -R0.reuse ;  /* 0x000000043b3b7223 */ /* 0x180fe20000010800 */
[-CC-:B------:R-:W-:Y:S01]  /*3230*/  FFMA.FTZ R3, R3, R4.reuse, -R0.reuse ;  /* 0x0000000403037223 */ /* 0x180fe20000010800 */
[-CC-:B------:R-:W-:Y:S01]  /*3240*/  FFMA.FTZ R57, R57, R4.reuse, -R0.reuse ;  /* 0x0000000439397223 */ /* 0x180fe20000010800 */
[-CC-:B------:R-:W-:Y:S01]  /*3250*/  FFMA.FTZ R61, R61, R4.reuse, -R0.reuse ;  /* 0x000000043d3d7223 */ /* 0x180fe20000010800 */
[-C--:B------:R-:W-:Y:S01]  /*3260*/  FFMA.FTZ R19, R19, R4.reuse, -R0 ;  /* 0x0000000413137223 */ /* 0x080fe20000010800 */
[----:B------:R-:W3:Y:S01]  /*3270*/  MUFU.EX2 R13, R13 ;  /* 0x0000000d000d7308 */ /* 0x000ee20000000800 */
[----:B-1----:R-:W-:Y:S01]  /*3280*/  FADD.FTZ R25, R191, R34 ;  /* 0x00000022bf197221 */ /* 0x002fe20000010000 */
[C---:B------:R-:W-:Y:S01]  /*3290*/  F2FP.BF16.F32.PACK_AB R191, R14.reuse, R191 ;  /* 0x000000bf0ebf723e */ /* 0x040fe200000010ff */
[-CC-:B------:R-:W-:Y:S01]  /*32a0*/  FFMA.FTZ R65, R65, R4.reuse, -R0.reuse ;  /* 0x0000000441417223 */ /* 0x180fe20000010800 */
[-CC-:B------:R-:W-:Y:S01]  /*32b0*/  FFMA.FTZ R23, R23, R4.reuse, -R0.reuse ;  /* 0x0000000417177223 */ /* 0x180fe20000010800 */
[----:B------:R-:W-:Y:S01]  /*32c0*/  FADD.FTZ R34, R14, R25 ;  /* 0x000000190e227221 */ /* 0x000fe20000010000 */
[----:B------:R-:W-:Y:S01]  /*32d0*/  FFMA.FTZ R0, R69, R4, -R0 ;  /* 0x0000000445007223 */ /* 0x000fe20000010800 */
[----:B0-----:R-:W-:Y:S01]  /*32e0*/  F2FP.BF16.F32.PACK_AB R177, R26, R81 ;  /* 0x000000511ab1723e */ /* 0x001fe200000010ff */
[----:B------:R0:W1:Y:S01]  /*32f0*/  MUFU.EX2 R190, R29 ;  /* 0x0000001d00be7308 */ /* 0x0000620000000800 */
[----:B------:R-:W-:Y:S01]  /*3300*/  FADD.FTZ R25, R185, R34 ;  /* 0x00000022b9197221 */ /* 0x000fe20000010000 */
[----:B--2---:R-:W-:Y:S01]  /*3310*/  FADD.FTZ R34, R11, R188 ;  /* 0x000000bc0b227221 */ /* 0x004fe20000010000 */
[----:B------:R-:W-:Y:S01]  /*3320*/  F2FP.BF16.F32.PACK_AB R188, R188, R11 ;  /* 0x0000000bbcbc723e */ /* 0x000fe200000010ff */
[----:B------:R-:W-:-:S02]  /*3330*/  IMAD.MOV.U32 R69, RZ, RZ, R119 ;  /* 0x000000ffff457224 */ /* 0x000fc400078e0077 */
[C---:B------:R-:W-:Y:S01]  /*3340*/  FADD.FTZ R36, R18.reuse, R25 ;  /* 0x0000001912247221 */ /* 0x040fe20000010000 */
[----:B------:R-:W-:Y:S01]  /*3350*/  F2FP.BF16.F32.PACK_AB R185, R18, R185 ;  /* 0x000000b912b9723e */ /* 0x000fe200000010ff */
[----:B------:R-:W2:Y:S01]  /*3360*/  MUFU.EX2 R15, R15 ;  /* 0x0000000f000f7308 */ /* 0x000ea20000000800 */
[----:B---3--:R-:W-:Y:S01]  /*3370*/  FADD.FTZ R25, R13, R34 ;  /* 0x000000220d197221 */ /* 0x008fe20000010000 */
[----:B------:R-:W-:Y:S01]  /*3380*/  FADD.FTZ R27, R187, R36 ;  /* 0x00000024bb1b7221 */ /* 0x000fe20000010000 */
[C---:B------:R-:W-:Y:S02]  /*3390*/  F2FP.BF16.F32.PACK_AB R187, R20.reuse, R187 ;  /* 0x000000bb14bb723e */ /* 0x040fe400000010ff */
[-C--:B------:R-:W-:Y:S01]  /*33a0*/  MOV R83, R119.reuse ;  /* 0x0000007700537202 */ /* 0x080fe20000000f00 */
[----:B------:R-:W-:Y:S01]  /*33b0*/  FADD.FTZ R36, R20, R27 ;  /* 0x0000001b14247221 */ /* 0x000fe20000010000 */
[----:B0-----:R-:W-:Y:S01]  /*33c0*/  MOV R29, R119 ;  /* 0x00000077001d7202 */ /* 0x001fe20000000f00 */
[----:B------:R0:W3:Y:S01]  /*33d0*/  MUFU.EX2 R184, R33 ;  /* 0x0000002100b87308 */ /* 0x0000e20000000800 */
[C---:B-1----:R-:W-:Y:S01]  /*33e0*/  FADD.FTZ R34, R190.reuse, R25 ;  /* 0x00000019be227221 */ /* 0x042fe20000010000 */
[----:B------:R-:W-:Y:S01]  /*33f0*/  FADD.FTZ R27, R73, R36 ;  /* 0x00000024491b7221 */ /* 0x000fe20000010000 */
[----:B------:R-:W-:Y:S01]  /*3400*/  F2FP.BF16.F32.PACK_AB R190, R190, R13 ;  /* 0x0000000dbebe723e */ /* 0x000fe200000010ff */
[----:B------:R-:W-:-:S02]  /*3410*/  IMAD.MOV.U32 R73, RZ, RZ, R119 ;  /* 0x000000ffff497224 */ /* 0x000fc400078e0077 */
[----:B------:R-:W-:Y:S02]  /*3420*/  FADD.FTZ R36, R22, R27 ;  /* 0x0000001b16247221 */ /* 0x000fe40000010000 */
[----:B------:R-:W1:Y:S01]  /*3430*/  MUFU.EX2 R21, R21 ;  /* 0x0000001500157308 */ /* 0x000e620000000800 */
[----:B--2---:R-:W-:Y:S01]  /*3440*/  FADD.FTZ R25, R15, R34 ;  /* 0x000000220f197221 */ /* 0x004fe20000010000 */
[----:B------:R-:W-:Y:S01]  /*3450*/  FADD.FTZ R27, R77, R36 ;  /* 0x000000244d1b7221 */ /* 0x000fe20000010000 */
[----:B------:R-:W-:Y:S01]  /*3460*/  MOV R77, R119 ;  /* 0x00000077004d7202 */ /* 0x000fe20000000f00 */
[----:B0-----:R-:W-:Y:S02]  /*3470*/  IMAD.MOV.U32 R33, RZ, RZ, R119 ;  /* 0x000000ffff217224 */ /* 0x001fe400078e0077 */
[----:B------:R-:W-:Y:S01]  /*3480*/  FADD.FTZ R36, R24, R27 ;  /* 0x0000001b18247221 */ /* 0x000fe20000010000 */
[----:B------:R-:W-:Y:S01]  /*3490*/  IMAD.MOV.U32 R24, RZ, RZ, R119 ;  /* 0x000000ffff187224 */ /* 0x000fe200078e0077 */
[----:B------:R0:W2:Y:S01]  /*34a0*/  MUFU.EX2 R186, R37 ;  /* 0x0000002500ba7308 */ /* 0x0000a20000000800 */
[C---:B---3--:R-:W-:Y:S01]  /*34b0*/  FADD.FTZ R34, R184.reuse, R25 ;  /* 0x00000019b8227221 */ /* 0x048fe20000010000 */
[----:B------:R-:W-:Y:S01]  /*34c0*/  FADD.FTZ R27, R81, R36 ;  /* 0x00000024511b7221 */ /* 0x000fe20000010000 */
[----:B------:R-:W-:Y:S01]  /*34d0*/  F2FP.BF16.F32.PACK_AB R184, R184, R15 ;  /* 0x0000000fb8b8723e */ /* 0x000fe200000010ff */
[----:B------:R-:W-:-:S02]  /*34e0*/  IMAD.MOV.U32 R81, RZ, RZ, R119 ;  /* 0x000000ffff517224 */ /* 0x000fc400078e0077 */
[----:B------:R-:W-:Y:S01]  /*34f0*/  FADD.FTZ R36, R26, R27 ;  /* 0x0000001b1a247221 */ /* 0x000fe20000010000 */
[----:B------:R-:W-:Y:S01]  /*3500*/  MOV R26, R119 ;  /* 0x00000077001a7202 */ /* 0x000fe20000000f00 */
[----:B------:R-:W3:Y:S01]  /*3510*/  MUFU.EX2 R43, R43 ;  /* 0x0000002b002b7308 */ /* 0x000ee20000000800 */
[----:B-1----:R-:W-:Y:S01]  /*3520*/  FADD.FTZ R25, R21, R34 ;  /* 0x0000002215197221 */ /* 0x002fe20000010000 */
[----:B------:R-:W-:Y:S01]  /*3530*/  FADD.FTZ R27, R85, R36 ;  /* 0x00000024551b7221 */ /* 0x000fe20000010000 */
[----:B0-----:R-:W-:-:S05]  /*3540*/  IMAD.MOV.U32 R37, RZ, RZ, R119 ;  /* 0x000000ffff257224 */ /* 0x001fca00078e0077 */
[----:B------:R0:W1:Y:S01]  /*3550*/  MUFU.EX2 R180, R41 ;  /* 0x0000002900b47308 */ /* 0x0000620000000800 */
[C---:B--2---:R-:W-:Y:S01]  /*3560*/  FADD.FTZ R34, R186.reuse, R25 ;  /* 0x00000019ba227221 */ /* 0x044fe20000010000 */
[----:B------:R-:W-:-:S06]  /*3570*/  F2FP.BF16.F32.PACK_AB R186, R186, R21 ;  /* 0x00000015baba723e */ /* 0x000fcc00000010ff */
[----:B------:R-:W2:Y:S01]  /*3580*/  MUFU.EX2 R47, R47 ;  /* 0x0000002f002f7308 */ /* 0x000ea20000000800 */
[----:B---3--:R-:W-:Y:S01]  /*3590*/  FADD.FTZ R25, R43, R34 ;  /* 0x000000222b197221 */ /* 0x008fe20000010000 */
[----:B0-----:R-:W-:-:S06]  /*35a0*/  MOV R41, R119 ;  /* 0x0000007700297202 */ /* 0x001fcc0000000f00 */
[----:B------:R0:W3:Y:S01]  /*35b0*/  MUFU.EX2 R182, R45 ;  /* 0x0000002d00b67308 */ /* 0x0000e20000000800 */
[C---:B-1----:R-:W-:Y:S01]  /*35c0*/  FADD.FTZ R34, R180.reuse, R25 ;  /* 0x00000019b4227221 */ /* 0x042fe20000010000 */
[----:B------:R-:W-:Y:S01]  /*35d0*/  F2FP.BF16.F32.PACK_AB R180, R180, R43 ;  /* 0x0000002bb4b4723e */ /* 0x000fe200000010ff */
[----:B------:R-:W-:-:S05]  /*35e0*/  IMAD.MOV.U32 R43, RZ, RZ, R119 ;  /* 0x000000ffff2b7224 */ /* 0x000fca00078e0077 */
[----:B------:R1:W4:Y:S01]  /*35f0*/  MUFU.EX2 R28, R87 ;  /* 0x00000057001c7308 */ /* 0x0003220000000800 */
[----:B--2---:R-:W-:Y:S01]  /*3600*/  FADD.FTZ R25, R47, R34 ;  /* 0x000000222f197221 */ /* 0x004fe20000010000 */
[----:B0-----:R-:W-:-:S06]  /*3610*/  IMAD.MOV.U32 R45, RZ, RZ, R119 ;  /* 0x000000ffff2d7224 */ /* 0x001fcc00078e0077 */
[----:B------:R-:W-:Y:S01]  /*3620*/  MUFU.EX2 R51, R51 ;  /* 0x0000003300337308 */ /* 0x000fe20000000800 */
[C---:B---3--:R-:W-:Y:S01]  /*3630*/  FADD.FTZ R34, R182.reuse, R25 ;  /* 0x00000019b6227221 */ /* 0x048fe20000010000 */
[----:B------:R-:W-:Y:S01]  /*3640*/  F2FP.BF16.F32.PACK_AB R182, R182, R47 ;  /* 0x0000002fb6b6723e */ /* 0x000fe200000010ff */
[----:B-1----:R-:W-:Y:S01]  /*3650*/  IMAD.MOV.U32 R87, RZ, RZ, R119 ;  /* 0x000000ffff577224 */ /* 0x002fe200078e0077 */
[----:B------:R-:W-:-:S04]  /*3660*/  MOV R47, R119 ;  /* 0x00000077002f7202 */ /* 0x000fc80000000f00 */
[----:B------:R-:W0:Y:S01]  /*3670*/  MUFU.EX2 R89, R89 ;  /* 0x0000005900597308 */ /* 0x000e220000000800 */
[C---:B----4-:R-:W-:Y:S01]  /*3680*/  FADD.FTZ R36, R28.reuse, R27 ;  /* 0x0000001b1c247221 */ /* 0x050fe20000010000 */
[----:B------:R-:W-:Y:S01]  /*3690*/  F2FP.BF16.F32.PACK_AB R179, R28, R85 ;  /* 0x000000551cb3723e */ /* 0x000fe200000010ff */
[--C-:B------:R-:W-:Y:S02]  /*36a0*/  IMAD.MOV.U32 R85, RZ, RZ, R119.reuse ;  /* 0x000000ffff557224 */ /* 0x100fe400078e0077 */
[--C-:B------:R-:W-:Y:S02]  /*36b0*/  IMAD.MOV.U32 R28, RZ, RZ, R119.reuse ;  /* 0x000000ffff1c7224 */ /* 0x100fe400078e0077 */
[--C-:B------:R-:W-:Y:S01]  /*36c0*/  IMAD.MOV.U32 R27, RZ, RZ, R119.reuse ;  /* 0x000000ffff1b7224 */ /* 0x100fe200078e0077 */
[----:B------:R1:W-:Y:S08]  /*36d0*/  MUFU.EX2 R176, R49 ;  /* 0x0000003100b07308 */ /* 0x0003f00000000800 */
[----:B------:R2:W3:Y:S01]  /*36e0*/  MUFU.EX2 R30, R91 ;  /* 0x0000005b001e7308 */ /* 0x0004e20000000800 */
[----:B0-----:R-:W-:Y:S01]  /*36f0*/  FADD.FTZ R25, R89, R36 ;  /* 0x0000002459197221 */ /* 0x001fe20000010000 */
[----:B-1----:R-:W-:-:S02]  /*3700*/  IMAD.MOV.U32 R49, RZ, RZ, R119 ;  /* 0x000000ffff317224 */ /* 0x002fc400078e0077 */
[----:B------:R-:W-:-:S04]  /*3710*/  IMAD.MOV.U32 R36, RZ, RZ, R119 ;  /* 0x000000ffff247224 */ /* 0x000fc800078e0077 */
[----:B------:R-:W-:Y:S01]  /*3720*/  MUFU.EX2 R55, R55 ;  /* 0x0000003700377308 */ /* 0x000fe20000000800 */
[----:B--2---:R-:W-:-:S07]  /*3730*/  IMAD.MOV.U32 R91, RZ, RZ, R119 ;  /* 0x000000ffff5b7224 */ /* 0x004fce00078e0077 */
[----:B------:R-:W0:Y:S01]  /*3740*/  MUFU.EX2 R93, R93 ;  /* 0x0000005d005d7308 */ /* 0x000e220000000800 */
[C---:B---3--:R-:W-:Y:S01]  /*3750*/  FADD.FTZ R14, R30.reuse, R25 ;  /* 0x000000191e0e7221 */ /* 0x048fe20000010000 */
[----:B------:R-:W-:Y:S01]  /*3760*/  F2FP.BF16.F32.PACK_AB R173, R30, R89 ;  /* 0x000000591ead723e */ /* 0x000fe200000010ff */
[----:B------:R-:W-:Y:S01]  /*3770*/  IMAD.MOV.U32 R30, RZ, RZ, R119 ;  /* 0x000000ffff1e7224 */ /* 0x000fe200078e0077 */
[----:B------:R-:W-:-:S04]  /*3780*/  MOV R89, R119 ;  /* 0x0000007700597202 */ /* 0x000fc80000000f00 */
[----:B------:R1:W-:Y:S08]  /*3790*/  MUFU.EX2 R178, R53 ;  /* 0x0000003500b27308 */ /* 0x0003f00000000800 */
[----:B------:R2:W3:Y:S01]  /*37a0*/  MUFU.EX2 R32, R63 ;  /* 0x0000003f00207308 */ /* 0x0004e20000000800 */
[----:B0-----:R-:W-:Y:S01]  /*37b0*/  FADD.FTZ R25, R93, R14 ;  /* 0x0000000e5d197221 */ /* 0x001fe20000010000 */
[----:B-1----:R-:W-:-:S06]  /*37c0*/  MOV R53, R119 ;  /* 0x0000007700357202 */ /* 0x002fcc0000000f00 */
[----:B------:R-:W0:Y:S01]  /*37d0*/  MUFU.EX2 R59, R59 ;  /* 0x0000003b003b7308 */ /* 0x000e220000000800 */
[----:B--2---:R-:W-:-:S07]  /*37e0*/  IMAD.MOV.U32 R63, RZ, RZ, R119 ;  /* 0x000000ffff3f7224 */ /* 0x004fce00078e0077 */
[----:B------:R1:W-:Y:S01]  /*37f0*/  MUFU.EX2 R174, R3 ;  /* 0x0000000300ae7308 */ /* 0x0003e20000000800 */
[C---:B---3--:R-:W-:Y:S01]  /*3800*/  FADD.FTZ R14, R32.reuse, R25 ;  /* 0x00000019200e7221 */ /* 0x048fe20000010000 */
[----:B------:R-:W-:Y:S01]  /*3810*/  F2FP.BF16.F32.PACK_AB R175, R32, R93 ;  /* 0x0000005d20af723e */ /* 0x000fe200000010ff */
[----:B------:R-:W-:Y:S01]  /*3820*/  IMAD.MOV.U32 R93, RZ, RZ, R119 ;  /* 0x000000ffff5d7224 */ /* 0x000fe200078e0077 */
[----:B------:R-:W-:-:S04]  /*3830*/  MOV R32, R119 ;  /* 0x0000007700207202 */ /* 0x000fc80000000f00 */
[----:B------:R-:W2:Y:S01]  /*3840*/  MUFU.EX2 R95, R95 ;  /* 0x0000005f005f7308 */ /* 0x000ea20000000800 */
[----:B-1----:R-:W-:Y:S01]  /*3850*/  FADD.FTZ R3, R51, R34 ;  /* 0x0000002233037221 */ /* 0x002fe20000010000 */
[----:B------:R-:W-:-:S03]  /*3860*/  IMAD.MOV.U32 R34, RZ, RZ, R119 ;  /* 0x000000ffff227224 */ /* 0x000fc600078e0077 */
[C---:B------:R-:W-:Y:S01]  /*3870*/  FADD.FTZ R12, R176.reuse, R3 ;  /* 0x00000003b00c7221 */ /* 0x040fe20000010000 */
[----:B------:R-:W-:Y:S01]  /*3880*/  F2FP.BF16.F32.PACK_AB R176, R176, R51 ;  /* 0x00000033b0b0723e */ /* 0x000fe200000010ff */
[----:B------:R-:W-:Y:S01]  /*3890*/  IMAD.MOV.U32 R51, RZ, RZ, R119 ;  /* 0x000000ffff337224 */ /* 0x000fe200078e0077 */
[----:B------:R1:W3:Y:S01]  /*38a0*/  MUFU.EX2 R172, R57 ;  /* 0x0000003900ac7308 */ /* 0x0002e20000000800 */
[----:B------:R-:W-:-:S04]  /*38b0*/  FADD.FTZ R3, R55, R12 ;  /* 0x0000000c37037221 */ /* 0x000fc80000010000 */
[C---:B------:R-:W-:Y:S01]  /*38c0*/  FADD.FTZ R12, R178.reuse, R3 ;  /* 0x00000003b20c7221 */ /* 0x040fe20000010000 */
[----:B------:R-:W-:Y:S01]  /*38d0*/  F2FP.BF16.F32.PACK_AB R178, R178, R55 ;  /* 0x00000037b2b2723e */ /* 0x000fe200000010ff */
[--C-:B------:R-:W-:Y:S01]  /*38e0*/  IMAD.MOV.U32 R55, RZ, RZ, R119.reuse ;  /* 0x000000ffff377224 */ /* 0x100fe200078e0077 */
[----:B------:R4:W5:Y:S01]  /*38f0*/  MUFU.EX2 R8, R67 ;  /* 0x0000004300087308 */ /* 0x0009620000000800 */
[----:B0-----:R-:W-:Y:S01]  /*3900*/  FADD.FTZ R3, R59, R12 ;  /* 0x0000000c3b037221 */ /* 0x001fe20000010000 */
[----:B--2---:R-:W-:Y:S01]  /*3910*/  FADD.FTZ R25, R95, R14 ;  /* 0x0000000e5f197221 */ /* 0x004fe20000010000 */
[----:B-1----:R-:W-:-:S05]  /*3920*/  IMAD.MOV.U32 R57, RZ, RZ, R119 ;  /* 0x000000ffff397224 */ /* 0x002fca00078e0077 */
[----:B------:R-:W0:Y:S01]  /*3930*/  MUFU.EX2 R61, R61 ;  /* 0x0000003d003d7308 */ /* 0x000e220000000800 */
[C---:B---3--:R-:W-:Y:S01]  /*3940*/  FADD.FTZ R3, R172.reuse, R3 ;  /* 0x00000003ac037221 */ /* 0x048fe20000010000 */
[----:B------:R-:W-:Y:S01]  /*3950*/  F2FP.BF16.F32.PACK_AB R172, R172, R59 ;  /* 0x0000003bacac723e */ /* 0x000fe200000010ff */
[----:B----4-:R-:W-:Y:S01]  /*3960*/  IMAD.MOV.U32 R67, RZ, RZ, R119 ;  /* 0x000000ffff437224 */ /* 0x010fe200078e0077 */
[----:B------:R-:W-:-:S04]  /*3970*/  MOV R59, R119 ;  /* 0x00000077003b7202 */ /* 0x000fc80000000f00 */
[----:B------:R-:W1:Y:S01]  /*3980*/  MUFU.EX2 R19, R19 ;  /* 0x0000001300137308 */ /* 0x000e620000000800 */
[C---:B-----5:R-:W-:Y:S01]  /*3990*/  FADD.FTZ R12, R8.reuse, R25 ;  /* 0x00000019080c7221 */ /* 0x060fe20000010000 */
[----:B------:R-:W-:Y:S01]  /*39a0*/  F2FP.BF16.F32.PACK_AB R169, R8, R95 ;  /* 0x0000005f08a9723e */ /* 0x000fe200000010ff */
[----:B------:R-:W-:Y:S01]  /*39b0*/  FADD.FTZ R8, R174, R3 ;  /* 0x00000003ae087221 */ /* 0x000fe20000010000 */
[----:B------:R-:W-:-:S04]  /*39c0*/  MOV R95, R119 ;  /* 0x00000077005f7202 */ /* 0x000fc80000000f00 */
[----:B------:R2:W3:Y:S01]  /*39d0*/  MUFU.EX2 R168, R65 ;  /* 0x0000004100a87308 */ /* 0x0004e20000000800 */
[C---:B0-----:R-:W-:Y:S01]  /*39e0*/  FADD.FTZ R8, R61.reuse, R8 ;  /* 0x000000083d087221 */ /* 0x041fe20000010000 */
[----:B------:R-:W-:Y:S01]  /*39f0*/  F2FP.BF16.F32.PACK_AB R174, R61, R174 ;  /* 0x000000ae3dae723e */ /* 0x000fe200000010ff */
[----:B------:R-:W-:-:S05]  /*3a00*/  IMAD.MOV.U32 R61, RZ, RZ, R119 ;  /* 0x000000ffff3d7224 */ /* 0x000fca00078e0077 */
[----:B------:R-:W0:Y:S01]  /*3a10*/  MUFU.EX2 R97, R97 ;  /* 0x0000006100617308 */ /* 0x000e220000000800 */
[----:B-1----:R-:W-:Y:S01]  /*3a20*/  FADD.FTZ R11, R19, R8 ;  /* 0x00000008130b7221 */ /* 0x002fe20000010000 */
[----:B--2---:R-:W-:-:S06]  /*3a30*/  MOV R65, R119 ;  /* 0x0000007700417202 */ /* 0x004fcc0000000f00 */
[----:B------:R-:W1:Y:S01]  /*3a40*/  MUFU.EX2 R23, R23 ;  /* 0x0000001700177308 */ /* 0x000e620000000800 */
[C---:B---3--:R-:W-:Y:S01]  /*3a50*/  FADD.FTZ R8, R168.reuse, R11 ;  /* 0x0000000ba8087221 */ /* 0x048fe20000010000 */
[----:B------:R-:W-:-:S06]  /*3a60*/  F2FP.BF16.F32.PACK_AB R168, R168, R19 ;  /* 0x00000013a8a8723e */ /* 0x000fcc00000010ff */
[----:B------:R-:W2:Y:S01]  /*3a70*/  MUFU.EX2 R10, R10 ;  /* 0x0000000a000a7308 */ /* 0x000ea20000000800 */
[----:B0-----:R-:W-:-:S07]  /*3a80*/  FADD.FTZ R25, R97, R12 ;  /* 0x0000000c61197221 */ /* 0x001fce0000010000 */
[----:B------:R-:W0:Y:S01]  /*3a90*/  MUFU.EX2 R0, R0 ;  /* 0x0000000000007308 */ /* 0x000e220000000800 */
[----:B-1----:R-:W-:Y:S01]  /*3aa0*/  FADD.FTZ R11, R23, R8 ;  /* 0x00000008170b7221 */ /* 0x002fe20000010000 */
[C---:B--2---:R-:W-:Y:S01]  /*3ab0*/  FADD.FTZ R3, R10.reuse, R25 ;  /* 0x000000190a037221 */ /* 0x044fe20000010000 */
[----:B------:R-:W-:Y:S01]  /*3ac0*/  F2FP.BF16.F32.PACK_AB R171, R10, R97 ;  /* 0x000000610aab723e */ /* 0x000fe200000010ff */
[--C-:B------:R-:W-:Y:S02]  /*3ad0*/  IMAD.MOV.U32 R97, RZ, RZ, R119.reuse ;  /* 0x000000ffff617224 */ /* 0x100fe400078e0077 */
[----:B------:R-:W-:Y:S02]  /*3ae0*/  IMAD.MOV.U32 R25, RZ, RZ, R119 ;  /* 0x000000ffff197224 */ /* 0x000fe400078e0077 */
[C---:B0-----:R-:W-:Y:S01]  /*3af0*/  FADD.FTZ R8, R0.reuse, R11 ;  /* 0x0000000b00087221 */ /* 0x041fe20000010000 */
[----:B------:R-:W-:Y:S01]  /*3b00*/  F2FP.BF16.F32.PACK_AB R170, R0, R23 ;  /* 0x0000001700aa723e */ /* 0x000fe200000010ff */
[----:B------:R-:W-:Y:S01]  /*3b10*/  IMAD.MOV.U32 R0, RZ, RZ, 0x3f800000 ;  /* 0x3f800000ff007424 */ /* 0x000fe200078e00ff */
[----:B------:R-:W-:Y:S01]  /*3b20*/  MOV R11, 0x3f800000 ;  /* 0x3f800000000b7802 */ /* 0x000fe20000000f00 */
[----:B------:R-:W-:Y:S06]  /*3b30*/  @!P1 BRA `(.L_x_18) ;  /* 0x0000002400c89947 */ /* 0x000fec0003800000 */
[----:B------:R-:W-:Y:S01]  /*3b40*/  MOV R12, R5 ;  /* 0x00000005000c7202 */ /* 0x000fe20000000f00 */
[----:B------:R-:W-:Y:S01]  /*3b50*/  IMAD.MOV.U32 R10, RZ, RZ, R9 ;  /* 0x000000ffff0a7224 */ /* 0x000fe200078e0009 */
[----:B------:R-:W-:Y:S01]  /*3b60*/  CS2R R118, SRZ ;  /* 0x0000000000767805 */ /* 0x000fe2000001ff00 */
[----:B------:R-:W-:Y:S01]  /*3b70*/  IMAD.MOV.U32 R0, RZ, RZ, 0x3f800000 ;  /* 0x3f800000ff007424 */ /* 0x000fe200078e00ff */
        /* <DEDUP_REMOVED lines=47> */
[----:B------:R-:W-:Y:S01]  /*3e70*/  UMOV UR56, URZ ;  /* 0x0000003f00387c82 */ /* 0x000fe20008000000 */
[----:B------:R-:W-:Y:S01]  /*3e80*/  UMOV UR57, URZ ;  /* 0x0000003f00397c82 */ /* 0x000fe20008000000 */
[----:B------:R-:W-:-:S05]  /*3e90*/  ULDC UR60, c[0x0][0x9d8] ;  /* 0x00027600003c7ab9 */ /* 0x000fca0000000800 */
.L_x_29:
[----:B------:R-:W-:-:S04]  /*3ea0*/  UISETP.NE.AND UP0, UPT, UR57, 0x1, UPT ;  /* 0x000000013900788c */ /* 0x000fc8000bf05270 */
[----:B------:R-:W-:-:S04]  /*3eb0*/  USEL UR39, URZ, 0x1, UP0 ;  /* 0x000000013f277887 */ /* 0x000fc80008000000 */
[----:B------:R-:W-:Y:S01]  /*3ec0*/  ULOP3.LUT UR39, UR56, UR39, URZ, 0x3c, !UPT ;  /* 0x0000002738277292 */ /* 0x000fe2000f8e3c3f */
[----:B------:R-:W-:Y:S11]  /*3ed0*/  @!P0 BRA `(.L_x_19) ;  /* 0x0000000000048947 */ /* 0x000ff60003800000 */
[----:B------:R-:W-:Y:S01]  /*3ee0*/  BPT.TRAP 0x1 ;  /* 0x000000040000795c */ /* 0x000fe20000300000 */
.L_x_19:
[----:B------:R-:W-:Y:S01]  /*3ef0*/  UIADD3 UR4, UR57, 0x1, URZ ;  /* 0x0000000139047890 */ /* 0x000fe2000fffe03f */
[----:B------:R-:W-:-:S03]  /*3f00*/  MOV R4, UR39 ;  /* 0x0000002700047c02 */ /* 0x000fc60008000f00 */
[----:B------:R-:W-:Y:S01]  /*3f10*/  UISETP.NE.AND UP0, UPT, UR4, 0x2, UPT ;  /* 0x000000020400788c */ /* 0x000fe2000bf05270 */
[----:B------:R-:W-:-:S03]  /*3f20*/  SHF.L.U32 R4, R4, 0x1f, RZ ;  /* 0x0000001f04047819 */ /* 0x000fc600000006ff */
[----:B------:R-:W-:-:S04]  /*3f30*/  USEL UR4, UR4, URZ, UP0 ;  /* 0x0000003f04047287 */ /* 0x000fc80008000000 */
[----:B------:R-:W-:Y:S02]  /*3f40*/  ULEA UR61, UR4, UR38, 0x3 ;  /* 0x00000026043d7291 */ /* 0x000fe4000f8e183f */
[----:B------:R-:W-:-:S07]  /*3f50*/  IMAD.U32 R2, RZ, RZ, UR4 ;  /* 0x00000004ff027e24 */ /* 0x000fce000f8e00ff */
[----:B------:R0:W1:Y:S01]  /*3f60*/  SYNCS.PHASECHK.TRANS64.TRYWAIT P1, [UR61+0x30830], R4 ;  /* 0x03083004ff0075a7 */ /* 0x000062000802017d */
[----:B------:R-:W-:Y:S05]  /*3f70*/  @!P0 BRA `(.L_x_20) ;  /* 0x0000000000048947 */ /* 0x000fea0003800000 */
[----:B------:R-:W-:Y:S01]  /*3f80*/  BPT.TRAP 0x1 ;  /* 0x000000040000795c */ /* 0x000fe20000300000 */
.L_x_20:
[----:B-1----:R-:W-:Y:S05]  /*3f90*/  @P1 BRA `(.L_x_21) ;  /* 0x0000000000081947 */ /* 0x002fea0003800000 */
[----:B------:R-:W1:Y:S02]  /*3fa0*/  SYNCS.PHASECHK.TRANS64.TRYWAIT P1, [UR61+0x30830], R4 ;  /* 0x03083004ff0075a7 */ /* 0x000e64000802017d */
[----:B-1----:R-:W-:Y:S05]  /*3fb0*/  @!P1 BRA `(.L_x_22) ;  /* 0x0000008c00cc9947 */ /* 0x002fea0003800000 */
.L_x_21:
[----:B------:R-:W-:Y:S01]  /*3fc0*/  R2UR UR6, R2 ;  /* 0x00000000020672ca */ /* 0x000fe200000e0000 */
[----:B------:R-:W-:Y:S01]  /*3fd0*/  WARPGROUP.ARRIVE ;  /* 0x00000000000079c5 */ /* 0x000fe20000000000 */
[----:B------:R-:W-:Y:S01]  /*3fe0*/  R2UR UR4, R6 ;  /* 0x00000000060472ca */ /* 0x000fe200000e0000 */
[----:B------:R-:W-:Y:S01]  /*3ff0*/  UMOV UR7, 0x40000040 ;  /* 0x4000004000077882 */ /* 0x000fe20000000000 */
[----:B------:R-:W-:Y:S01]  /*4000*/  R2UR UR5, R7 ;  /* 0x00000000070572ca */ /* 0x000fe200000e0000 */
[----:B------:R-:W-:Y:S01]  /*4010*/  UMOV UR11, 0x40000040 ;  /* 0x40000040000b7882 */ /* 0x000fe20000000000 */
[----:B------:R-:W-:Y:S01]  /*4020*/  UMOV UR15, 0x40000040 ;  /* 0x40000040000f7882 */ /* 0x000fe20000000000 */
[----:B------:R-:W-:Y:S01]  /*4030*/  UMOV UR19, 0x40000040 ;  /* 0x4000004000137882 */ /* 0x000fe20000000000 */
[----:B------:R-:W-:Y:S01]  /*4040*/  UMOV UR23, 0x40000040 ;  /* 0x4000004000177882 */ /* 0x000fe20000000000 */
[----:B------:R-:W-:Y:S01]  /*4050*/  UMOV UR27, 0x40000040 ;  /* 0x40000040001b7882 */ /* 0x000fe20000000000 */
[----:B------:R-:W-:Y:S01]  /*4060*/  UMOV UR31, 0x40000040 ;  /* 0x40000040001f7882 */ /* 0x000fe20000000000 */
[----:B------:R-:W-:Y:S01]  /*4070*/  UMOV UR35, 0x40000040 ;  /* 0x4000004000237882 */ /* 0x000fe20000000000 */
[----:B------:R-:W-:Y:S01]  /*4080*/  UMOV UR43, 0x40000040 ;  /* 0x40000040002b7882 */ /* 0x000fe20000000000 */
[----:B------:R-:W-:Y:S01]  /*4090*/  UIMAD UR6, UR6, 0x900, UR58 ;  /* 0x00000900060678a4 */ /* 0x000fe2000f8e023a */
[-C--:B------:R-:W-:Y:S01]  /*40a0*/  FMUL.FTZ R24, R24, R11.reuse ;  /* 0x0000000b18187220 */ /* 0x080fe20000410000 */
[----:B------:R-:W-:Y:S01]  /*40b0*/  UMOV UR47, 0x40000040 ;  /* 0x40000040002f7882 */ /* 0x000fe20000000000 */
[----:B------:R-:W-:Y:S01]  /*40c0*/  UMOV UR51, 0x40000040 ;  /* 0x4000004000337882 */ /* 0x000fe20000000000 */
[----:B------:R-:W-:Y:S01]  /*40d0*/  UIADD3 UR10, UR6, 0x2, URZ ;  /* 0x00000002060a7890 */ /* 0x000fe2000fffe03f */
[-C--:B------:R-:W-:Y:S01]  /*40e0*/  FMUL.FTZ R25, R25, R11.reuse ;  /* 0x0000000b19197220 */ /* 0x080fe20000410000 */
[----:B------:R-:W-:Y:S01]  /*40f0*/  UIADD3 UR14, UR6, 0x4, URZ ;  /* 0x00000004060e7890 */ /* 0x000fe2000fffe03f */
[----:B------:R-:W-:Y:S01]  /*4100*/  FMUL.FTZ R28, R28, R11 ;  /* 0x0000000b1c1c7220 */ /* 0x000fe20000410000 */
[----:B------:R-:W-:-:S02]  /*4110*/  UIADD3 UR18, UR6, 0x6, URZ ;  /* 0x0000000606127890 */ /* 0x000fc4000fffe03f */
[----:B------:R-:W-:Y:S01]  /*4120*/  HGMMA.64x96x16.F32.BF16 R120, gdesc[UR4], RZ, !UPT, gsb0 ;  /* 0x01600000047879f0 */ /* 0x000fe2000c0018ff */
[----:B------:R-:W-:Y:S01]  /*4130*/  UIADD3 UR22, UR6, 0x300, URZ ;  /* 0x0000030006167890 */ /* 0x000fe2000fffe03f */
[-C--:B------:R-:W-:Y:S01]  /*4140*/  FMUL.FTZ R29, R29, R11.reuse ;  /* 0x0000000b1d1d7220 */ /* 0x080fe20000410000 */
        /* <DEDUP_REMOVED lines=14> */
[----:B------:R-:W-:Y:S01]  /*4230*/  UMOV UR55, 0x40000040 ;  /* 0x4000004000377882 */ /* 0x000fe20000000000 */
[-C--:B------:R-:W-:Y:S01]  /*4240*/  FMUL.FTZ R45, R45, R11.reuse ;  /* 0x0000000b2d2d7220 */ /* 0x080fe20000410000 */
        /* <DEDUP_REMOVED lines=35> */
[----:B------:R-:W-:Y:S01]  /*4480*/  FMUL.FTZ R117, R117, R11 ;  /* 0x0000000b75757220 */ /* 0x000fe20000410000 */
        /* <DEDUP_REMOVED lines=47> */
[----:B------:R-:W-:-:S02]  /*4780*/  WARPGROUP.DEPBAR.LE gsb0, 0x0 ;  /* 0x00008000000079c5 */ /* 0x000fc40000010000 */
[----:B------:R-:W-:Y:S01]  /*4790*/  WARPGROUP.ARRIVE ;  /* 0x00000000000079c5 */ /* 0x000fe20000000000 */
[----:B------:R-:W-:-:S05]  /*47a0*/  FMUL.FTZ R119, R119, R0 ;  /* 0x0000000077777220 */ /* 0x000fca0000410000 */
        /* <DEDUP_REMOVED lines=32> */
[----:B------:R-:W-:Y:S05]  /*49b0*/  @!P0 BRA `(.L_x_23) ;  /* 0x0000000000048947 */ /* 0x000fea0003800000 */
[----:B------:R-:W-:Y:S01]  /*49c0*/  BPT.TRAP 0x1 ;  /* 0x000000040000795c */ /* 0x000fe20000300000 */
.L_x_23:
[----:B------:R-:W-:Y:S01]  /*49d0*/  ULEA UR4, UR57, UR38, 0x3 ;  /* 0x0000002639047291 */ /* 0x000fe2000f8e183f */
[----:B------:R-:W-:-:S05]  /*49e0*/  IMAD.U32 R0, RZ, RZ, UR56 ;  /* 0x00000038ff007e24 */ /* 0x000fca000f8e00ff */
[----:B------:R-:W-:-:S04]  /*49f0*/  SHF.L.U32 R0, R0, 0x1f, RZ ;  /* 0x0000001f00007819 */ /* 0x000fc800000006ff */
[----:B------:R2:W3:Y:S01]  /*4a00*/  SYNCS.PHASECHK.TRANS64.TRYWAIT P1, [UR4+0x30850], R0 ;  /* 0x03085000ff0075a7 */ /* 0x0004e20008020144 */
[----:B------:R-:W-:Y:S05]  /*4a10*/  @!P0 BRA `(.L_x_24) ;  /* 0x0000000000048947 */ /* 0x000fea0003800000 */
[----:B------:R-:W-:Y:S01]  /*4a20*/  BPT.TRAP 0x1 ;  /* 0x000000040000795c */ /* 0x000fe20000300000 */
.L_x_24:
[----:B---3--:R-:W-:Y:S05]  /*4a30*/  @P1 BRA `(.L_x_25) ;  /* 0x0000000000081947 */ /* 0x008fea0003800000 */
[----:B------:R-:W3:Y:S02]  /*4a40*/  SYNCS.PHASECHK.TRANS64.TRYWAIT P1, [UR4+0x30850], R0 ;  /* 0x03085000ff0075a7 */ /* 0x000ee40008020144 */
[----:B---3--:R-:W-:Y:S05]  /*4a50*/  @!P1 BRA `(.L_x_26) ;  /* 0x00000084003c9947 */ /* 0x008fea0003800000 */
.L_x_25:
[----:B------:R-:W-:Y:S01]  /*4a60*/  UIADD3 UR5, UR38, 0x400, URZ ;  /* 0x0000040026057890 */ /* 0x000fe2000fffe03f */
[----:B------:R-:W-:Y:S01]  /*4a70*/  WARPGROUP.ARRIVE ;  /* 0x00000000000079c5 */ /* 0x000fe20000000000 */
[----:B------:R-:W-:Y:S01]  /*4a80*/  UMOV UR7, 0x40000040 ;  /* 0x4000004000077882 */ /* 0x000fe20000000000 */
[----:B------:R-:W-:Y:S01]  /*4a90*/  UMOV UR11, 0x40000040 ;  /* 0x40000040000b7882 */ /* 0x000fe20000000000 */
[----:B------:R-:W-:-:S04]  /*4aa0*/  USHF.R.U32.HI UR5, URZ, 0x4, UR5 ;  /* 0x000000043f057899 */ /* 0x000fc80008011605 */
[----:B------:R-:W-:-:S04]  /*4ab0*/  ULOP3.LUT UR5, UR5, 0x3fff, URZ, 0xc0, !UPT ;  /* 0x00003fff05057892 */ /* 0x000fc8000f8ec03f */
[----:B------:R-:W-:-:S04]  /*4ac0*/  ULOP3.LUT UR5, UR5, 0x3000000, URZ, 0xfc, !UPT ;  /* 0x0300000005057892 */ /* 0x000fc8000f8efc3f */
[----:B------:R-:W-:-:S04]  /*4ad0*/  UIMAD UR6, UR57, 0x900, UR5 ;  /* 0x00000900390678a4 */ /* 0x000fc8000f8e0205 */
[----:B------:R-:W-:-:S05]  /*4ae0*/  UIADD3 UR10, UR6, 0x80, URZ ;  /* 0x00000080060a7890 */ /* 0x000fca000fffe03f */
[----:B------:R-:W-:Y:S01]  /*4af0*/  HGMMA.64x192x16.F32.BF16 R24, R188, gdesc[UR4].tnspB, R24, gsb0 ;  /* 0x42e00004bc187df0 */ /* 0x000fe20008001818 */
[----:B------:R-:W-:Y:S02]  /*4b00*/  UMOV UR7, 0x40000040 ;  /* 0x4000004000077882 */ /* 0x000fe40000000000 */
[----:B------:R-:W-:Y:S02]  /*4b10*/  WARPGROUP.DEPBAR.LE gsb0, 0x0 ;  /* 0x00008000000079c5 */ /* 0x000fe40000010000 */
[----:B------:R-:W-:-:S15]  /*4b20*/  WARPGROUP.ARRIVE ;  /* 0x00000000000079c5 */ /* 0x000fde0000000000 */
[----:B------:R-:W-:Y:S01]  /*4b30*/  HGMMA.64x192x16.F32.BF16 R24, R184, gdesc[UR8].tnspB, R24, gsb0 ;  /* 0x42e00008b8187df0 */ /* 0x000fe20008001818 */
[----:B------:R-:W-:Y:S01]  /*4b40*/  UIADD3 UR10, UR6, 0x100, URZ ;  /* 0x00000100060a7890 */ /* 0x000fe2000fffe03f */
[----:B------:R-:W-:Y:S01]  /*4b50*/  UMOV UR11, 0x40000040 ;  /* 0x40000040000b7882 */ /* 0x000fe20000000000 */
        /* <DEDUP_REMOVED lines=10> */
[----:B------:R-:W-:Y:S01]  /*4c00*/  UIADD3 UR6, UR6, 0x280, URZ ;  /* 0x0000028006067890 */ /* 0x000fe2000fffe03f */
[----:B------:R-:W-:Y:S02]  /*4c10*/  WARPGROUP.DEPBAR.LE gsb0, 0x0 ;  /* 0x00008000000079c5 */ /* 0x000fe40000010000 */
[----:B------:R-:W-:-:S14]  /*4c20*/  WARPGROUP.ARRIVE ;  /* 0x00000000000079c5 */ /* 0x000fdc0000000000 */
[----:B------:R-:W-:Y:S03]  /*4c30*/  HGMMA.64x192x16.F32.BF16 R24, R172, gdesc[UR8].tnspB, R24, gsb0 ;  /* 0x42e00008ac187df0 */ /* 0x000fe60008001818 */
[----:B------:R-:W-:Y:S02]  /*4c40*/  WARPGROUP.DEPBAR.LE gsb0, 0x0 ;  /* 0x00008000000079c5 */ /* 0x000fe40000010000 */
[----:B------:R-:W-:-:S15]  /*4c50*/  WARPGROUP.ARRIVE ;  /* 0x00000000000079c5 */ /* 0x000fde0000000000 */
[----:B------:R-:W-:Y:S03]  /*4c60*/  HGMMA.64x192x16.F32.BF16 R24, R168, gdesc[UR4].tnspB, R24, gsb0 ;  /* 0x42e00004a8187df0 */ /* 0x000fe60008001818 */
[----:B------:R-:W-:Y:S02]  /*4c70*/  WARPGROUP.DEPBAR.LE gsb0, 0x0 ;  /* 0x00008000000079c5 */ /* 0x000fe40000010000 */
[----:B------:R-:W-:Y:S05]  /*4c80*/  @!P0 BRA `(.L_x_27) ;  /* 0x0000000000048947 */ /* 0x000fea0003800000 */
[----:B------:R-:W-:Y:S01]  /*4c90*/  BPT.TRAP 0x1 ;  /* 0x000000040000795c */ /* 0x000fe20000300000 */
.L_x_27:
[----:B------:R-:W-:Y:S01]  /*4ca0*/  FMUL.FTZ R169, R120, UR60 ;  /* 0x0000003c78a97c20 */ /* 0x000fe20008410000 */
[----:B------:R-:W-:Y:S01]  /*4cb0*/  FMUL.FTZ R171, R121, UR60 ;  /* 0x0000003c79ab7c20 */ /* 0x000fe20008410000 */
[----:B------:R-:W-:Y:S01]  /*4cc0*/  FMUL.FTZ R13, R122, UR60 ;  /* 0x0000003c7a0d7c20 */ /* 0x000fe20008410000 */
[----:B------:R-:W-:Y:S01]  /*4cd0*/  FMUL.FTZ R173, R124, UR60 ;  /* 0x0000003c7cad7c20 */ /* 0x000fe20008410000 */
[----:B------:R-:W-:Y:S01]  /*4ce0*/  FMUL.FTZ R15, R123, UR60 ;  /* 0x0000003c7b0f7c20 */ /* 0x000fe20008410000 */
[----:B------:R-:W-:Y:S01]  /*4cf0*/  FMUL.FTZ R175, R125, UR60 ;  /* 0x0000003c7daf7c20 */ /* 0x000fe20008410000 */
[----:B------:R-:W1:Y:S01]  /*4d00*/  MUFU.TANH R169, R169 ;  /* 0x000000a900a97308 */ /* 0x000e620000002400 */
[----:B------:R-:W-:Y:S01]  /*4d10*/  FMUL.FTZ R19, R126, UR60 ;  /* 0x0000003c7e137c20 */ /* 0x000fe20008410000 */
[----:B------:R-:W-:Y:S01]  /*4d20*/  FMUL.FTZ R177, R128, UR60 ;  /* 0x0000003c80b17c20 */ /* 0x000fe20008410000 */
[----:B------:R-:W-:Y:S01]  /*4d30*/  FMUL.FTZ R21, R127, UR60 ;  /* 0x0000003c7f157c20 */ /* 0x000fe20008410000 */
[----:B------:R-:W-:Y:S01]  /*4d40*/  FMUL.FTZ R179, R129, UR60 ;  /* 0x0000003c81b37c20 */ /* 0x000fe20008410000 */
[----:B------:R-:W-:Y:S01]  /*4d50*/  FMUL.FTZ R23, R130, UR60 ;  /* 0x0000003c82177c20 */ /* 0x000fe20008410000 */
[----:B------:R-:W-:Y:S01]  /*4d60*/  FMUL.FTZ R181, R132, UR60 ;  /* 0x0000003c84b57c20 */ /* 0x000fe20008410000 */
[----:B------:R-:W-:Y:S01]  /*4d70*/  FMUL.FTZ R121, R131, UR60 ;  /* 0x0000003c83797c20 */ /* 0x000fe20008410000 */
[----:B------:R-:W3:Y:S01]  /*4d80*/  MUFU.TANH R171, R171 ;  /* 0x000000ab00ab7308 */ /* 0x000ee20000002400 */
[----:B------:R-:W-:Y:S01]  /*4d90*/  FMUL.FTZ R183, R133, UR60 ;  /* 0x0000003c85b77c20 */ /* 0x000fe20008410000 */
[----:B------:R-:W-:Y:S01]  /*4da0*/  FMUL.FTZ R123, R134, UR60 ;  /* 0x0000003c867b7c20 */ /* 0x000fe20008410000 */
[----:B------:R-:W-:Y:S01]  /*4db0*/  FMUL.FTZ R185, R136, UR60 ;  /* 0x0000003c88b97c20 */ /* 0x000fe20008410000 */
[----:B------:R-:W-:Y:S01]  /*4dc0*/  FMUL.FTZ R125, R135, UR60 ;  /* 0x0000003c877d7c20 */ /* 0x000fe20008410000 */
[----:B------:R-:W-:Y:S01]  /*4dd0*/  FMUL.FTZ R187, R137, UR60 ;  /* 0x0000003c89bb7c20 */ /* 0x000fe20008410000 */
[----:B------:R-:W-:Y:S01]  /*4de0*/  FMUL.FTZ R127, R138, UR60 ;  /* 0x0000003c8a7f7c20 */ /* 0x000fe20008410000 */
[----:B------:R-:W-:Y:S01]  /*4df0*/  FMUL.FTZ R189, R140, UR60 ;  /* 0x0000003c8cbd7c20 */ /* 0x000fe20008410000 */
[----:B------:R-:W0:Y:S01]  /*4e00*/  MUFU.TANH R13, R13 ;  /* 0x0000000d000d7308 */ /* 0x000e220000002400 */
[----:B-12---:R-:W-:Y:S01]  /*4e10*/  FMNMX.FTZ R0, R169, R10, !PT ;  /* 0x0000000aa9007209 */ /* 0x006fe20007810000 */
[----:B------:R-:W-:Y:S01]  /*4e20*/  FMUL.FTZ R129, R139, UR60 ;  /* 0x0000003c8b817c20 */ /* 0x000fe20008410000 */
[----:B------:R-:W-:Y:S01]  /*4e30*/  FMUL.FTZ R191, R141, UR60 ;  /* 0x0000003c8dbf7c20 */ /* 0x000fe20008410000 */
[----:B------:R-:W-:Y:S01]  /*4e40*/  FMUL.FTZ R131, R142, UR60 ;  /* 0x0000003c8e837c20 */ /* 0x000fe20008410000 */
[----:B------:R-:W-:Y:S01]  /*4e50*/  FMUL.FTZ R193, R144, UR60 ;  /* 0x0000003c90c17c20 */ /* 0x000fe20008410000 */
[----:B------:R-:W-:Y:S01]  /*4e60*/  FMUL.FTZ R133, R143, UR60 ;  /* 0x0000003c8f857c20 */ /* 0x000fe20008410000 */
[----:B------:R-:W-:Y:S01]  /*4e70*/  FMUL.FTZ R195, R145, UR60 ;  /* 0x0000003c91c37c20 */ /* 0x000fe20008410000 */
[----:B------:R-:W1:Y:S01]  /*4e80*/  MUFU.TANH R173, R173 ;  /* 0x000000ad00ad7308 */ /* 0x000e620000002400 */
[----:B---3--:R-:W-:Y:S01]  /*4e90*/  FMNMX.FTZ R0, R171, R0, !PT ;  /* 0x00000000ab007209 */ /* 0x008fe20007810000 */
[----:B------:R-:W-:Y:S01]  /*4ea0*/  FMUL.FTZ R135, R146, UR60 ;  /* 0x0000003c92877c20 */ /* 0x000fe20008410000 */
[----:B------:R-:W-:Y:S01]  /*4eb0*/  FMUL.FTZ R197, R148, UR60 ;  /* 0x0000003c94c57c20 */ /* 0x000fe20008410000 */
[----:B------:R-:W-:Y:S01]  /*4ec0*/  FMUL.FTZ R137, R147, UR60 ;  /* 0x0000003c93897c20 */ /* 0x000fe20008410000 */
[----:B------:R-:W-:Y:S01]  /*4ed0*/  FMUL.FTZ R199, R149, UR60 ;  /* 0x0000003c95c77c20 */ /* 0x000fe20008410000 */
[----:B------:R-:W-:Y:S01]  /*4ee0*/  FMUL.FTZ R139, R150, UR60 ;  /* 0x0000003c968b7c20 */ /* 0x000fe20008410000 */
[----:B------:R-:W-:Y:S01]  /*4ef0*/  FMUL.FTZ R141, R151, UR60 ;  /* 0x0000003c978d7c20 */ /* 0x000fe20008410000 */
[----:B------:R-:W2:Y:S01]  /*4f00*/  MUFU.TANH R15, R15 ;  /* 0x0000000f000f7308 */ /* 0x000ea20000002400 */
[----:B0-----:R-:W-:Y:S01]  /*4f10*/  FMNMX.FTZ R4, R13, R12, !PT ;  /* 0x0000000c0d047209 */ /* 0x001fe20007810000 */
[----:B------:R-:W-:Y:S01]  /*4f20*/  FMUL.FTZ R151, R152, UR60 ;  /* 0x0000003c98977c20 */ /* 0x000fe20008410000 */
[----:B------:R-:W-:Y:S01]  /*4f30*/  FMUL.FTZ R153, R153, UR60 ;  /* 0x0000003c99997c20 */ /* 0x000fe20008410000 */
[----:B------:R-:W-:Y:S01]  /*4f40*/  FMUL.FTZ R143, R154, UR60 ;  /* 0x0000003c9a8f7c20 */ /* 0x000fe20008410000 */
[----:B------:R-:W-:Y:S01]  /*4f50*/  FMUL.FTZ R145, R155, UR60 ;  /* 0x0000003c9b917c20 */ /* 0x000fe20008410000 */
[----:B------:R-:W-:Y:S01]  /*4f60*/  FMUL.FTZ R155, R156, UR60 ;  /* 0x0000003c9c9b7c20 */ /* 0x000fe20008410000 */
[----:B------:R-:W-:Y:S01]  /*4f70*/  FMUL.FTZ R157, R157, UR60 ;  /* 0x0000003c9d9d7c20 */ /* 0x000fe20008410000 */
[----:B------:R-:W0:Y:S01]  /*4f80*/  MUFU.TANH R175, R175 ;  /* 0x000000af00af7308 */ /* 0x000e220000002400 */
[----:B-1----:R-:W-:Y:S01]  /*4f90*/  FMNMX.FTZ R0, R173, R0, !PT ;  /* 0x00000000ad007209 */ /* 0x002fe20007810000 */
[----:B------:R-:W-:Y:S01]  /*4fa0*/  FMUL.FTZ R147, R158, UR60 ;  /* 0x0000003c9e937c20 */ /* 0x000fe20008410000 */
[----:B------:R-:W-:Y:S01]  /*4fb0*/  FMUL.FTZ R201, R160, UR60 ;  /* 0x0000003ca0c97c20 */ /* 0x000fe20008410000 */
[----:B------:R-:W-:Y:S01]  /*4fc0*/  FMUL.FTZ R149, R159, UR60 ;  /* 0x0000003c9f957c20 */ /* 0x000fe20008410000 */
[----:B------:R-:W-:Y:S01]  /*4fd0*/  FMUL.FTZ R203, R161, UR60 ;  /* 0x0000003ca1cb7c20 */ /* 0x000fe20008410000 */
[----:B------:R-:W-:Y:S01]  /*4fe0*/  FMUL.FTZ R159, R162, UR60 ;  /* 0x0000003ca29f7c20 */ /* 0x000fe20008410000 */
[----:B------:R-:W-:Y:S01]  /*4ff0*/  FMUL.FTZ R205, R164, UR60 ;  /* 0x0000003ca4cd7c20 */ /* 0x000fe20008410000 */
[----:B------:R-:W1:Y:S01]  /*5000*/  MUFU.TANH R19, R19 ;  /* 0x0000001300137308 */ /* 0x000e620000002400 */
[----:B--2---:R-:W-:Y:S01]  /*5010*/  FMNMX.FTZ R4, R15, R4, !PT ;  /* 0x000000040f047209 */ /* 0x004fe20007810000 */
[----:B------:R-:W-:Y:S01]  /*5020*/  FMUL.FTZ R161, R163, UR60 ;  /* 0x0000003ca3a17c20 */ /* 0x000fe20008410000 */
[----:B------:R-:W-:Y:S01]  /*5030*/  FMUL.FTZ R207, R165, UR60 ;  /* 0x0000003ca5cf7c20 */ /* 0x000fe20008410000 */
[----:B------:R-:W-:Y:S01]  /*5040*/  FMUL.FTZ R163, R166, UR60 ;  /* 0x0000003ca6a37c20 */ /* 0x000fe20008410000 */
[----:B------:R-:W-:Y:S01]  /*5050*/  FMUL.FTZ R165, R167, UR60 ;  /* 0x0000003ca7a57c20 */ /* 0x000fe20008410000 */
[----:B------:R-:W2:Y:S01]  /*5060*/  S2UR UR5, SR_CgaCtaId ;  /* 0x00000000000579c3 */ /* 0x000ea20000008800 */
[----:B------:R-:W-:Y:S01]  /*5070*/  UIADD3 UR61, UR61, 0x30840, URZ ;  /* 0x000308403d3d7890 */ /* 0x000fe2000fffe03f */
[----:B------:R-:W3:Y:S01]  /*5080*/  MUFU.TANH R177, R177 ;  /* 0x000000b100b17308 */ /* 0x000ee20000002400 */
[----:B0-----:R-:W-:-:S07]  /*5090*/  FMNMX.FTZ R0, R175, R0, !PT ;  /* 0x00000000af007209 */ /* 0x001fce0007810000 */
[----:B------:R-:W0:Y:S01]  /*50a0*/  MUFU.TANH R21, R21 ;  /* 0x0000001500157308 */ /* 0x000e220000002400 */
[----:B-1----:R-:W-:-:S07]  /*50b0*/  FMNMX.FTZ R4, R19, R4, !PT ;  /* 0x0000000413047209 */ /* 0x002fce0007810000 */
[----:B------:R-:W1:Y:S01]  /*50c0*/  MUFU.TANH R179, R179 ;  /* 0x000000b300b37308 */ /* 0x000e620000002400 */
[----:B---3--:R-:W-:Y:S01]  /*50d0*/  FMNMX.FTZ R0, R177, R0, !PT ;  /* 0x00000000b1007209 */ /* 0x008fe20007810000 */
[----:B--2---:R-:W-:-:S06]  /*50e0*/  UPRMT UR61, UR5, 0x654, UR61 ;  /* 0x00000654053d7896 */ /* 0x004fcc000800003d */
[----:B------:R-:W2:Y:S01]  /*50f0*/  MUFU.TANH R23, R23 ;  /* 0x0000001700177308 */ /* 0x000ea20000002400 */
[----:B0-----:R-:W-:Y:S02]  /*5100*/  FMNMX.FTZ R4, R21, R4, !PT ;  /* 0x0000000415047209 */ /* 0x001fe40007810000 */
[----:B------:R-:W-:Y:S05]  /*5110*/  SYNCS.ARRIVE.TRANS64.RED.A1T0 RZ, [UR61], RZ ;  /* 0x000000ffffff79a7 */ /* 0x000fea000810043d */
[----:B------:R-:W0:Y:S01]  /*5120*/  MUFU.TANH R181, R181 ;  /* 0x000000b500b57308 */ /* 0x000e220000002400 */
[----:B-1----:R-:W-:-:S07]  /*5130*/  FMNMX.FTZ R0, R179, R0, !PT ;  /* 0x00000000b3007209 */ /* 0x002fce0007810000 */
[----:B------:R-:W1:Y:S01]  /*5140*/  MUFU.TANH R121, R121 ;  /* 0x0000007900797308 */ /* 0x000e620000002400 */
[----:B--2---:R-:W-:-:S07]  /*5150*/  FMNMX.FTZ R4, R23, R4, !PT ;  /* 0x0000000417047209 */ /* 0x004fce0007810000 */
[----:B------:R-:W2:Y:S01]  /*5160*/  MUFU.TANH R183, R183 ;  /* 0x000000b700b77308 */ /* 0x000ea20000002400 */
[----:B0-----:R-:W-:-:S07]  /*5170*/  FMNMX.FTZ R0, R181, R0, !PT ;  /* 0x00000000b5007209 */ /* 0x001fce0007810000 */
        /* <DEDUP_REMOVED lines=67> */
[----:B-1----:R-:W-:-:S05]  /*55b0*/  FMNMX.FTZ R0, R207, R0, !PT ;  /* 0x00000000cf007209 */ /* 0x002fca0007810000 */
[----:B------:R-:W1:Y:S01]  /*55c0*/  SHFL.BFLY PT, R5, R0, 0x2, 0x1f ;  /* 0x0c401f0000057f89 */ /* 0x000e6200000e0000 */
[----:B--2---:R-:W-:-:S04]  /*55d0*/  FMNMX.FTZ R4, R163, R4, !PT ;  /* 0x00000004a3047209 */ /* 0x004fc80007810000 */
[----:B0-----:R-:W-:-:S05]  /*55e0*/  FMNMX.FTZ R11, R165, R4, !PT ;  /* 0x00000004a50b7209 */ /* 0x001fca0007810000 */
[----:B------:R-:W0:Y:S01]  /*55f0*/  SHFL.BFLY PT, R4, R11, 0x2, 0x1f ;  /* 0x0c401f000b047f89 */ /* 0x000e2200000e0000 */
[----:B-1----:R-:W-:-:S05]  /*5600*/  FMNMX.FTZ R14, R0, R5, !PT ;  /* 0x00000005000e7209 */ /* 0x002fca0007810000 */
[----:B------:R-:W1:Y:S01]  /*5610*/  SHFL.BFLY PT, R9, R14, 0x1, 0x1f ;  /* 0x0c201f000e097f89 */ /* 0x000e6200000e0000 */
[----:B0-----:R-:W-:Y:S02]  /*5620*/  FMNMX.FTZ R18, R11, R4, !PT ;  /* 0x000000040b127209 */ /* 0x001fe40007810000 */
[----:B------:R-:W0:Y:S03]  /*5630*/  LDC R4, c[0x0][0x988] ;  /* 0x00026200ff047b82 */ /* 0x000e260000000800 */
[----:B------:R-:W2:Y:S01]  /*5640*/  SHFL.BFLY PT, R5, R18, 0x1, 0x1f ;  /* 0x0c201f0012057f89 */ /* 0x000ea200000e0000 */
[----:B-1----:R-:W-:-:S05]  /*5650*/  FMNMX.FTZ R9, R14, R9, !PT ;  /* 0x000000090e097209 */ /* 0x002fca0007810000 */
[----:B------:R-:W-:-:S04]  /*5660*/  FADD.FTZ R167, -R9, R10 ;  /* 0x0000000a09a77221 */ /* 0x000fc80000010100 */
[----:B0-----:R-:W-:Y:S01]  /*5670*/  FMUL.FTZ R10, R167, R4 ;  /* 0x00000004a70a7220 */ /* 0x001fe20000410000 */
[----:B--2---:R-:W-:-:S03]  /*5680*/  FMNMX.FTZ R5, R18, R5, !PT ;  /* 0x0000000512057209 */ /* 0x004fc60007810000 */
[----:B------:R0:W-:Y:S02]  /*5690*/  MUFU.EX2 R11, R10 ;  /* 0x0000000a000b7308 */ /* 0x0001e40000000800 */
[----:B------:R-:W-:Y:S01]  /*56a0*/  FADD.FTZ R167, -R5, R12 ;  /* 0x0000000c05a77221 */ /* 0x000fe20000010100 */
[----:B------:R-:W-:-:S03]  /*56b0*/  FMUL.FTZ R12, R9, R4 ;  /* 0x00000004090c7220 */ /* 0x000fc60000410000 */
[-C--:B------:R-:W-:Y:S01]  /*56c0*/  FMUL.FTZ R0, R167, R4.reuse ;  /* 0x00000004a7007220 */ /* 0x080fe20000410000 */
[-C--:B0-----:R-:W-:Y:S01]  /*56d0*/  FMUL.FTZ R10, R5, R4.reuse ;  /* 0x00000004050a7220 */ /* 0x081fe20000410000 */
[-CC-:B------:R-:W-:Y:S01]  /*56e0*/  FFMA.FTZ R188, R169, R4.reuse, -R12.reuse ;  /* 0x00000004a9bc7223 */ /* 0x180fe2000001080c */
[-CC-:B------:R-:W-:Y:S01]  /*56f0*/  FFMA.FTZ R182, R189, R4.reuse, -R12.reuse ;  /* 0x00000004bdb67223 */ /* 0x180fe2000001080c */
[-C--:B------:R-:W-:Y:S01]  /*5700*/  FFMA.FTZ R172, R151, R4.reuse, -R12 ;  /* 0x0000000497ac7223 */ /* 0x080fe2000001080c */
[-C--:B------:R-:W-:Y:S01]  /*5710*/  FFMA.FTZ R189, R13, R4.reuse, -R10 ;  /* 0x000000040dbd7223 */ /* 0x080fe2000001080a */
[-CC-:B------:R-:W-:Y:S01]  /*5720*/  FFMA.FTZ R167, R171, R4.reuse, -R12.reuse ;  /* 0x00000004aba77223 */ /* 0x180fe2000001080c */
        /* <DEDUP_REMOVED lines=19> */
[-C--:B------:R-:W-:Y:S01]  /*5860*/  FFMA.FTZ R157, R207, R4.reuse, -R12 ;  /* 0x00000004cf9d7223 */ /* 0x080fe2000001080c */
[-CC-:B------:R-:W-:Y:S01]  /*5870*/  FFMA.FTZ R12, R15, R4.reuse, -R10.reuse ;  /* 0x000000040f0c7223 */ /* 0x180fe2000001080a */
[----:B------:R-:W0:Y:S01]  /*5880*/  MUFU.EX2 R188, R188 ;  /* 0x000000bc00bc7308 */ /* 0x000e220000000800 */
        /* <DEDUP_REMOVED lines=14> */
[----:B------:R-:W-:Y:S01]  /*5970*/  FFMA.FTZ R124, R141, R4, -R10 ;  /* 0x000000048d7c7223 */ /* 0x000fe2000001080a */
[----:B------:R-:W1:Y:S01]  /*5980*/  MUFU.EX2 R189, R189 ;  /* 0x000000bd00bd7308 */ /* 0x000e620000000800 */
[----:B0-----:R-:W-:Y:S01]  /*5990*/  FFMA.FTZ R8, R11, R8, R188 ;  /* 0x000000080b087223 */ /* 0x001fe200000100bc */
[-CC-:B------:R-:W-:Y:S01]  /*59a0*/  FFMA.FTZ R143, R143, R4.reuse, -R10.reuse ;  /* 0x000000048f8f7223 */ /* 0x180fe2000001080a */
[-CC-:B------:R-:W-:Y:S01]  /*59b0*/  FFMA.FTZ R145, R145, R4.reuse, -R10.reuse ;  /* 0x0000000491917223 */ /* 0x180fe2000001080a */
[-CC-:B------:R-:W-:Y:S01]  /*59c0*/  FFMA.FTZ R147, R147, R4.reuse, -R10.reuse ;  /* 0x0000000493937223 */ /* 0x180fe2000001080a */
[-CC-:B------:R-:W-:Y:S01]  /*59d0*/  FFMA.FTZ R149, R149, R4.reuse, -R10.reuse ;  /* 0x0000000495957223 */ /* 0x180fe2000001080a */
[-CC-:B------:R-:W-:Y:S01]  /*59e0*/  FFMA.FTZ R159, R159, R4.reuse, -R10.reuse ;  /* 0x000000049f9f7223 */ /* 0x180fe2000001080a */
[-CC-:B------:R-:W-:Y:S01]  /*59f0*/  FFMA.FTZ R161, R161, R4.reuse, -R10.reuse ;  /* 0x00000004a1a17223 */ /* 0x180fe2000001080a */
[----:B------:R-:W0:Y:S01]  /*5a00*/  MUFU.EX2 R167, R167 ;  /* 0x000000a700a77308 */ /* 0x000e220000000800 */
[-CC-:B------:R-:W-:Y:S01]  /*5a10*/  FFMA.FTZ R163, R163, R4.reuse, -R10.reuse ;  /* 0x00000004a3a37223 */ /* 0x180fe2000001080a */
[----:B------:R-:W-:-:S06]  /*5a20*/  FFMA.FTZ R10, R165, R4, -R10 ;  /* 0x00000004a50a7223 */ /* 0x000fcc000001080a */
[----:B------:R-:W2:Y:S01]  /*5a30*/  MUFU.EX2 R12, R12 ;  /* 0x0000000c000c7308 */ /* 0x000ea20000000800 */
[----:B-1----:R-:W-:-:S07]  /*5a40*/  FFMA.FTZ R3, R0, R3, R189 ;  /* 0x0000000300037223 */ /* 0x002fce00000100bd */
[----:B------:R-:W1:Y:S01]  /*5a50*/  MUFU.EX2 R190, R190 ;  /* 0x000000be00be7308 */ /* 0x000e620000000800 */
[----:B0-----:R-:W-:-:S07]  /*5a60*/  FADD.FTZ R19, R167, R8 ;  /* 0x00000008a7137221 */ /* 0x001fce0000010000 */
[----:B------:R-:W0:Y:S01]  /*5a70*/  MUFU.EX2 R191, R191 ;  /* 0x000000bf00bf7308 */ /* 0x000e220000000800 */
[----:B--2---:R-:W-:-:S07]  /*5a80*/  FADD.FTZ R8, R12, R3 ;  /* 0x000000030c087221 */ /* 0x004fce0000010000 */
[----:B------:R-:W2:Y:S01]  /*5a90*/  MUFU.EX2 R169, R169 ;  /* 0x000000a900a97308 */ /* 0x000ea20000000800 */
[----:B-1----:R-:W-:-:S07]  /*5aa0*/  FADD.FTZ R126, R190, R19 ;  /* 0x00000013be7e7221 */ /* 0x002fce0000010000 */
        /* <DEDUP_REMOVED lines=81> */
[----:B--2---:R-:W-:Y:S01]  /*5fc0*/  FADD.FTZ R3, R126, R3 ;  /* 0x000000037e037221 */ /* 0x004fe20000010000 */
[----:B-1----:R-:W-:-:S03]  /*5fd0*/  FADD.FTZ R8, R157, R8 ;  /* 0x000000089d087221 */ /* 0x002fc60000010000 */
[----:B0-----:R-:W-:Y:S01]  /*5fe0*/  FADD.FTZ R3, R10, R3 ;  /* 0x000000030a037221 */ /* 0x001fe20000010000 */
[----:B------:R-:W-:Y:S06]  /*5ff0*/  @!P0 BRA `(.L_x_28) ;  /* 0x0000000000048947 */ /* 0x000fec0003800000 */
[----:B------:R-:W-:Y:S01]  /*6000*/  BPT.TRAP 0x1 ;  /* 0x000000040000795c */ /* 0x000fe20000300000 */
.L_x_28:
[----:B------:R-:W0:Y:S01]  /*6010*/  S2UR UR6, SR_CgaCtaId ;  /* 0x00000000000679c3 */ /* 0x000e220000008800 */
[----:B------:R-:W-:Y:S01]  /*6020*/  R2UR UR5, R16 ;  /* 0x00000000100572ca */ /* 0x000fe200000e0000 */
[----:B------:R-:W-:Y:S01]  /*6030*/  UIADD3 UR4, UR4, 0x30860, URZ ;  /* 0x0003086004047890 */ /* 0x000fe2000fffe03f */
[----:B------:R-:W-:Y:S01]  /*6040*/  R2UR UR57, R2 ;  /* 0x00000000023972ca */ /* 0x000fe200000e0000 */
[----:B------:R-:W-:Y:S01]  /*6050*/  UMOV UR56, UR39 ;  /* 0x0000002700387c82 */ /* 0x000fe20008000000 */
[----:B------:R-:W-:Y:S02]  /*6060*/  F2FP.BF16.F32.PACK_AB R184, R171, R184 ;  /* 0x000000b8abb8723e */ /* 0x000fe400000010ff */
[----:B------:R-:W-:Y:S02]  /*6070*/  F2FP.BF16.F32.PACK_AB R189, R12, R189 ;  /* 0x000000bd0cbd723e */ /* 0x000fe400000010ff */
[----:B------:R-:W-:Y:S02]  /*6080*/  F2FP.BF16.F32.PACK_AB R190, R169, R190 ;  /* 0x000000bea9be723e */ /* 0x000fe400000010ff */
[----:B------:R-:W-:-:S02]  /*6090*/  F2FP.BF16.F32.PACK_AB R186, R173, R186 ;  /* 0x000000baadba723e */ /* 0x000fc400000010ff */
[----:B------:R-:W-:Y:S01]  /*60a0*/  F2FP.BF16.F32.PACK_AB R180, R175, R180 ;  /* 0x000000b4afb4723e */ /* 0x000fe200000010ff */
[----:B------:R-:W-:Y:S01]  /*60b0*/  UISETP.GT.AND UP0, UPT, UR59, UR5, UPT ;  /* 0x000000053b00728c */ /* 0x000fe2000bf04270 */
[----:B------:R-:W-:Y:S01]  /*60c0*/  F2FP.BF16.F32.PACK_AB R182, R177, R182 ;  /* 0x000000b6b1b6723e */ /* 0x000fe200000010ff */
[----:B------:R-:W-:Y:S01]  /*60d0*/  UIADD3 UR59, UR59, -0x1, URZ ;  /* 0xffffffff3b3b7890 */ /* 0x000fe2000fffe03f */
[----:B------:R-:W-:Y:S02]  /*60e0*/  F2FP.BF16.F32.PACK_AB R176, R179, R176 ;  /* 0x000000b0b3b0723e */ /* 0x000fe400000010ff */
[----:B------:R-:W-:Y:S01]  /*60f0*/  F2FP.BF16.F32.PACK_AB R171, R10, R126 ;  /* 0x0000007e0aab723e */ /* 0x000fe200000010ff */
[----:B------:R-:W-:Y:S01]  /*6100*/  IMAD.MOV.U32 R10, RZ, RZ, R9 ;  /* 0x000000ffff0a7224 */ /* 0x000fe200078e0009 */
[----:B------:R-:W-:Y:S02]  /*6110*/  PLOP3.LUT P1, PT, PT, PT, UP0, 0x80, 0x0 ;  /* 0x000000000000781c */ /* 0x000fe40003f2f008 */
[----:B------:R-:W-:Y:S01]  /*6120*/  F2FP.BF16.F32.PACK_AB R188, R167, R188 ;  /* 0x000000bca7bc723e */ /* 0x000fe200000010ff */
[----:B0-----:R-:W-:Y:S01]  /*6130*/  UPRMT UR4, UR6, 0x654, UR4 ;  /* 0x0000065406047896 */ /* 0x001fe20008000004 */
[----:B------:R-:W-:-:S02]  /*6140*/  F2FP.BF16.F32.PACK_AB R191, R14, R191 ;  /* 0x000000bf0ebf723e */ /* 0x000fc400000010ff */
[----:B------:R-:W-:Y:S02]  /*6150*/  F2FP.BF16.F32.PACK_AB R185, R18, R185 ;  /* 0x000000b912b9723e */ /* 0x000fe400000010ff */
[----:B------:R-:W-:Y:S02]  /*6160*/  F2FP.BF16.F32.PACK_AB R187, R20, R187 ;  /* 0x000000bb14bb723e */ /* 0x000fe400000010ff */
[----:B------:R-:W-:Y:S02]  /*6170*/  F2FP.BF16.F32.PACK_AB R181, R22, R181 ;  /* 0x000000b516b5723e */ /* 0x000fe400000010ff */
[----:B------:R-:W-:Y:S01]  /*6180*/  SYNCS.ARRIVE.TRANS64.RED.A1T0 RZ, [UR4], RZ ;  /* 0x000000ffffff79a7 */ /* 0x000fe20008100404 */
[----:B------:R-:W-:Y:S02]  /*6190*/  F2FP.BF16.F32.PACK_AB R183, R120, R183 ;  /* 0x000000b778b7723e */ /* 0x000fe400000010ff */
[----:B------:R-:W-:Y:S02]  /*61a0*/  F2FP.BF16.F32.PACK_AB R177, R122, R13 ;  /* 0x0000000d7ab1723e */ /* 0x000fe400000010ff */
[----:B------:R-:W-:-:S02]  /*61b0*/  F2FP.BF16.F32.PACK_AB R178, R193, R178 ;  /* 0x000000b2c1b2723e */ /* 0x000fc400000010ff */
[----:B------:R-:W-:Y:S02]  /*61c0*/  F2FP.BF16.F32.PACK_AB R179, R124, R15 ;  /* 0x0000000f7cb3723e */ /* 0x000fe400000010ff */
[----:B------:R-:W-:Y:S02]  /*61d0*/  F2FP.BF16.F32.PACK_AB R172, R151, R172 ;  /* 0x000000ac97ac723e */ /* 0x000fe400000010ff */
[----:B------:R-:W-:Y:S02]  /*61e0*/  F2FP.BF16.F32.PACK_AB R173, R145, R128 ;  /* 0x0000008091ad723e */ /* 0x000fe400000010ff */
[----:B------:R-:W-:Y:S02]  /*61f0*/  F2FP.BF16.F32.PACK_AB R174, R153, R174 ;  /* 0x000000ae99ae723e */ /* 0x000fe400000010ff */
[----:B------:R-:W-:Y:S02]  /*6200*/  F2FP.BF16.F32.PACK_AB R175, R149, R130 ;  /* 0x0000008295af723e */ /* 0x000fe400000010ff */
[----:B------:R-:W-:-:S02]  /*6210*/  F2FP.BF16.F32.PACK_AB R168, R155, R168 ;  /* 0x000000a89ba8723e */ /* 0x000fc400000010ff */
[----:B------:R-:W-:Y:S02]  /*6220*/  F2FP.BF16.F32.PACK_AB R169, R161, R132 ;  /* 0x00000084a1a9723e */ /* 0x000fe400000010ff */
[----:B------:R-:W-:Y:S02]  /*6230*/  F2FP.BF16.F32.PACK_AB R170, R157, R170 ;  /* 0x000000aa9daa723e */ /* 0x000fe400000010ff */
[----:B------:R-:W-:Y:S01]  /*6240*/  MOV R12, R5 ;  /* 0x00000005000c7202 */ /* 0x000fe20000000f00 */
[----:B------:R-:W-:Y:S06]  /*6250*/  @P1 BRA `(.L_x_29) ;  /* 0xffffffdc00101947 */ /* 0x000fec000383ffff */
.L_x_18:
[----:B------:R-:W-:Y:S06]  /*6260*/  BAR.ARV 0x8, 0x180 ;  /* 0x0206000000007b1d */ /* 0x000fec0000002000 */
        /* <DEDUP_REMOVED lines=96> */
[----:B------:R-:W-:Y:S06]  /*6870*/  @!P0 BRA `(.L_x_30) ;  /* 0x0000000000048947 */ /* 0x000fec0003800000 */
[----:B------:R-:W-:Y:S01]  /*6880*/  BPT.TRAP 0x1 ;  /* 0x000000040000795c */ /* 0x000fe20000300000 */
.L_x_30:
[----:B------:R-:W-:Y:S01]  /*6890*/  R2UR UR5, R2 ;  /* 0x00000000020572ca */ /* 0x000fe200000e0000 */
[----:B------:R-:W-:-:S05]  /*68a0*/  IMAD.U32 R0, RZ, RZ, UR39 ;  /* 0x00000027ff007e24 */ /* 0x000fca000f8e00ff */
[----:B------:R-:W-:-:S07]  /*68b0*/  SHF.L.U32 R0, R0, 0x1f, RZ ;  /* 0x0000001f00007819 */ /* 0x000fce00000006ff */
[----:B------:R-:W-:-:S09]  /*68c0*/  ULEA UR5, UR5, UR38, 0x3 ;  /* 0x0000002605057291 */ /* 0x000fd2000f8e183f */
[----:B------:R0:W1:Y:S01]  /*68d0*/  SYNCS.PHASECHK.TRANS64.TRYWAIT P1, [UR5+0x30850], R0 ;  /* 0x03085000ff0075a7 */ /* 0x0000620008020145 */
[----:B------:R-:W-:Y:S05]  /*68e0*/  @!P0 BRA `(.L_x_31) ;  /* 0x0000000000048947 */ /* 0x000fea0003800000 */
[----:B------:R-:W-:Y:S01]  /*68f0*/  BPT.TRAP 0x1 ;  /* 0x000000040000795c */ /* 0x000fe20000300000 */
.L_x_31:
[----:B-1----:R-:W-:Y:S05]  /*6900*/  @P1 BRA `(.L_x_32) ;  /* 0x0000000000081947 */ /* 0x002fea0003800000 */
[----:B------:R-:W1:Y:S02]  /*6910*/  SYNCS.PHASECHK.TRANS64.TRYWAIT P1, [UR5+0x30850], R0 ;  /* 0x03085000ff0075a7 */ /* 0x000e640008020145 */
[----:B-1----:R-:W-:Y:S05]  /*6920*/  @!P1 BRA `(.L_x_33) ;  /* 0x0000006400a09947 */ /* 0x002fea0003800000 */
.L_x_32:
[----:B------:R-:W-:Y:S01]  /*6930*/  UIADD3 UR38, UR38, 0x400, URZ ;  /* 0x0000040026267890 */ /* 0x000fe2000fffe03f */
[----:B------:R-:W-:Y:S01]  /*6940*/  R2UR UR6, R2 ;  /* 0x00000000020672ca */ /* 0x000fe200000e0000 */
[----:B------:R-:W-:Y:S01]  /*6950*/  WARPGROUP.ARRIVE ;  /* 0x00000000000079c5 */ /* 0x000fe20000000000 */
[----:B------:R-:W-:Y:S01]  /*6960*/  UMOV UR7, 0x40000040 ;  /* 0x4000004000077882 */ /* 0x000fe20000000000 */
[----:B------:R-:W-:Y:S01]  /*6970*/  USHF.R.U32.HI UR38, URZ, 0x4, UR38 ;  /* 0x000000043f267899 */ /* 0x000fe20008011626 */
[----:B-1----:R-:W1:Y:S03]  /*6980*/  SHFL.BFLY PT, R7, R8, 0x2, 0x1f ;  /* 0x0c401f0008077f89 */ /* 0x002e6600000e0000 */
[----:B------:R-:W-:Y:S01]  /*6990*/  ULOP3.LUT UR38, UR38, 0x3fff, URZ, 0xc0, !UPT ;  /* 0x00003fff26267892 */ /* 0x000fe2000f8ec03f */
[----:B0-----:R-:W0:Y:S03]  /*69a0*/  SHFL.BFLY PT, R0, R3, 0x2, 0x1f ;  /* 0x0c401f0003007f89 */ /* 0x001e2600000e0000 */
[----:B------:R-:W-:-:S04]  /*69b0*/  ULOP3.LUT UR4, UR38, 0x3000000, URZ, 0xfc, !UPT ;  /* 0x0300000026047892 */ /* 0x000fc8000f8efc3f */
[----:B------:R-:W-:-:S07]  /*69c0*/  UIMAD UR4, UR6, 0x900, UR4 ;  /* 0x00000900060478a4 */ /* 0x000fce000f8e0204 */
[----:B------:R-:W-:Y:S02]  /*69d0*/  UMOV UR6, UR4 ;  /* 0x0000000400067c82 */ /* 0x000fe40008000000 */
[----:B------:R-:W-:Y:S01]  /*69e0*/  HGMMA.64x192x16.F32.BF16 R24, R188, gdesc[UR4].tnspB, R24, gsb0 ;  /* 0x42e00004bc187df0 */ /* 0x000fe20008001818 */
[----:B------:R-:W-:Y:S01]  /*69f0*/  UIADD3 UR6, UR4, 0x80, URZ ;  /* 0x0000008004067890 */ /* 0x000fe2000fffe03f */
[----:B------:R-:W-:Y:S01]  /*6a00*/  UMOV UR7, 0x40000040 ;  /* 0x4000004000077882 */ /* 0x000fe20000000000 */
[----:B-1----:R-:W-:Y:S01]  /*6a10*/  FADD.FTZ R7, R7, R8 ;  /* 0x0000000807077221 */ /* 0x002fe20000010000 */
[----:B------:R-:W-:Y:S02]  /*6a20*/  IMAD.MOV.U32 R8, RZ, RZ, RZ ;  /* 0x000000ffff087224 */ /* 0x000fe400078e00ff */
[----:B0-----:R-:W-:Y:S01]  /*6a30*/  FADD.FTZ R2, R0, R3 ;  /* 0x0000000300027221 */ /* 0x001fe20000010000 */
[----:B------:R-:W-:Y:S01]  /*6a40*/  MOV R3, RZ ;  /* 0x000000ff00037202 */ /* 0x000fe20000000f00 */
[----:B------:R-:W0:Y:S04]  /*6a50*/  SHFL.BFLY PT, R0, R7, 0x1, 0x1f ;  /* 0x0c201f0007007f89 */ /* 0x000e2800000e0000 */
[----:B------:R-:W1:Y:S01]  /*6a60*/  SHFL.BFLY PT, R11, R2, 0x1, 0x1f ;  /* 0x0c201f00020b7f89 */ /* 0x000e6200000e0000 */
[----:B0-----:R-:W-:Y:S01]  /*6a70*/  FADD.FTZ R12, R7, R0 ;  /* 0x00000000070c7221 */ /* 0x001fe20000010000 */
[----:B------:R-:W-:Y:S01]  /*6a80*/  MOV R0, 0xff800000 ;  /* 0xff80000000007802 */ /* 0x000fe20000000f00 */
[----:B-1----:R-:W-:-:S03]  /*6a90*/  FADD.FTZ R13, R2, R11 ;  /* 0x0000000b020d7221 */ /* 0x002fc60000010000 */
[----:B------:R-:W-:Y:S01]  /*6aa0*/  FSETP.NE.FTZ.AND P1, PT, R12, RZ, PT ;  /* 0x000000ff0c00720b */ /* 0x000fe20003f35000 */
[----:B------:R-:W-:Y:S01]  /*6ab0*/  IMAD.MOV.U32 R2, RZ, RZ, -0x800000 ;  /* 0xff800000ff027424 */ /* 0x000fe200078e00ff */
[----:B------:R-:W-:-:S11]  /*6ac0*/  FSETP.NE.FTZ.AND P2, PT, R13, RZ, PT ;  /* 0x000000ff0d00720b */ /* 0x000fd60003f55000 */
[----:B------:R-:W0:Y:S01]  /*6ad0*/  @P1 MUFU.LG2 R10, R12 ;  /* 0x0000000c000a1308 */ /* 0x000e220000000c00 */
[C---:B------:R-:W-:Y:S01]  /*6ae0*/  @P1 FMUL.FTZ R6, R4.reuse, 0.69314718246459960938 ;  /* 0x3f31721804061820 */ /* 0x040fe20000410000 */
[----:B------:R-:W-:-:S06]  /*6af0*/  @P2 FMUL.FTZ R15, R4, 0.69314718246459960938 ;  /* 0x3f317218040f2820 */ /* 0x000fcc0000410000 */
[----:B------:R-:W1:Y:S08]  /*6b00*/  @P2 MUFU.LG2 R11, R13 ;  /* 0x0000000d000b2308 */ /* 0x000e700000000c00 */
[----:B------:R2:W3:Y:S01]  /*6b10*/  @P1 MUFU.RCP R3, R12 ;  /* 0x0000000c00031308 */ /* 0x0004e20000001000 */
[----:B0-----:R-:W-:-:S04]  /*6b20*/  @P1 FMUL.FTZ R7, R10, 0.69314718246459960938 ;  /* 0x3f3172180a071820 */ /* 0x001fc80000410000 */
[----:B------:R-:W-:-:S03]  /*6b30*/  @P1 FFMA.FTZ R2, R6, R9, R7 ;  /* 0x0000000906021223 */ /* 0x000fc60000010007 */
[----:B------:R2:W0:Y:S01]  /*6b40*/  @P2 MUFU.RCP R8, R13 ;  /* 0x0000000d00082308 */ /* 0x0004220000001000 */
[----:B-1----:R-:W-:-:S04]  /*6b50*/  @P2 FMUL.FTZ R4, R11, 0.69314718246459960938 ;  /* 0x3f3172180b042820 */ /* 0x002fc80000410000 */
[----:B------:R-:W-:Y:S01]  /*6b60*/  @P2 FFMA.FTZ R0, R15, R5, R4 ;  /* 0x000000050f002223 */ /* 0x000fe20000010004 */
[----:B------:R-:W-:Y:S02]  /*6b70*/  WARPGROUP.DEPBAR.LE gsb0, 0x0 ;  /* 0x00008000000079c5 */ /* 0x000fe40000010000 */
[----:B------:R-:W-:-:S06]  /*6b80*/  WARPGROUP.ARRIVE ;  /* 0x00000000000079c5 */ /* 0x000fcc0000000000 */
        /* <DEDUP_REMOVED lines=16> */
[----:B------:R-:W-:Y:S01]  /*6c90*/  HGMMA.64x192x16.F32.BF16 R24, R172, gdesc[UR4].tnspB, R24, gsb0 ;  /* 0x42e00004ac187df0 */ /* 0x000fe20008001818 */
[----:B------:R-:W-:Y:S01]  /*6ca0*/  UMOV UR6, UR4 ;  /* 0x0000000400067c82 */ /* 0x000fe20008000000 */
[----:B------:R-:W-:Y:S01]  /*6cb0*/  UMOV UR7, 0x40000040 ;  /* 0x4000004000077882 */ /* 0x000fe20000000000 */
[----:B------:R-:W-:Y:S02]  /*6cc0*/  WARPGROUP.DEPBAR.LE gsb0, 0x0 ;  /* 0x00008000000079c5 */ /* 0x000fe40000010000 */
[----:B------:R-:W-:-:S15]  /*6cd0*/  WARPGROUP.ARRIVE ;  /* 0x00000000000079c5 */ /* 0x000fde0000000000 */
[----:B------:R-:W-:Y:S03]  /*6ce0*/  HGMMA.64x192x16.F32.BF16 R24, R168, gdesc[UR4].tnspB, R24, gsb0 ;  /* 0x42e00004a8187df0 */ /* 0x000fe60008001818 */
[----:B------:R-:W-:Y:S02]  /*6cf0*/  WARPGROUP.DEPBAR.LE gsb0, 0x0 ;  /* 0x00008000000079c5 */ /* 0x000fe40000010000 */
[----:B0-23--:R-:W-:Y:S05]  /*6d00*/  @!P0 BRA `(.L_x_34) ;  /* 0x0000000000048947 */ /* 0x00dfea0003800000 */
[----:B------:R-:W-:Y:S01]  /*6d10*/  BPT.TRAP 0x1 ;  /* 0x000000040000795c */ /* 0x000fe20000300000 */
.L_x_34:
[----:B------:R-:W0:Y:S01]  /*6d20*/  S2UR UR6, SR_CgaCtaId ;  /* 0x00000000000679c3 */ /* 0x000e220000008800 */
[----:B------:R-:W-:Y:S01]  /*6d30*/  UIADD3 UR4, UR5, 0x30860, URZ ;  /* 0x0003086005047890 */ /* 0x000fe2000fffe03f */
        /* <DEDUP_REMOVED lines=22> */
[----:B0-----:R-:W-:Y:S01]  /*6ea0*/  UPRMT UR4, UR6, 0x654, UR4 ;  /* 0x0000065406047896 */ /* 0x001fe20008000004 */
        /* <DEDUP_REMOVED lines=8> */
[----:B------:R-:W-:Y:S01]  /*6f30*/  SYNCS.ARRIVE.TRANS64.RED.A1T0 RZ, [UR4], RZ ;  /* 0x000000ffffff79a7 */ /* 0x000fe20008100404 */
        /* <DEDUP_REMOVED lines=18> */
[----:B------:R-:W-:Y:S01]  /*7060*/  PLOP3.LUT P0, PT, PT, PT, PT, 0x8, 0x0 ;  /* 0x000000000000781c */ /* 0x000fe20003f0e170 */
        /* <DEDUP_REMOVED lines=47> */
[----:B------:R-:W-:-:S07]  /*7360*/  FMUL.FTZ R119, R119, R8 ;  /* 0x0000000877777220 */ /* 0x000fce0000410000 */
.L_x_10:
[----:B------:R-:W-:Y:S05]  /*7370*/  @P0 BRA `(.L_x_35) ;  /* 0x0000001800d00947 */ /* 0x000fea0003800000 */
[----:B------:R-:W0:Y:S01]  /*7380*/  S2R R3, SR_TID.X ;  /* 0x0000000000037919 */ /* 0x000e220000002100 */
[----:B------:R-:W1:Y:S01]  /*7390*/  LDC R19, c[0x0][0xbe8] ;  /* 0x0002fa00ff137b82 */ /* 0x000e620000000800 */
[----:B------:R-:W-:Y:S01]  /*73a0*/  R2UR UR13, R17 ;  /* 0x00000000110d72ca */ /* 0x000fe200000e0000 */
[----:B------:R-:W-:Y:S01]  /*73b0*/  ULDC.64 UR8, c[0x0][0xbd0] ;  /* 0x0002f40000087ab9 */ /* 0x000fe20000000a00 */
[----:B------:R-:W2:Y:S01]  /*73c0*/  S2R R14, SR_CTAID.X ;  /* 0x00000000000e7919 */ /* 0x000ea20000002500 */
[----:B------:R-:W-:Y:S04]  /*73d0*/  BSSY B0, `(.L_x_36) ;  /* 0x000011a000007945 */ /* 0x000fe80003800000 */
[----:B------:R-:W3:Y:S06]  /*73e0*/  S2UR UR12, SR_CTAID.Z ;  /* 0x00000000000c79c3 */ /* 0x000eec0000002700 */
[----:B------:R-:W-:-:S02]  /*73f0*/  USHF.R.S32.HI UR7, URZ, 0x1f, UR13 ;  /* 0x0000001f3f077899 */ /* 0x000fc4000801140d */
[----:B------:R-:W-:Y:S01]  /*7400*/  IMAD R15, RZ, RZ, -UR13 ;  /* 0x8000000dff0f7e24 */ /* 0x000fe2000f8e02ff */
[----:B------:R-:W4:Y:S01]  /*7410*/  LDC.64 R10, c[0x0][0xbd8] ;  /* 0x0002f600ff0a7b82 */ /* 0x000f220000000a00 */
[----:B------:R-:W-:Y:S02]  /*7420*/  UIMAD.WIDE.U32 UR4, UR13, UR8, URZ ;  /* 0x000000080d0472a5 */ /* 0x000fe4000f8e003f */
[----:B------:R-:W-:-:S04]  /*7430*/  UIMAD UR6, UR7, UR8, URZ ;  /* 0x00000008070672a4 */ /* 0x000fc8000f8e023f */
[----:B------:R-:W-:Y:S01]  /*7440*/  UIMAD UR6, UR13, UR9, UR6 ;  /* 0x000000090d0672a4 */ /* 0x000fe2000f8e0206 */
[----:B-1----:R-:W-:Y:S01]  /*7450*/  ISETP.NE.AND P0, PT, R19, 0x1, PT ;  /* 0x000000011300780c */ /* 0x002fe20003f05270 */
[----:B------:R-:W1:Y:S01]  /*7460*/  S2UR UR11, SR_CTAID.Y ;  /* 0x00000000000b79c3 */ /* 0x000e620000002600 */
[----:B------:R-:W-:Y:S01]  /*7470*/  ULDC.64 UR8, c[0x0][0xb38] ;  /* 0x0002ce0000087ab9 */ /* 0x000fe20000000a00 */
[----:B------:R-:W-:Y:S02]  /*7480*/  UIADD3 UR6, UR5, UR6, URZ ;  /* 0x0000000605067290 */ /* 0x000fe4000fffe03f */
[----:B------:R-:W-:Y:S01]  /*7490*/  UIMAD UR7, UR7, UR8, URZ ;  /* 0x00000008070772a4 */ /* 0x000fe2000f8e023f */
[----:B0-----:R-:W-:Y:S01]  /*74a0*/  VIADD R7, R3, 0xffffff80 ;  /* 0xffffff8003077836 */ /* 0x001fe20000000000 */
[----:B---3--:R-:W-:Y:S02]  /*74b0*/  USHF.R.S32.HI UR10, URZ, 0x1f, UR12 ;  /* 0x0000001f3f0a7899 */ /* 0x008fe4000801140c */
[----:B------:R-:W1:Y:S02]  /*74c0*/  LDC R16, c[0x0][0xc50] ;  /* 0x00031400ff107b82 */ /* 0x000e640000000800 */
[----:B------:R-:W-:-:S04]  /*74d0*/  SHF.R.S32.HI R6, RZ, 0x1f, R7 ;  /* 0x0000001fff067819 */ /* 0x000fc80000011407 */
[CC--:B------:R-:W-:Y:S02]  /*74e0*/  LEA.HI R3, R6.reuse, R7.reuse, RZ, 0x7 ;  /* 0x0000000706037211 */ /* 0x0c0fe400078f38ff */
[----:B------:R-:W0:Y:S01]  /*74f0*/  LDC.64 R20, c[0x0][0xb40] ;  /* 0x0002d000ff147b82 */ /* 0x000e220000000a00 */
[----:B------:R-:W-:Y:S02]  /*7500*/  LEA.HI R6, R6, R7, RZ, 0x2 ;  /* 0x0000000706067211 */ /* 0x000fe400078f10ff */
[----:B------:R-:W-:Y:S02]  /*7510*/  LOP3.LUT R4, R3, 0xffffff80, RZ, 0xc0, !PT ;  /* 0xffffff8003047812 */ /* 0x000fe400078ec0ff */
[----:B------:R-:W-:Y:S02]  /*7520*/  LOP3.LUT R6, R6, 0xfffffffc, RZ, 0xc0, !PT ;  /* 0xfffffffc06067812 */ /* 0x000fe400078ec0ff */
[----:B------:R-:W-:Y:S01]  /*7530*/  SHF.R.S32.HI R8, RZ, 0x7, R3 ;  /* 0x00000007ff087819 */ /* 0x000fe20000011403 */
[C---:B------:R-:W-:Y:S01]  /*7540*/  IMAD.IADD R18, R7.reuse, 0x1, -R4 ;  /* 0x0000000107127824 */ /* 0x040fe200078e0a04 */
[----:B------:R-:W-:Y:S01]  /*7550*/  IADD3 R6, R7, -R6, RZ ;  /* 0x8000000607067210 */ /* 0x000fe20007ffe0ff */
[----:B------:R-:W3:Y:S01]  /*7560*/  @P0 LDC R13, c[0x0][0xbf0] ;  /* 0x0002fc00ff0d0b82 */ /* 0x000ee20000000800 */
[----:B------:R-:W-:-:S02]  /*7570*/  LEA.HI R3, R3, R8, RZ, 0x1 ;  /* 0x0000000803037211 */ /* 0x000fc400078f08ff */
[----:B------:R-:W-:Y:S02]  /*7580*/  SHF.R.S32.HI R9, RZ, 0x1f, R18 ;  /* 0x0000001fff097819 */ /* 0x000fe40000011412 */
[----:B------:R-:W-:Y:S01]  /*7590*/  LEA.HI R7, R6, R6, RZ, 0x1 ;  /* 0x0000000606077211 */ /* 0x000fe200078f08ff */
[----:B-1----:R-:W-:Y:S01]  /*75a0*/  IMAD R23, R16, R15, UR11 ;  /* 0x0000000b10177e24 */ /* 0x002fe2000f8e020f */
[----:B------:R-:W-:Y:S01]  /*75b0*/  LEA.HI R22, R9, R18, RZ, 0x2 ;  /* 0x0000001209167211 */ /* 0x000fe200078f10ff */
[----:B------:R-:W1:Y:S01]  /*75c0*/  @P0 LDC R121, c[0x0][0xbec] ;  /* 0x0002fb00ff790b82 */ /* 0x000e620000000800 */
[----:B------:R-:W-:Y:S02]  /*75d0*/  LOP3.LUT R3, R3, 0x3fffffe, RZ, 0xc0, !PT ;  /* 0x03fffffe03037812 */ /* 0x000fe400078ec0ff */
[--C-:B------:R-:W-:Y:S02]  /*75e0*/  SHF.R.S32.HI R4, RZ, 0x2, R22.reuse ;  /* 0x00000002ff047819 */ /* 0x100fe40000011416 */
[----:B------:R-:W-:Y:S01]  /*75f0*/  SHF.R.S32.HI R5, RZ, 0x1f, R22 ;  /* 0x0000001fff057819 */ /* 0x000fe20000011416 */
[----:B------:R-:W-:Y:S01]  /*7600*/  IMAD.IADD R3, R8, 0x1, -R3 ;  /* 0x0000000108037824 */ /* 0x000fe200078e0a03 */
[----:B------:R-:W-:Y:S01]  /*7610*/  LOP3.LUT R7, R7, 0x1ffffffe, RZ, 0xc0, !PT ;  /* 0x1ffffffe07077812 */ /* 0x000fe200078ec0ff */
[----:B------:R-:W5:Y:S01]  /*7620*/  @P0 LDC R120, c[0x0][0xbf0] ;  /* 0x0002fc00ff780b82 */ /* 0x000f620000000800 */
[----:B------:R-:W-:Y:S01]  /*7630*/  LEA.HI R5, R5, R4, RZ, 0x3 ;  /* 0x0000000405057211 */ /* 0x000fe200078f18ff */
[----:B0-----:R-:W-:Y:S01]  /*7640*/  IMAD R12, R20, UR10, RZ ;  /* 0x0000000a140c7c24 */ /* 0x001fe2000f8e02ff */
[----:B------:R-:W-:-:S02]  /*7650*/  IADD3 R8, R6, -R7, RZ ;  /* 0x8000000706087210 */ /* 0x000fc40007ffe0ff */
[----:B------:R-:W-:-:S05]  /*7660*/  LOP3.LUT R5, R5, 0xfffffff8, RZ, 0xc0, !PT ;  /* 0xfffffff805057812 */ /* 0x000fca00078ec0ff */
[----:B------:R-:W-:Y:S01]  /*7670*/  IMAD.IADD R5, R4, 0x1, -R5 ;  /* 0x0000000104057824 */ /* 0x000fe200078e0a05 */
[----:B------:R-:W-:Y:S02]  /*7680*/  LEA.HI R4, R9, R18, RZ, 0x5 ;  /* 0x0000001209047211 */ /* 0x000fe400078f28ff */
[----:B------:R-:W0:Y:S02]  /*7690*/  @P0 LDC R9, c[0x0][0xbec] ;  /* 0x0002fb00ff090b82 */ /* 0x000e240000000800 */
[----:B------:R-:W-:-:S05]  /*76a0*/  SHF.R.S32.HI R4, RZ, 0x5, R4 ;  /* 0x00000005ff047819 */ /* 0x000fca0000011404 */
[----:B------:R-:W-:Y:S01]  /*76b0*/  IMAD R6, R4, 0x10, R5 ;  /* 0x0000001004067824 */ /* 0x000fe200078e0205 */
[----:B------:R-:W-:Y:S01]  /*76c0*/  MOV R5, UR5 ;  /* 0x0000000500057c02 */ /* 0x000fe20008000f00 */
[----:B------:R-:W-:Y:S01]  /*76d0*/  IMAD.U32 R4, RZ, RZ, UR4 ;  /* 0x00000004ff047e24 */ /* 0x000fe2000f8e00ff */
[----:B------:R-:W-:Y:S01]  /*76e0*/  UIMAD.WIDE.U32 UR4, UR13, UR8, URZ ;  /* 0x000000080d0472a5 */ /* 0x000fe2000f8e003f */
[----:B------:R-:W-:Y:S02]  /*76f0*/  IMAD R3, R3, 0x40, R6 ;  /* 0x0000004003037824 */ /* 0x000fe400078e0206 */
[----:B------:R-:W-:Y:S01]  /*7700*/  IMAD.U32 R5, RZ, RZ, UR6 ;  /* 0x00000006ff057e24 */ /* 0x000fe2000f8e00ff */
[----:B------:R-:W-:Y:S01]  /*7710*/  UIMAD UR6, UR13, UR9, UR7 ;  /* 0x000000090d0672a4 */ /* 0x000fe2000f8e0207 */
[----:B----4-:R-:W-:Y:S01]  /*7720*/  IMAD R6, R10, UR10, RZ ;  /* 0x0000000a0a067c24 */ /* 0x010fe2000f8e02ff */
[----:B------:R-:W-:Y:S01]  /*7730*/  LEA R8, R8, R3, 0x3 ;  /* 0x0000000308087211 */ /* 0x000fe200078e18ff */
[----:B------:R-:W-:Y:S01]  /*7740*/  IMAD.WIDE.U32 R4, R10, UR12, R4 ;  /* 0x0000000c0a047c25 */ /* 0x000fe2000f8e0004 */
[----:B------:R-:W-:-:S02]  /*7750*/  UIADD3 UR6, UR5, UR6, URZ ;  /* 0x0000000605067290 */ /* 0x000fc4000fffe03f */
[----:B------:R-:W-:Y:S01]  /*7760*/  MOV R7, UR5 ;  /* 0x0000000500077c02 */ /* 0x000fe20008000f00 */
[----:B------:R-:W-:Y:S01]  /*7770*/  ULDC.64 UR8, c[0x0][0xb28] ;  /* 0x0002ca0000087ab9 */ /* 0x000fe20000000a00 */
[----:B--2---:R-:W-:Y:S02]  /*7780*/  IMAD R8, R14, 0x80, R8 ;  /* 0x000000800e087824 */ /* 0x004fe400078e0208 */
[----:B------:R-:W-:Y:S02]  /*7790*/  IMAD R11, R11, UR12, R6 ;  /* 0x0000000c0b0b7c24 */ /* 0x000fe4000f8e0206 */
[----:B0-----:R-:W-:Y:S01]  /*77a0*/  @P0 IMAD.HI.U32 R10, R8, R9, RZ ;  /* 0x00000009080a0227 */ /* 0x001fe200078e00ff */
[----:B------:R-:W-:-:S03]  /*77b0*/  MOV R9, R8 ;  /* 0x0000000800097202 */ /* 0x000fc60000000f00 */
[----:B------:R-:W-:Y:S01]  /*77c0*/  IMAD.U32 R6, RZ, RZ, UR4 ;  /* 0x00000004ff067e24 */ /* 0x000fe2000f8e00ff */
[----:B---3--:R-:W-:Y:S01]  /*77d0*/  @P0 SHF.R.U32.HI R9, RZ, R13, R10 ;  /* 0x0000000dff090219 */ /* 0x008fe2000001160a */
[----:B------:R-:W-:Y:S01]  /*77e0*/  IMAD.U32 R7, RZ, RZ, UR6 ;  /* 0x00000006ff077e24 */ /* 0x000fe2000f8e00ff */
[----:B------:R-:W-:Y:S01]  /*77f0*/  ULDC.64 UR4, c[0x0][0xbe0] ;  /* 0x0002f80000047ab9 */ /* 0x000fe20000000a00 */
[----:B------:R-:W-:Y:S01]  /*7800*/  IMAD R13, R21, UR12, R12 ;  /* 0x0000000c150d7c24 */ /* 0x000fe2000f8e020c */
[----:B------:R-:W-:Y:S01]  /*7810*/  SHF.R.S32.HI R12, RZ, 0x1f, R23 ;  /* 0x0000001fff0c7819 */ /* 0x000fe20000011417 */
[----:B------:R-:W-:Y:S01]  /*7820*/  IMAD.WIDE.U32 R6, R20, UR12, R6 ;  /* 0x0000000c14067c25 */ /* 0x000fe2000f8e0006 */
[----:B------:R-:W-:-:S03]  /*7830*/  ULDC.64 UR6, c[0x0][0xb48] ;  /* 0x0002d20000067ab9 */ /* 0x000fc60000000a00 */
[----:B------:R-:W-:Y:S01]  /*7840*/  IMAD.IADD R5, R5, 0x1, R11 ;  /* 0x0000000105057824 */ /* 0x000fe200078e020b */
[----:B------:R-:W-:Y:S01]  /*7850*/  IADD3 R7, R7, R13, RZ ;  /* 0x0000000d07077210 */ /* 0x000fe20007ffe0ff */
[----:B-1----:R-:W-:-:S04]  /*7860*/  @P0 IMAD.HI.U32 R121, R8, R121, RZ ;  /* 0x0000007908790227 */ /* 0x002fc800078e00ff */
[----:B------:R-:W-:Y:S02]  /*7870*/  IMAD R13, R12, UR6, RZ ;  /* 0x000000060c0d7c24 */ /* 0x000fe4000f8e02ff */
[----:B------:R-:W-:-:S04]  /*7880*/  IMAD.WIDE.U32 R4, R23, UR4, R4 ;  /* 0x0000000417047c25 */ /* 0x000fc8000f8e0004 */
[----:B------:R-:W-:Y:S01]  /*7890*/  IMAD.MOV.U32 R11, RZ, RZ, R8 ;  /* 0x000000ffff0b7224 */ /* 0x000fe200078e0008 */
[----:B-----5:R-:W-:Y:S01]  /*78a0*/  @P0 SHF.R.U32.HI R11, RZ, R120, R121 ;  /* 0x00000078ff0b0219 */ /* 0x020fe20000011679 */
[----:B------:R-:W-:Y:S01]  /*78b0*/  IMAD R10, R12, UR4, RZ ;  /* 0x000000040c0a7c24 */ /* 0x000fe2000f8e02ff */
[----:B------:R-:W-:Y:S01]  /*78c0*/  BAR.SYNC.DEFER_BLOCKING 0x1, 0x100 ;  /* 0x0044000000007b1d */ /* 0x000fe20000010000 */
[C---:B------:R-:W-:Y:S01]  /*78d0*/  IMAD R15, R23.reuse, UR7, R13 ;  /* 0x00000007170f7c24 */ /* 0x040fe2000f8e020d */
[--C-:B------:R-:W-:Y:S01]  /*78e0*/  SHF.R.S32.HI R13, RZ, 0x1f, R9.reuse ;  /* 0x0000001fff0d7819 */ /* 0x100fe20000011409 */
[----:B------:R-:W-:Y:S01]  /*78f0*/  IMAD R12, R23, UR5, R10 ;  /* 0x00000005170c7c24 */ /* 0x000fe2000f8e020a */
[----:B------:R-:W-:Y:S01]  /*7900*/  IADD3 R4, P0, R9, R4, RZ ;  /* 0x0000000409047210 */ /* 0x000fe20007f1e0ff */
[----:B------:R-:W-:Y:S01]  /*7910*/  IMAD.MOV R9, RZ, RZ, -R9 ;  /* 0x000000ffff097224 */ /* 0x000fe200078e0a09 */
[----:B------:R-:W-:Y:S01]  /*7920*/  SHF.R.S32.HI R10, RZ, 0x1f, R11 ;  /* 0x0000001fff0a7819 */ /* 0x000fe2000001140b */
[----:B------:R-:W-:Y:S01]  /*7930*/  IMAD.WIDE.U32 R6, R23, UR6, R6 ;  /* 0x0000000617067c25 */ /* 0x000fe2000f8e0006 */
[----:B------:R-:W-:Y:S01]  /*7940*/  ULDC.64 UR4, c[0x0][0xb30] ;  /* 0x0002cc0000047ab9 */ /* 0x000fe20000000a00 */
[----:B------:R-:W-:Y:S01]  /*7950*/  IADD3.X R5, R13, R5, R12, P0, !PT ;  /* 0x000000050d057210 */ /* 0x000fe200007fe40c */
[----:B------:R-:W-:Y:S01]  /*7960*/  ULDC.64 UR6, c[0x0][0xbc8] ;  /* 0x0002f20000067ab9 */ /* 0x000fe20000000a00 */
[----:B------:R-:W-:Y:S01]  /*7970*/  IMAD.MOV R16, RZ, RZ, -R11 ;  /* 0x000000ffff107224 */ /* 0x000fe200078e0a0b */
[----:B------:R-:W-:Y:S01]  /*7980*/  IADD3 R7, R7, R15, RZ ;  /* 0x0000000f07077210 */ /* 0x000fe20007ffe0ff */
[----:B------:R-:W-:-:S02]  /*7990*/  IMAD R9, R19, R9, R8 ;  /* 0x0000000913097224 */ /* 0x000fc400078e0208 */
[----:B------:R-:W-:Y:S02]  /*79a0*/  IMAD R10, R10, UR4, RZ ;  /* 0x000000040a0a7c24 */ /* 0x000fe4000f8e02ff */
[----:B------:R-:W-:Y:S01]  /*79b0*/  IMAD R13, R19, R16, R8 ;  /* 0x00000010130d7224 */ /* 0x000fe200078e0208 */
[----:B------:R-:W-:Y:S01]  /*79c0*/  SHF.R.S32.HI R8, RZ, 0x1f, R9 ;  /* 0x0000001fff087819 */ /* 0x000fe20000011409 */
[C---:B------:R-:W-:Y:S01]  /*79d0*/  IMAD R15, R11.reuse, UR5, R10 ;  /* 0x000000050b0f7c24 */ /* 0x040fe2000f8e020a */
[----:B------:R-:W0:Y:S01]  /*79e0*/  S2UR UR5, SR_CgaCtaId ;  /* 0x00000000000579c3 */ /* 0x000e220000008800 */
[----:B------:R-:W-:Y:S01]  /*79f0*/  IMAD.WIDE.U32 R6, R11, UR4, R6 ;  /* 0x000000040b067c25 */ /* 0x000fe2000f8e0006 */
[----:B------:R-:W-:Y:S01]  /*7a00*/  SHF.R.S32.HI R10, RZ, 0x1f, R13 ;  /* 0x0000001fff0a7819 */ /* 0x000fe2000001140d */
[----:B------:R-:W-:Y:S02]  /*7a10*/  UMOV UR4, 0x400 ;  /* 0x0000040000047882 */ /* 0x000fe40000000000 */
[----:B------:R-:W-:-:S02]  /*7a20*/  IMAD R8, R8, UR6, RZ ;  /* 0x0000000608087c24 */ /* 0x000fc4000f8e02ff */
[----:B------:R-:W-:Y:S02]  /*7a30*/  IMAD.IADD R7, R7, 0x1, R15 ;  /* 0x0000000107077824 */ /* 0x000fe400078e020f */
[----:B------:R-:W-:Y:S02]  /*7a40*/  IMAD R10, R10, UR8, RZ ;  /* 0x000000080a0a7c24 */ /* 0x000fe4000f8e02ff */
[C---:B------:R-:W-:Y:S02]  /*7a50*/  IMAD R11, R9.reuse, UR7, R8 ;  /* 0x00000007090b7c24 */ /* 0x040fe4000f8e0208 */
[----:B------:R-:W-:Y:S01]  /*7a60*/  IMAD.WIDE.U32 R4, R9, UR6, R4 ;  /* 0x0000000609047c25 */ /* 0x000fe2000f8e0004 */
[----:B------:R-:W-:-:S03]  /*7a70*/  ULDC.64 UR6, c[0x0][0xba8] ;  /* 0x0002ea0000067ab9 */ /* 0x000fc60000000a00 */
[C---:B------:R-:W-:Y:S01]  /*7a80*/  IMAD R15, R13.reuse, UR9, R10 ;  /* 0x000000090d0f7c24 */ /* 0x040fe2000f8e020a */
[----:B------:R-:W-:Y:S01]  /*7a90*/  LEA R16, P0, R4, UR6, 0x2 ;  /* 0x0000000604107c11 */ /* 0x000fe2000f8010ff */
[----:B------:R-:W-:Y:S01]  /*7aa0*/  IMAD.WIDE.U32 R8, R13, UR8, R6 ;  /* 0x000000080d087c25 */ /* 0x000fe2000f8e0006 */
[----:B------:R-:W-:Y:S01]  /*7ab0*/  ULDC.64 UR8, c[0x0][0xb00] ;  /* 0x0002c00000087ab9 */ /* 0x000fe20000000a00 */
[----:B------:R-:W-:Y:S02]  /*7ac0*/  ULDC UR6, c[0x0][0xa88] ;  /* 0x0002a20000067ab9 */ /* 0x000fe40000000800 */
[----:B------:R-:W-:Y:S01]  /*7ad0*/  IMAD.IADD R5, R5, 0x1, R11 ;  /* 0x0000000105057824 */ /* 0x000fe200078e020b */
[----:B------:R-:W-:Y:S01]  /*7ae0*/  IADD3 R9, R9, R15, RZ ;  /* 0x0000000f09097210 */ /* 0x000fe20007ffe0ff */
[----:B------:R-:W-:Y:S01]  /*7af0*/  SHFL.IDX PT, R10, R16, RZ, 0x1c1f ;  /* 0x001c1fff100a7589 */ /* 0x000fe200000e0000 */
[----:B------:R-:W-:Y:S01]  /*7b00*/  LEA R6, P1, R8, UR8, 0x2 ;  /* 0x0000000808067c11 */ /* 0x000fe2000f8210ff */
[----:B------:R-:W-:Y:S01]  /*7b10*/  IMAD R14, R14, 0x80, R3 ;  /* 0x000000800e0e7824 */ /* 0x000fe200078e0203 */
[----:B------:R-:W-:Y:S01]  /*7b20*/  LEA.HI.X R15, R4, UR7, R5, 0x2, P0 ;  /* 0x00000007040f7c11 */ /* 0x000fe200080f1405 */
[----:B------:R-:W-:Y:S01]  /*7b30*/  SHFL.IDX PT, R12, R16, 0x1, 0x1c1f ;  /* 0x003c1f00100c7f89 */ /* 0x000fe200000e0000 */
[----:B------:R-:W-:Y:S01]  /*7b40*/  LEA.HI.X R9, R8, UR9, R9, 0x2, P1 ;  /* 0x0000000908097c11 */ /* 0x000fe200088f1409 */
[----:B0-----:R-:W-:Y:S01]  /*7b50*/  ULEA UR4, UR5, UR4, 0x18 ;  /* 0x0000000405047291 */ /* 0x001fe2000f8ec03f */
[----:B------:R-:W-:Y:S01]  /*7b60*/  IMAD R7, R19, UR6, RZ ;  /* 0x0000000613077c24 */ /* 0x000fe2000f8e02ff */
[----:B------:R-:W0:Y:S01]  /*7b70*/  SHFL.IDX PT, R11, R15, RZ, 0x1c1f ;  /* 0x001c1fff0f0b7589 */ /* 0x000e2200000e0000 */
[----:B------:R-:W-:Y:S01]  /*7b80*/  LOP3.LUT P0, RZ, R18, 0x3, RZ, 0xc0, !PT ;  /* 0x0000000312ff7812 */ /* 0x000fe2000780c0ff */
[C---:B------:R-:W-:Y:S01]  /*7b90*/  VIADD R8, R14.reuse, 0x8 ;  /* 0x000000080e087836 */ /* 0x040fe20000000000 */
[----:B------:R-:W-:Y:S01]  /*7ba0*/  UIADD3 UR4, UR4, 0x30820, URZ ;  /* 0x0003082004047890 */ /* 0x000fe2000fffe03f */
[----:B------:R-:W1:Y:S01]  /*7bb0*/  SHFL.IDX PT, R13, R15, 0x1, 0x1c1f ;  /* 0x003c1f000f0d7f89 */ /* 0x000e6200000e0000 */
[----:B------:R-:W-:-:S02]  /*7bc0*/  ISETP.GE.OR P1, PT, R14, R7, P0 ;  /* 0x000000070e00720c */ /* 0x000fc40000726670 */
[-C--:B------:R-:W-:Y:S01]  /*7bd0*/  ISETP.GE.OR P0, PT, R8, R7.reuse, P0 ;  /* 0x000000070800720c */ /* 0x080fe20000706670 */
[----:B------:R-:W-:Y:S01]  /*7be0*/  UPRMT UR4, URZ, 0x654, UR4 ;  /* 0x000006543f047896 */ /* 0x000fe20008000004 */
[----:B------:R-:W-:Y:S01]  /*7bf0*/  ISETP.GE.AND P2, PT, R14, R7, PT ;  /* 0x000000070e00720c */ /* 0x000fe20003f46270 */
[----:B------:R2:W3:Y:S01]  /*7c00*/  SHFL.IDX PT, R4, R6, RZ, 0x1c1f ;  /* 0x001c1fff06047589 */ /* 0x0004e200000e0000 */
[----:B------:R-:W-:-:S03]  /*7c10*/  LOP3.LUT R3, R22, 0x7ffffffc, RZ, 0xc0, !PT ;  /* 0x7ffffffc16037812 */ /* 0x000fc600078ec0ff */
[----:B------:R2:W4:Y:S01]  /*7c20*/  SHFL.IDX PT, R5, R9, RZ, 0x1c1f ;  /* 0x001c1fff09057589 */ /* 0x00052200000e0000 */
[----:B------:R-:W-:Y:S02]  /*7c30*/  IADD3 R3, R18, -R3, RZ ;  /* 0x8000000312037210 */ /* 0x000fe40007ffe0ff */
[----:B------:R-:W-:Y:S03]  /*7c40*/  SYNCS.ARRIVE.TRANS64.RED.A1T0 RZ, [UR4], RZ ;  /* 0x000000ffffff79a7 */ /* 0x000fe60008100404 */
[----:B------:R-:W-:Y:S01]  /*7c50*/  IMAD.SHL.U32 R3, R3, 0x2, RZ ;  /* 0x0000000203037824 */ /* 0x000fe200078e00ff */
[----:B0-----:R2:W-:Y:S04]  /*7c60*/  @!P1 ST.E desc[UR36][R10.64], R2 ;  /* 0x000000020a009985 */ /* 0x0015e8000c101924 */
[----:B-1----:R2:W-:Y:S01]  /*7c70*/  @!P0 ST.E desc[UR36][R12.64], R0 ;  /* 0x000000000c008985 */ /* 0x0025e2000c101924 */
[----:B------:R-:W-:Y:S05]  /*7c80*/  @P2 BRA `(.L_x_37) ;  /* 0x0000000800382947 */ /* 0x000fea0003800000 */
[C---:B--2---:R-:W-:Y:S01]  /*7c90*/  VIADD R0, R3.reuse, 0x8 ;  /* 0x0000000803007836 */ /* 0x044fe20000000000 */
[C---:B------:R-:W-:Y:S01]  /*7ca0*/  IADD3 R2, R3.reuse, 0x10, RZ ;  /* 0x0000001003027810 */ /* 0x040fe20007ffe0ff */
[----:B------:R-:W-:Y:S01]  /*7cb0*/  ULDC UR4, c[0x0][0xac8] ;  /* 0x0002b20000047ab9 */ /* 0x000fe20000000800 */
[C---:B------:R-:W-:Y:S01]  /*7cc0*/  VIADD R16, R3.reuse, 0x18 ;  /* 0x0000001803107836 */ /* 0x040fe20000000000 */
[C---:B------:R-:W-:Y:S01]  /*7cd0*/  ISETP.GE.AND P0, PT, R3.reuse, UR4, PT ;  /* 0x0000000403007c0c */ /* 0x040fe2000bf06270 */
[C---:B------:R-:W-:Y:S01]  /*7ce0*/  VIADD R18, R3.reuse, 0x20 ;  /* 0x0000002003127836 */ /* 0x040fe20000000000 */
[----:B------:R-:W-:Y:S01]  /*7cf0*/  ISETP.GE.AND P1, PT, R0, UR4, PT ;  /* 0x0000000400007c0c */ /* 0x000fe2000bf26270 */
[C---:B------:R-:W-:Y:S01]  /*7d00*/  VIADD R19, R3.reuse, 0x38 ;  /* 0x0000003803137836 */ /* 0x040fe20000000000 */
[----:B------:R-:W-:Y:S01]  /*7d10*/  ISETP.GE.AND P2, PT, R2, UR4, PT ;  /* 0x0000000402007c0c */ /* 0x000fe2000bf46270 */
[C---:B------:R-:W-:Y:S01]  /*7d20*/  VIADD R21, R3.reuse, 0x48 ;  /* 0x0000004803157836 */ /* 0x040fe20000000000 */
[----:B------:R-:W-:Y:S01]  /*7d30*/  ISETP.GE.AND P5, PT, R16, UR4, PT ;  /* 0x0000000410007c0c */ /* 0x000fe2000bfa6270 */
[----:B------:R-:W-:Y:S01]  /*7d40*/  VIADD R22, R3, 0x50 ;  /* 0x0000005003167836 */ /* 0x000fe20000000000 */
[----:B------:R-:W-:-:S02]  /*7d50*/  ISETP.GE.AND P6, PT, R18, UR4, PT ;  /* 0x0000000412007c0c */ /* 0x000fc4000bfc6270 */
[----:B------:R-:W-:Y:S02]  /*7d60*/  IADD3 R20, R3, 0x40, RZ ;  /* 0x0000004003147810 */ /* 0x000fe40007ffe0ff */
[----:B------:R-:W-:Y:S01]  /*7d70*/  ISETP.GE.AND P3, PT, R19, UR4, PT ;  /* 0x0000000413007c0c */ /* 0x000fe2000bf66270 */
[C-C-:B---34-:R-:W-:Y:S02]  /*7d80*/  @!P0 IMAD.WIDE R10, R3.reuse, 0x4, R4.reuse ;  /* 0x00000004030a8825 */ /* 0x158fe400078e0204 */
[----:B------:R-:W-:Y:S02]  /*7d90*/  @!P1 LEA.HI R0, R0, R0, RZ, 0x1 ;  /* 0x0000000000009211 */ /* 0x000fe400078f08ff */
[----:B------:R-:W-:Y:S01]  /*7da0*/  @!P2 LEA.HI R2, R2, R2, RZ, 0x1 ;  /* 0x000000020202a211 */ /* 0x000fe200078f08ff */
[----:B------:R0:W-:Y:S01]  /*7db0*/  @!P0 ST.E.64 desc[UR36][R10.64], R24 ;  /* 0x000000180a008985 */ /* 0x0001e2000c101b24 */
[----:B------:R-:W-:Y:S02]  /*7dc0*/  @!P1 LOP3.LUT R13, R0, 0xfffffffe, RZ, 0xc0, !PT ;  /* 0xfffffffe000d9812 */ /* 0x000fe400078ec0ff */
[----:B------:R-:W-:Y:S01]  /*7dd0*/  @!P2 LOP3.LUT R15, R2, 0xfffffffe, RZ, 0xc0, !PT ;  /* 0xfffffffe020fa812 */ /* 0x000fe200078ec0ff */
[C---:B------:R-:W-:Y:S01]  /*7de0*/  VIADD R2, R3.reuse, 0x30 ;  /* 0x0000003003027836 */ /* 0x040fe20000000000 */
[----:B------:R-:W-:Y:S01]  /*7df0*/  IADD3 R0, R3, 0x28, RZ ;  /* 0x0000002803007810 */ /* 0x000fe20007ffe0ff */
[----:B------:R-:W-:Y:S01]  /*7e00*/  @!P1 IMAD.WIDE R12, R13, 0x4, R4 ;  /* 0x000000040d0c9825 */ /* 0x000fe200078e0204 */
[----:B------:R-:W-:-:S02]  /*7e10*/  @!P5 LEA.HI R16, R16, R16, RZ, 0x1 ;  /* 0x000000101010d211 */ /* 0x000fc400078f08ff */
[----:B------:R-:W-:Y:S01]  /*7e20*/  ISETP.GE.AND P0, PT, R0, UR4, PT ;  /* 0x0000000400007c0c */ /* 0x000fe2000bf06270 */
[----:B------:R-:W-:Y:S01]  /*7e30*/  @!P2 IMAD.WIDE R14, R15, 0x4, R4 ;  /* 0x000000040f0ea825 */ /* 0x000fe200078e0204 */
[----:B------:R1:W-:Y:S01]  /*7e40*/  @!P1 ST.E.64 desc[UR36][R12.64], R28 ;  /* 0x0000001c0c009985 */ /* 0x0003e2000c101b24 */
[----:B------:R-:W-:Y:S02]  /*7e50*/  ISETP.GE.AND P4, PT, R2, UR4, PT ;  /* 0x0000000402007c0c */ /* 0x000fe4000bf86270 */
[----:B------:R-:W-:Y:S01]  /*7e60*/  ISETP.GE.AND P1, PT, R21, UR4, PT ;  /* 0x0000000415007c0c */ /* 0x000fe2000bf26270 */
[----:B------:R2:W-:Y:S01]  /*7e70*/  @!P2 ST.E.64 desc[UR36][R14.64], R32 ;  /* 0x000000200e00a985 */ /* 0x0005e2000c101b24 */
[----:B------:R-:W-:Y:S02]  /*7e80*/  ISETP.GE.AND P2, PT, R20, UR4, PT ;  /* 0x0000000414007c0c */ /* 0x000fe4000bf46270 */
[----:B------:R-:W-:Y:S02]  /*7e90*/  @!P6 LEA.HI R18, R18, R18, RZ, 0x1 ;  /* 0x000000121212e211 */ /* 0x000fe400078f08ff */
[----:B0-----:R-:W-:-:S02]  /*7ea0*/  @!P5 LOP3.LUT R11, R16, 0xfffffffe, RZ, 0xc0, !PT ;  /* 0xfffffffe100bd812 */ /* 0x001fc400078ec0ff */
[----:B------:R-:W-:Y:S02]  /*7eb0*/  @!P0 LEA.HI R0, R0, R0, RZ, 0x1 ;  /* 0x0000000000008211 */ /* 0x000fe400078f08ff */
[----:B------:R-:W-:Y:S01]  /*7ec0*/  IADD3 R24, R3, 0x58, RZ ;  /* 0x0000005803187810 */ /* 0x000fe20007ffe0ff */
[--C-:B------:R-:W-:Y:S01]  /*7ed0*/  @!P5 IMAD.WIDE R10, R11, 0x4, R4.reuse ;  /* 0x000000040b0ad825 */ /* 0x100fe200078e0204 */
[----:B-1----:R-:W-:Y:S02]  /*7ee0*/  @!P6 LOP3.LUT R13, R18, 0xfffffffe, RZ, 0xc0, !PT ;  /* 0xfffffffe120de812 */ /* 0x002fe400078ec0ff */
[----:B------:R-:W-:Y:S02]  /*7ef0*/  @!P4 LEA.HI R2, R2, R2, RZ, 0x1 ;  /* 0x000000020202c211 */ /* 0x000fe400078f08ff */
[----:B--2---:R-:W-:Y:S01]  /*7f00*/  @!P3 LEA.HI R14, R19, R19, RZ, 0x1 ;  /* 0x00000013130eb211 */ /* 0x004fe200078f08ff */
[----:B------:R-:W-:Y:S01]  /*7f10*/  @!P6 IMAD.WIDE R12, R13, 0x4, R4 ;  /* 0x000000040d0ce825 */ /* 0x000fe200078e0204 */
[----:B------:R-:W-:Y:S01]  /*7f20*/  @!P2 LEA.HI R20, R20, R20, RZ, 0x1 ;  /* 0x000000141414a211 */ /* 0x000fe200078f08ff */
[----:B------:R0:W-:Y:S01]  /*7f30*/  @!P5 ST.E.64 desc[UR36][R10.64], R36 ;  /* 0x000000240a00d985 */ /* 0x0001e2000c101b24 */
[----:B------:R-:W-:-:S02]  /*7f40*/  @!P1 LEA.HI R16, R21, R21, RZ, 0x1 ;  /* 0x0000001515109211 */ /* 0x000fc400078f08ff */
[----:B------:R-:W-:Y:S01]  /*7f50*/  @!P0 LOP3.LUT R15, R0, 0xfffffffe, RZ, 0xc0, !PT ;  /* 0xfffffffe000f8812 */ /* 0x000fe200078ec0ff */
[----:B------:R1:W-:Y:S01]  /*7f60*/  @!P6 ST.E.64 desc[UR36][R12.64], R40 ;  /* 0x000000280c00e985 */ /* 0x0003e2000c101b24 */
[----:B------:R-:W-:Y:S01]  /*7f70*/  @!P4 LOP3.LUT R19, R2, 0xfffffffe, RZ, 0xc0, !PT ;  /* 0xfffffffe0213c812 */ /* 0x000fe200078ec0ff */
[C---:B------:R-:W-:Y:S01]  /*7f80*/  VIADD R0, R3.reuse, 0x60 ;  /* 0x0000006003007836 */ /* 0x040fe20000000000 */
[----:B------:R-:W-:Y:S01]  /*7f90*/  @!P3 LOP3.LUT R21, R14, 0xfffffffe, RZ, 0xc0, !PT ;  /* 0xfffffffe0e15b812 */ /* 0x000fe200078ec0ff */
[----:B------:R-:W-:Y:S01]  /*7fa0*/  VIADD R2, R3, 0x68 ;  /* 0x0000006803027836 */ /* 0x000fe20000000000 */
[----:B------:R-:W-:Y:S02]  /*7fb0*/  @!P2 LOP3.LUT R23, R20, 0xfffffffe, RZ, 0xc0, !PT ;  /* 0xfffffffe1417a812 */ /* 0x000fe400078ec0ff */
[----:B------:R-:W-:Y:S02]  /*7fc0*/  @!P1 LOP3.LUT R25, R16, 0xfffffffe, RZ, 0xc0, !PT ;  /* 0xfffffffe10199812 */ /* 0x000fe400078ec0ff */
[----:B------:R-:W-:Y:S01]  /*7fd0*/  ISETP.GE.AND P5, PT, R22, UR4, PT ;  /* 0x0000000416007c0c */ /* 0x000fe2000bfa6270 */
[----:B0-----:R-:W-:Y:S01]  /*7fe0*/  @!P0 IMAD.WIDE R10, R15, 0x4, R4 ;  /* 0x000000040f0a8825 */ /* 0x001fe200078e0204 */
[----:B------:R-:W-:-:S02]  /*7ff0*/  ISETP.GE.AND P6, PT, R24, UR4, PT ;  /* 0x0000000418007c0c */ /* 0x000fc4000bfc6270 */
[----:B------:R-:W-:Y:S01]  /*8000*/  IADD3 R16, R3, 0x70, RZ ;  /* 0x0000007003107810 */ /* 0x000fe20007ffe0ff */
[--C-:B-1----:R-:W-:Y:S01]  /*8010*/  @!P4 IMAD.WIDE R12, R19, 0x4, R4.reuse ;  /* 0x00000004130cc825 */ /* 0x102fe200078e0204 */
[----:B------:R0:W-:Y:S01]  /*8020*/  @!P0 ST.E.64 desc[UR36][R10.64], R44 ;  /* 0x0000002c0a008985 */ /* 0x0001e2000c101b24 */
[----:B------:R-:W-:Y:S02]  /*8030*/  ISETP.GE.AND P0, PT, R0, UR4, PT ;  /* 0x0000000400007c0c */ /* 0x000fe4000bf06270 */
[--C-:B------:R-:W-:Y:S01]  /*8040*/  @!P3 IMAD.WIDE R14, R21, 0x4, R4.reuse ;  /* 0x00000004150eb825 */ /* 0x100fe200078e0204 */
[----:B------:R1:W-:Y:S03]  /*8050*/  @!P4 ST.E.64 desc[UR36][R12.64], R48 ;  /* 0x000000300c00c985 */ /* 0x0003e6000c101b24 */
[----:B------:R-:W-:Y:S01]  /*8060*/  @!P2 IMAD.WIDE R18, R23, 0x4, R4 ;  /* 0x000000041712a825 */ /* 0x000fe200078e0204 */
[----:B------:R2:W-:Y:S01]  /*8070*/  @!P3 ST.E.64 desc[UR36][R14.64], R52 ;  /* 0x000000340e00b985 */ /* 0x0005e2000c101b24 */
[----:B------:R-:W-:-:S02]  /*8080*/  @!P5 LEA.HI R22, R22, R22, RZ, 0x1 ;  /* 0x000000161616d211 */ /* 0x000fc400078f08ff */
[----:B------:R-:W-:Y:S01]  /*8090*/  @!P1 IMAD.WIDE R20, R25, 0x4, R4 ;  /* 0x0000000419149825 */ /* 0x000fe200078e0204 */
[----:B------:R3:W-:Y:S01]  /*80a0*/  @!P2 ST.E.64 desc[UR36][R18.64], R56 ;  /* 0x000000381200a985 */ /* 0x0007e2000c101b24 */
[----:B------:R-:W-:Y:S02]  /*80b0*/  ISETP.GE.AND P2, PT, R16, UR4, PT ;  /* 0x0000000410007c0c */ /* 0x000fe4000bf46270 */
[C---:B------:R-:W-:Y:S01]  /*80c0*/  VIADD R23, R3.reuse, 0x78 ;  /* 0x0000007803177836 */ /* 0x040fe20000000000 */
[----:B------:R4:W-:Y:S01]  /*80d0*/  @!P1 ST.E.64 desc[UR36][R20.64], R60 ;  /* 0x0000003c14009985 */ /* 0x0009e2000c101b24 */
[----:B------:R-:W-:Y:S01]  /*80e0*/  VIADD R25, R3, 0x80 ;  /* 0x0000008003197836 */ /* 0x000fe20000000000 */
[----:B------:R-:W-:Y:S02]  /*80f0*/  ISETP.GE.AND P1, PT, R2, UR4, PT ;  /* 0x0000000402007c0c */ /* 0x000fe4000bf26270 */
[----:B------:R-:W-:Y:S02]  /*8100*/  ISETP.GE.AND P3, PT, R23, UR4, PT ;  /* 0x0000000417007c0c */ /* 0x000fe4000bf66270 */
[----:B------:R-:W-:-:S02]  /*8110*/  ISETP.GE.AND P4, PT, R25, UR4, PT ;  /* 0x0000000419007c0c */ /* 0x000fc4000bf86270 */
[----:B------:R-:W-:Y:S02]  /*8120*/  @!P6 LEA.HI R24, R24, R24, RZ, 0x1 ;  /* 0x000000181818e211 */ /* 0x000fe400078f08ff */
[----:B0-----:R-:W-:Y:S02]  /*8130*/  @!P5 LOP3.LUT R11, R22, 0xfffffffe, RZ, 0xc0, !PT ;  /* 0xfffffffe160bd812 */ /* 0x001fe400078ec0ff */
[----:B------:R-:W-:Y:S02]  /*8140*/  @!P0 LEA.HI R0, R0, R0, RZ, 0x1 ;  /* 0x0000000000008211 */ /* 0x000fe400078f08ff */
[----:B-1----:R-:W-:Y:S01]  /*8150*/  @!P6 LOP3.LUT R13, R24, 0xfffffffe, RZ, 0xc0, !PT ;  /* 0xfffffffe180de812 */ /* 0x002fe200078ec0ff */
[--C-:B------:R-:W-:Y:S01]  /*8160*/  @!P5 IMAD.WIDE R10, R11, 0x4, R4.reuse ;  /* 0x000000040b0ad825 */ /* 0x100fe200078e0204 */
[----:B------:R-:W-:Y:S02]  /*8170*/  @!P1 LEA.HI R2, R2, R2, RZ, 0x1 ;  /* 0x0000000202029211 */ /* 0x000fe400078f08ff */
[----:B------:R-:W-:Y:S01]  /*8180*/  @!P2 LEA.HI R16, R16, R16, RZ, 0x1 ;  /* 0x000000101010a211 */ /* 0x000fe200078f08ff */
[----:B------:R-:W-:Y:S01]  /*8190*/  @!P6 IMAD.WIDE R12, R13, 0x4, R4 ;  /* 0x000000040d0ce825 */ /* 0x000fe200078e0204 */
[----:B--2---:R-:W-:Y:S01]  /*81a0*/  @!P0 LOP3.LUT R15, R0, 0xfffffffe, RZ, 0xc0, !PT ;  /* 0xfffffffe000f8812 */ /* 0x004fe200078ec0ff */
[----:B------:R0:W-:Y:S01]  /*81b0*/  @!P5 ST.E.64 desc[UR36][R10.64], R64 ;  /* 0x000000400a00d985 */ /* 0x0001e2000c101b24 */
[----:B------:R-:W-:-:S02]  /*81c0*/  @!P3 LEA.HI R23, R23, R23, RZ, 0x1 ;  /* 0x000000171717b211 */ /* 0x000fc400078f08ff */
[----:B---3--:R-:W-:Y:S01]  /*81d0*/  @!P1 LOP3.LUT R19, R2, 0xfffffffe, RZ, 0xc0, !PT ;  /* 0xfffffffe02139812 */ /* 0x008fe200078ec0ff */
[--C-:B------:R-:W-:Y:S01]  /*81e0*/  @!P0 IMAD.WIDE R14, R15, 0x4, R4.reuse ;  /* 0x000000040f0e8825 */ /* 0x100fe200078e0204 */
[----:B------:R-:W-:Y:S01]  /*81f0*/  @!P4 LEA.HI R25, R25, R25, RZ, 0x1 ;  /* 0x000000191919c211 */ /* 0x000fe200078f08ff */
[----:B------:R1:W-:Y:S01]  /*8200*/  @!P6 ST.E.64 desc[UR36][R12.64], R68 ;  /* 0x000000440c00e985 */ /* 0x0003e2000c101b24 */
[----:B----4-:R-:W-:Y:S01]  /*8210*/  @!P2 LOP3.LUT R21, R16, 0xfffffffe, RZ, 0xc0, !PT ;  /* 0xfffffffe1015a812 */ /* 0x010fe200078ec0ff */
[----:B------:R-:W-:Y:S01]  /*8220*/  VIADD R2, R3, 0x90 ;  /* 0x0000009003027836 */ /* 0x000fe20000000000 */
[----:B------:R-:W-:Y:S01]  /*8230*/  @!P3 LOP3.LUT R23, R23, 0xfffffffe, RZ, 0xc0, !PT ;  /* 0xfffffffe1717b812 */ /* 0x000fe200078ec0ff */
[----:B------:R2:W-:Y:S01]  /*8240*/  @!P0 ST.E.64 desc[UR36][R14.64], R72 ;  /* 0x000000480e008985 */ /* 0x0005e2000c101b24 */
[----:B------:R-:W-:Y:S01]  /*8250*/  @!P4 LOP3.LUT R25, R25, 0xfffffffe, RZ, 0xc0, !PT ;  /* 0xfffffffe1919c812 */ /* 0x000fe200078ec0ff */
[C---:B------:R-:W-:Y:S01]  /*8260*/  VIADD R16, R3.reuse, 0x98 ;  /* 0x0000009803107836 */ /* 0x040fe20000000000 */
[----:B------:R-:W-:Y:S01]  /*8270*/  IADD3 R0, R3, 0x88, RZ ;  /* 0x0000008803007810 */ /* 0x000fe20007ffe0ff */
[----:B0-----:R-:W-:Y:S01]  /*8280*/  @!P1 IMAD.WIDE R10, R19, 0x4, R4 ;  /* 0x00000004130a9825 */ /* 0x001fe200078e0204 */
[----:B------:R-:W-:-:S02]  /*8290*/  IADD3 R22, R3, 0xa0, RZ ;  /* 0x000000a003167810 */ /* 0x000fc40007ffe0ff */
[----:B------:R-:W-:Y:S01]  /*82a0*/  ISETP.GE.AND P0, PT, R0, UR4, PT ;  /* 0x0000000400007c0c */ /* 0x000fe2000bf06270 */
[--C-:B------:R-:W-:Y:S01]  /*82b0*/  @!P3 IMAD.WIDE R18, R23, 0x4, R4.reuse ;  /* 0x000000041712b825 */ /* 0x100fe200078e0204 */
[----:B------:R0:W-:Y:S01]  /*82c0*/  @!P1 ST.E.64 desc[UR36][R10.64], R76 ;  /* 0x0000004c0a009985 */ /* 0x0001e2000c101b24 */
[----:B------:R-:W-:Y:S02]  /*82d0*/  ISETP.GE.AND P1, PT, R2, UR4, PT ;  /* 0x0000000402007c0c */ /* 0x000fe4000bf26270 */
[----:B-1----:R-:W-:-:S04]  /*82e0*/  @!P2 IMAD.WIDE R12, R21, 0x4, R4 ;  /* 0x00000004150ca825 */ /* 0x002fc800078e0204 */
[----:B------:R-:W-:Y:S01]  /*82f0*/  @!P4 IMAD.WIDE R20, R25, 0x4, R4 ;  /* 0x000000041914c825 */ /* 0x000fe200078e0204 */
[----:B------:R1:W-:Y:S01]  /*8300*/  @!P2 ST.E.64 desc[UR36][R12.64], R80 ;  /* 0x000000500c00a985 */ /* 0x0003e2000c101b24 */
[----:B------:R-:W-:Y:S02]  /*8310*/  ISETP.GE.AND P2, PT, R16, UR4, PT ;  /* 0x0000000410007c0c */ /* 0x000fe4000bf46270 */
[C---:B--2---:R-:W-:Y:S01]  /*8320*/  VIADD R14, R3.reuse, 0xa8 ;  /* 0x000000a8030e7836 */ /* 0x044fe20000000000 */
[----:B------:R2:W-:Y:S01]  /*8330*/  @!P3 ST.E.64 desc[UR36][R18.64], R84 ;  /* 0x000000541200b985 */ /* 0x0005e2000c101b24 */
[C---:B------:R-:W-:Y:S01]  /*8340*/  VIADD R15, R3.reuse, 0xb0 ;  /* 0x000000b0030f7836 */ /* 0x040fe20000000000 */
[----:B0-----:R-:W-:Y:S02]  /*8350*/  IADD3 R11, R3, 0xb8, RZ ;  /* 0x000000b8030b7810 */ /* 0x001fe40007ffe0ff */
[----:B------:R0:W-:Y:S01]  /*8360*/  @!P4 ST.E.64 desc[UR36][R20.64], R88 ;  /* 0x000000581400c985 */ /* 0x0001e2000c101b24 */
[----:B------:R-:W-:-:S02]  /*8370*/  ISETP.GE.AND P3, PT, R22, UR4, PT ;  /* 0x0000000416007c0c */ /* 0x000fc4000bf66270 */
[----:B------:R-:W-:Y:S02]  /*8380*/  ISETP.GE.AND P6, PT, R11, UR4, PT ;  /* 0x000000040b007c0c */ /* 0x000fe4000bfc6270 */
[----:B------:R-:W-:Y:S02]  /*8390*/  ISETP.GE.AND P4, PT, R14, UR4, PT ;  /* 0x000000040e007c0c */ /* 0x000fe4000bf86270 */
[----:B------:R-:W-:Y:S02]  /*83a0*/  ISETP.GE.AND P5, PT, R15, UR4, PT ;  /* 0x000000040f007c0c */ /* 0x000fe4000bfa6270 */
[----:B------:R-:W-:Y:S02]  /*83b0*/  @!P0 LEA.HI R0, R0, R0, RZ, 0x1 ;  /* 0x0000000000008211 */ /* 0x000fe400078f08ff */
[----:B------:R-:W-:Y:S02]  /*83c0*/  @!P1 LEA.HI R2, R2, R2, RZ, 0x1 ;  /* 0x0000000202029211 */ /* 0x000fe400078f08ff */
[----:B------:R-:W-:-:S02]  /*83d0*/  @!P2 LEA.HI R16, R16, R16, RZ, 0x1 ;  /* 0x000000101010a211 */ /* 0x000fc400078f08ff */
[----:B------:R-:W-:Y:S02]  /*83e0*/  @!P3 LEA.HI R22, R22, R22, RZ, 0x1 ;  /* 0x000000161616b211 */ /* 0x000fe400078f08ff */
[----:B-1----:R-:W-:Y:S02]  /*83f0*/  @!P6 LEA.HI R12, R11, R11, RZ, 0x1 ;  /* 0x0000000b0b0ce211 */ /* 0x002fe400078f08ff */
[----:B------:R-:W-:Y:S02]  /*8400*/  @!P4 LEA.HI R14, R14, R14, RZ, 0x1 ;  /* 0x0000000e0e0ec211 */ /* 0x000fe400078f08ff */
[----:B------:R-:W-:Y:S02]  /*8410*/  @!P5 LEA.HI R10, R15, R15, RZ, 0x1 ;  /* 0x0000000f0f0ad211 */ /* 0x000fe400078f08ff */
[----:B------:R-:W-:Y:S02]  /*8420*/  @!P0 LOP3.LUT R11, R0, 0xfffffffe, RZ, 0xc0, !PT ;  /* 0xfffffffe000b8812 */ /* 0x000fe400078ec0ff */
[----:B------:R-:W-:-:S02]  /*8430*/  @!P1 LOP3.LUT R13, R2, 0xfffffffe, RZ, 0xc0, !PT ;  /* 0xfffffffe020d9812 */ /* 0x000fc400078ec0ff */
[----:B------:R-:W-:Y:S02]  /*8440*/  @!P2 LOP3.LUT R15, R16, 0xfffffffe, RZ, 0xc0, !PT ;  /* 0xfffffffe100fa812 */ /* 0x000fe400078ec0ff */
[----:B--2---:R-:W-:Y:S02]  /*8450*/  @!P3 LOP3.LUT R19, R22, 0xfffffffe, RZ, 0xc0, !PT ;  /* 0xfffffffe1613b812 */ /* 0x004fe400078ec0ff */
[----:B0-----:R-:W-:Y:S01]  /*8460*/  @!P4 LOP3.LUT R21, R14, 0xfffffffe, RZ, 0xc0, !PT ;  /* 0xfffffffe0e15c812 */ /* 0x001fe200078ec0ff */
[--C-:B------:R-:W-:Y:S01]  /*8470*/  @!P2 IMAD.WIDE R14, R15, 0x4, R4.reuse ;  /* 0x000000040f0ea825 */ /* 0x100fe200078e0204 */
[----:B------:R-:W-:Y:S02]  /*8480*/  @!P5 LOP3.LUT R23, R10, 0xfffffffe, RZ, 0xc0, !PT ;  /* 0xfffffffe0a17d812 */ /* 0x000fe400078ec0ff */
[----:B------:R-:W-:Y:S01]  /*8490*/  @!P6 LOP3.LUT R25, R12, 0xfffffffe, RZ, 0xc0, !PT ;  /* 0xfffffffe0c19e812 */ /* 0x000fe200078ec0ff */
[----:B------:R-:W-:-:S04]  /*84a0*/  @!P0 IMAD.WIDE R10, R11, 0x4, R4 ;  /* 0x000000040b0a8825 */ /* 0x000fc800078e0204 */
[--C-:B------:R-:W-:Y:S01]  /*84b0*/  @!P1 IMAD.WIDE R12, R13, 0x4, R4.reuse ;  /* 0x000000040d0c9825 */ /* 0x100fe200078e0204 */
[----:B------:R0:W-:Y:S03]  /*84c0*/  @!P0 ST.E.64 desc[UR36][R10.64], R92 ;  /* 0x0000005c0a008985 */ /* 0x0001e6000c101b24 */
[--C-:B------:R-:W-:Y:S01]  /*84d0*/  @!P3 IMAD.WIDE R18, R19, 0x4, R4.reuse ;  /* 0x000000041312b825 */ /* 0x100fe200078e0204 */
[----:B------:R0:W-:Y:S03]  /*84e0*/  @!P1 ST.E.64 desc[UR36][R12.64], R96 ;  /* 0x000000600c009985 */ /* 0x0001e6000c101b24 */
[--C-:B------:R-:W-:Y:S01]  /*84f0*/  @!P4 IMAD.WIDE R20, R21, 0x4, R4.reuse ;  /* 0x000000041514c825 */ /* 0x100fe200078e0204 */
[----:B------:R0:W-:Y:S03]  /*8500*/  @!P2 ST.E.64 desc[UR36][R14.64], R100 ;  /* 0x000000640e00a985 */ /* 0x0001e6000c101b24 */
[--C-:B------:R-:W-:Y:S01]  /*8510*/  @!P5 IMAD.WIDE R22, R23, 0x4, R4.reuse ;  /* 0x000000041716d825 */ /* 0x100fe200078e0204 */
[----:B------:R0:W-:Y:S03]  /*8520*/  @!P3 ST.E.64 desc[UR36][R18.64], R104 ;  /* 0x000000681200b985 */ /* 0x0001e6000c101b24 */
[----:B------:R-:W-:Y:S01]  /*8530*/  @!P6 IMAD.WIDE R4, R25, 0x4, R4 ;  /* 0x000000041904e825 */ /* 0x000fe200078e0204 */
[----:B------:R0:W-:Y:S04]  /*8540*/  @!P4 ST.E.64 desc[UR36][R20.64], R108 ;  /* 0x0000006c1400c985 */ /* 0x0001e8000c101b24 */
[----:B------:R0:W-:Y:S04]  /*8550*/  @!P5 ST.E.64 desc[UR36][R22.64], R112 ;  /* 0x000000701600d985 */ /* 0x0001e8000c101b24 */
[----:B------:R0:W-:Y:S02]  /*8560*/  @!P6 ST.E.64 desc[UR36][R4.64], R116 ;  /* 0x000000740400e985 */ /* 0x0001e4000c101b24 */
.L_x_37:
[----:B------:R-:W-:Y:S05]  /*8570*/  BSYNC B0 ;  /* 0x0000000000007941 */ /* 0x000fea0003800000 */
.L_x_36:
[----:B------:R-:W-:Y:S01]  /*8580*/  ISETP.GE.AND P0, PT, R8, R7, PT ;  /* 0x000000070800720c */ /* 0x000fe20003f06270 */
[----:B0---4-:R4:W0:Y:S04]  /*8590*/  SHFL.IDX PT, R5, R9, 0x1, 0x1c1f ;  /* 0x003c1f0009057f89 */ /* 0x01182800000e0000 */
[----:B---3--:R4:W1:Y:S08]  /*85a0*/  SHFL.IDX PT, R4, R6, 0x1, 0x1c1f ;  /* 0x003c1f0006047f89 */ /* 0x00887000000e0000 */
[----:B----4-:R-:W-:Y:S05]  /*85b0*/  @P0 BRA `(.L_x_8) ;  /* 0x0000004800140947 */ /* 0x010fea0003800000 */
[C---:B--2---:R-:W-:Y:S01]  /*85c0*/  VIADD R0, R3.reuse, 0x8 ;  /* 0x0000000803007836 */ /* 0x044fe20000000000 */
[----:B------:R-:W-:Y:S01]  /*85d0*/  ULDC UR4, c[0x0][0xac8] ;  /* 0x0002b20000047ab9 */ /* 0x000fe20000000800 */
[C---:B------:R-:W-:Y:S01]  /*85e0*/  VIADD R2, R3.reuse, 0x10 ;  /* 0x0000001003027836 */ /* 0x040fe20000000000 */
[C---:B------:R-:W-:Y:S01]  /*85f0*/  ISETP.GE.AND P2, PT, R3.reuse, UR4, PT ;  /* 0x0000000403007c0c */ /* 0x040fe2000bf46270 */
[C---:B------:R-:W-:Y:S01]  /*8600*/  VIADD R11, R3.reuse, 0x28 ;  /* 0x00000028030b7836 */ /* 0x040fe20000000000 */
[----:B------:R-:W-:Y:S01]  /*8610*/  ISETP.GE.AND P3, PT, R0, UR4, PT ;  /* 0x0000000400007c0c */ /* 0x000fe2000bf66270 */
[C---:B------:R-:W-:Y:S01]  /*8620*/  VIADD R13, R3.reuse, 0x38 ;  /* 0x00000038030d7836 */ /* 0x040fe20000000000 */
[C---:B------:R-:W-:Y:S01]  /*8630*/  IADD3 R10, R3.reuse, 0x18, RZ ;  /* 0x00000018030a7810 */ /* 0x040fe20007ffe0ff */
[C---:B------:R-:W-:Y:S01]  /*8640*/  VIADD R14, R3.reuse, 0x40 ;  /* 0x00000040030e7836 */ /* 0x040fe20000000000 */
[----:B------:R-:W-:Y:S01]  /*8650*/  ISETP.GE.AND P0, PT, R2, UR4, PT ;  /* 0x0000000402007c0c */ /* 0x000fe2000bf06270 */
[C---:B------:R-:W-:Y:S01]  /*8660*/  VIADD R18, R3.reuse, 0x50 ;  /* 0x0000005003127836 */ /* 0x040fe20000000000 */
[----:B------:R-:W-:Y:S01]  /*8670*/  ISETP.GE.AND P1, PT, R10, UR4, PT ;  /* 0x000000040a007c0c */ /* 0x000fe2000bf26270 */
[C---:B------:R-:W-:Y:S01]  /*8680*/  VIADD R20, R3.reuse, 0x70 ;  /* 0x0000007003147836 */ /* 0x040fe20000000000 */
[----:B------:R-:W-:-:S02]  /*8690*/  IADD3 R12, R3, 0x30, RZ ;  /* 0x00000030030c7810 */ /* 0x000fc40007ffe0ff */
[----:B------:R-:W-:Y:S01]  /*86a0*/  ISETP.GE.AND P5, PT, R13, UR4, PT ;  /* 0x000000040d007c0c */ /* 0x000fe2000bfa6270 */
[C---:B01----:R-:W-:Y:S01]  /*86b0*/  @!P2 IMAD.WIDE R6, R3.reuse, 0x4, R4 ;  /* 0x000000040306a825 */ /* 0x043fe200078e0204 */
[----:B------:R-:W-:Y:S02]  /*86c0*/  ISETP.GE.AND P4, PT, R12, UR4, PT ;  /* 0x000000040c007c0c */ /* 0x000fe4000bf86270 */
[----:B------:R-:W-:Y:S02]  /*86d0*/  @!P3 LEA.HI R0, R0, R0, RZ, 0x1 ;  /* 0x000000000000b211 */ /* 0x000fe400078f08ff */
[----:B------:R0:W-:Y:S01]  /*86e0*/  @!P2 ST.E.64 desc[UR36][R6.64], R26 ;  /* 0x0000001a0600a985 */ /* 0x0001e2000c101b24 */
[----:B------:R-:W-:Y:S02]  /*86f0*/  ISETP.GE.AND P6, PT, R14, UR4, PT ;  /* 0x000000040e007c0c */ /* 0x000fe4000bfc6270 */
[----:B------:R-:W-:Y:S01]  /*8700*/  @!P3 LOP3.LUT R9, R0, 0xfffffffe, RZ, 0xc0, !PT ;  /* 0xfffffffe0009b812 */ /* 0x000fe200078ec0ff */
[----:B------:R-:W-:Y:S01]  /*8710*/  VIADD R0, R3, 0x20 ;  /* 0x0000002003007836 */ /* 0x000fe20000000000 */
[----:B------:R-:W-:-:S02]  /*8720*/  @!P0 LEA.HI R2, R2, R2, RZ, 0x1 ;  /* 0x0000000202028211 */ /* 0x000fc400078f08ff */
[----:B------:R-:W-:Y:S01]  /*8730*/  @!P1 LEA.HI R10, R10, R10, RZ, 0x1 ;  /* 0x0000000a0a0a9211 */ /* 0x000fe200078f08ff */
[----:B------:R-:W-:Y:S01]  /*8740*/  @!P3 IMAD.WIDE R8, R9, 0x4, R4 ;  /* 0x000000040908b825 */ /* 0x000fe200078e0204 */
[----:B------:R-:W-:Y:S02]  /*8750*/  ISETP.GE.AND P2, PT, R0, UR4, PT ;  /* 0x0000000400007c0c */ /* 0x000fe4000bf46270 */
[----:B------:R-:W-:Y:S02]  /*8760*/  @!P4 LEA.HI R12, R12, R12, RZ, 0x1 ;  /* 0x0000000c0c0cc211 */ /* 0x000fe400078f08ff */
[----:B------:R1:W-:Y:S01]  /*8770*/  @!P3 ST.E.64 desc[UR36][R8.64], R30 ;  /* 0x0000001e0800b985 */ /* 0x0003e2000c101b24 */
[----:B------:R-:W-:Y:S02]  /*8780*/  ISETP.GE.AND P3, PT, R11, UR4, PT ;  /* 0x000000040b007c0c */ /* 0x000fe4000bf66270 */
[----:B0-----:R-:W-:Y:S02]  /*8790*/  @!P0 LOP3.LUT R7, R2, 0xfffffffe, RZ, 0xc0, !PT ;  /* 0xfffffffe02078812 */ /* 0x001fe400078ec0ff */
[----:B------:R-:W-:-:S02]  /*87a0*/  @!P6 LEA.HI R14, R14, R14, RZ, 0x1 ;  /* 0x0000000e0e0ee211 */ /* 0x000fc400078f08ff */
[----:B------:R-:W-:Y:S01]  /*87b0*/  @!P4 LOP3.LUT R15, R12, 0xfffffffe, RZ, 0xc0, !PT ;  /* 0xfffffffe0c0fc812 */ /* 0x000fe200078ec0ff */
[--C-:B------:R-:W-:Y:S01]  /*87c0*/  @!P0 IMAD.WIDE R6, R7, 0x4, R4.reuse ;  /* 0x0000000407068825 */ /* 0x100fe200078e0204 */
[----:B------:R-:W-:Y:S02]  /*87d0*/  @!P2 LEA.HI R0, R0, R0, RZ, 0x1 ;  /* 0x000000000000a211 */ /* 0x000fe400078f08ff */
[----:B------:R-:W-:Y:S02]  /*87e0*/  IADD3 R16, R3, 0x48, RZ ;  /* 0x0000004803107810 */ /* 0x000fe40007ffe0ff */
[----:B------:R0:W-:Y:S01]  /*87f0*/  @!P0 ST.E.64 desc[UR36][R6.64], R34 ;  /* 0x0000002206008985 */ /* 0x0001e2000c101b24 */
[----:B-1----:R-:W-:Y:S02]  /*8800*/  @!P1 LOP3.LUT R9, R10, 0xfffffffe, RZ, 0xc0, !PT ;  /* 0xfffffffe0a099812 */ /* 0x002fe400078ec0ff */
[----:B------:R-:W-:Y:S02]  /*8810*/  @!P3 LEA.HI R2, R11, R11, RZ, 0x1 ;  /* 0x0000000b0b02b211 */ /* 0x000fe400078f08ff */
[----:B------:R-:W-:Y:S01]  /*8820*/  @!P5 LEA.HI R10, R13, R13, RZ, 0x1 ;  /* 0x0000000d0d0ad211 */ /* 0x000fe200078f08ff */
[----:B------:R-:W-:Y:S01]  /*8830*/  @!P1 IMAD.WIDE R8, R9, 0x4, R4 ;  /* 0x0000000409089825 */ /* 0x000fe200078e0204 */
[----:B------:R-:W-:-:S02]  /*8840*/  @!P2 LOP3.LUT R11, R0, 0xfffffffe, RZ, 0xc0, !PT ;  /* 0xfffffffe000ba812 */ /* 0x000fc400078ec0ff */
[----:B------:R-:W-:Y:S01]  /*8850*/  @!P3 LOP3.LUT R13, R2, 0xfffffffe, RZ, 0xc0, !PT ;  /* 0xfffffffe020db812 */ /* 0x000fe200078ec0ff */
[----:B------:R-:W-:Y:S01]  /*8860*/  VIADD R0, R3, 0x58 ;  /* 0x0000005803007836 */ /* 0x000fe20000000000 */
[----:B------:R-:W-:Y:S01]  /*8870*/  @!P5 LOP3.LUT R19, R10, 0xfffffffe, RZ, 0xc0, !PT ;  /* 0xfffffffe0a13d812 */ /* 0x000fe200078ec0ff */
[----:B------:R1:W-:Y:S01]  /*8880*/  @!P1 ST.E.64 desc[UR36][R8.64], R38 ;  /* 0x0000002608009985 */ /* 0x0003e2000c101b24 */
[----:B------:R-:W-:Y:S01]  /*8890*/  @!P6 LOP3.LUT R21, R14, 0xfffffffe, RZ, 0xc0, !PT ;  /* 0xfffffffe0e15e812 */ /* 0x000fe200078ec0ff */
[--C-:B0-----:R-:W-:Y:S01]  /*88a0*/  @!P2 IMAD.WIDE R6, R11, 0x4, R4.reuse ;  /* 0x000000040b06a825 */ /* 0x101fe200078e0204 */
[----:B------:R-:W-:Y:S02]  /*88b0*/  ISETP.GE.AND P1, PT, R16, UR4, PT ;  /* 0x0000000410007c0c */ /* 0x000fe4000bf26270 */
[----:B------:R-:W-:Y:S01]  /*88c0*/  ISETP.GE.AND P0, PT, R18, UR4, PT ;  /* 0x0000000412007c0c */ /* 0x000fe2000bf06270 */
[----:B------:R-:W-:Y:S01]  /*88d0*/  @!P4 IMAD.WIDE R10, R15, 0x4, R4 ;  /* 0x000000040f0ac825 */ /* 0x000fe200078e0204 */
[----:B------:R0:W-:Y:S01]  /*88e0*/  @!P2 ST.E.64 desc[UR36][R6.64], R42 ;  /* 0x0000002a0600a985 */ /* 0x0001e2000c101b24 */
[----:B------:R-:W-:-:S02]  /*88f0*/  IADD3 R2, R3, 0x60, RZ ;  /* 0x0000006003027810 */ /* 0x000fc40007ffe0ff */
[--C-:B------:R-:W-:Y:S01]  /*8900*/  @!P6 IMAD.WIDE R14, R21, 0x4, R4.reuse ;  /* 0x00000004150ee825 */ /* 0x100fe200078e0204 */
[----:B------:R-:W-:Y:S02]  /*8910*/  IADD3 R21, R3, 0x78, RZ ;  /* 0x0000007803157810 */ /* 0x000fe40007ffe0ff */
[----:B------:R-:W-:Y:S01]  /*8920*/  ISETP.GE.AND P2, PT, R0, UR4, PT ;  /* 0x0000000400007c0c */ /* 0x000fe2000bf46270 */
[--C-:B-1----:R-:W-:Y:S02]  /*8930*/  @!P3 IMAD.WIDE R8, R13, 0x4, R4.reuse ;  /* 0x000000040d08b825 */ /* 0x102fe400078e0204 */
[----:B------:R-:W-:Y:S02]  /*8940*/  @!P1 LEA.HI R16, R16, R16, RZ, 0x1 ;  /* 0x0000001010109211 */ /* 0x000fe400078f08ff */
[----:B------:R-:W-:Y:S01]  /*8950*/  @!P5 IMAD.WIDE R12, R19, 0x4, R4 ;  /* 0x00000004130cd825 */ /* 0x000fe200078e0204 */
[----:B------:R1:W-:Y:S01]  /*8960*/  @!P3 ST.E.64 desc[UR36][R8.64], R46 ;  /* 0x0000002e0800b985 */ /* 0x0003e2000c101b24 */
[----:B------:R-:W-:-:S02]  /*8970*/  ISETP.GE.AND P3, PT, R21, UR4, PT ;  /* 0x0000000415007c0c */ /* 0x000fc4000bf66270 */
[----:B------:R-:W-:Y:S01]  /*8980*/  VIADD R19, R3, 0x68 ;  /* 0x0000006803137836 */ /* 0x000fe20000000000 */
[----:B------:R2:W-:Y:S01]  /*8990*/  @!P4 ST.E.64 desc[UR36][R10.64], R50 ;  /* 0x000000320a00c985 */ /* 0x0005e2000c101b24 */
[----:B------:R-:W-:Y:S02]  /*89a0*/  ISETP.GE.AND P4, PT, R20, UR4, PT ;  /* 0x0000000414007c0c */ /* 0x000fe4000bf86270 */
[----:B------:R-:W-:Y:S01]  /*89b0*/  @!P0 LEA.HI R18, R18, R18, RZ, 0x1 ;  /* 0x0000001212128211 */ /* 0x000fe200078f08ff */
[----:B------:R3:W-:Y:S01]  /*89c0*/  @!P5 ST.E.64 desc[UR36][R12.64], R54 ;  /* 0x000000360c00d985 */ /* 0x0007e2000c101b24 */
[----:B------:R-:W-:Y:S02]  /*89d0*/  ISETP.GE.AND P5, PT, R19, UR4, PT ;  /* 0x0000000413007c0c */ /* 0x000fe4000bfa6270 */
[----:B0-----:R-:W-:Y:S01]  /*89e0*/  @!P1 LOP3.LUT R7, R16, 0xfffffffe, RZ, 0xc0, !PT ;  /* 0xfffffffe10079812 */ /* 0x001fe200078ec0ff */
[----:B------:R0:W-:Y:S01]  /*89f0*/  @!P6 ST.E.64 desc[UR36][R14.64], R58 ;  /* 0x0000003a0e00e985 */ /* 0x0001e2000c101b24 */
[----:B------:R-:W-:Y:S01]  /*8a00*/  ISETP.GE.AND P6, PT, R2, UR4, PT ;  /* 0x0000000402007c0c */ /* 0x000fe2000bfc6270 */
[----:B------:R-:W-:Y:S01]  /*8a10*/  VIADD R16, R3, 0x80 ;  /* 0x0000008003107836 */ /* 0x000fe20000000000 */
[----:B-1----:R-:W-:Y:S01]  /*8a20*/  @!P0 LOP3.LUT R9, R18, 0xfffffffe, RZ, 0xc0, !PT ;  /* 0xfffffffe12098812 */ /* 0x002fe200078ec0ff */
[----:B------:R-:W-:Y:S01]  /*8a30*/  @!P1 IMAD.WIDE R6, R7, 0x4, R4 ;  /* 0x0000000407069825 */ /* 0x000fe200078e0204 */
[----:B------:R-:W-:-:S02]  /*8a40*/  @!P2 LEA.HI R0, R0, R0, RZ, 0x1 ;  /* 0x000000000000a211 */ /* 0x000fc400078f08ff */
[----:B------:R-:W-:Y:S01]  /*8a50*/  @!P4 LEA.HI R20, R20, R20, RZ, 0x1 ;  /* 0x000000141414c211 */ /* 0x000fe200078f08ff */
[----:B------:R-:W-:Y:S01]  /*8a60*/  @!P0 IMAD.WIDE R8, R9, 0x4, R4 ;  /* 0x0000000409088825 */ /* 0x000fe200078e0204 */
[----:B------:R-:W-:Y:S01]  /*8a70*/  @!P3 LEA.HI R21, R21, R21, RZ, 0x1 ;  /* 0x000000151515b211 */ /* 0x000fe200078f08ff */
[----:B------:R1:W-:Y:S01]  /*8a80*/  @!P1 ST.E.64 desc[UR36][R6.64], R62 ;  /* 0x0000003e06009985 */ /* 0x0003e2000c101b24 */
[----:B------:R-:W-:Y:S01]  /*8a90*/  @!P5 LEA.HI R19, R19, R19, RZ, 0x1 ;  /* 0x000000131313d211 */ /* 0x000fe200078f08ff */
[----:B------:R-:W-:Y:S01]  /*8aa0*/  VIADD R18, R3, 0x88 ;  /* 0x0000008803127836 */ /* 0x000fe20000000000 */
[----:B--2---:R-:W-:Y:S01]  /*8ab0*/  @!P2 LOP3.LUT R11, R0, 0xfffffffe, RZ, 0xc0, !PT ;  /* 0xfffffffe000ba812 */ /* 0x004fe200078ec0ff */
[----:B------:R2:W-:Y:S01]  /*8ac0*/  @!P0 ST.E.64 desc[UR36][R8.64], R66 ;  /* 0x0000004208008985 */ /* 0x0005e2000c101b24 */
[----:B------:R-:W-:Y:S02]  /*8ad0*/  @!P6 LEA.HI R2, R2, R2, RZ, 0x1 ;  /* 0x000000020202e211 */ /* 0x000fe400078f08ff */
[----:B------:R-:W-:-:S02]  /*8ae0*/  @!P5 LOP3.LUT R19, R19, 0xfffffffe, RZ, 0xc0, !PT ;  /* 0xfffffffe1313d812 */ /* 0x000fc400078ec0ff */
[----:B---3--:R-:W-:Y:S01]  /*8af0*/  @!P6 LOP3.LUT R13, R2, 0xfffffffe, RZ, 0xc0, !PT ;  /* 0xfffffffe020de812 */ /* 0x008fe200078ec0ff */
[----:B------:R-:W-:Y:S01]  /*8b00*/  VIADD R2, R3, 0x98 ;  /* 0x0000009803027836 */ /* 0x000fe20000000000 */
[----:B0-----:R-:W-:Y:S02]  /*8b10*/  @!P4 LOP3.LUT R15, R20, 0xfffffffe, RZ, 0xc0, !PT ;  /* 0xfffffffe140fc812 */ /* 0x001fe400078ec0ff */
[----:B------:R-:W-:Y:S01]  /*8b20*/  @!P3 LOP3.LUT R21, R21, 0xfffffffe, RZ, 0xc0, !PT ;  /* 0xfffffffe1515b812 */ /* 0x000fe200078ec0ff */
[--C-:B-1----:R-:W-:Y:S01]  /*8b30*/  @!P2 IMAD.WIDE R6, R11, 0x4, R4.reuse ;  /* 0x000000040b06a825 */ /* 0x102fe200078e0204 */
[----:B------:R-:W-:Y:S02]  /*8b40*/  ISETP.GE.AND P0, PT, R16, UR4, PT ;  /* 0x0000000410007c0c */ /* 0x000fe4000bf06270 */
[----:B------:R-:W-:Y:S01]  /*8b50*/  ISETP.GE.AND P1, PT, R18, UR4, PT ;  /* 0x0000000412007c0c */ /* 0x000fe2000bf26270 */
[----:B--2---:R-:W-:Y:S01]  /*8b60*/  @!P6 IMAD.WIDE R8, R13, 0x4, R4 ;  /* 0x000000040d08e825 */ /* 0x004fe200078e0204 */
[----:B------:R0:W-:Y:S01]  /*8b70*/  @!P2 ST.E.64 desc[UR36][R6.64], R70 ;  /* 0x000000460600a985 */ /* 0x0001e2000c101b24 */
[----:B------:R-:W-:-:S02]  /*8b80*/  IADD3 R0, R3, 0x90, RZ ;  /* 0x0000009003007810 */ /* 0x000fc40007ffe0ff */
[--C-:B------:R-:W-:Y:S01]  /*8b90*/  @!P5 IMAD.WIDE R10, R19, 0x4, R4.reuse ;  /* 0x00000004130ad825 */ /* 0x100fe200078e0204 */
[----:B------:R1:W-:Y:S01]  /*8ba0*/  @!P6 ST.E.64 desc[UR36][R8.64], R74 ;  /* 0x0000004a0800e985 */ /* 0x0003e2000c101b24 */
[----:B------:R-:W-:Y:S02]  /*8bb0*/  IADD3 R20, R3, 0xa8, RZ ;  /* 0x000000a803147810 */ /* 0x000fe40007ffe0ff */
[--C-:B------:R-:W-:Y:S01]  /*8bc0*/  @!P4 IMAD.WIDE R12, R15, 0x4, R4.reuse ;  /* 0x000000040f0cc825 */ /* 0x100fe200078e0204 */
[----:B------:R2:W-:Y:S01]  /*8bd0*/  @!P5 ST.E.64 desc[UR36][R10.64], R78 ;  /* 0x0000004e0a00d985 */ /* 0x0005e2000c101b24 */
[----:B------:R-:W-:Y:S02]  /*8be0*/  ISETP.GE.AND P2, PT, R0, UR4, PT ;  /* 0x0000000400007c0c */ /* 0x000fe4000bf46270 */
[----:B------:R-:W-:Y:S01]  /*8bf0*/  @!P3 IMAD.WIDE R14, R21, 0x4, R4 ;  /* 0x00000004150eb825 */ /* 0x000fe200078e0204 */
[----:B------:R3:W-:Y:S01]  /*8c00*/  @!P4 ST.E.64 desc[UR36][R12.64], R82 ;  /* 0x000000520c00c985 */ /* 0x0007e2000c101b24 */
[----:B------:R-:W-:-:S02]  /*8c10*/  ISETP.GE.AND P5, PT, R20, UR4, PT ;  /* 0x0000000414007c0c */ /* 0x000fc4000bfa6270 */
[C---:B------:R-:W-:Y:S01]  /*8c20*/  VIADD R19, R3.reuse, 0xa0 ;  /* 0x000000a003137836 */ /* 0x040fe20000000000 */
[----:B------:R4:W-:Y:S01]  /*8c30*/  @!P3 ST.E.64 desc[UR36][R14.64], R86 ;  /* 0x000000560e00b985 */ /* 0x0009e2000c101b24 */
[C---:B------:R-:W-:Y:S01]  /*8c40*/  VIADD R21, R3.reuse, 0xb0 ;  /* 0x000000b003157836 */ /* 0x040fe20000000000 */
[----:B------:R-:W-:Y:S01]  /*8c50*/  ISETP.GE.AND P3, PT, R2, UR4, PT ;  /* 0x0000000402007c0c */ /* 0x000fe2000bf66270 */
[----:B------:R-:W-:Y:S01]  /*8c60*/  VIADD R3, R3, 0xb8 ;  /* 0x000000b803037836 */ /* 0x000fe20000000000 */
[----:B------:R-:W-:Y:S02]  /*8c70*/  ISETP.GE.AND P4, PT, R19, UR4, PT ;  /* 0x0000000413007c0c */ /* 0x000fe4000bf86270 */
[----:B------:R-:W-:Y:S02]  /*8c80*/  ISETP.GE.AND P6, PT, R21, UR4, PT ;  /* 0x0000000415007c0c */ /* 0x000fe4000bfc6270 */
[----:B------:R-:W-:Y:S02]  /*8c90*/  @!P0 LEA.HI R16, R16, R16, RZ, 0x1 ;  /* 0x0000001010108211 */ /* 0x000fe400078f08ff */
[----:B------:R-:W-:-:S02]  /*8ca0*/  @!P1 LEA.HI R18, R18, R18, RZ, 0x1 ;  /* 0x0000001212129211 */ /* 0x000fc400078f08ff */
[----:B0-----:R-:W-:Y:S02]  /*8cb0*/  @!P0 LOP3.LUT R7, R16, 0xfffffffe, RZ, 0xc0, !PT ;  /* 0xfffffffe10078812 */ /* 0x001fe400078ec0ff */
[----:B-1----:R-:W-:Y:S02]  /*8cc0*/  @!P1 LOP3.LUT R9, R18, 0xfffffffe, RZ, 0xc0, !PT ;  /* 0xfffffffe12099812 */ /* 0x002fe400078ec0ff */
[----:B------:R-:W-:Y:S01]  /*8cd0*/  @!P2 LEA.HI R0, R0, R0, RZ, 0x1 ;  /* 0x000000000000a211 */ /* 0x000fe200078f08ff */
[--C-:B------:R-:W-:Y:S01]  /*8ce0*/  @!P0 IMAD.WIDE R6, R7, 0x4, R4.reuse ;  /* 0x0000000407068825 */ /* 0x100fe200078e0204 */
[----:B------:R-:W-:Y:S02]  /*8cf0*/  @!P3 LEA.HI R2, R2, R2, RZ, 0x1 ;  /* 0x000000020202b211 */ /* 0x000fe400078f08ff */
[----:B------:R-:W-:Y:S01]  /*8d00*/  @!P4 LEA.HI R19, R19, R19, RZ, 0x1 ;  /* 0x000000131313c211 */ /* 0x000fe200078f08ff */
[----:B------:R-:W-:Y:S01]  /*8d10*/  @!P1 IMAD.WIDE R8, R9, 0x4, R4 ;  /* 0x0000000409089825 */ /* 0x000fe200078e0204 */
[----:B------:R-:W-:Y:S01]  /*8d20*/  @!P5 LEA.HI R20, R20, R20, RZ, 0x1 ;  /* 0x000000141414d211 */ /* 0x000fe200078f08ff */
[----:B------:R0:W-:Y:S01]  /*8d30*/  @!P0 ST.E.64 desc[UR36][R6.64], R90 ;  /* 0x0000005a06008985 */ /* 0x0001e2000c101b24 */
[----:B------:R-:W-:-:S02]  /*8d40*/  @!P6 LEA.HI R21, R21, R21, RZ, 0x1 ;  /* 0x000000151515e211 */ /* 0x000fc400078f08ff */
[----:B--2---:R-:W-:Y:S01]  /*8d50*/  @!P2 LOP3.LUT R11, R0, 0xfffffffe, RZ, 0xc0, !PT ;  /* 0xfffffffe000ba812 */ /* 0x004fe200078ec0ff */
[----:B------:R1:W-:Y:S01]  /*8d60*/  @!P1 ST.E.64 desc[UR36][R8.64], R94 ;  /* 0x0000005e08009985 */ /* 0x0003e2000c101b24 */
[----:B---3--:R-:W-:Y:S02]  /*8d70*/  @!P3 LOP3.LUT R13, R2, 0xfffffffe, RZ, 0xc0, !PT ;  /* 0xfffffffe020db812 */ /* 0x008fe400078ec0ff */
[----:B------:R-:W-:Y:S02]  /*8d80*/  @!P4 LOP3.LUT R19, R19, 0xfffffffe, RZ, 0xc0, !PT ;  /* 0xfffffffe1313c812 */ /* 0x000fe400078ec0ff */
[----:B----4-:R-:W-:Y:S02]  /*8d90*/  @!P5 LOP3.LUT R15, R20, 0xfffffffe, RZ, 0xc0, !PT ;  /* 0xfffffffe140fd812 */ /* 0x010fe400078ec0ff */
[----:B------:R-:W-:Y:S02]  /*8da0*/  @!P6 LOP3.LUT R21, R21, 0xfffffffe, RZ, 0xc0, !PT ;  /* 0xfffffffe1515e812 */ /* 0x000fe400078ec0ff */
[----:B------:R-:W-:Y:S01]  /*8db0*/  ISETP.GE.AND P0, PT, R3, UR4, PT ;  /* 0x0000000403007c0c */ /* 0x000fe2000bf06270 */
[----:B0-----:R-:W-:-:S04]  /*8dc0*/  @!P2 IMAD.WIDE R6, R11, 0x4, R4 ;  /* 0x000000040b06a825 */ /* 0x001fc800078e0204 */
[--C-:B-1----:R-:W-:Y:S01]  /*8dd0*/  @!P3 IMAD.WIDE R8, R13, 0x4, R4.reuse ;  /* 0x000000040d08b825 */ /* 0x102fe200078e0204 */
[----:B------:R4:W-:Y:S03]  /*8de0*/  @!P2 ST.E.64 desc[UR36][R6.64], R98 ;  /* 0x000000620600a985 */ /* 0x0009e6000c101b24 */
[--C-:B------:R-:W-:Y:S01]  /*8df0*/  @!P4 IMAD.WIDE R10, R19, 0x4, R4.reuse ;  /* 0x00000004130ac825 */ /* 0x100fe200078e0204 */
[----:B------:R4:W-:Y:S03]  /*8e00*/  @!P3 ST.E.64 desc[UR36][R8.64], R102 ;  /* 0x000000660800b985 */ /* 0x0009e6000c101b24 */
[--C-:B------:R-:W-:Y:S01]  /*8e10*/  @!P5 IMAD.WIDE R12, R15, 0x4, R4.reuse ;  /* 0x000000040f0cd825 */ /* 0x100fe200078e0204 */
[----:B------:R4:W-:Y:S03]  /*8e20*/  @!P4 ST.E.64 desc[UR36][R10.64], R106 ;  /* 0x0000006a0a00c985 */ /* 0x0009e6000c101b24 */
[----:B------:R-:W-:Y:S01]  /*8e30*/  @!P6 IMAD.WIDE R14, R21, 0x4, R4 ;  /* 0x00000004150ee825 */ /* 0x000fe200078e0204 */
[----:B------:R4:W-:Y:S04]  /*8e40*/  @!P5 ST.E.64 desc[UR36][R12.64], R110 ;  /* 0x0000006e0c00d985 */ /* 0x0009e8000c101b24 */
[----:B------:R4:W-:Y:S01]  /*8e50*/  @!P6 ST.E.64 desc[UR36][R14.64], R114 ;  /* 0x000000720e00e985 */ /* 0x0009e2000c101b24 */
[----:B------:R-:W-:Y:S05]  /*8e60*/  @P0 BRA `(.L_x_8) ;  /* 0x0000003c00e80947 */ /* 0x000fea0003800000 */
[----:B------:R-:W-:-:S04]  /*8e70*/  LEA.HI R3, R3, R3, RZ, 0x1 ;  /* 0x0000000303037211 */ /* 0x000fc800078f08ff */
[----:B------:R-:W-:-:S05]  /*8e80*/  LOP3.LUT R3, R3, 0xfffffffe, RZ, 0xc0, !PT ;  /* 0xfffffffe03037812 */ /* 0x000fca00078ec0ff */
[----:B------:R-:W-:-:S05]  /*8e90*/  IMAD.WIDE R4, R3, 0x4, R4 ;  /* 0x0000000403047825 */ /* 0x000fca00078e0204 */
[----:B------:R0:W-:Y:S01]  /*8ea0*/  ST.E.64 desc[UR36][R4.64], R118 ;  /* 0x0000007604007985 */ /* 0x0001e2000c101b24 */
[----:B------:R-:W-:Y:S05]  /*8eb0*/  BRA `(.L_x_8) ;  /* 0x0000003c00d47947 */ /* 0x000fea0003800000 */
.L_x_35:
[----:B------:R-:W0:Y:S02]  /*8ec0*/  S2R R0, SR_TID.X ;  /* 0x0000000000007919 */ /* 0x000e240000002100 */
[----:B0-----:R-:W-:-:S04]  /*8ed0*/  IADD3 R2, R0, -0x80, RZ ;  /* 0xffffff8000027810 */ /* 0x001fc80007ffe0ff */
[----:B------:R-:W-:-:S13]  /*8ee0*/  ISETP.GT.AND P0, PT, R2, 0x7f, PT ;  /* 0x0000007f0200780c */ /* 0x000fda0003f04270 */
[----:B------:R-:W-:Y:S05]  /*8ef0*/  @P0 BRA `(.L_x_8) ;  /* 0x0000003c00c40947 */ /* 0x000fea0003800000 */
[----:B------:R-:W0:Y:S01]  /*8f00*/  S2R R3, SR_CTAID.X ;  /* 0x0000000000037919 */ /* 0x000e220000002500 */
[----:B------:R-:W1:Y:S01]  /*8f10*/  LDC R6, c[0x0][0xbe8] ;  /* 0x0002fa00ff067b82 */ /* 0x000e620000000800 */
[----:B------:R-:W-:Y:S01]  /*8f20*/  ULDC UR4, c[0x0][0xa88] ;  /* 0x0002a20000047ab9 */ /* 0x000fe20000000800 */
[----:B0-----:R-:W-:Y:S02]  /*8f30*/  IMAD R0, R3, 0x80, R0 ;  /* 0x0000008003007824 */ /* 0x001fe400078e0200 */
[----:B-1----:R-:W-:Y:S02]  /*8f40*/  IMAD R3, R6, UR4, RZ ;  /* 0x0000000406037c24 */ /* 0x002fe4000f8e02ff */
[----:B------:R-:W-:-:S05]  /*8f50*/  VIADD R0, R0, 0xffffff80 ;  /* 0xffffff8000007836 */ /* 0x000fca0000000000 */
[----:B------:R-:W-:-:S13]  /*8f60*/  ISETP.GE.AND P0, PT, R0, R3, PT ;  /* 0x000000030000720c */ /* 0x000fda0003f06270 */
[----:B------:R-:W-:Y:S05]  /*8f70*/  @P0 BRA `(.L_x_8) ;  /* 0x0000003c00a40947 */ /* 0x000fea0003800000 */
[----:B------:R-:W-:Y:S01]  /*8f80*/  ISETP.NE.AND P0, PT, R6, 0x1, PT ;  /* 0x000000010600780c */ /* 0x000fe20003f05270 */
[----:B------:R-:W0:Y:S01]  /*8f90*/  S2UR UR7, SR_CTAID.Z ;  /* 0x00000000000779c3 */ /* 0x000e220000002700 */
[----:B------:R-:W-:Y:S01]  /*8fa0*/  R2UR UR11, R17 ;  /* 0x00000000110b72ca */ /* 0x000fe200000e0000 */
[----:B------:R-:W-:Y:S01]  /*8fb0*/  ULDC.64 UR8, c[0x0][0xbd0] ;  /* 0x0002f40000087ab9 */ /* 0x000fe20000000a00 */
[----:B------:R-:W-:-:S05]  /*8fc0*/  MOV R5, R0 ;  /* 0x0000000000057202 */ /* 0x000fca0000000f00 */
[----:B------:R-:W1:Y:S06]  /*8fd0*/  LDC.64 R10, c[0x0][0xbd8] ;  /* 0x0002f600ff0a7b82 */ /* 0x000e6c0000000a00 */
[----:B------:R-:W-:Y:S02]  /*8fe0*/  USHF.R.S32.HI UR6, URZ, 0x1f, UR11 ;  /* 0x0000001f3f067899 */ /* 0x000fe4000801140b */
[----:B------:R-:W2:Y:S01]  /*8ff0*/  @P0 LDC R7, c[0x0][0xbec] ;  /* 0x0002fb00ff070b82 */ /* 0x000ea20000000800 */
[----:B------:R-:W-:Y:S02]  /*9000*/  UIMAD.WIDE.U32 UR4, UR11, UR8, URZ ;  /* 0x000000080b0472a5 */ /* 0x000fe4000f8e003f */
[----:B------:R-:W-:-:S04]  /*9010*/  UIMAD UR6, UR6, UR8, URZ ;  /* 0x00000008060672a4 */ /* 0x000fc8000f8e023f */
[----:B------:R-:W-:Y:S01]  /*9020*/  UIMAD UR6, UR11, UR9, UR6 ;  /* 0x000000090b0672a4 */ /* 0x000fe2000f8e0206 */
[----:B------:R-:W3:Y:S01]  /*9030*/  @P0 LDC R9, c[0x0][0xbf0] ;  /* 0x0002fc00ff090b82 */ /* 0x000ee20000000800 */
[----:B0-----:R-:W-:Y:S01]  /*9040*/  USHF.R.S32.HI UR8, URZ, 0x1f, UR7 ;  /* 0x0000001f3f087899 */ /* 0x001fe20008011407 */
[----:B------:R-:W-:Y:S01]  /*9050*/  IMAD.U32 R3, RZ, RZ, UR5 ;  /* 0x00000005ff037e24 */ /* 0x000fe2000f8e00ff */
[----:B------:R-:W-:Y:S01]  /*9060*/  UIADD3 UR6, UR5, UR6, URZ ;  /* 0x0000000605067290 */ /* 0x000fe2000fffe03f */
[----:B------:R-:W-:Y:S02]  /*9070*/  IMAD.U32 R2, RZ, RZ, UR4 ;  /* 0x00000004ff027e24 */ /* 0x000fe4000f8e00ff */
[----:B------:R-:W-:Y:S02]  /*9080*/  ULDC.64 UR4, c[0x0][0xbe0] ;  /* 0x0002f80000047ab9 */ /* 0x000fe40000000a00 */
[----:B------:R-:W0:Y:S01]  /*9090*/  S2UR UR10, SR_CTAID.Y ;  /* 0x00000000000a79c3 */ /* 0x000e220000002600 */
[----:B------:R-:W-:Y:S01]  /*90a0*/  MOV R3, UR6 ;  /* 0x0000000600037c02 */ /* 0x000fe20008000f00 */
[----:B-1----:R-:W-:-:S04]  /*90b0*/  IMAD R12, R10, UR8, RZ ;  /* 0x000000080a0c7c24 */ /* 0x002fc8000f8e02ff */
[----:B------:R-:W-:Y:S02]  /*90c0*/  IMAD R11, R11, UR7, R12 ;  /* 0x000000070b0b7c24 */ /* 0x000fe4000f8e020c */
[----:B------:R-:W0:Y:S01]  /*90d0*/  LDC R8, c[0x0][0xc50] ;  /* 0x00031400ff087b82 */ /* 0x000e220000000800 */
[----:B--2---:R-:W-:-:S04]  /*90e0*/  @P0 IMAD.HI.U32 R4, R0, R7, RZ ;  /* 0x0000000700040227 */ /* 0x004fc800078e00ff */
[----:B------:R-:W-:Y:S02]  /*90f0*/  IMAD R7, RZ, RZ, -UR11 ;  /* 0x8000000bff077e24 */ /* 0x000fe4000f8e02ff */
[----:B------:R-:W-:Y:S01]  /*9100*/  IMAD.WIDE.U32 R2, R10, UR7, R2 ;  /* 0x000000070a027c25 */ /* 0x000fe2000f8e0002 */
[----:B---3--:R-:W-:-:S04]  /*9110*/  @P0 SHF.R.U32.HI R5, RZ, R9, R4 ;  /* 0x00000009ff050219 */ /* 0x008fc80000011604 */
[----:B------:R-:W-:Y:S01]  /*9120*/  IADD3 R3, R11, R3, RZ ;  /* 0x000000030b037210 */ /* 0x000fe20007ffe0ff */
[----:B0-----:R-:W-:Y:S02]  /*9130*/  IMAD R9, R8, R7, UR10 ;  /* 0x0000000a08097e24 */ /* 0x001fe4000f8e0207 */
[----:B------:R-:W-:Y:S02]  /*9140*/  IMAD.MOV R7, RZ, RZ, -R5 ;  /* 0x000000ffff077224 */ /* 0x000fe400078e0a05 */
[----:B------:R-:W-:Y:S01]  /*9150*/  IMAD.WIDE.U32 R2, R9, UR4, R2 ;  /* 0x0000000409027c25 */ /* 0x000fe2000f8e0002 */
[----:B------:R-:W-:-:S03]  /*9160*/  SHF.R.S32.HI R4, RZ, 0x1f, R9 ;  /* 0x0000001fff047819 */ /* 0x000fc60000011409 */
[----:B------:R-:W-:Y:S01]  /*9170*/  IMAD R7, R6, R7, R0 ;  /* 0x0000000706077224 */ /* 0x000fe200078e0200 */
[----:B------:R-:W-:Y:S01]  /*9180*/  IADD3 R2, P0, R5, R2, RZ ;  /* 0x0000000205027210 */ /* 0x000fe20007f1e0ff */
[----:B------:R-:W-:-:S03]  /*9190*/  IMAD R4, R4, UR4, RZ ;  /* 0x0000000404047c24 */ /* 0x000fc6000f8e02ff */
[----:B------:R-:W-:Y:S01]  /*91a0*/  SHF.R.S32.HI R0, RZ, 0x1f, R7 ;  /* 0x0000001fff007819 */ /* 0x000fe20000011407 */
[----:B------:R-:W-:Y:S01]  /*91b0*/  IMAD R4, R9, UR5, R4 ;  /* 0x0000000509047c24 */ /* 0x000fe2000f8e0204 */
[----:B------:R-:W-:Y:S01]  /*91c0*/  SHF.R.S32.HI R9, RZ, 0x1f, R5 ;  /* 0x0000001fff097819 */ /* 0x000fe20000011405 */
[----:B------:R-:W-:Y:S02]  /*91d0*/  ULDC.64 UR4, c[0x0][0xbc8] ;  /* 0x0002f20000047ab9 */ /* 0x000fe40000000a00 */
[----:B------:R-:W-:Y:S01]  /*91e0*/  IMAD R0, R0, UR4, RZ ;  /* 0x0000000400007c24 */ /* 0x000fe2000f8e02ff */
[----:B------:R-:W-:-:S03]  /*91f0*/  IADD3.X R3, R9, R3, R4, P0, !PT ;  /* 0x0000000309037210 */ /* 0x000fc600007fe404 */
[C---:B------:R-:W-:Y:S02]  /*9200*/  IMAD R5, R7.reuse, UR5, R0 ;  /* 0x0000000507057c24 */ /* 0x040fe4000f8e0200 */
[----:B------:R-:W-:Y:S01]  /*9210*/  IMAD.WIDE.U32 R2, R7, UR4, R2 ;  /* 0x0000000407027c25 */ /* 0x000fe2000f8e0002 */
[----:B------:R-:W-:-:S03]  /*9220*/  ULDC.64 UR4, c[0x0][0xba8] ;  /* 0x0002ea0000047ab9 */ /* 0x000fc60000000a00 */
[----:B------:R-:W-:Y:S01]  /*9230*/  IMAD.IADD R3, R3, 0x1, R5 ;  /* 0x0000000103037824 */ /* 0x000fe200078e0205 */
[----:B------:R-:W-:-:S04]  /*9240*/  LEA R4, P0, R2, UR4, 0x2 ;  /* 0x0000000402047c11 */ /* 0x000fc8000f8010ff */
[----:B------:R-:W-:Y:S01]  /*9250*/  LEA.HI.X R5, R2, UR5, R3, 0x2, P0 ;  /* 0x0000000502057c11 */ /* 0x000fe200080f1403 */
[----:B------:R-:W-:-:S05]  /*9260*/  IMAD.MOV.U32 R3, RZ, RZ, -0x800000 ;  /* 0xff800000ff037424 */ /* 0x000fca00078e00ff */
[----:B------:R0:W-:Y:S01]  /*9270*/  STG.E desc[UR36][R4.64], R3 ;  /* 0x0000000304007986 */ /* 0x0001e2000c101924 */
[----:B------:R-:W-:Y:S05]  /*9280*/  BRA `(.L_x_8) ;  /* 0x0000003800e07947 */ /* 0x000fea0003800000 */
.L_x_6:
[----:B------:R-:W-:-:S08]  /*9290*/  NOP ;  /* 0x0000000000007918 */ /* 0x000fd00000000000 */
[----:B0-----:R-:W0:-:S00]  /*92a0*/  USETMAXREG.DEALLOC.CTAPOOL 0x28 ;  /* 0x00000028000079c8 */ /* 0x001e0000080e0500 */
[----:B0-----:R-:W-:Y:S01]  /*92b0*/  LOP3.LUT R18, R0, 0x3, RZ, 0xc0, !PT ;  /* 0x0000000300127812 */ /* 0x001fe200078ec0ff */
[----:B------:R-:W0:Y:S05]  /*92c0*/  S2R R26, SR_CTAID.Z ;  /* 0x00000000001a7919 */ /* 0x000e2a0000002700 */
[----:B------:R-:W1:Y:S01]  /*92d0*/  S2UR UR6, SR_CTAID.Y ;  /* 0x00000000000679c3 */ /* 0x000e620000002600 */
[----:B------:R-:W2:Y:S02]  /*92e0*/  SHFL.IDX PT, R0, R18, RZ, 0x1f ;  /* 0x00001fff12007589 */ /* 0x000ea400000e0000 */
[----:B--2---:R-:W-:-:S13]  /*92f0*/  ISETP.NE.AND P0, PT, R0, RZ, PT ;  /* 0x000000ff0000720c */ /* 0x004fda0003f05270 */
[----:B01----:R-:W-:Y:S05]  /*9300*/  @!P0 BRA `(.L_x_38) ;  /* 0x0000000000288947 */ /* 0x003fea0003800000 */
[----:B------:R-:W-:Y:S01]  /*9310*/  ULDC UR7, c[0x0][0xc50] ;  /* 0x0003140000077ab9 */ /* 0x000fe20000000800 */
[----:B------:R-:W-:Y:S01]  /*9320*/  UMOV UR41, UR6 ;  /* 0x0000000600297c82 */ /* 0x000fe20008000000 */
[----:B------:R-:W-:-:S06]  /*9330*/  UISETP.NE.AND UP0, UPT, UR7, 0x1, UPT ;  /* 0x000000010700788c */ /* 0x000fcc000bf05270 */
[----:B------:R-:W-:-:S13]  /*9340*/  PLOP3.LUT P0, PT, PT, PT, UP0, 0x80, 0x0 ;  /* 0x000000000000781c */ /* 0x000fda0003f0f008 */
[----:B------:R-:W-:Y:S05]  /*9350*/  @!P0 BRA `(.L_x_39) ;  /* 0x0000000000308947 */ /* 0x000fea0003800000 */
[----:B------:R-:W-:Y:S01]  /*9360*/  ULDC UR4, c[0x0][0xc54] ;  /* 0x0003150000047ab9 */ /* 0x000fe20000000800 */
[----:B------:R-:W-:Y:S01]  /*9370*/  ULDC UR41, c[0x0][0xc58] ;  /* 0x0003160000297ab9 */ /* 0x000fe20000000800 */
[----:B------:R-:W-:-:S04]  /*9380*/  UIMAD.WIDE.U32 UR4, UR6, UR4, URZ ;  /* 0x00000004060472a5 */ /* 0x000fc8000f8e003f */
[----:B------:R-:W-:Y:S01]  /*9390*/  USHF.R.U32.HI UR41, URZ, UR41, UR5 ;  /* 0x000000293f297299 */ /* 0x000fe20008011605 */
[----:B------:R-:W-:Y:S11]  /*93a0*/  BRA `(.L_x_39) ;  /* 0x00000000001c7947 */ /* 0x000ff60003800000 */
.L_x_38:
[----:B------:R-:W-:Y:S01]  /*93b0*/  ULDC UR7, c[0x0][0xc50] ;  /* 0x0003140000077ab9 */ /* 0x000fe20000000800 */
[----:B------:R-:W-:Y:S01]  /*93c0*/  UMOV UR41, UR6 ;  /* 0x0000000600297c82 */ /* 0x000fe20008000000 */
[----:B------:R-:W-:-:S11]  /*93d0*/  UISETP.NE.AND UP0, UPT, UR7, 0x1, UPT ;  /* 0x000000010700788c */ /* 0x000fd6000bf05270 */
[----:B------:R-:W-:Y:S01]  /*93e0*/  @UP0 ULDC UR4, c[0x0][0xc54] ;  /* 0x0003150000040ab9 */ /* 0x000fe20000000800 */
[----:B------:R-:W-:Y:S01]  /*93f0*/  @UP0 ULDC UR8, c[0x0][0xc58] ;  /* 0x0003160000080ab9 */ /* 0x000fe20000000800 */
[----:B------:R-:W-:-:S04]  /*9400*/  UIMAD.WIDE.U32 UR4, UR6, UR4, URZ ;  /* 0x00000004060472a5 */ /* 0x000fc8000f8e003f */
[----:B------:R-:W-:-:S12]  /*9410*/  @UP0 USHF.R.U32.HI UR41, URZ, UR8, UR5 ;  /* 0x000000083f290299 */ /* 0x000fd80008011605 */
.L_x_39:
[----:B------:R-:W-:Y:S01]  /*9420*/  ISETP.GE.AND P0, PT, R26, RZ, PT ;  /* 0x000000ff1a00720c */ /* 0x000fe20003f06270 */
[----:B------:R-:W-:Y:S01]  /*9430*/  UIADD3 UR4, -UR41, URZ, URZ ;  /* 0x0000003f29047290 */ /* 0x000fe2000fffe13f */
[----:B------:R-:W-:Y:S01]  /*9440*/  MOV R28, 0x1 ;  /* 0x00000001001c7802 */ /* 0x000fe20000000f00 */
[----:B------:R-:W-:Y:S02]  /*9450*/  IMAD.MOV.U32 R0, RZ, RZ, RZ ;  /* 0x000000ffff007224 */ /* 0x000fe400078e00ff */
[----:B------:R-:W-:Y:S01]  /*9460*/  UIMAD UR6, UR7, UR4, UR6 ;  /* 0x00000004070672a4 */ /* 0x000fe2000f8e0206 */
[----:B------:R-:W-:-:S07]  /*9470*/  IMAD.MOV.U32 R6, RZ, RZ, 0x1 ;  /* 0x00000001ff067424 */ /* 0x000fce00078e00ff */
[----:B------:R-:W-:Y:S05]  /*9480*/  @!P0 BRA `(.L_x_40) ;  /* 0x0000003400988947 */ /* 0x000fea0003800000 */
[----:B------:R-:W0:Y:S01]  /*9490*/  LDC.64 R2, c[0x0][0xa28] ;  /* 0x00028a00ff027b82 */ /* 0x000e220000000a00 */
[----:B------:R-:W-:Y:S01]  /*94a0*/  ULDC.64 UR4, c[0x0][0x418] ;  /* 0x0001060000047ab9 */ /* 0x000fe20000000a00 */
[----:B------:R-:W-:Y:S01]  /*94b0*/  ULDC UR42, c[0x0][0x2f0] ;  /* 0x0000bc00002a7ab9 */ /* 0x000fe20000000800 */
[----:B------:R-:W-:Y:S02]  /*94c0*/  MOV R19, RZ ;  /* 0x000000ff00137202 */ /* 0x000fe40000000f00 */
[----:B0-----:R-:W-:-:S04]  /*94d0*/  ISETP.NE.U32.AND P0, PT, R2, RZ, PT ;  /* 0x000000ff0200720c */ /* 0x001fc80003f05070 */
[----:B------:R-:W-:Y:S01]  /*94e0*/  ISETP.NE.AND.EX P0, PT, R3, RZ, PT, P0 ;  /* 0x000000ff0300720c */ /* 0x000fe20003f05300 */
[----:B------:R-:W-:-:S03]  /*94f0*/  UISETP.NE.U32.AND UP0, UPT, UR4, URZ, UPT ;  /* 0x0000003f0400728c */ /* 0x000fc6000bf05070 */
[----:B------:R-:W-:-:S09]  /*9500*/  ULDC UR4, c[0x0][0x424] ;  /* 0x0001090000047ab9 */ /* 0x000fd20000000800 */
[----:B------:R-:W0:Y:S01]  /*9510*/  @P0 LDC.64 R2, c[0x0][0xa28] ;  /* 0x00028a00ff020b82 */ /* 0x000e220000000a00 */
[----:B------:R-:W-:-:S04]  /*9520*/  UISETP.NE.AND.EX UP0, UPT, UR5, URZ, UPT, UP0 ;  /* 0x0000003f0500728c */ /* 0x000fc8000bf05300 */
[----:B------:R-:W-:-:S04]  /*9530*/  USEL UR4, UR4, 0x1, UP0 ;  /* 0x0000000104047887 */ /* 0x000fc80008000000 */
[----:B------:R-:W-:Y:S01]  /*9540*/  UIMAD UR42, UR4, UR42, URZ ;  /* 0x0000002a042a72a4 */ /* 0x000fe2000f8e023f */
[----:B------:R-:W1:Y:S03]  /*9550*/  S2R R22, SR_CTAID.X ;  /* 0x0000000000167919 */ /* 0x000e660000002500 */
[----:B------:R-:W-:Y:S02]  /*9560*/  UISETP.GE.AND UP0, UPT, UR42, 0x1, UPT ;  /* 0x000000012a00788c */ /* 0x000fe4000bf06270 */
[----:B------:R-:W-:Y:S01]  /*9570*/  UIADD3 UR4, UR42, 0x5f, URZ ;  /* 0x0000005f2a047890 */ /* 0x000fe2000fffe03f */
[----:B0-----:R-:W-:-:S05]  /*9580*/  @P0 IMAD.WIDE R2, R26, 0x4, R2 ;  /* 0x000000041a020825 */ /* 0x001fca00078e0202 */
[----:B------:R0:W5:Y:S01]  /*9590*/  @P0 LDG.E R19, desc[UR36][R2.64] ;  /* 0x0000002402130981 */ /* 0x000162000c1e1900 */
[----:B------:R-:W-:Y:S01]  /*95a0*/  PLOP3.LUT P0, PT, PT, PT, UP0, 0x80, 0x0 ;  /* 0x000000000000781c */ /* 0x000fe20003f0f008 */
[----:B------:R-:W-:Y:S02]  /*95b0*/  UIMAD.WIDE UR4, UR4, 0x2aaaaaab, URZ ;  /* 0x2aaaaaab040478a5 */ /* 0x000fe4000f8e023f */
[----:B------:R-:W-:Y:S02]  /*95c0*/  ULOP3.LUT UR46, UR6, 0xffff, URZ, 0xc0, !UPT ;  /* 0x0000ffff062e7892 */ /* 0x000fe4000f8ec03f */
[----:B------:R-:W-:Y:S01]  /*95d0*/  USHF.R.U32.HI UR43, URZ, 0x1f, UR5 ;  /* 0x0000001f3f2b7899 */ /* 0x000fe20008011605 */
[----:B------:R-:W-:-:S03]  /*95e0*/  UMOV UR40, URZ ;  /* 0x0000003f00287c82 */ /* 0x000fc60008000000 */
[----:B------:R-:W-:-:S04]  /*95f0*/  ULEA.HI.SX32 UR43, UR5, UR43, 0x1c ;  /* 0x0000002b052b7291 */ /* 0x000fc8000f8fe23f */
[----:B01----:R-:W-:Y:S08]  /*9600*/  @!P0 BRA `(.L_x_41) ;  /* 0x0000000000848947 */ /* 0x003ff00003800000 */
[----:B------:R-:W-:Y:S01]  /*9610*/  USHF.R.U32.HI UR6, URZ, 0x10, UR6 ;  /* 0x000000103f067899 */ /* 0x000fe20008011606 */
[----:B------:R-:W-:-:S03]  /*9620*/  UMOV UR4, URZ ;  /* 0x0000003f00047c82 */ /* 0x000fc60008000000 */
[----:B------:R-:W-:-:S11]  /*9630*/  UISETP.NE.AND UP0, UPT, UR6, URZ, UPT ;  /* 0x0000003f0600728c */ /* 0x000fd6000bf05270 */
[----:B------:R-:W-:Y:S02]  /*9640*/  @!UP0 ULDC UR6, c[0x0][0x9f0] ;  /* 0x00027c0000068ab9 */ /* 0x000fe40000000800 */
[----:B------:R-:W-:Y:S01]  /*9650*/  IABS R0, UR6 ;  /* 0x0000000600007c13 */ /* 0x000fe20008000000 */
[----:B------:R-:W-:Y:S02]  /*9660*/  UIADD3 UR7, UR43, -0x1, UR6 ;  /* 0xffffffff2b077890 */ /* 0x000fe4000fffe006 */
[----:B------:R-:W-:Y:S02]  /*9670*/  IABS R4, UR6 ;  /* 0x0000000600047c13 */ /* 0x000fe40008000000 */
[----:B------:R-:W-:Y:S02]  /*9680*/  R2UR UR10, R0 ;  /* 0x00000000000a72ca */ /* 0x000fe400000e0000 */
[----:B------:R-:W-:Y:S01]  /*9690*/  IABS R3, UR7 ;  /* 0x0000000700037c13 */ /* 0x000fe20008000000 */
[----:B------:R-:W-:-:S03]  /*96a0*/  ULOP3.LUT UR7, UR7, UR6, URZ, 0x3c, !UPT ;  /* 0x0000000607077292 */ /* 0x000fc6000f8e3c3f */
[----:B------:R-:W-:-:S07]  /*96b0*/  R2UR UR9, R3 ;  /* 0x00000000030972ca */ /* 0x000fce00000e0000 */
[----:B------:R-:W0:Y:S08]  /*96c0*/  I2F.RP R0, UR10 ;  /* 0x0000000a00007d06 */ /* 0x000e300008209400 */
[----:B0-----:R-:W0:Y:S02]  /*96d0*/  MUFU.RCP R0, R0 ;  /* 0x0000000000007308 */ /* 0x001e240000001000 */
        /* <DEDUP_REMOVED lines=16> */
[----:B------:R-:W-:Y:S02]  /*97e0*/  UISETP.NE.AND UP1, UPT, UR6, URZ, UPT ;  /* 0x0000003f0600728c */ /* 0x000fe4000bf25270 */
[----:B------:R-:W-:-:S09]  /*97f0*/  @!UP0 UIADD3 UR5, -UR5, URZ, URZ ;  /* 0x0000003f05058290 */ /* 0x000fd2000fffe13f */
[----:B------:R-:W-:-:S07]  /*9800*/  @!UP1 ULOP3.LUT UR5, URZ, UR6, URZ, 0x33, !UPT ;  /* 0x000000063f059292 */ /* 0x000fce000f8e333f */
[----:B------:R-:W-:-:S05]  /*9810*/  UMOV UR40, UR5 ;  /* 0x0000000500287c82 */ /* 0x000fca0008000000 */
.L_x_41:
[----:B------:R-:W-:Y:S02]  /*9820*/  UIMAD UR47, UR46, UR40, URZ ;  /* 0x000000282e2f72a4 */ /* 0x000fe4000f8e023f */
[----:B------:R-:W-:Y:S02]  /*9830*/  MOV R3, UR40 ;  /* 0x0000002800037c02 */ /* 0x000fe40008000f00 */
[----:B------:R-:W-:Y:S02]  /*9840*/  MOV R6, 0x1 ;  /* 0x0000000100067802 */ /* 0x000fe40000000f00 */
[----:B------:R-:W-:-:S05]  /*9850*/  IMAD.U32 R0, RZ, RZ, UR47 ;  /* 0x0000002fff007e24 */ /* 0x000fca000f8e00ff */
[----:B------:R-:W-:-:S04]  /*9860*/  VIADDMNMX R0, R0, R3, UR43, PT ;  /* 0x0000002b00007e46 */ /* 0x000fc8000b800103 */
[----:B------:R-:W-:Y:S01]  /*9870*/  R2UR UR48, R0 ;  /* 0x00000000003072ca */ /* 0x000fe200000e0000 */
[----:B------:R-:W-:-:S12]  /*9880*/  IMAD.MOV.U32 R0, RZ, RZ, RZ ;  /* 0x000000ffff007224 */ /* 0x000fd800078e00ff */
[----:B------:R-:W-:-:S06]  /*9890*/  UISETP.GT.AND UP0, UPT, UR48, UR47, UPT ;  /* 0x0000002f3000728c */ /* 0x000fcc000bf04270 */
[----:B------:R-:W-:-:S13]  /*98a0*/  PLOP3.LUT P0, PT, PT, PT, UP0, 0x80, 0x0 ;  /* 0x000000000000781c */ /* 0x000fda0003f0f008 */
[----:B------:R-:W-:Y:S05]  /*98b0*/  @!P0 BRA `(.L_x_40) ;  /* 0x00000030008c8947 */ /* 0x000fea0003800000 */
[----:B------:R-:W0:Y:S01]  /*98c0*/  S2UR UR4, SR_CgaCtaId ;  /* 0x00000000000479c3 */ /* 0x000e220000008800 */
[----:B------:R-:W-:Y:S02]  /*98d0*/  UMOV UR44, 0x400 ;  /* 0x00000400002c7882 */ /* 0x000fe40000000000 */
[----:B0-----:R-:W-:-:S04]  /*98e0*/  ULEA UR44, UR4, UR44, 0x18 ;  /* 0x0000002c042c7291 */ /* 0x001fc8000f8ec03f */
[----:B------:R-:W-:-:S04]  /*98f0*/  UIADD3 UR4, UR44, 0x1e400, URZ ;  /* 0x0001e4002c047890 */ /* 0x000fc8000fffe03f */
[----:B------:R-:W-:-:S06]  /*9900*/  ULOP3.LUT UP0, URZ, UR4, 0x3ff, URZ, 0xc0, !UPT ;  /* 0x000003ff043f7892 */ /* 0x000fcc000f80c03f */
[----:B------:R-:W-:-:S13]  /*9910*/  PLOP3.LUT P0, PT, PT, PT, UP0, 0x80, 0x0 ;  /* 0x000000000000781c */ /* 0x000fda0003f0f008 */
[----:B------:R-:W-:Y:S05]  /*9920*/  @!P0 BRA `(.L_x_42) ;  /* 0x0000000000408947 */ /* 0x000fea0003800000 */
[----:B------:R-:W-:Y:S01]  /*9930*/  MOV R2, 0x0 ;  /* 0x0000000000027802 */ /* 0x000fe20000000f00 */
[----:B------:R-:W-:Y:S01]  /*9940*/  ULDC.64 UR4, c[0x4][0x88] ;  /* 0x0100220000047ab9 */ /* 0x000fe20000000a00 */
[----:B------:R-:W-:Y:S01]  /*9950*/  ULDC.64 UR6, c[0x4][0x90] ;  /* 0x0100240000067ab9 */ /* 0x000fe20000000a00 */
[----:B------:R-:W-:Y:S01]  /*9960*/  IMAD.U32 R4, RZ, RZ, UR4 ;  /* 0x00000004ff047e24 */ /* 0x000fe2000f8e00ff */
[----:B------:R-:W-:Y:S01]  /*9970*/  MOV R6, UR6 ;  /* 0x0000000600067c02 */ /* 0x000fe20008000f00 */
[----:B------:R-:W-:Y:S01]  /*9980*/  IMAD.U32 R5, RZ, RZ, UR5 ;  /* 0x00000005ff057e24 */ /* 0x000fe2000f8e00ff */
[----:B------:R-:W0:Y:S01]  /*9990*/  LDC.64 R2, c[0x4][R2] ;  /* 0x0100000002027b82 */ /* 0x000e220000000a00 */
[----:B------:R-:W-:Y:S01]  /*99a0*/  ULDC.64 UR4, c[0x4][0x8] ;  /* 0x0100020000047ab9 */ /* 0x000fe20000000a00 */
[----:B------:R-:W-:Y:S01]  /*99b0*/  IMAD.U32 R7, RZ, RZ, UR7 ;  /* 0x00000007ff077e24 */ /* 0x000fe2000f8e00ff */
[----:B------:R-:W-:Y:S01]  /*99c0*/  MOV R11, UR5 ;  /* 0x00000005000b7c02 */ /* 0x000fe20008000f00 */
[----:B------:R-:W-:Y:S01]  /*99d0*/  IMAD.U32 R10, RZ, RZ, UR4 ;  /* 0x00000004ff0a7e24 */ /* 0x000fe2000f8e00ff */
[----:B------:R-:W-:Y:S01]  /*99e0*/  MOV R13, RZ ;  /* 0x000000ff000d7202 */ /* 0x000fe20000000f00 */
[----:B------:R-:W-:-:S02]  /*99f0*/  IMAD.MOV.U32 R8, RZ, RZ, 0x70 ;  /* 0x00000070ff087424 */ /* 0x000fc400078e00ff */
[----:B------:R-:W-:-:S07]  /*9a00*/  IMAD.MOV.U32 R12, RZ, RZ, 0x1 ;  /* 0x00000001ff0c7424 */ /* 0x000fce00078e00ff */
[----:B------:R-:W-:-:S07]  /*9a10*/  LEPC R20, `(.L_x_42) ;  /* 0x000000001014794e */ /* 0x000fce0000000000 */
[----:B0----5:R-:W-:Y:S05]  /*9a20*/  CALL.ABS.NOINC R2 ;  /* 0x0000000002007343 */ /* 0x021fea0003c00000 */
.L_x_42:
        /* <DEDUP_REMOVED lines=8> */
[----:B------:R0:W1:Y:S01]  /*9ab0*/  LDC.64 R2, c[0x4][R16] ;  /* 0x0100000010027b82 */ /* 0x0000620000000a00 */
[----:B------:R-:W-:Y:S01]  /*9ac0*/  IMAD.U32 R5, RZ, RZ, UR5 ;  /* 0x00000005ff057e24 */ /* 0x000fe2000f8e00ff */
[----:B------:R-:W-:Y:S01]  /*9ad0*/  ULDC.64 UR4, c[0x4][0x10] ;  /* 0x0100040000047ab9 */ /* 0x000fe20000000a00 */
[----:B------:R-:W-:Y:S01]  /*9ae0*/  MOV R6, UR6 ;  /* 0x0000000600067c02 */ /* 0x000fe20008000f00 */
[----:B------:R-:W-:Y:S01]  /*9af0*/  IMAD.U32 R7, RZ, RZ, UR7 ;  /* 0x00000007ff077e24 */ /* 0x000fe2000f8e00ff */
[----:B------:R-:W-:Y:S01]  /*9b00*/  MOV R11, UR5 ;  /* 0x00000005000b7c02 */ /* 0x000fe20008000f00 */
[----:B------:R-:W-:Y:S01]  /*9b10*/  IMAD.U32 R10, RZ, RZ, UR4 ;  /* 0x00000004ff0a7e24 */ /* 0x000fe2000f8e00ff */
[----:B------:R-:W-:Y:S01]  /*9b20*/  MOV R13, RZ ;  /* 0x000000ff000d7202 */ /* 0x000fe20000000f00 */
[----:B------:R-:W-:-:S02]  /*9b30*/  IMAD.MOV.U32 R8, RZ, RZ, 0x70 ;  /* 0x00000070ff087424 */ /* 0x000fc400078e00ff */
[----:B0-----:R-:W-:-:S07]  /*9b40*/  IMAD.MOV.U32 R12, RZ, RZ, 0x1 ;  /* 0x00000001ff0c7424 */ /* 0x001fce00078e00ff */
[----:B------:R-:W-:-:S07]  /*9b50*/  LEPC R20, `(.L_x_44) ;  /* 0x000000001014794e */ /* 0x000fce0000000000 */
[----:B-1---5:R-:W-:Y:S05]  /*9b60*/  CALL.ABS.NOINC R2 ;  /* 0x0000000002007343 */ /* 0x022fea0003c00000 */
.L_x_44:
[----:B------:R0:W1:Y:S01]  /*9b70*/  LDC.64 R2, c[0x4][R16] ;  /* 0x0100000010027b82 */ /* 0x0000620000000a00 */
[----:B------:R-:W-:Y:S01]  /*9b80*/  ULDC.64 UR4, c[0x4][0x88] ;  /* 0x0100220000047ab9 */ /* 0x000fe20000000a00 */
[----:B------:R-:W-:Y:S01]  /*9b90*/  ULDC.64 UR6, c[0x4][0x90] ;  /* 0x0100240000067ab9 */ /* 0x000fe20000000a00 */
[----:B------:R-:W-:Y:S01]  /*9ba0*/  IMAD.U32 R4, RZ, RZ, UR4 ;  /* 0x00000004ff047e24 */ /* 0x000fe2000f8e00ff */
[----:B------:R-:W-:Y:S01]  /*9bb0*/  MOV R6, UR6 ;  /* 0x0000000600067c02 */ /* 0x000fe20008000f00 */
[----:B------:R-:W-:Y:S01]  /*9bc0*/  IMAD.U32 R5, RZ, RZ, UR5 ;  /* 0x00000005ff057e24 */ /* 0x000fe2000f8e00ff */
[----:B------:R-:W-:Y:S01]  /*9bd0*/  ULDC.64 UR4, c[0x4][0x18] ;  /* 0x0100060000047ab9 */ /* 0x000fe20000000a00 */
[----:B------:R-:W-:Y:S01]  /*9be0*/  IMAD.U32 R7, RZ, RZ, UR7 ;  /* 0x00000007ff077e24 */ /* 0x000fe2000f8e00ff */
[----:B------:R-:W-:Y:S01]  /*9bf0*/  MOV R11, UR5 ;  /* 0x00000005000b7c02 */ /* 0x000fe20008000f00 */
[----:B------:R-:W-:Y:S01]  /*9c00*/  IMAD.U32 R10, RZ, RZ, UR4 ;  /* 0x00000004ff0a7e24 */ /* 0x000fe2000f8e00ff */
[----:B------:R-:W-:Y:S01]  /*9c10*/  MOV R13, RZ ;  /* 0x000000ff000d7202 */ /* 0x000fe20000000f00 */
[----:B------:R-:W-:-:S02]  /*9c20*/  IMAD.MOV.U32 R8, RZ, RZ, 0x70 ;  /* 0x00000070ff087424 */ /* 0x000fc400078e00ff */
[----:B0-----:R-:W-:-:S07]  /*9c30*/  IMAD.MOV.U32 R12, RZ, RZ, 0x1 ;  /* 0x00000001ff0c7424 */ /* 0x001fce00078e00ff */
[----:B------:R-:W-:-:S07]  /*9c40*/  LEPC R20, `(.L_x_43) ;  /* 0x000000001014794e */ /* 0x000fce0000000000 */
[----:B-1----:R-:W-:Y:S05]  /*9c50*/  CALL.ABS.NOINC R2 ;  /* 0x0000000002007343 */ /* 0x002fea0003c00000 */
.L_x_43:
[----:B------:R-:W0:Y:S01]  /*9c60*/  LDC.64 R2, c[0x0][0x9f8] ;  /* 0x00027e00ff027b82 */ /* 0x000e220000000a00 */
[----:B------:R-:W-:Y:S01]  /*9c70*/  IMAD.SHL.U32 R6, R25, 0x8, RZ ;  /* 0x0000000819067824 */ /* 0x000fe200078e00ff */
[----:B------:R-:W-:Y:S01]  /*9c80*/  ULDC UR4, c[0x0][0x2f4] ;  /* 0x0000bd0000047ab9 */ /* 0x000fe20000000800 */
[----:B------:R-:W-:-:S05]  /*9c90*/  IMAD.MOV.U32 R36, RZ, RZ, R26 ;  /* 0x000000ffff247224 */ /* 0x000fca00078e001a */
[----:B------:R-:W1:Y:S01]  /*9ca0*/  LDC R17, c[0x0][0x430] ;  /* 0x00010c00ff117b82 */ /* 0x000e620000000800 */
[----:B0-----:R-:W-:-:S04]  /*9cb0*/  ISETP.NE.U32.AND P0, PT, R2, RZ, PT ;  /* 0x000000ff0200720c */ /* 0x001fc80003f05070 */
[----:B------:R-:W-:Y:S02]  /*9cc0*/  ISETP.NE.AND.EX P0, PT, R3, RZ, PT, P0 ;  /* 0x000000ff0300720c */ /* 0x000fe40003f05300 */
[----:B------:R-:W-:-:S11]  /*9cd0*/  LOP3.LUT R23, R6, 0x38, RZ, 0xc0, !PT ;  /* 0x0000003806177812 */ /* 0x000fd600078ec0ff */
[----:B------:R-:W0:Y:S01]  /*9ce0*/  @P0 LDC.64 R2, c[0x0][0x9f8] ;  /* 0x00027e00ff020b82 */ /* 0x000e220000000a00 */
[C---:B------:R-:W-:Y:S02]  /*9cf0*/  ISETP.GE.AND P2, PT, R23.reuse, UR4, PT ;  /* 0x0000000417007c0c */ /* 0x040fe4000bf46270 */
[C---:B------:R-:W-:Y:S02]  /*9d00*/  LOP3.LUT R34, R23.reuse, 0x40, RZ, 0xfc, !PT ;  /* 0x0000004017227812 */ /* 0x040fe400078efcff */
[----:B------:R-:W-:Y:S02]  /*9d10*/  LOP3.LUT R16, R16, 0xfffffffb, RZ, 0xc0, !PT ;  /* 0xfffffffb10107812 */ /* 0x000fe400078ec0ff */
[----:B------:R-:W-:Y:S02]  /*9d20*/  LOP3.LUT R33, R23, 0x80, RZ, 0xfc, !PT ;  /* 0x0000008017217812 */ /* 0x000fe400078efcff */
[----:B------:R-:W-:-:S05]  /*9d30*/  ISETP.GE.AND P1, PT, R34, UR4, PT ;  /* 0x0000000422007c0c */ /* 0x000fca000bf26270 */
[----:B------:R-:W-:Y:S01]  /*9d40*/  @P2 LOP3.LUT R16, R16, 0x4, RZ, 0xfc, !PT ;  /* 0x0000000410102812 */ /* 0x000fe200078efcff */
[----:B0-----:R-:W-:-:S03]  /*9d50*/  @P0 IMAD.WIDE R2, R26, 0x4, R2 ;  /* 0x000000041a020825 */ /* 0x001fc600078e0202 */
[----:B------:R-:W-:Y:S02]  /*9d60*/  LOP3.LUT R16, R16, 0xfffffffe, RZ, 0xc0, !PT ;  /* 0xfffffffe10107812 */ /* 0x000fe400078ec0ff */
[----:B------:R0:W5:Y:S01]  /*9d70*/  @P0 LDG.E R36, desc[UR36][R2.64] ;  /* 0x0000002402240981 */ /* 0x000162000c1e1900 */
[----:B------:R-:W-:Y:S01]  /*9d80*/  ISETP.GE.AND P0, PT, R33, UR4, PT ;  /* 0x0000000421007c0c */ /* 0x000fe2000bf06270 */
[----:B------:R-:W-:Y:S01]  /*9d90*/  UMOV UR5, 0xffffffff ;  /* 0xffffffff00057882 */ /* 0x000fe20000000000 */
[----:B------:R-:W-:Y:S02]  /*9da0*/  LOP3.LUT R16, R16, 0xfffffffd, RZ, 0xc0, !PT ;  /* 0xfffffffd10107812 */ /* 0x000fe400078ec0ff */
[C---:B------:R-:W-:Y:S02]  /*9db0*/  SHF.L.U32 R24, R25.reuse, 0x4, RZ ;  /* 0x0000000419187819 */ /* 0x040fe400000006ff */
[----:B------:R-:W-:Y:S02]  /*9dc0*/  @P1 LOP3.LUT R16, R16, 0x2, RZ, 0xfc, !PT ;  /* 0x0000000210101812 */ /* 0x000fe400078efcff */
[----:B------:R-:W-:-:S02]  /*9dd0*/  LOP3.LUT R10, R25, 0x7f, RZ, 0xc0, !PT ;  /* 0x0000007f190a7812 */ /* 0x000fc400078ec0ff */
[----:B------:R-:W-:-:S03]  /*9de0*/  LOP3.LUT R24, R24, 0x70, RZ, 0xc0, !PT ;  /* 0x0000007018187812 */ /* 0x000fc600078ec0ff */
[----:B------:R-:W-:Y:S01]  /*9df0*/  @P0 LOP3.LUT R16, R16, 0x1, RZ, 0xfc, !PT ;  /* 0x0000000110100812 */ /* 0x000fe200078efcff */
[----:B01----:R-:W-:Y:S06]  /*9e00*/  BRA.DIV UR5, `(.L_x_45) ;  /* 0x0000003205807947 */ /* 0x003fec000b800000 */
.L_x_87:
[----:B------:R-:W2:Y:S01]  /*9e10*/  LDL R0, [R1+0x4] ;  /* 0x0000040001007983 */ /* 0x000ea20000100800 */
[----:B------:R-:W-:Y:S01]  /*9e20*/  UIADD3 UR4, UR48, -0x1, URZ ;  /* 0xffffffff30047890 */ /* 0x000fe2000fffe03f */
[----:B------:R-:W-:Y:S02]  /*9e30*/  ISETP.NE.AND P1, PT, R17, 0x1, PT ;  /* 0x000000011100780c */ /* 0x000fe40003f25270 */
[----:B-----5:R-:W-:Y:S02]  /*9e40*/  SHF.R.S32.HI R12, RZ, 0x1f, R36 ;  /* 0x0000001fff0c7819 */ /* 0x020fe40000011424 */
[----:B------:R-:W-:Y:S01]  /*9e50*/  LOP3.LUT R16, R16, 0xffffffdf, RZ, 0xc0, !PT ;  /* 0xffffffdf10107812 */ /* 0x000fe200078ec0ff */
[----:B------:R-:W-:Y:S02]  /*9e60*/  IMAD.U32 R2, RZ, RZ, UR4 ;  /* 0x00000004ff027e24 */ /* 0x000fe4000f8e00ff */
[----:B------:R0:W-:Y:S06]  /*9e70*/  STL [R1], R12 ;  /* 0x0000000c01007387 */ /* 0x0001ec0000100800 */
[----:B------:R-:W1:Y:S01]  /*9e80*/  @P1 LDC R3, c[0x0][0x438] ;  /* 0x00010e00ff031b82 */ /* 0x000e620000000800 */
[----:B------:R-:W-:-:S04]  /*9e90*/  @P1 LOP3.LUT R16, R16, 0x20, RZ, 0xfc, !PT ;  /* 0x0000002010101812 */ /* 0x000fc800078efcff */
[----:B------:R-:W-:-:S04]  /*9ea0*/  LOP3.LUT R16, R16, 0xffffffef, RZ, 0xc0, !PT ;  /* 0xffffffef10107812 */ /* 0x000fc800078ec0ff */
[----:B------:R-:W-:Y:S01]  /*9eb0*/  LOP3.LUT R16, R16, 0xfffffff7, RZ, 0xc0, !PT ;  /* 0xfffffff710107812 */ /* 0x000fe200078ec0ff */
[----:B------:R-:W-:Y:S01]  /*9ec0*/  IMAD.U32 R32, RZ, RZ, UR4 ;  /* 0x00000004ff207e24 */ /* 0x000fe2000f8e00ff */
[----:B------:R-:W-:-:S04]  /*9ed0*/  MOV R35, UR41 ;  /* 0x0000002900237c02 */ /* 0x000fc80008000f00 */
[----:B------:R-:W-:Y:S02]  /*9ee0*/  SHF.R.S32.HI R35, RZ, 0x1f, R35 ;  /* 0x0000001fff237819 */ /* 0x000fe40000011423 */
[----:B--2---:R-:W-:Y:S02]  /*9ef0*/  R2UR UR5, R0 ;  /* 0x00000000000572ca */ /* 0x004fe400000e0000 */
[----:B------:R-:W-:-:S04]  /*9f00*/  SHF.R.U32.HI R0, RZ, 0x3, R10 ;  /* 0x00000003ff007819 */ /* 0x000fc8000001160a */
[----:B------:R-:W-:Y:S02]  /*9f10*/  LOP3.LUT R37, R24, R0, RZ, 0xfc, !PT ;  /* 0x0000000018257212 */ /* 0x000fe400078efcff */
[----:B------:R-:W2:Y:S03]  /*9f20*/  @P1 LDC R0, c[0x0][0x434] ;  /* 0x00010d00ff001b82 */ /* 0x000ea60000000800 */
[----:B------:R-:W-:-:S04]  /*9f30*/  IMAD R2, R2, 0x60, R37 ;  /* 0x0000006002027824 */ /* 0x000fc800078e0225 */
[C---:B------:R-:W-:Y:S01]  /*9f40*/  IMAD.IADD R7, R2.reuse, 0x1, R19 ;  /* 0x0000000102077824 */ /* 0x040fe200078e0213 */
[----:B------:R-:W-:-:S04]  /*9f50*/  ISETP.GE.AND P0, PT, R2, UR42, PT ;  /* 0x0000002a02007c0c */ /* 0x000fc8000bf06270 */
[----:B------:R-:W-:Y:S02]  /*9f60*/  ISETP.GT.U32.OR P0, PT, R37, 0x5f, P0 ;  /* 0x0000005f2500780c */ /* 0x000fe40000704470 */
[----:B------:R-:W-:Y:S01]  /*9f70*/  MOV R11, R7 ;  /* 0x00000007000b7202 */ /* 0x000fe20000000f00 */
[----:B--2---:R-:W-:-:S10]  /*9f80*/  @P1 IMAD.HI.U32 R0, R7, R0, RZ ;  /* 0x0000000007001227 */ /* 0x004fd400078e00ff */
[----:B------:R-:W2:Y:S01]  /*9f90*/  @!P0 LDC.64 R8, c[0x0][0x428] ;  /* 0x00010a00ff088b82 */ /* 0x000ea20000000a00 */
[----:B-1----:R-:W-:-:S07]  /*9fa0*/  @P1 SHF.R.U32.HI R11, RZ, R3, R0 ;  /* 0x00000003ff0b1219 */ /* 0x002fce0000011600 */
[----:B------:R-:W1:Y:S01]  /*9fb0*/  @!P0 LDC.64 R4, c[0x0][0x418] ;  /* 0x00010600ff048b82 */ /* 0x000e620000000a00 */
[--C-:B------:R-:W-:Y:S01]  /*9fc0*/  @!P0 SHF.R.S32.HI R3, RZ, 0x1f, R11.reuse ;  /* 0x0000001fff038819 */ /* 0x100fe2000001140b */
[----:B------:R-:W-:Y:S01]  /*9fd0*/  @!P0 IMAD.MOV.U32 R2, RZ, RZ, R11 ;  /* 0x000000ffff028224 */ /* 0x000fe200078e000b */
[----:B------:R-:W-:Y:S01]  /*9fe0*/  ULOP3.LUT UR5, UR5, 0x2, URZ, 0xfc, !UPT ;  /* 0x0000000205057892 */ /* 0x000fe2000f8efc3f */
[-C--:B--2---:R-:W-:Y:S02]  /*9ff0*/  @!P0 IMAD R0, R12, R8.reuse, RZ ;  /* 0x000000080c008224 */ /* 0x084fe400078e02ff */
[----:B------:R-:W-:-:S04]  /*a000*/  @!P0 IMAD.WIDE.U32 R2, R36, R8, R2 ;  /* 0x0000000824028225 */ /* 0x000fc800078e0002 */
[----:B------:R-:W-:Y:S01]  /*a010*/  @!P0 IMAD R9, R36, R9, R0 ;  /* 0x0000000924098224 */ /* 0x000fe200078e0200 */
[----:B-1----:R-:W-:-:S03]  /*a020*/  @!P0 LEA R4, P1, R2, R4, 0x2 ;  /* 0x0000000402048211 */ /* 0x002fc600078210ff */
[----:B------:R-:W-:-:S05]  /*a030*/  @!P0 IMAD.IADD R0, R3, 0x1, R9 ;  /* 0x0000000103008824 */ /* 0x000fca00078e0209 */
[----:B------:R-:W-:Y:S02]  /*a040*/  @!P0 LEA.HI.X R5, R2, R5, R0, 0x2, P1 ;  /* 0x0000000502058211 */ /* 0x000fe400008f1400 */
[----:B------:R-:W-:Y:S01]  /*a050*/  MOV R0, RZ ;  /* 0x000000ff00007202 */ /* 0x000fe20000000f00 */
[----:B------:R-:W-:-:S05]  /*a060*/  IMAD.U32 R2, RZ, RZ, UR5 ;  /* 0x00000005ff027e24 */ /* 0x000fca000f8e00ff */
[----:B------:R0:W5:Y:S01]  /*a070*/  @!P0 LDG.E R0, desc[UR36][R4.64] ;  /* 0x0000002404008981 */ /* 0x000162000c1e1900 */
[----:B------:R-:W-:Y:S02]  /*a080*/  ISETP.GT.U32.AND P0, PT, R37, 0x5f, PT ;  /* 0x0000005f2500780c */ /* 0x000fe40003f04070 */
[----:B------:R-:W-:Y:S01]  /*a090*/  ISETP.NE.AND P2, PT, R2, 0x3, PT ;  /* 0x000000030200780c */ /* 0x000fe20003f45270 */
[----:B------:R-:W-:-:S04]  /*a0a0*/  IMAD.MOV R2, RZ, RZ, -R11 ;  /* 0x000000ffff027224 */ /* 0x000fc800078e0a0b */
[----:B------:R-:W-:-:S06]  /*a0b0*/  IMAD R7, R17, R2, R7 ;  /* 0x0000000211077224 */ /* 0x000fcc00078e0207 */
[----:B------:R-:W-:-:S04]  /*a0c0*/  @P0 LOP3.LUT R16, R16, 0x8, RZ, 0xfc, !PT ;  /* 0x0000000810100812 */ /* 0x000fc800078efcff */
[----:B------:R-:W-:Y:S01]  /*a0d0*/  @P2 LOP3.LUT R16, R16, 0x10, RZ, 0xfc, !PT ;  /* 0x0000001010102812 */ /* 0x000fe200078efcff */
[----:B0-----:R-:W-:Y:S06]  /*a0e0*/  @!P2 BRA `(.L_x_46) ;  /* 0x000000000004a947 */ /* 0x001fec0003800000 */
[----:B------:R-:W-:Y:S01]  /*a0f0*/  BPT.TRAP 0x1 ;  /* 0x000000040000795c */ /* 0x000fe20000300000 */
.L_x_46:
[----:B------:R-:W-:Y:S01]  /*a100*/  SHF.R.S32.HI R5, RZ, 0x1f, R7 ;  /* 0x0000001fff057819 */ /* 0x000fe20000011407 */
[----:B------:R-:W-:Y:S01]  /*a110*/  ULDC.64 UR4, c[0x0][0x328] ;  /* 0x0000ca0000047ab9 */ /* 0x000fe20000000a00 */
[----:B-----5:R-:W-:Y:S02]  /*a120*/  SHF.R.S32.HI R4, RZ, 0x1f, R0 ;  /* 0x0000001fff047819 */ /* 0x020fe40000011400 */
[----:B------:R-:W-:Y:S01]  /*a130*/  R2UR UR6, R35 ;  /* 0x00000000230672ca */ /* 0x000fe200000e0000 */
[----:B------:R-:W-:-:S04]  /*a140*/  IMAD R2, R5, UR4, RZ ;  /* 0x0000000405027c24 */ /* 0x000fc8000f8e02ff */
[C---:B------:R-:W-:Y:S02]  /*a150*/  IMAD R9, R7.reuse, UR5, R2 ;  /* 0x0000000507097c24 */ /* 0x040fe4000f8e0202 */
[----:B------:R-:W-:Y:S01]  /*a160*/  IMAD.WIDE.U32 R2, R7, UR4, RZ ;  /* 0x0000000407027c25 */ /* 0x000fe2000f8e00ff */
[----:B------:R-:W-:-:S03]  /*a170*/  ULDC.64 UR4, c[0x0][0x338] ;  /* 0x0000ce0000047ab9 */ /* 0x000fc60000000a00 */
[----:B------:R-:W-:Y:S02]  /*a180*/  IMAD.IADD R3, R3, 0x1, R9 ;  /* 0x0000000103037824 */ /* 0x000fe400078e0209 */
[----:B------:R-:W-:Y:S02]  /*a190*/  IMAD R9, R4, UR4, RZ ;  /* 0x0000000404097c24 */ /* 0x000fe4000f8e02ff */
[----:B------:R-:W-:-:S04]  /*a1a0*/  IMAD.WIDE.U32 R2, R0, UR4, R2 ;  /* 0x0000000400027c25 */ /* 0x000fc8000f8e0002 */
[----:B------:R-:W-:Y:S01]  /*a1b0*/  IMAD R9, R0, UR5, R9 ;  /* 0x0000000500097c24 */ /* 0x000fe2000f8e0209 */
[----:B------:R-:W-:-:S04]  /*a1c0*/  ULDC.64 UR4, c[0x0][0x330] ;  /* 0x0000cc0000047ab9 */ /* 0x000fc80000000a00 */
[----:B------:R-:W-:Y:S01]  /*a1d0*/  IADD3 R3, R3, R9, RZ ;  /* 0x0000000903037210 */ /* 0x000fe20007ffe0ff */
[----:B------:R-:W-:Y:S01]  /*a1e0*/  IMAD.U32 R9, RZ, RZ, UR4 ;  /* 0x00000004ff097e24 */ /* 0x000fe2000f8e00ff */
[----:B------:R-:W-:-:S03]  /*a1f0*/  UIMAD UR4, UR6, UR4, URZ ;  /* 0x00000004060472a4 */ /* 0x000fc6000f8e023f */
[----:B------:R-:W-:Y:S01]  /*a200*/  IMAD.WIDE.U32 R2, R9, UR41, R2 ;  /* 0x0000002909027c25 */ /* 0x000fe2000f8e0002 */
[----:B------:R-:W-:Y:S01]  /*a210*/  UIMAD UR4, UR41, UR5, UR4 ;  /* 0x00000005290472a4 */ /* 0x000fe2000f8e0204 */
[----:B------:R-:W-:Y:S02]  /*a220*/  ULDC.64 UR6, c[0x0][0x318] ;  /* 0x0000c60000067ab9 */ /* 0x000fe40000000a00 */
[----:B------:R-:W-:-:S03]  /*a230*/  LEA R17, P0, R2, UR6, 0x1 ;  /* 0x0000000602117c11 */ /* 0x000fc6000f8008ff */
[----:B------:R-:W-:-:S05]  /*a240*/  VIADD R3, R3, UR4 ;  /* 0x0000000403037c36 */ /* 0x000fca0008000000 */
[----:B------:R-:W-:Y:S02]  /*a250*/  LEA.HI.X R18, R2, UR7, R3, 0x1, P0 ;  /* 0x0000000702127c11 */ /* 0x000fe400080f0c03 */
[----:B------:R-:W-:-:S04]  /*a260*/  MOV R2, 0x1 ;  /* 0x0000000100027802 */ /* 0x000fc80000000f00 */
[----:B------:R-:W-:-:S04]  /*a270*/  SHF.L.U32 R2, R2, 0x1f, RZ ;  /* 0x0000001f02027819 */ /* 0x000fc800000006ff */
[----:B------:R-:W0:Y:S02]  /*a280*/  SYNCS.PHASECHK.TRANS64.TRYWAIT P0, [UR44+0x30840], R2 ;  /* 0x03084002ff0075a7 */ /* 0x000e24000800016c */
[----:B0-----:R-:W-:Y:S05]  /*a290*/  @!P0 BRA `(.L_x_47) ;  /* 0x0000002c007c8947 */ /* 0x001fea0003800000 */
.L_x_88:
[----:B------:R-:W-:Y:S01]  /*a2a0*/  ULDC.64 UR4, c[0x0][0x300] ;  /* 0x0000c00000047ab9 */ /* 0x000fe20000000a00 */
[----:B------:R-:W-:Y:S01]  /*a2b0*/  R2UR UR6, R35 ;  /* 0x00000000230672ca */ /* 0x000fe200000e0000 */
[----:B0-----:R-:W-:Y:S01]  /*a2c0*/  IMAD R2, R5, UR4, RZ ;  /* 0x0000000405027c24 */ /* 0x001fe2000f8e02ff */
[----:B------:R-:W-:Y:S01]  /*a2d0*/  SHF.R.U32.HI R27, RZ, 0x3, R10 ;  /* 0x00000003ff1b7819 */ /* 0x000fe2000001160a */
[----:B------:R-:W-:Y:S01]  /*a2e0*/  IMAD.SHL.U32 R30, R10, 0x8, RZ ;  /* 0x000000080a1e7824 */ /* 0x000fe200078e00ff */
[C---:B------:R-:W-:Y:S01]  /*a2f0*/  LOP3.LUT P3, RZ, R16.reuse, 0x4, RZ, 0xc0, !PT ;  /* 0x0000000410ff7812 */ /* 0x040fe2000786c0ff */
[C---:B------:R-:W-:Y:S01]  /*a300*/  IMAD R5, R7.reuse, UR5, R2 ;  /* 0x0000000507057c24 */ /* 0x040fe2000f8e0202 */
[C---:B------:R-:W-:Y:S01]  /*a310*/  LOP3.LUT P2, RZ, R16.reuse, 0x2, RZ, 0xc0, !PT ;  /* 0x0000000210ff7812 */ /* 0x040fe2000784c0ff */
[----:B------:R-:W-:Y:S01]  /*a320*/  IMAD.WIDE.U32 R2, R7, UR4, RZ ;  /* 0x0000000407027c25 */ /* 0x000fe2000f8e00ff */
[----:B------:R-:W-:Y:S01]  /*a330*/  ULDC.64 UR4, c[0x0][0x310] ;  /* 0x0000c40000047ab9 */ /* 0x000fe20000000a00 */
[----:B------:R-:W-:-:S02]  /*a340*/  LOP3.LUT P1, RZ, R16, 0x1, RZ, 0xc0, !PT ;  /* 0x0000000110ff7812 */ /* 0x000fc4000782c0ff */
[----:B------:R-:W-:Y:S02]  /*a350*/  IMAD.IADD R3, R3, 0x1, R5 ;  /* 0x0000000103037824 */ /* 0x000fe400078e0205 */
[----:B------:R-:W-:Y:S02]  /*a360*/  IMAD R5, R4, UR4, RZ ;  /* 0x0000000404057c24 */ /* 0x000fe4000f8e02ff */
[----:B------:R-:W-:-:S04]  /*a370*/  IMAD.WIDE.U32 R2, R0, UR4, R2 ;  /* 0x0000000400027c25 */ /* 0x000fc8000f8e0002 */
[----:B------:R-:W-:Y:S01]  /*a380*/  IMAD R5, R0, UR5, R5 ;  /* 0x0000000500057c24 */ /* 0x000fe2000f8e0205 */
[----:B------:R-:W-:-:S03]  /*a390*/  ULDC.64 UR4, c[0x0][0x308] ;  /* 0x0000c20000047ab9 */ /* 0x000fc60000000a00 */
[----:B------:R-:W-:Y:S01]  /*a3a0*/  IMAD.IADD R3, R3, 0x1, R5 ;  /* 0x0000000103037824 */ /* 0x000fe200078e0205 */
[----:B------:R-:W-:Y:S01]  /*a3b0*/  MOV R5, UR4 ;  /* 0x0000000400057c02 */ /* 0x000fe20008000f00 */
[----:B------:R-:W-:-:S03]  /*a3c0*/  UIMAD UR4, UR6, UR4, URZ ;  /* 0x00000004060472a4 */ /* 0x000fc6000f8e023f */
[----:B------:R-:W-:Y:S01]  /*a3d0*/  ULDC.64 UR6, c[0x0][0x2e8] ;  /* 0x0000ba0000067ab9 */ /* 0x000fe20000000a00 */
[----:B------:R-:W-:Y:S02]  /*a3e0*/  UIMAD UR4, UR41, UR5, UR4 ;  /* 0x00000005290472a4 */ /* 0x000fe4000f8e0204 */
[----:B------:R-:W-:-:S04]  /*a3f0*/  IMAD.WIDE.U32 R2, R5, UR41, R2 ;  /* 0x0000002905027c25 */ /* 0x000fc8000f8e0002 */
[----:B------:R-:W-:Y:S01]  /*a400*/  VIADD R7, R3, UR4 ;  /* 0x0000000403077c36 */ /* 0x000fe20008000000 */
[C---:B------:R-:W-:Y:S01]  /*a410*/  LEA R0, P0, R2.reuse, UR6, 0x1 ;  /* 0x0000000602007c11 */ /* 0x040fe2000f8008ff */
[----:B------:R-:W-:Y:S01]  /*a420*/  IMAD.MOV.U32 R3, RZ, RZ, -0x60 ;  /* 0xffffffa0ff037424 */ /* 0x000fe200078e00ff */
[----:B------:R-:W-:Y:S02]  /*a430*/  UMOV UR4, 0xffffffff ;  /* 0xffffffff00047882 */ /* 0x000fe40000000000 */
[----:B------:R-:W-:Y:S01]  /*a440*/  LEA.HI.X R7, R2, UR7, R7, 0x1, P0 ;  /* 0x0000000702077c11 */ /* 0x000fe200080f0c07 */
[----:B------:R-:W-:Y:S01]  /*a450*/  IMAD R4, R32, R3, UR42 ;  /* 0x0000002a20047e24 */ /* 0x000fe2000f8e0203 */
[----:B------:R-:W-:-:S04]  /*a460*/  LOP3.LUT R3, R6, 0x1c0, RZ, 0xc0, !PT ;  /* 0x000001c006037812 */ /* 0x000fc800078ec0ff */
[----:B------:R-:W-:Y:S02]  /*a470*/  LOP3.LUT R2, R3, 0x38, R6, 0xf8, !PT ;  /* 0x0000003803027812 */ /* 0x000fe400078ef806 */
[----:B------:R-:W-:Y:S02]  /*a480*/  IADD3 R6, -R27, R4, RZ ;  /* 0x000000041b067210 */ /* 0x000fe40007ffe1ff */
[----:B------:R-:W-:Y:S02]  /*a490*/  LOP3.LUT R25, R2, 0x38, R25, 0x78, !PT ;  /* 0x0000003802197812 */ /* 0x000fe400078e7819 */
[----:B------:R-:W-:Y:S02]  /*a4a0*/  ISETP.GE.AND P0, PT, R6, 0x1, PT ;  /* 0x000000010600780c */ /* 0x000fe40003f06270 */
[----:B------:R-:W-:Y:S01]  /*a4b0*/  LOP3.LUT R30, R25, 0x200, R30, 0xf8, !PT ;  /* 0x00000200191e7812 */ /* 0x000fe200078ef81e */
[----:B------:R-:W-:Y:S10]  /*a4c0*/  BRA.DIV UR4, `(.L_x_48) ;  /* 0x0000002e04087947 */ /* 0x000ff4000b800000 */
[----:B------:R-:W-:Y:S01]  /*a4d0*/  SHFL.IDX PT, R3, R7, RZ, 0x181f ;  /* 0x00181fff07037589 */ /* 0x000fe200000e0000 */
[----:B------:R-:W-:-:S03]  /*a4e0*/  @P0 LEA R9, R30, UR44, 0x1 ;  /* 0x0000002c1e090c11 */ /* 0x000fc6000f8e08ff */
[----:B------:R-:W0:Y:S04]  /*a4f0*/  SHFL.IDX PT, R2, R0, RZ, 0x181f ;  /* 0x00181fff00027589 */ /* 0x000e2800000e0000 */
[----:B------:R-:W-:Y:S04]  /*a500*/  SHFL.IDX PT, R5, R7, 0x1, 0x181f ;  /* 0x00381f0007057f89 */ /* 0x000fe800000e0000 */
[----:B------:R-:W-:Y:S04]  /*a510*/  SHFL.IDX PT, R4, R0, 0x1, 0x181f ;  /* 0x00381f0000047f89 */ /* 0x000fe800000e0000 */
[----:B------:R-:W1:Y:S04]  /*a520*/  SHFL.IDX PT, R8, R7, 0x2, 0x181f ;  /* 0x00581f0007087f89 */ /* 0x000e6800000e0000 */
[----:B------:R-:W2:Y:S04]  /*a530*/  SHFL.IDX PT, R14, R0, 0x2, 0x181f ;  /* 0x00581f00000e7f89 */ /* 0x000ea800000e0000 */
[----:B------:R-:W3:Y:S01]  /*a540*/  SHFL.IDX PT, R10, R0, 0x3, 0x181f ;  /* 0x00781f00000a7f89 */ /* 0x000ee200000e0000 */
[----:B0-----:R-:W-:-:S05]  /*a550*/  @P0 IMAD.WIDE.U32 R2, R23, 0x2, R2 ;  /* 0x0000000217020825 */ /* 0x001fca00078e0002 */
[----:B------:R-:W-:Y:S04]  /*a560*/  @P0 LDGSTS.E.BYPASS.LTC128B.128 [R9+0x1e400], desc[UR36][R2.64], !P3 ;  /* 0x1e40000002090fae */ /* 0x000fe8000d901d64 */
[----:B------:R-:W-:Y:S04]  /*a570*/  @P0 LDGSTS.E.BYPASS.LTC128B.128 [R9+0x21400], desc[UR36][R2.64+0x80], !P2 ;  /* 0x2140008002090fae */ /* 0x000fe8000d101d64 */
[----:B------:R0:W-:Y:S01]  /*a580*/  @P0 LDGSTS.E.BYPASS.LTC128B.128 [R9+0x24400], desc[UR36][R2.64+0x100], !P1 ;  /* 0x2440010002090fae */ /* 0x0001e2000c901d64 */
[----:B------:R-:W-:-:S03]  /*a590*/  ISETP.GE.AND P0, PT, R6, 0x11, PT ;  /* 0x000000110600780c */ /* 0x000fc60003f06270 */
[----:B0-----:R-:W0:Y:S01]  /*a5a0*/  SHFL.IDX PT, R9, R7, 0x3, 0x181f ;  /* 0x00781f0007097f89 */ /* 0x001e2200000e0000 */
[----:B-1----:R-:W-:-:S09]  /*a5b0*/  MOV R3, R8 ;  /* 0x0000000800037202 */ /* 0x002fd20000000f00 */
[----:B------:R-:W-:Y:S01]  /*a5c0*/  @P0 IMAD.WIDE.U32 R4, R23, 0x2, R4 ;  /* 0x0000000217040825 */ /* 0x000fe200078e0004 */
[----:B------:R-:W-:Y:S01]  /*a5d0*/  @P0 LEA R21, R30, UR44, 0x1 ;  /* 0x0000002c1e150c11 */ /* 0x000fe2000f8e08ff */
[----:B------:R-:W-:Y:S02]  /*a5e0*/  SHFL.IDX PT, R8, R7, 0x4, 0x181f ;  /* 0x00981f0007087f89 */ /* 0x000fe400000e0000 */
[----:B--2---:R-:W-:Y:S02]  /*a5f0*/  IMAD.MOV.U32 R2, RZ, RZ, R14 ;  /* 0x000000ffff027224 */ /* 0x004fe400078e000e */
[----:B------:R-:W-:Y:S04]  /*a600*/  @P0 LDGSTS.E.BYPASS.LTC128B.128 [R21+0x1ec00], desc[UR36][R4.64], !P3 ;  /* 0x1ec0000004150fae */ /* 0x000fe8000d901d64 */
[----:B------:R-:W-:Y:S04]  /*a610*/  @P0 LDGSTS.E.BYPASS.LTC128B.128 [R21+0x21c00], desc[UR36][R4.64+0x80], !P2 ;  /* 0x21c0008004150fae */ /* 0x000fe8000d101d64 */
[----:B------:R3:W-:Y:S01]  /*a620*/  @P0 LDGSTS.E.BYPASS.LTC128B.128 [R21+0x24c00], desc[UR36][R4.64+0x100], !P1 ;  /* 0x24c0010004150fae */ /* 0x0007e2000c901d64 */
[----:B------:R-:W-:-:S03]  /*a630*/  ISETP.GE.AND P0, PT, R6, 0x21, PT ;  /* 0x000000210600780c */ /* 0x000fc60003f06270 */
[----:B------:R-:W1:Y:S04]  /*a640*/  SHFL.IDX PT, R14, R0, 0x4, 0x181f ;  /* 0x00981f00000e7f89 */ /* 0x000e6800000e0000 */
[----:B------:R-:W2:Y:S01]  /*a650*/  SHFL.IDX PT, R7, R7, 0x5, 0x181f ;  /* 0x00b81f0007077f89 */ /* 0x000ea200000e0000 */
[----:B---3--:R-:W-:-:S05]  /*a660*/  IMAD.MOV.U32 R4, RZ, RZ, R10 ;  /* 0x000000ffff047224 */ /* 0x008fca00078e000a */
[----:B------:R-:W-:Y:S01]  /*a670*/  @P0 IMAD.WIDE.U32 R2, R23, 0x2, R2 ;  /* 0x0000000217020825 */ /* 0x000fe200078e0002 */
[----:B------:R-:W-:-:S03]  /*a680*/  @P0 LEA R25, R30, UR44, 0x1 ;  /* 0x0000002c1e190c11 */ /* 0x000fc6000f8e08ff */
[----:B0-----:R-:W-:Y:S02]  /*a690*/  IMAD.MOV.U32 R5, RZ, RZ, R9 ;  /* 0x000000ffff057224 */ /* 0x001fe400078e0009 */
[----:B------:R-:W-:Y:S04]  /*a6a0*/  @P0 LDGSTS.E.BYPASS.LTC128B.128 [R25+0x1f400], desc[UR36][R2.64], !P3 ;  /* 0x1f40000002190fae */ /* 0x000fe8000d901d64 */
[----:B------:R-:W-:Y:S04]  /*a6b0*/  @P0 LDGSTS.E.BYPASS.LTC128B.128 [R25+0x22400], desc[UR36][R2.64+0x80], !P2 ;  /* 0x2240008002190fae */ /* 0x000fe8000d101d64 */
[----:B------:R1:W-:Y:S01]  /*a6c0*/  @P0 LDGSTS.E.BYPASS.LTC128B.128 [R25+0x25400], desc[UR36][R2.64+0x100], !P1 ;  /* 0x2540010002190fae */ /* 0x0003e2000c901d64 */
[----:B------:R-:W-:-:S02]  /*a6d0*/  ISETP.GE.AND P0, PT, R6, 0x31, PT ;  /* 0x000000310600780c */ /* 0x000fc40003f06270 */
[----:B-1----:R-:W-:Y:S01]  /*a6e0*/  MOV R2, R14 ;  /* 0x0000000e00027202 */ /* 0x002fe20000000f00 */
[----:B------:R-:W-:-:S10]  /*a6f0*/  IMAD.MOV.U32 R3, RZ, RZ, R8 ;  /* 0x000000ffff037224 */ /* 0x000fd400078e0008 */
[----:B------:R-:W-:Y:S01]  /*a700*/  @P0 LEA R9, R30, UR44, 0x1 ;  /* 0x0000002c1e090c11 */ /* 0x000fe2000f8e08ff */
[----:B------:R-:W-:Y:S01]  /*a710*/  @P0 IMAD.WIDE.U32 R4, R23, 0x2, R4 ;  /* 0x0000000217040825 */ /* 0x000fe200078e0004 */
[----:B------:R0:W1:Y:S04]  /*a720*/  SHFL.IDX PT, R14, R0, 0x5, 0x181f ;  /* 0x00b81f00000e7f89 */ /* 0x00006800000e0000 */
[----:B------:R0:W-:Y:S04]  /*a730*/  @P0 LDGSTS.E.BYPASS.LTC128B.128 [R9+0x1fc00], desc[UR36][R4.64], !P3 ;  /* 0x1fc0000004090fae */ /* 0x0001e8000d901d64 */
[----:B------:R0:W-:Y:S04]  /*a740*/  @P0 LDGSTS.E.BYPASS.LTC128B.128 [R9+0x22c00], desc[UR36][R4.64+0x80], !P2 ;  /* 0x22c0008004090fae */ /* 0x0001e8000d101d64 */
[----:B------:R0:W-:Y:S01]  /*a750*/  @P0 LDGSTS.E.BYPASS.LTC128B.128 [R9+0x25c00], desc[UR36][R4.64+0x100], !P1 ;  /* 0x25c0010004090fae */ /* 0x0001e2000c901d64 */
[----:B------:R-:W-:-:S13]  /*a760*/  ISETP.GE.AND P0, PT, R6, 0x41, PT ;  /* 0x000000410600780c */ /* 0x000fda0003f06270 */
[----:B------:R-:W-:Y:S01]  /*a770*/  @P0 IMAD.WIDE.U32 R2, R23, 0x2, R2 ;  /* 0x0000000217020825 */ /* 0x000fe200078e0002 */
[----:B------:R-:W-:-:S05]  /*a780*/  @P0 LEA R21, R30, UR44, 0x1 ;  /* 0x0000002c1e150c11 */ /* 0x000fca000f8e08ff */
[----:B------:R0:W-:Y:S04]  /*a790*/  @P0 LDGSTS.E.BYPASS.LTC128B.128 [R21+0x20400], desc[UR36][R2.64], !P3 ;  /* 0x2040000002150fae */ /* 0x0001e8000d901d64 */
[----:B------:R0:W-:Y:S04]  /*a7a0*/  @P0 LDGSTS.E.BYPASS.LTC128B.128 [R21+0x23400], desc[UR36][R2.64+0x80], !P2 ;  /* 0x2340008002150fae */ /* 0x0001e8000d101d64 */
[----:B-12---:R0:W-:Y:S02]  /*a7b0*/  @P0 LDGSTS.E.BYPASS.LTC128B.128 [R21+0x26400], desc[UR36][R2.64+0x100], !P1 ;  /* 0x2640010002150fae */ /* 0x0061e4000c901d64 */
.L_x_102:
[----:B------:R-:W-:Y:S01]  /*a7c0*/  ISETP.GE.AND P0, PT, R6, 0x51, PT ;  /* 0x000000510600780c */ /* 0x000fe20003f06270 */
[----:B0-----:R-:W-:Y:S01]  /*a7d0*/  IMAD.MOV.U32 R2, RZ, RZ, R14 ;  /* 0x000000ffff027224 */ /* 0x001fe200078e000e */
[----:B------:R-:W-:-:S11]  /*a7e0*/  MOV R3, R7 ;  /* 0x0000000700037202 */ /* 0x000fd60000000f00 */
[----:B------:R-:W-:Y:S01]  /*a7f0*/  @P0 IMAD.WIDE.U32 R2, R23, 0x2, R2 ;  /* 0x0000000217020825 */ /* 0x000fe200078e0002 */
[----:B------:R-:W-:-:S05]  /*a800*/  @P0 LEA R5, R30, UR44, 0x1 ;  /* 0x0000002c1e050c11 */ /* 0x000fca000f8e08ff */
[----:B------:R-:W-:Y:S01]  /*a810*/  @!PT LDS RZ, [RZ] ;  /* 0x00000000fffff984 */ /* 0x000fe20000000800 */
[----:B------:R-:W-:Y:S01]  /*a820*/  @!PT LDS RZ, [RZ] ;  /* 0x00000000fffff984 */ /* 0x000fe20000000800 */
[----:B------:R-:W-:Y:S01]  /*a830*/  @!PT LDS RZ, [RZ] ;  /* 0x00000000fffff984 */ /* 0x000fe20000000800 */
[----:B------:R0:W-:Y:S04]  /*a840*/  @P0 LDGSTS.E.BYPASS.LTC128B.128 [R5+0x20c00], desc[UR36][R2.64], !P3 ;  /* 0x20c0000002050fae */ /* 0x0001e8000d901d64 */
[----:B------:R0:W-:Y:S04]  /*a850*/  @P0 LDGSTS.E.BYPASS.LTC128B.128 [R5+0x23c00], desc[UR36][R2.64+0x80], !P2 ;  /* 0x23c0008002050fae */ /* 0x0001e8000d101d64 */
[----:B------:R0:W-:Y:S01]  /*a860*/  @P0 LDGSTS.E.BYPASS.LTC128B.128 [R5+0x26c00], desc[UR36][R2.64+0x100], !P1 ;  /* 0x26c0010002050fae */ /* 0x0001e2000c901d64 */
[----:B------:R-:W-:Y:S01]  /*a870*/  NOP ;  /* 0x0000000000007918 */ /* 0x000fe20000000000 */
[----:B------:R-:W-:Y:S02]  /*a880*/  SYNCS.ARRIVE.TRANS64.RED.A0T1 RZ, [UR44+0x30830], RZ ;  /* 0x030830ffffff79a7 */ /* 0x000fe4000820042c */
[----:B------:R-:W-:Y:S01]  /*a890*/  ARRIVES.LDGSTSBAR.64.TRANSCNT [UR44+0x30830] ;  /* 0x03083000ff0079b0 */ /* 0x000fe20008000aac */
[----:B------:R-:W-:Y:S01]  /*a8a0*/  NOP ;  /* 0x0000000000007918 */ /* 0x000fe20000000000 */
[----:B------:R-:W-:-:S13]  /*a8b0*/  LOP3.LUT P1, RZ, R16, 0x10, RZ, 0xc0, !PT ;  /* 0x0000001010ff7812 */ /* 0x000fda000782c0ff */
[----:B0-----:R-:W-:Y:S05]  /*a8c0*/  @!P1 BRA `(.L_x_49) ;  /* 0x0000000000049947 */ /* 0x001fea0003800000 */
[----:B------:R-:W-:Y:S01]  /*a8d0*/  BPT.TRAP 0x1 ;  /* 0x000000040000795c */ /* 0x000fe20000300000 */
.L_x_49:
[----:B------:R-:W-:Y:S01]  /*a8e0*/  SYNCS.ARRIVE.TRANS64.A1T0 RZ, [UR44+0x30830], RZ ;  /* 0x030830ffffff79a7 */ /* 0x000fe2000810002c */
[----:B------:R-:W-:Y:S05]  /*a8f0*/  WARPSYNC.ALL ;  /* 0x0000000000007948 */ /* 0x000fea0003800000 */
[----:B------:R-:W-:Y:S01]  /*a900*/  UIADD3 UR5, UR44, 0x12400, URZ ;  /* 0x000124002c057890 */ /* 0x000fe2000fffe03f */
[----:B------:R-:W-:Y:S01]  /*a910*/  R2UR UR4, R35 ;  /* 0x00000000230472ca */ /* 0x000fe200000e0000 */
[----:B------:R-:W-:Y:S01]  /*a920*/  ULDC.64 UR6, c[0x0][0x2d8] ;  /* 0x0000b60000067ab9 */ /* 0x000fe20000000a00 */
[----:B------:R-:W-:Y:S01]  /*a930*/  SHF.R.S32.HI R25, RZ, 0x1f, R26 ;  /* 0x0000001fff197819 */ /* 0x000fe2000001141a */
[----:B------:R-:W-:Y:S02]  /*a940*/  ULOP3.LUT UP0, URZ, UR5, 0x3ff, URZ, 0xc0, !UPT ;  /* 0x000003ff053f7892 */ /* 0x000fe4000f80c03f */
[----:B------:R-:W-:Y:S01]  /*a950*/  UIMAD.WIDE.U32 UR38, UR41, UR6, URZ ;  /* 0x00000006292672a5 */ /* 0x000fe2000f8e003f */
[----:B------:R-:W-:Y:S03]  /*a960*/  BAR.SYNC.DEFER_BLOCKING 0x8, 0x180 ;  /* 0x0206000000007b1d */ /* 0x000fe60000010000 */
[----:B------:R-:W-:-:S04]  /*a970*/  PLOP3.LUT P0, PT, PT, PT, UP0, 0x80, 0x0 ;  /* 0x000000000000781c */ /* 0x000fc80003f0f008 */
[----:B------:R-:W-:-:S04]  /*a980*/  UIMAD UR4, UR4, UR6, URZ ;  /* 0x00000006040472a4 */ /* 0x000fc8000f8e023f */
[----:B------:R-:W-:-:S04]  /*a990*/  UIMAD UR4, UR41, UR7, UR4 ;  /* 0x00000007290472a4 */ /* 0x000fc8000f8e0204 */
[----:B------:R-:W-:Y:S01]  /*a9a0*/  UIADD3 UR45, UR39, UR4, URZ ;  /* 0x00000004272d7290 */ /* 0x000fe2000fffe03f */
[----:B------:R-:W-:Y:S11]  /*a9b0*/  @!P0 BRA `(.L_x_50) ;  /* 0x0000000000408947 */ /* 0x000ff60003800000 */
[----:B------:R-:W-:Y:S01]  /*a9c0*/  MOV R2, 0x0 ;  /* 0x0000000000027802 */ /* 0x000fe20000000f00 */
[----:B------:R-:W-:Y:S01]  /*a9d0*/  ULDC.64 UR6, c[0x4][0x88] ;  /* 0x0100220000067ab9 */ /* 0x000fe20000000a00 */
[----:B------:R-:W-:Y:S01]  /*a9e0*/  ULDC.64 UR8, c[0x4][0x90] ;  /* 0x0100240000087ab9 */ /* 0x000fe20000000a00 */
[----:B------:R-:W-:Y:S01]  /*a9f0*/  ULDC.64 UR4, c[0x4][0x20] ;  /* 0x0100080000047ab9 */ /* 0x000fe20000000a00 */
[----:B------:R-:W-:Y:S01]  /*aa00*/  IMAD.U32 R4, RZ, RZ, UR6 ;  /* 0x00000006ff047e24 */ /* 0x000fe2000f8e00ff */
[----:B------:R-:W-:Y:S01]  /*aa10*/  MOV R6, UR8 ;  /* 0x0000000800067c02 */ /* 0x000fe20008000f00 */
[----:B------:R-:W0:Y:S01]  /*aa20*/  LDC.64 R2, c[0x4][R2] ;  /* 0x0100000002027b82 */ /* 0x000e220000000a00 */
[----:B------:R-:W-:Y:S01]  /*aa30*/  IMAD.U32 R5, RZ, RZ, UR7 ;  /* 0x00000007ff057e24 */ /* 0x000fe2000f8e00ff */
[----:B------:R-:W-:Y:S01]  /*aa40*/  MOV R11, UR5 ;  /* 0x00000005000b7c02 */ /* 0x000fe20008000f00 */
[----:B------:R-:W-:Y:S01]  /*aa50*/  IMAD.U32 R7, RZ, RZ, UR9 ;  /* 0x00000009ff077e24 */ /* 0x000fe2000f8e00ff */
[----:B------:R-:W-:Y:S01]  /*aa60*/  MOV R13, RZ ;  /* 0x000000ff000d7202 */ /* 0x000fe20000000f00 */
[----:B------:R-:W-:-:S02]  /*aa70*/  IMAD.U32 R10, RZ, RZ, UR4 ;  /* 0x00000004ff0a7e24 */ /* 0x000fc4000f8e00ff */
[----:B------:R-:W-:Y:S02]  /*aa80*/  IMAD.MOV.U32 R8, RZ, RZ, 0x70 ;  /* 0x00000070ff087424 */ /* 0x000fe400078e00ff */
[----:B------:R-:W-:-:S07]  /*aa90*/  IMAD.MOV.U32 R12, RZ, RZ, 0x1 ;  /* 0x00000001ff0c7424 */ /* 0x000fce00078e00ff */
[----:B------:R-:W-:-:S07]  /*aaa0*/  LEPC R20, `(.L_x_50) ;  /* 0x000000001014794e */ /* 0x000fce0000000000 */
[----:B0-----:R-:W-:Y:S05]  /*aab0*/  CALL.ABS.NOINC R2 ;  /* 0x0000000002007343 */ /* 0x001fea0003c00000 */
.L_x_50:
[----:B------:R-:W0:Y:S01]  /*aac0*/  LDC R6, c[0x0][0x448] ;  /* 0x00011200ff067b82 */ /* 0x000e220000000800 */
[----:B------:R-:W-:Y:S01]  /*aad0*/  IMAD R7, R22, 0x80, R37 ;  /* 0x0000008016077824 */ /* 0x000fe200078e0225 */
[----:B------:R-:W-:Y:S01]  /*aae0*/  MOV R4, UR38 ;  /* 0x0000002600047c02 */ /* 0x000fe20008000f00 */
[----:B------:R-:W-:Y:S01]  /*aaf0*/  IMAD.U32 R5, RZ, RZ, UR39 ;  /* 0x00000027ff057e24 */ /* 0x000fe2000f8e00ff */
[----:B------:R-:W-:Y:S01]  /*ab00*/  ULDC.64 UR4, c[0x0][0x2e0] ;  /* 0x0000b80000047ab9 */ /* 0x000fe20000000a00 */
[----:B------:R-:W-:Y:S01]  /*ab10*/  IMAD.U32 R3, RZ, RZ, UR45 ;  /* 0x0000002dff037e24 */ /* 0x000fe2000f8e00ff */
[----:B------:R-:W-:Y:S01]  /*ab20*/  MOV R5, R7 ;  /* 0x0000000700057202 */ /* 0x000fe20000000f00 */
[----:B------:R-:W-:Y:S02]  /*ab30*/  IMAD R25, R25, UR4, RZ ;  /* 0x0000000419197c24 */ /* 0x000fe4000f8e02ff */
[----:B------:R-:W-:Y:S02]  /*ab40*/  IMAD.MOV.U32 R2, RZ, RZ, R4 ;  /* 0x000000ffff027224 */ /* 0x000fe400078e0004 */
[----:B------:R-:W-:-:S02]  /*ab50*/  IMAD R25, R26, UR5, R25 ;  /* 0x000000051a197c24 */ /* 0x000fc4000f8e0219 */
[----:B------:R-:W-:Y:S01]  /*ab60*/  IMAD.WIDE.U32 R2, R26, UR4, R2 ;  /* 0x000000041a027c25 */ /* 0x000fe2000f8e0002 */
[----:B------:R-:W-:-:S03]  /*ab70*/  ULDC.64 UR4, c[0x0][0x2d0] ;  /* 0x0000b40000047ab9 */ /* 0x000fc60000000a00 */
[----:B------:R-:W-:Y:S01]  /*ab80*/  IMAD.IADD R3, R3, 0x1, R25 ;  /* 0x0000000103037824 */ /* 0x000fe200078e0219 */
[----:B0-----:R-:W-:-:S13]  /*ab90*/  ISETP.NE.AND P0, PT, R6, 0x1, PT ;  /* 0x000000010600780c */ /* 0x001fda0003f05270 */
[----:B------:R-:W0:Y:S08]  /*aba0*/  @P0 LDC R0, c[0x0][0x44c] ;  /* 0x00011300ff000b82 */ /* 0x000e300000000800 */
[----:B------:R-:W1:Y:S01]  /*abb0*/  @P0 LDC R9, c[0x0][0x450] ;  /* 0x00011400ff090b82 */ /* 0x000e620000000800 */
[----:B0-----:R-:W-:-:S05]  /*abc0*/  @P0 IMAD.HI.U32 R0, R7, R0, RZ ;  /* 0x0000000007000227 */ /* 0x001fca00078e00ff */
[----:B-1----:R-:W-:-:S05]  /*abd0*/  @P0 SHF.R.U32.HI R5, RZ, R9, R0 ;  /* 0x00000009ff050219 */ /* 0x002fca0000011600 */
[----:B------:R-:W-:Y:S02]  /*abe0*/  IMAD.MOV R0, RZ, RZ, -R5 ;  /* 0x000000ffff007224 */ /* 0x000fe400078e0a05 */
[----:B------:R-:W-:-:S04]  /*abf0*/  IMAD.WIDE.U32 R2, R5, UR4, R2 ;  /* 0x0000000405027c25 */ /* 0x000fc8000f8e0002 */
[----:B------:R-:W-:Y:S01]  /*ac00*/  IMAD R7, R6, R0, R7 ;  /* 0x0000000006077224 */ /* 0x000fe200078e0207 */
[----:B------:R-:W-:-:S05]  /*ac10*/  SHF.R.S32.HI R0, RZ, 0x1f, R5 ;  /* 0x0000001fff007819 */ /* 0x000fca0000011405 */
[----:B------:R-:W-:-:S04]  /*ac20*/  IMAD R0, R0, UR4, RZ ;  /* 0x0000000400007c24 */ /* 0x000fc8000f8e02ff */
[----:B------:R-:W-:Y:S01]  /*ac30*/  IMAD R5, R5, UR5, R0 ;  /* 0x0000000505057c24 */ /* 0x000fe2000f8e0200 */
[----:B------:R-:W-:Y:S01]  /*ac40*/  SHF.R.S32.HI R0, RZ, 0x1f, R7 ;  /* 0x0000001fff007819 */ /* 0x000fe20000011407 */
[----:B------:R-:W-:-:S03]  /*ac50*/  ULDC.64 UR4, c[0x0][0x2c8] ;  /* 0x0000b20000047ab9 */ /* 0x000fc60000000a00 */
[----:B------:R-:W-:Y:S01]  /*ac60*/  IADD3 R3, R3, R5, RZ ;  /* 0x0000000503037210 */ /* 0x000fe20007ffe0ff */
[----:B------:R-:W-:-:S04]  /*ac70*/  IMAD R0, R0, UR4, RZ ;  /* 0x0000000400007c24 */ /* 0x000fc8000f8e02ff */
[C---:B------:R-:W-:Y:S02]  /*ac80*/  IMAD R5, R7.reuse, UR5, R0 ;  /* 0x0000000507057c24 */ /* 0x040fe4000f8e0200 */
[----:B------:R-:W-:Y:S01]  /*ac90*/  IMAD.WIDE.U32 R2, R7, UR4, R2 ;  /* 0x0000000407027c25 */ /* 0x000fe2000f8e0002 */
[----:B------:R-:W-:-:S03]  /*aca0*/  ULDC.64 UR4, c[0x0][0x280] ;  /* 0x0000a00000047ab9 */ /* 0x000fc60000000a00 */
[----:B------:R-:W-:Y:S01]  /*acb0*/  IMAD.IADD R3, R3, 0x1, R5 ;  /* 0x0000000103037824 */ /* 0x000fe200078e0205 */
[C---:B------:R-:W-:Y:S01]  /*acc0*/  LEA R0, P0, R2.reuse, UR4, 0x1 ;  /* 0x0000000402007c11 */ /* 0x040fe2000f8008ff */
[----:B------:R-:W-:Y:S02]  /*acd0*/  ULDC UR4, c[0x0][0x2b8] ;  /* 0x0000ae0000047ab9 */ /* 0x000fe40000000800 */
[----:B------:R-:W-:Y:S02]  /*ace0*/  ISETP.GE.AND P3, PT, R23, UR4, PT ;  /* 0x0000000417007c0c */ /* 0x000fe4000bf66270 */
[----:B------:R-:W-:Y:S01]  /*acf0*/  LEA.HI.X R8, R2, UR5, R3, 0x1, P0 ;  /* 0x0000000502087c11 */ /* 0x000fe200080f0c03 */
[----:B------:R-:W-:Y:S01]  /*ad00*/  UMOV UR5, 0xffffffff ;  /* 0xffffffff00057882 */ /* 0x000fe20000000000 */
[----:B------:R-:W-:Y:S02]  /*ad10*/  ISETP.GE.AND P2, PT, R34, UR4, PT ;  /* 0x0000000422007c0c */ /* 0x000fe4000bf46270 */
[----:B------:R-:W-:Y:S01]  /*ad20*/  ISETP.GE.AND P0, PT, R33, UR4, PT ;  /* 0x0000000421007c0c */ /* 0x000fe2000bf06270 */
[----:B------:R-:W-:-:S12]  /*ad30*/  BRA.DIV UR5, `(.L_x_51) ;  /* 0x0000002a05d07947 */ /* 0x000fd8000b800000 */
[----:B------:R-:W-:Y:S01]  /*ad40*/  SHFL.IDX PT, R3, R8, RZ, 0x181f ;  /* 0x00181fff08037589 */ /* 0x000fe200000e0000 */
[----:B------:R-:W-:Y:S01]  /*ad50*/  ULDC UR4, c[0x0][0x288] ;  /* 0x0000a20000047ab9 */ /* 0x000fe20000000800 */
[----:B------:R-:W-:Y:S02]  /*ad60*/  IMAD R7, R22, 0x80, R27 ;  /* 0x0000008016077824 */ /* 0x000fe400078e021b */
[----:B------:R-:W0:Y:S01]  /*ad70*/  SHFL.IDX PT, R2, R0, RZ, 0x181f ;  /* 0x00181fff00027589 */ /* 0x000e2200000e0000 */
[----:B------:R-:W-:Y:S02]  /*ad80*/  IMAD R6, R6, UR4, RZ ;  /* 0x0000000406067c24 */ /* 0x000fe4000f8e02ff */
[C---:B------:R-:W-:Y:S01]  /*ad90*/  IADD3 R11, R7.reuse, 0x10, RZ ;  /* 0x00000010070b7810 */ /* 0x040fe20007ffe0ff */
[----:B------:R-:W-:Y:S02]  /*ada0*/  SHFL.IDX PT, R5, R8, 0x1, 0x181f ;  /* 0x00381f0008057f89 */ /* 0x000fe400000e0000 */
[----:B------:R-:W-:-:S02]  /*adb0*/  ISETP.GE.AND P1, PT, R7, R6, PT ;  /* 0x000000060700720c */ /* 0x000fc40003f26270 */
[----:B------:R-:W1:Y:S04]  /*adc0*/  SHFL.IDX PT, R4, R0, 0x1, 0x181f ;  /* 0x00381f0000047f89 */ /* 0x000e6800000e0000 */
[----:B------:R-:W-:Y:S07]  /*add0*/  SHFL.IDX PT, R14, R0, 0x7, 0x181f ;  /* 0x00f81f00000e7f89 */ /* 0x000fee00000e0000 */
[----:B------:R-:W-:Y:S01]  /*ade0*/  @!P1 LEA R9, R30, UR44, 0x1 ;  /* 0x0000002c1e099c11 */ /* 0x000fe2000f8e08ff */
[----:B0-----:R-:W-:-:S05]  /*adf0*/  @!P1 IMAD.WIDE.U32 R2, R23, 0x2, R2 ;  /* 0x0000000217029825 */ /* 0x001fca00078e0002 */
[----:B------:R-:W-:Y:S04]  /*ae00*/  @!P1 LDGSTS.E.BYPASS.LTC128B.128 [R9+0x12400], desc[UR36][R2.64], !P3 ;  /* 0x1240000002099fae */ /* 0x000fe8000d901d64 */
[----:B------:R-:W-:Y:S04]  /*ae10*/  @!P1 LDGSTS.E.BYPASS.LTC128B.128 [R9+0x16400], desc[UR36][R2.64+0x80], !P2 ;  /* 0x1640008002099fae */ /* 0x000fe8000d101d64 */
[----:B------:R0:W-:Y:S01]  /*ae20*/  @!P1 LDGSTS.E.BYPASS.LTC128B.128 [R9+0x1a400], desc[UR36][R2.64+0x100], !P0 ;  /* 0x1a40010002099fae */ /* 0x0001e2000c101d64 */
[----:B------:R-:W-:Y:S01]  /*ae30*/  ISETP.GE.AND P1, PT, R11, R6, PT ;  /* 0x000000060b00720c */ /* 0x000fe20003f26270 */
[----:B------:R-:W-:-:S02]  /*ae40*/  VIADD R11, R7, 0x30 ;  /* 0x00000030070b7836 */ /* 0x000fc40000000000 */
[----:B0-----:R-:W-:Y:S01]  /*ae50*/  SHFL.IDX PT, R3, R8, 0x2, 0x181f ;  /* 0x00581f0008037f89 */ /* 0x001fe200000e0000 */
[----:B------:R-:W-:-:S09]  /*ae60*/  VIADD R9, R7, 0x20 ;  /* 0x0000002007097836 */ /* 0x000fd20000000000 */
[----:B------:R-:W-:Y:S01]  /*ae70*/  @!P1 LEA R21, R30, UR44, 0x1 ;  /* 0x0000002c1e159c11 */ /* 0x000fe2000f8e08ff */
[----:B-1----:R-:W-:Y:S01]  /*ae80*/  @!P1 IMAD.WIDE.U32 R4, R23, 0x2, R4 ;  /* 0x0000000217049825 */ /* 0x002fe200078e0004 */
[----:B------:R-:W0:Y:S04]  /*ae90*/  SHFL.IDX PT, R2, R0, 0x2, 0x181f ;  /* 0x00581f0000027f89 */ /* 0x000e2800000e0000 */
[----:B------:R-:W-:Y:S04]  /*aea0*/  @!P1 LDGSTS.E.BYPASS.LTC128B.128 [R21+0x12c00], desc[UR36][R4.64], !P3 ;  /* 0x12c0000004159fae */ /* 0x000fe8000d901d64 */
[----:B------:R-:W-:Y:S04]  /*aeb0*/  @!P1 LDGSTS.E.BYPASS.LTC128B.128 [R21+0x16c00], desc[UR36][R4.64+0x80], !P2 ;  /* 0x16c0008004159fae */ /* 0x000fe8000d101d64 */
[----:B------:R1:W-:Y:S01]  /*aec0*/  @!P1 LDGSTS.E.BYPASS.LTC128B.128 [R21+0x1ac00], desc[UR36][R4.64+0x100], !P0 ;  /* 0x1ac0010004159fae */ /* 0x0003e2000c101d64 */
[----:B------:R-:W-:-:S03]  /*aed0*/  ISETP.GE.AND P1, PT, R9, R6, PT ;  /* 0x000000060900720c */ /* 0x000fc60003f26270 */
[----:B-1----:R-:W-:Y:S10]  /*aee0*/  SHFL.IDX PT, R5, R8, 0x3, 0x181f ;  /* 0x00781f0008057f89 */ /* 0x002ff400000e0000 */
[----:B0-----:R-:W-:Y:S01]  /*aef0*/  @!P1 IMAD.WIDE.U32 R2, R23, 0x2, R2 ;  /* 0x0000000217029825 */ /* 0x001fe200078e0002 */
[----:B------:R-:W-:Y:S01]  /*af00*/  @!P1 LEA R9, R30, UR44, 0x1 ;  /* 0x0000002c1e099c11 */ /* 0x000fe2000f8e08ff */
[----:B------:R-:W0:Y:S04]  /*af10*/  SHFL.IDX PT, R4, R0, 0x3, 0x181f ;  /* 0x00781f0000047f89 */ /* 0x000e2800000e0000 */
[----:B------:R-:W-:Y:S04]  /*af20*/  @!P1 LDGSTS.E.BYPASS.LTC128B.128 [R9+0x13400], desc[UR36][R2.64], !P3 ;  /* 0x1340000002099fae */ /* 0x000fe8000d901d64 */
[----:B------:R-:W-:Y:S04]  /*af30*/  @!P1 LDGSTS.E.BYPASS.LTC128B.128 [R9+0x17400], desc[UR36][R2.64+0x80], !P2 ;  /* 0x1740008002099fae */ /* 0x000fe8000d101d64 */
[----:B------:R1:W-:Y:S01]  /*af40*/  @!P1 LDGSTS.E.BYPASS.LTC128B.128 [R9+0x1b400], desc[UR36][R2.64+0x100], !P0 ;  /* 0x1b40010002099fae */ /* 0x0003e2000c101d64 */
[----:B------:R-:W-:Y:S01]  /*af50*/  ISETP.GE.AND P1, PT, R11, R6, PT ;  /* 0x000000060b00720c */ /* 0x000fe20003f26270 */
[----:B------:R-:W-:-:S02]  /*af60*/  VIADD R11, R7, 0x50 ;  /* 0x00000050070b7836 */ /* 0x000fc40000000000 */
[----:B-1----:R-:W-:Y:S01]  /*af70*/  SHFL.IDX PT, R3, R8, 0x4, 0x181f ;  /* 0x00981f0008037f89 */ /* 0x002fe200000e0000 */
[----:B------:R-:W-:-:S09]  /*af80*/  IADD3 R9, R7, 0x40, RZ ;  /* 0x0000004007097810 */ /* 0x000fd20007ffe0ff */
[----:B0-----:R-:W-:Y:S01]  /*af90*/  @!P1 IMAD.WIDE.U32 R4, R23, 0x2, R4 ;  /* 0x0000000217049825 */ /* 0x001fe200078e0004 */
[----:B------:R-:W-:Y:S01]  /*afa0*/  @!P1 LEA R21, R30, UR44, 0x1 ;  /* 0x0000002c1e159c11 */ /* 0x000fe2000f8e08ff */
        /* <DEDUP_REMOVED lines=12> */
[----:B------:R-:W-:-:S03]  /*b070*/  ISETP.GE.AND P1, PT, R11, R6, PT ;  /* 0x000000060b00720c */ /* 0x000fc60003f26270 */
[----:B-1----:R-:W-:Y:S01]  /*b080*/  SHFL.IDX PT, R3, R8, 0x6, 0x181f ;  /* 0x00d81f0008037f89 */ /* 0x002fe200000e0000 */
[----:B------:R-:W-:-:S09]  /*b090*/  VIADD R9, R7, 0x60 ;  /* 0x0000006007097836 */ /* 0x000fd20000000000 */
[----:B------:R-:W-:Y:S01]  /*b0a0*/  @!P1 LEA R21, R30, UR44, 0x1 ;  /* 0x0000002c1e159c11 */ /* 0x000fe2000f8e08ff */
[----:B0-----:R-:W-:Y:S01]  /*b0b0*/  @!P1 IMAD.WIDE.U32 R4, R23, 0x2, R4 ;  /* 0x0000000217049825 */ /* 0x001fe200078e0004 */
[----:B------:R-:W0:Y:S04]  /*b0c0*/  SHFL.IDX PT, R2, R0, 0x6, 0x181f ;  /* 0x00d81f0000027f89 */ /* 0x000e2800000e0000 */
[----:B------:R-:W-:Y:S04]  /*b0d0*/  @!P1 LDGSTS.E.BYPASS.LTC128B.128 [R21+0x14c00], desc[UR36][R4.64], !P3 ;  /* 0x14c0000004159fae */ /* 0x000fe8000d901d64 */
[----:B------:R-:W-:Y:S04]  /*b0e0*/  @!P1 LDGSTS.E.BYPASS.LTC128B.128 [R21+0x18c00], desc[UR36][R4.64+0x80], !P2 ;  /* 0x18c0008004159fae */ /* 0x000fe8000d101d64 */
[----:B------:R1:W-:Y:S01]  /*b0f0*/  @!P1 LDGSTS.E.BYPASS.LTC128B.128 [R21+0x1cc00], desc[UR36][R4.64+0x100], !P0 ;  /* 0x1cc0010004159fae */ /* 0x0003e2000c101d64 */
[----:B------:R-:W-:-:S03]  /*b100*/  ISETP.GE.AND P1, PT, R9, R6, PT ;  /* 0x000000060900720c */ /* 0x000fc60003f26270 */
[----:B-1----:R1:W2:Y:S10]  /*b110*/  SHFL.IDX PT, R4, R8, 0x7, 0x181f ;  /* 0x00f81f0008047f89 */ /* 0x0022b400000e0000 */
[----:B0-----:R-:W-:Y:S01]  /*b120*/  @!P1 IMAD.WIDE.U32 R2, R23, 0x2, R2 ;  /* 0x0000000217029825 */ /* 0x001fe200078e0002 */
[----:B------:R-:W-:-:S05]  /*b130*/  @!P1 LEA R9, R30, UR44, 0x1 ;  /* 0x0000002c1e099c11 */ /* 0x000fca000f8e08ff */
[----:B------:R1:W-:Y:S04]  /*b140*/  @!P1 LDGSTS.E.BYPASS.LTC128B.128 [R9+0x15400], desc[UR36][R2.64], !P3 ;  /* 0x1540000002099fae */ /* 0x0003e8000d901d64 */
[----:B------:R1:W-:Y:S04]  /*b150*/  @!P1 LDGSTS.E.BYPASS.LTC128B.128 [R9+0x19400], desc[UR36][R2.64+0x80], !P2 ;  /* 0x1940008002099fae */ /* 0x0003e8000d101d64 */
[----:B------:R1:W-:Y:S02]  /*b160*/  @!P1 LDGSTS.E.BYPASS.LTC128B.128 [R9+0x1d400], desc[UR36][R2.64+0x100], !P0 ;  /* 0x1d40010002099fae */ /* 0x0003e4000c101d64 */
.L_x_119:
[----:B------:R-:W-:Y:S01]  /*b170*/  IADD3 R7, R7, 0x70, RZ ;  /* 0x0000007007077810 */ /* 0x000fe20007ffe0ff */
[----:B------:R-:W-:Y:S01]  /*b180*/  BSSY B0, `(.L_x_52) ;  /* 0x000000d000007945 */ /* 0x000fe20003800000 */
[----:B-1----:R-:W-:Y:S02]  /*b190*/  IMAD.MOV.U32 R2, RZ, RZ, R14 ;  /* 0x000000ffff027224 */ /* 0x002fe400078e000e */
[----:B------:R-:W-:Y:S01]  /*b1a0*/  ISETP.GE.AND P1, PT, R7, R6, PT ;  /* 0x000000060700720c */ /* 0x000fe20003f26270 */
[----:B--2---:R-:W-:-:S12]  /*b1b0*/  IMAD.MOV.U32 R3, RZ, RZ, R4 ;  /* 0x000000ffff037224 */ /* 0x004fd800078e0004 */
[----:B------:R-:W-:Y:S05]  /*b1c0*/  @P1 BRA `(.L_x_53) ;  /* 0x0000000000201947 */ /* 0x000fea0003800000 */
[----:B------:R-:W-:Y:S01]  /*b1d0*/  IMAD.WIDE.U32 R2, R23, 0x2, R2 ;  /* 0x0000000217027825 */ /* 0x000fe200078e0002 */
[----:B------:R-:W-:-:S05]  /*b1e0*/  LEA R5, R30, UR44, 0x1 ;  /* 0x0000002c1e057c11 */ /* 0x000fca000f8e08ff */
[----:B------:R-:W-:Y:S01]  /*b1f0*/  @!PT LDS RZ, [RZ] ;  /* 0x00000000fffff984 */ /* 0x000fe20000000800 */
[----:B------:R-:W-:Y:S01]  /*b200*/  @!PT LDS RZ, [RZ] ;  /* 0x00000000fffff984 */ /* 0x000fe20000000800 */
[----:B------:R-:W-:Y:S01]  /*b210*/  @!PT LDS RZ, [RZ] ;  /* 0x00000000fffff984 */ /* 0x000fe20000000800 */
[----:B------:R0:W-:Y:S04]  /*b220*/  LDGSTS.E.BYPASS.LTC128B.128 [R5+0x15c00], desc[UR36][R2.64], !P3 ;  /* 0x15c0000002057fae */ /* 0x0001e8000d901d64 */
[----:B------:R0:W-:Y:S04]  /*b230*/  LDGSTS.E.BYPASS.LTC128B.128 [R5+0x19c00], desc[UR36][R2.64+0x80], !P2 ;  /* 0x19c0008002057fae */ /* 0x0001e8000d101d64 */
[----:B------:R0:W-:Y:S02]  /*b240*/  LDGSTS.E.BYPASS.LTC128B.128 [R5+0x1dc00], desc[UR36][R2.64+0x100], !P0 ;  /* 0x1dc0010002057fae */ /* 0x0001e4000c101d64 */
.L_x_53:
[----:B------:R-:W-:Y:S05]  /*b250*/  BSYNC B0 ;  /* 0x0000000000007941 */ /* 0x000fea0003800000 */
.L_x_52:
[----:B------:R-:W-:Y:S01]  /*b260*/  NOP ;  /* 0x0000000000007918 */ /* 0x000fe20000000000 */
[----:B------:R-:W-:Y:S01]  /*b270*/  SYNCS.ARRIVE.TRANS64.RED.A0T1 RZ, [UR44+0x30800], RZ ;  /* 0x030800ffffff79a7 */ /* 0x000fe2000820042c */
[----:B------:R-:W-:Y:S01]  /*b280*/  MOV R0, 0x1 ;  /* 0x0000000100007802 */ /* 0x000fe20000000f00 */
[----:B------:R-:W-:Y:S03]  /*b290*/  ARRIVES.LDGSTSBAR.64.TRANSCNT [UR44+0x30800] ;  /* 0x03080000ff0079b0 */ /* 0x000fe60008000aac */
[----:B------:R-:W-:Y:S01]  /*b2a0*/  SHF.L.U32 R0, R0, 0x1f, RZ ;  /* 0x0000001f00007819 */ /* 0x000fe200000006ff */
[----:B------:R-:W-:Y:S01]  /*b2b0*/  NOP ;  /* 0x0000000000007918 */ /* 0x000fe20000000000 */
[----:B------:R-:W-:Y:S02]  /*b2c0*/  SYNCS.ARRIVE.TRANS64.A1T0 RZ, [UR44+0x30800], RZ ;  /* 0x030800ffffff79a7 */ /* 0x000fe4000810002c */
[----:B------:R-:W1:Y:S02]  /*b2d0*/  SYNCS.PHASECHK.TRANS64.TRYWAIT P0, [UR44+0x30820], R0 ;  /* 0x03082000ff0075a7 */ /* 0x000e64000800016c */
[----:B-1----:R-:W-:Y:S05]  /*b2e0*/  @!P0 BRA `(.L_x_54) ;  /* 0x0000002c00ec8947 */ /* 0x002fea0003800000 */
.L_x_120:
[----:B------:R-:W-:Y:S01]  /*b2f0*/  UIADD3 UR4, UR48, -0x2, URZ ;  /* 0xfffffffe30047890 */ /* 0x000fe2000fffe03f */
[----:B------:R-:W-:Y:S02]  /*b300*/  IMAD.MOV.U32 R28, RZ, RZ, 0x1 ;  /* 0x00000001ff1c7424 */ /* 0x000fe400078e00ff */
[----:B------:R-:W-:Y:S01]  /*b310*/  IMAD.MOV.U32 R26, RZ, RZ, RZ ;  /* 0x000000ffff1a7224 */ /* 0x000fe200078e00ff */
[----:B------:R-:W-:-:S06]  /*b320*/  UISETP.GE.AND UP0, UPT, UR4, UR47, UPT ;  /* 0x0000002f0400728c */ /* 0x000fcc000bf06270 */
[----:B------:R-:W-:-:S13]  /*b330*/  PLOP3.LUT P0, PT, PT, PT, UP0, 0x80, 0x0 ;  /* 0x000000000000781c */ /* 0x000fda0003f0f008 */
[----:B------:R-:W-:Y:S05]  /*b340*/  @!P0 BRA `(.L_x_55) ;  /* 0x0000001000348947 */ /* 0x000fea0003800000 */
[----:B0-----:R-:W0:Y:S01]  /*b350*/  S2R R2, SR_TID.X ;  /* 0x0000000000027919 */ /* 0x001e220000002100 */
[----:B------:R-:W-:Y:S01]  /*b360*/  UIADD3 UR4, UR46, 0x1, URZ ;  /* 0x000000012e047890 */ /* 0x000fe2000fffe03f */
[----:B------:R-:W-:Y:S01]  /*b370*/  LOP3.LUT R3, RZ, UR43, RZ, 0x33, !PT ;  /* 0x0000002bff037c12 */ /* 0x000fe2000f8e33ff */
[----:B------:R-:W-:Y:S01]  /*b380*/  BSSY B0, `(.L_x_55) ;  /* 0x0000109000007945 */ /* 0x000fe20003800000 */
[----:B------:R-:W-:Y:S01]  /*b390*/  IMAD.MOV.U32 R27, RZ, RZ, 0x1 ;  /* 0x00000001ff1b7424 */ /* 0x000fe200078e00ff */
[----:B------:R-:W-:Y:S01]  /*b3a0*/  UIMAD UR4, UR4, UR40, URZ ;  /* 0x00000028040472a4 */ /* 0x000fe2000f8e023f */
[----:B------:R-:W-:-:S05]  /*b3b0*/  MOV R25, RZ ;  /* 0x000000ff00197202 */ /* 0x000fca0000000f00 */
[----:B------:R-:W-:Y:S01]  /*b3c0*/  LOP3.LUT R0, RZ, UR4, RZ, 0x33, !PT ;  /* 0x00000004ff007c12 */ /* 0x000fe2000f8e33ff */
[----:B------:R-:W-:Y:S02]  /*b3d0*/  ULDC UR4, c[0x0][0x2f4] ;  /* 0x0000bd0000047ab9 */ /* 0x000fe40000000800 */
[----:B------:R-:W-:Y:S02]  /*b3e0*/  ISETP.GE.AND P3, PT, R23, UR4, PT ;  /* 0x0000000417007c0c */ /* 0x000fe4000bf66270 */
[----:B------:R-:W-:Y:S02]  /*b3f0*/  VIMNMX R0, R0, R3, !PT ;  /* 0x0000000300007248 */ /* 0x000fe40007fe0100 */
[----:B------:R-:W-:Y:S02]  /*b400*/  ISETP.GE.AND P2, PT, R34, UR4, PT ;  /* 0x0000000422007c0c */ /* 0x000fe4000bf46270 */
[----:B------:R-:W-:Y:S02]  /*b410*/  IADD3 R32, -R0, -0x2, RZ ;  /* 0xfffffffe00207810 */ /* 0x000fe40007ffe1ff */
[----:B------:R-:W-:-:S02]  /*b420*/  ISETP.GE.AND P1, PT, R33, UR4, PT ;  /* 0x0000000421007c0c */ /* 0x000fc4000bf26270 */
[----:B0-----:R-:W-:-:S04]  /*b430*/  LOP3.LUT R2, R2, 0x7f, RZ, 0xc0, !PT ;  /* 0x0000007f02027812 */ /* 0x001fc800078ec0ff */
[----:B------:R-:W-:-:S04]  /*b440*/  SHF.R.U32.HI R2, RZ, 0x3, R2 ;  /* 0x00000003ff027819 */ /* 0x000fc80000011602 */
[----:B------:R-:W-:Y:S02]  /*b450*/  IADD3 R19, R24, R19, R2 ;  /* 0x0000001318137210 */ /* 0x000fe40007ffe002 */
[----:B------:R-:W-:Y:S02]  /*b460*/  IADD3 R5, -R2, UR42, RZ ;  /* 0x0000002a02057c10 */ /* 0x000fe4000fffe1ff */
[----:B------:R-:W-:Y:S01]  /*b470*/  SHF.L.U32 R2, R23, 0x1, RZ ;  /* 0x0000000117027819 */ /* 0x000fe200000006ff */
[----:B------:R-:W-:Y:S02]  /*b480*/  VIADD R19, R19, 0xfffffee0 ;  /* 0xfffffee013137836 */ /* 0x000fe40000000000 */
[C---:B------:R-:W-:Y:S02]  /*b490*/  IMAD R5, R0.reuse, 0x60, R5 ;  /* 0x0000006000057824 */ /* 0x040fe400078e0205 */
[----:B------:R-:W-:Y:S02]  /*b4a0*/  IMAD R20, R0, -0x60, R19 ;  /* 0xffffffa000147824 */ /* 0x000fe400078e0213 */
[----:B------:R-:W-:-:S07]  /*b4b0*/  VIADD R0, R5, 0xc0 ;  /* 0x000000c005007836 */ /* 0x000fce0000000000 */
.L_x_68:
[----:B------:R-:W2:Y:S01]  /*b4c0*/  LDL R8, [R1] ;  /* 0x0000000001087983 */ /* 0x000ea20000100800 */
[----:B------:R-:W0:Y:S01]  /*b4d0*/  LDC R2, c[0x0][0x430] ;  /* 0x00010c00ff027b82 */ /* 0x000e220000000800 */
[----:B------:R-:W-:-:S13]  /*b4e0*/  ISETP.GT.U32.AND P5, PT, R37, 0x5f, PT ;  /* 0x0000005f2500780c */ /* 0x000fda0003fa4070 */
[----:B------:R-:W2:Y:S01]  /*b4f0*/  @!P5 LDC.64 R4, c[0x0][0x428] ;  /* 0x00010a00ff04db82 */ /* 0x000ea20000000a00 */
[----:B0-----:R-:W-:-:S13]  /*b500*/  ISETP.NE.AND P0, PT, R2, 0x1, PT ;  /* 0x000000010200780c */ /* 0x001fda0003f05270 */
[----:B------:R-:W0:Y:S08]  /*b510*/  @P0 LDC R3, c[0x0][0x434] ;  /* 0x00010d00ff030b82 */ /* 0x000e300000000800 */
[----:B------:R-:W1:Y:S01]  /*b520*/  @P0 LDC R7, c[0x0][0x438] ;  /* 0x00010e00ff070b82 */ /* 0x000e620000000800 */
[----:B------:R-:W-:Y:S02]  /*b530*/  IMAD.MOV.U32 R9, RZ, RZ, R20 ;  /* 0x000000ffff097224 */ /* 0x000fe400078e0014 */
[----:B0-----:R-:W-:-:S05]  /*b540*/  @P0 IMAD.HI.U32 R2, R20, R3, RZ ;  /* 0x0000000314020227 */ /* 0x001fca00078e00ff */
[----:B-1----:R-:W-:Y:S02]  /*b550*/  @P0 SHF.R.U32.HI R9, RZ, R7, R2 ;  /* 0x00000007ff090219 */ /* 0x002fe40000011602 */
[----:B------:R-:W0:Y:S02]  /*b560*/  @!P5 LDC.64 R6, c[0x0][0x418] ;  /* 0x00010600ff06db82 */ /* 0x000e240000000a00 */
[----:B------:R-:W-:Y:S01]  /*b570*/  @!P5 SHF.R.S32.HI R3, RZ, 0x1f, R9 ;  /* 0x0000001fff03d819 */ /* 0x000fe20000011409 */
[----:B--2---:R-:W-:-:S04]  /*b580*/  @!P5 IMAD R2, R8, R4, RZ ;  /* 0x000000040802d224 */ /* 0x004fc800078e02ff */
[----:B------:R-:W-:Y:S01]  /*b590*/  @!P5 IMAD R5, R36, R5, R2 ;  /* 0x000000052405d224 */ /* 0x000fe200078e0202 */
[----:B------:R-:W-:-:S05]  /*b5a0*/  @!P5 MOV R2, R9 ;  /* 0x000000090002d202 */ /* 0x000fca0000000f00 */
[----:B------:R-:W-:-:S04]  /*b5b0*/  @!P5 IMAD.WIDE.U32 R2, R36, R4, R2 ;  /* 0x000000042402d225 */ /* 0x000fc800078e0002 */
[----:B------:R-:W-:Y:S01]  /*b5c0*/  @!P5 IMAD.IADD R3, R5, 0x1, R3 ;  /* 0x000000010503d824 */ /* 0x000fe200078e0203 */
[C---:B0-----:R-:W-:Y:S02]  /*b5d0*/  @!P5 LEA R6, P0, R2.reuse, R6, 0x2 ;  /* 0x000000060206d211 */ /* 0x041fe400078010ff */
[----:B------:R-:W-:Y:S02]  /*b5e0*/  MOV R4, RZ ;  /* 0x000000ff00047202 */ /* 0x000fe40000000f00 */
[----:B------:R-:W-:-:S05]  /*b5f0*/  @!P5 LEA.HI.X R7, R2, R7, R3, 0x2, P0 ;  /* 0x000000070207d211 */ /* 0x000fca00000f1403 */
[----:B------:R0:W5:Y:S01]  /*b600*/  @!P5 LDG.E R4, desc[UR36][R6.64] ;  /* 0x000000240604d981 */ /* 0x000162000c1e1900 */
[----:B------:R-:W-:Y:S01]  /*b610*/  LOP3.LUT P4, RZ, R16, 0x10, RZ, 0xc0, !PT ;  /* 0x0000001010ff7812 */ /* 0x000fe2000788c0ff */
[----:B------:R-:W-:-:S05]  /*b620*/  VIADD R26, R25, 0x1 ;  /* 0x00000001191a7836 */ /* 0x000fca0000000000 */
[----:B------:R-:W-:-:S04]  /*b630*/  ISETP.NE.AND P0, PT, R26, 0x2, PT ;  /* 0x000000021a00780c */ /* 0x000fc80003f05270 */
[----:B------:R-:W-:Y:S02]  /*b640*/  SEL R28, RZ, 0x1, P0 ;  /* 0x00000001ff1c7807 */ /* 0x000fe40000000000 */
[----:B------:R-:W-:Y:S02]  /*b650*/  SEL R26, R26, RZ, P0 ;  /* 0x000000ff1a1a7207 */ /* 0x000fe40000000000 */
[----:B------:R-:W-:Y:S01]  /*b660*/  LOP3.LUT R28, R27, R28, RZ, 0x3c, !PT ;  /* 0x0000001c1b1c7212 */ /* 0x000fe200078e3cff */
[----:B0-----:R-:W-:Y:S06]  /*b670*/  @!P4 BRA `(.L_x_56) ;  /* 0x000000000004c947 */ /* 0x001fec0003800000 */
[----:B------:R-:W-:Y:S01]  /*b680*/  BPT.TRAP 0x1 ;  /* 0x000000040000795c */ /* 0x000fe20000300000 */
.L_x_56:
[----:B------:R-:W-:Y:S01]  /*b690*/  LEA R19, R26, UR44, 0x3 ;  /* 0x0000002c1a137c11 */ /* 0x000fe2000f8e18ff */
[----:B------:R-:W-:Y:S01]  /*b6a0*/  BSSY B1, `(.L_x_57) ;  /* 0x0000004000017945 */ /* 0x000fe20003800000 */
[----:B------:R-:W-:-:S04]  /*b6b0*/  SHF.L.U32 R2, R28, 0x1f, RZ ;  /* 0x0000001f1c027819 */ /* 0x000fc800000006ff */
[----:B------:R-:W0:Y:S02]  /*b6c0*/  SYNCS.PHASECHK.TRANS64.TRYWAIT P0, [R19+URZ+0x30840], R2 ;  /* 0x03084002130075a7 */ /* 0x000e24000800017f */
[----:B0-----:R-:W-:Y:S05]  /*b6d0*/  @!P0 BRA `(.L_x_58) ;  /* 0x0000002c00088947 */ /* 0x001fea0003800000 */
.L_x_121:
[----:B------:R-:W-:Y:S05]  /*b6e0*/  BSYNC B1 ;  /* 0x0000000000017941 */ /* 0x000fea0003800000 */
.L_x_57:
[----:B------:R-:W-:Y:S01]  /*b6f0*/  ULDC UR4, c[0x0][0x430] ;  /* 0x00010c0000047ab9 */ /* 0x000fe20000000800 */
[----:B-----5:R-:W-:Y:S01]  /*b700*/  SHF.R.S32.HI R31, RZ, 0x1f, R4 ;  /* 0x0000001fff1f7819 */ /* 0x020fe20000011404 */
[----:B------:R-:W-:Y:S01]  /*b710*/  UIADD3 UR4, -UR4, URZ, URZ ;  /* 0x0000003f04047290 */ /* 0x000fe2000fffe13f */
[----:B------:R-:W-:Y:S01]  /*b720*/  R2UR UR6, R35 ;  /* 0x00000000230672ca */ /* 0x000fe200000e0000 */
[----:B------:R-:W-:Y:S01]  /*b730*/  IMAD R22, R26, 0x4800, R30 ;  /* 0x000048001a167824 */ /* 0x000fe200078e021e */
[C---:B------:R-:W-:Y:S02]  /*b740*/  LOP3.LUT P5, RZ, R16.reuse, 0x2, RZ, 0xc0, !PT ;  /* 0x0000000210ff7812 */ /* 0x040fe400078ac0ff */
[----:B------:R-:W-:Y:S01]  /*b750*/  LOP3.LUT P4, RZ, R16, 0x1, RZ, 0xc0, !PT ;  /* 0x0000000110ff7812 */ /* 0x000fe2000788c0ff */
[----:B------:R-:W-:Y:S01]  /*b760*/  IMAD R5, R9, UR4, R20 ;  /* 0x0000000409057c24 */ /* 0x000fe2000f8e0214 */
[----:B------:R-:W-:-:S04]  /*b770*/  ULDC.64 UR4, c[0x0][0x300] ;  /* 0x0000c00000047ab9 */ /* 0x000fc80000000a00 */
[----:B------:R-:W-:-:S05]  /*b780*/  SHF.R.S32.HI R29, RZ, 0x1f, R5 ;  /* 0x0000001fff1d7819 */ /* 0x000fca0000011405 */
[----:B0-----:R-:W-:-:S04]  /*b790*/  IMAD R2, R29, UR4, RZ ;  /* 0x000000041d027c24 */ /* 0x001fc8000f8e02ff */
[C---:B------:R-:W-:Y:S02]  /*b7a0*/  IMAD R7, R5.reuse, UR5, R2 ;  /* 0x0000000505077c24 */ /* 0x040fe4000f8e0202 */
[----:B------:R-:W-:Y:S01]  /*b7b0*/  IMAD.WIDE.U32 R2, R5, UR4, RZ ;  /* 0x0000000405027c25 */ /* 0x000fe2000f8e00ff */
[----:B------:R-:W-:-:S03]  /*b7c0*/  ULDC.64 UR4, c[0x0][0x310] ;  /* 0x0000c40000047ab9 */ /* 0x000fc60000000a00 */
        /* <DEDUP_REMOVED lines=12> */
[----:B------:R-:W-:Y:S01]  /*b890*/  LEA R21, P0, R2, UR6, 0x1 ;  /* 0x0000000602157c11 */ /* 0x000fe2000f8008ff */
[----:B------:R-:W-:-:S03]  /*b8a0*/  UMOV UR4, 0xffffffff ;  /* 0xffffffff00047882 */ /* 0x000fc60000000000 */
[----:B------:R-:W-:Y:S01]  /*b8b0*/  LEA.HI.X R24, R2, UR7, R3, 0x1, P0 ;  /* 0x0000000702187c11 */ /* 0x000fe200080f0c03 */
[----:B------:R-:W-:Y:S08]  /*b8c0*/  BRA.DIV UR4, `(.L_x_59) ;  /* 0x0000002a04a07947 */ /* 0x000ff0000b800000 */
[----:B------:R-:W0:Y:S01]  /*b8d0*/  SHFL.IDX PT, R14, R21, RZ, 0x181f ;  /* 0x00181fff150e7589 */ /* 0x000e2200000e0000 */
[----:B------:R-:W-:Y:S01]  /*b8e0*/  IMAD.SHL.U32 R12, R23, 0x2, RZ ;  /* 0x00000002170c7824 */ /* 0x000fe200078e00ff */
[----:B------:R-:W-:Y:S02]  /*b8f0*/  LOP3.LUT P6, RZ, R16, 0x4, RZ, 0xc0, !PT ;  /* 0x0000000410ff7812 */ /* 0x000fe400078cc0ff */
[----:B------:R-:W1:Y:S01]  /*b900*/  SHFL.IDX PT, R3, R24, RZ, 0x181f ;  /* 0x00181fff18037589 */ /* 0x000e6200000e0000 */
[----:B------:R-:W-:-:S03]  /*b910*/  LEA R22, R22, UR44, 0x1 ;  /* 0x0000002c16167c11 */ /* 0x000fc6000f8e08ff */
[----:B------:R-:W-:Y:S04]  /*b920*/  SHFL.IDX PT, R7, R24, 0x1, 0x181f ;  /* 0x00381f0018077f89 */ /* 0x000fe800000e0000 */
[----:B------:R-:W-:Y:S01]  /*b930*/  SHFL.IDX PT, R10, R21, 0x2, 0x181f ;  /* 0x00581f00150a7f89 */ /* 0x000fe200000e0000 */
[----:B0-----:R-:W-:-:S03]  /*b940*/  IADD3 R2, P0, R14, R12, RZ ;  /* 0x0000000c0e027210 */ /* 0x001fc60007f1e0ff */
[----:B------:R-:W0:Y:S01]  /*b950*/  SHFL.IDX PT, R14, R21, 0x1, 0x181f ;  /* 0x00381f00150e7f89 */ /* 0x000e2200000e0000 */
[----:B-1----:R-:W-:-:S05]  /*b960*/  IADD3.X R3, RZ, R3, RZ, P0, !PT ;  /* 0x00000003ff037210 */ /* 0x002fca00007fe4ff */
[----:B------:R-:W-:Y:S04]  /*b970*/  LDGSTS.E.BYPASS.LTC128B.128 [R22+0x1e400], desc[UR36][R2.64], !P6 ;  /* 0x1e40000002167fae */ /* 0x000fe8000f101d64 */
[----:B------:R-:W-:Y:S04]  /*b980*/  LDGSTS.E.BYPASS.LTC128B.128 [R22+0x21400], desc[UR36][R2.64+0x80], !P5 ;  /* 0x2140008002167fae */ /* 0x000fe8000e901d64 */
[----:B------:R1:W-:Y:S01]  /*b990*/  LDGSTS.E.BYPASS.LTC128B.128 [R22+0x24400], desc[UR36][R2.64+0x100], !P4 ;  /* 0x2440010002167fae */ /* 0x0003e2000e101d64 */
[----:B0-----:R-:W-:-:S03]  /*b9a0*/  IADD3 R8, P0, R14, R12, RZ ;  /* 0x0000000c0e087210 */ /* 0x001fc60007f1e0ff */
[----:B------:R-:W-:Y:S02]  /*b9b0*/  SHFL.IDX PT, R14, R21, 0x5, 0x181f ;  /* 0x00b81f00150e7f89 */ /* 0x000fe400000e0000 */
[----:B------:R-:W-:Y:S02]  /*b9c0*/  IMAD.X R9, RZ, RZ, R7, P0 ;  /* 0x000000ffff097224 */ /* 0x000fe400000e0607 */
[----:B-1----:R-:W-:Y:S01]  /*b9d0*/  SHFL.IDX PT, R2, R21, 0x3, 0x181f ;  /* 0x00781f0015027f89 */ /* 0x002fe200000e0000 */
[----:B------:R-:W-:-:S03]  /*b9e0*/  IADD3 R10, P0, R10, R12, RZ ;  /* 0x0000000c0a0a7210 */ /* 0x000fc60007f1e0ff */
[----:B------:R-:W0:Y:S04]  /*b9f0*/  SHFL.IDX PT, R7, R24, 0x2, 0x181f ;  /* 0x00581f0018077f89 */ /* 0x000e2800000e0000 */
[----:B------:R-:W1:Y:S04]  /*ba00*/  SHFL.IDX PT, R3, R24, 0x3, 0x181f ;  /* 0x00781f0018037f89 */ /* 0x000e6800000e0000 */
[----:B------:R2:W-:Y:S04]  /*ba10*/  LDGSTS.E.BYPASS.LTC128B.128 [R22+0x1ec00], desc[UR36][R8.64], !P6 ;  /* 0x1ec0000008167fae */ /* 0x0005e8000f101d64 */
[----:B------:R2:W-:Y:S04]  /*ba20*/  LDGSTS.E.BYPASS.LTC128B.128 [R22+0x21c00], desc[UR36][R8.64+0x80], !P5 ;  /* 0x21c0008008167fae */ /* 0x0005e8000e901d64 */
[----:B------:R2:W-:Y:S01]  /*ba30*/  LDGSTS.E.BYPASS.LTC128B.128 [R22+0x24c00], desc[UR36][R8.64+0x100], !P4 ;  /* 0x24c0010008167fae */ /* 0x0005e2000e101d64 */
[----:B0-----:R-:W-:Y:S01]  /*ba40*/  IMAD.X R11, RZ, RZ, R7, P0 ;  /* 0x000000ffff0b7224 */ /* 0x001fe200000e0607 */
[----:B------:R-:W-:-:S02]  /*ba50*/  IADD3 R6, P0, R2, R12, RZ ;  /* 0x0000000c02067210 */ /* 0x000fc40007f1e0ff */
[----:B------:R-:W0:Y:S02]  /*ba60*/  SHFL.IDX PT, R2, R21, 0x4, 0x181f ;  /* 0x00981f0015027f89 */ /* 0x000e2400000e0000 */
[----:B-1----:R-:W-:Y:S02]  /*ba70*/  IADD3.X R7, RZ, R3, RZ, P0, !PT ;  /* 0x00000003ff077210 */ /* 0x002fe400007fe4ff */
[----:B------:R-:W1:Y:S04]  /*ba80*/  SHFL.IDX PT, R3, R24, 0x4, 0x181f ;  /* 0x00981f0018037f89 */ /* 0x000e6800000e0000 */
[----:B------:R2:W-:Y:S04]  /*ba90*/  LDGSTS.E.BYPASS.LTC128B.128 [R22+0x1f400], desc[UR36][R10.64], !P6 ;  /* 0x1f4000000a167fae */ /* 0x0005e8000f101d64 */
[----:B------:R2:W-:Y:S04]  /*baa0*/  LDGSTS.E.BYPASS.LTC128B.128 [R22+0x22400], desc[UR36][R10.64+0x80], !P5 ;  /* 0x224000800a167fae */ /* 0x0005e8000e901d64 */
[----:B------:R2:W-:Y:S04]  /*bab0*/  LDGSTS.E.BYPASS.LTC128B.128 [R22+0x25400], desc[UR36][R10.64+0x100], !P4 ;  /* 0x254001000a167fae */ /* 0x0005e8000e101d64 */
[----:B------:R2:W-:Y:S01]  /*bac0*/  LDGSTS.E.BYPASS.LTC128B.128 [R22+0x1fc00], desc[UR36][R6.64], !P6 ;  /* 0x1fc0000006167fae */ /* 0x0005e2000f101d64 */
[----:B0-----:R-:W-:-:S03]  /*bad0*/  IADD3 R2, P0, R2, R12, RZ ;  /* 0x0000000c02027210 */ /* 0x001fc60007f1e0ff */
[----:B------:R2:W-:Y:S02]  /*bae0*/  LDGSTS.E.BYPASS.LTC128B.128 [R22+0x22c00], desc[UR36][R6.64+0x80], !P5 ;  /* 0x22c0008006167fae */ /* 0x0005e4000e901d64 */
[----:B-1----:R-:W-:Y:S02]  /*baf0*/  IMAD.X R3, RZ, RZ, R3, P0 ;  /* 0x000000ffff037224 */ /* 0x002fe400000e0603 */
[----:B------:R2:W-:Y:S04]  /*bb00*/  LDGSTS.E.BYPASS.LTC128B.128 [R22+0x25c00], desc[UR36][R6.64+0x100], !P4 ;  /* 0x25c0010006167fae */ /* 0x0005e8000e101d64 */
[----:B------:R2:W-:Y:S04]  /*bb10*/  LDGSTS.E.BYPASS.LTC128B.128 [R22+0x20400], desc[UR36][R2.64], !P6 ;  /* 0x2040000002167fae */ /* 0x0005e8000f101d64 */
[----:B------:R2:W-:Y:S04]  /*bb20*/  LDGSTS.E.BYPASS.LTC128B.128 [R22+0x23400], desc[UR36][R2.64+0x80], !P5 ;  /* 0x2340008002167fae */ /* 0x0005e8000e901d64 */
[----:B------:R2:W-:Y:S04]  /*bb30*/  LDGSTS.E.BYPASS.LTC128B.128 [R22+0x26400], desc[UR36][R2.64+0x100], !P4 ;  /* 0x2640010002167fae */ /* 0x0005e8000e101d64 */
[----:B------:R-:W0:Y:S02]  /*bb40*/  SHFL.IDX PT, R24, R24, 0x5, 0x181f ;  /* 0x00b81f0018187f89 */ /* 0x000e2400000e0000 */
.L_x_135:
[----:B--2---:R-:W-:Y:S01]  /*bb50*/  IMAD.SHL.U32 R2, R23, 0x2, RZ ;  /* 0x0000000217027824 */ /* 0x004fe200078e00ff */
[----:B------:R-:W-:-:S04]  /*bb60*/  LOP3.LUT P6, RZ, R16, 0x4, RZ, 0xc0, !PT ;  /* 0x0000000410ff7812 */ /* 0x000fc800078cc0ff */
[----:B------:R-:W-:-:S04]  /*bb70*/  IADD3 R2, P0, R14, R2, RZ ;  /* 0x000000020e027210 */ /* 0x000fc80007f1e0ff */
[----:B0-----:R-:W-:Y:S02]  /*bb80*/  IADD3.X R3, RZ, R24, RZ, P0, !PT ;  /* 0x00000018ff037210 */ /* 0x001fe400007fe4ff */
[----:B------:R-:W-:-:S03]  /*bb90*/  PLOP3.LUT P0, PT, PT, PT, PT, 0x80, 0x0 ;  /* 0x000000000000781c */ /* 0x000fc60003f0f070 */
[----:B------:R-:W-:Y:S01]  /*bba0*/  @!PT LDS RZ, [RZ] ;  /* 0x00000000fffff984 */ /* 0x000fe20000000800 */
[----:B------:R-:W-:Y:S01]  /*bbb0*/  @!PT LDS RZ, [RZ] ;  /* 0x00000000fffff984 */ /* 0x000fe20000000800 */
[----:B------:R-:W-:Y:S01]  /*bbc0*/  @!PT LDS RZ, [RZ] ;  /* 0x00000000fffff984 */ /* 0x000fe20000000800 */
[----:B------:R0:W-:Y:S04]  /*bbd0*/  LDGSTS.E.BYPASS.LTC128B.128 [R22+0x20c00], desc[UR36][R2.64], !P6 ;  /* 0x20c0000002167fae */ /* 0x0001e8000f101d64 */
[----:B------:R0:W-:Y:S04]  /*bbe0*/  LDGSTS.E.BYPASS.LTC128B.128 [R22+0x23c00], desc[UR36][R2.64+0x80], !P5 ;  /* 0x23c0008002167fae */ /* 0x0001e8000e901d64 */
[----:B------:R0:W-:Y:S01]  /*bbf0*/  LDGSTS.E.BYPASS.LTC128B.128 [R22+0x26c00], desc[UR36][R2.64+0x100], !P4 ;  /* 0x26c0010002167fae */ /* 0x0001e2000e101d64 */
[----:B------:R-:W-:Y:S01]  /*bc00*/  NOP ;  /* 0x0000000000007918 */ /* 0x000fe20000000000 */
.L_x_60:
[----:B------:R-:W-:Y:S02]  /*bc10*/  PLOP3.LUT P4, PT, P4, P0, PT, 0xa2, 0x0 ;  /* 0x000000000000781c */ /* 0x000fe40002781472 */
[----:B------:R-:W-:-:S08]  /*bc20*/  @P0 R2UR P4, UR4, R19 ;  /* 0x00000000130402ca */ /* 0x000fd00000080000 */
[----:B------:R-:W-:-:S05]  /*bc30*/  @P0 PLOP3.LUT P0, PT, P4, PT, PT, 0x80, 0x0 ;  /* 0x000000000000081c */ /* 0x000fca000270f070 */
[----:B------:R-:W-:Y:S01]  /*bc40*/  @!P4 SYNCS.ARRIVE.TRANS64.RED.A0T1 RZ, [UR4+0x30830], RZ ;  /* 0x030830ffffffc9a7 */ /* 0x000fe20008200404 */
[----:B------:R-:W-:Y:S07]  /*bc50*/  @!P4 ARRIVES.LDGSTSBAR.64.TRANSCNT [UR4+0x30830] ;  /* 0x03083000ff00c9b0 */ /* 0x000fee0008000a84 */
[----:B------:R-:W-:Y:S05]  /*bc60*/  @P0 BRA.U.ANY `(.L_x_60) ;  /* 0xfffffffd00e80947 */ /* 0x000fea000393ffff */
[----:B------:R-:W-:Y:S01]  /*bc70*/  NOP ;  /* 0x0000000000007918 */ /* 0x000fe20000000000 */
[----:B------:R-:W-:-:S13]  /*bc80*/  LOP3.LUT P5, RZ, R16, 0x10, RZ, 0xc0, !PT ;  /* 0x0000001010ff7812 */ /* 0x000fda00078ac0ff */
[----:B------:R-:W-:Y:S05]  /*bc90*/  @!P5 BRA `(.L_x_61) ;  /* 0x000000000004d947 */ /* 0x000fea0003800000 */
[----:B------:R-:W-:Y:S01]  /*bca0*/  BPT.TRAP 0x1 ;  /* 0x000000040000795c */ /* 0x000fe20000300000 */
.L_x_61:
[----:B------:R1:W-:Y:S01]  /*bcb0*/  SYNCS.ARRIVE.TRANS64.A1T0 RZ, [R19+URZ+0x30830], RZ ;  /* 0x030830ff13ff79a7 */ /* 0x0003e2000810003f */
[----:B------:R-:W-:Y:S05]  /*bcc0*/  @!P5 BRA `(.L_x_62) ;  /* 0x000000000004d947 */ /* 0x000fea0003800000 */
[----:B------:R-:W-:Y:S01]  /*bcd0*/  BPT.TRAP 0x1 ;  /* 0x000000040000795c */ /* 0x000fe20000300000 */
.L_x_62:
[----:B0-----:R-:W-:Y:S01]  /*bce0*/  SHF.L.U32 R3, R27, 0x1f, RZ ;  /* 0x0000001f1b037819 */ /* 0x001fe200000006ff */
[----:B------:R-:W-:Y:S01]  /*bcf0*/  BSSY B1, `(.L_x_63) ;  /* 0x0000004000017945 */ /* 0x000fe20003800000 */
[----:B------:R-:W-:-:S04]  /*bd00*/  LEA R6, R25, UR44, 0x3 ;  /* 0x0000002c19067c11 */ /* 0x000fc8000f8e18ff */
[----:B------:R-:W0:Y:S02]  /*bd10*/  SYNCS.PHASECHK.TRANS64.TRYWAIT P0, [R6+URZ+0x30860], R3 ;  /* 0x03086003060075a7 */ /* 0x000e24000800017f */
[----:B0-----:R-:W-:Y:S05]  /*bd20*/  @!P0 BRA `(.L_x_64) ;  /* 0x0000002c00588947 */ /* 0x001fea0003800000 */
.L_x_136:
[----:B------:R-:W-:Y:S05]  /*bd30*/  BSYNC B1 ;  /* 0x0000000000017941 */ /* 0x000fea0003800000 */
.L_x_63:
[----:B------:R-:W-:Y:S01]  /*bd40*/  UMOV UR4, 0xffffffff ;  /* 0xffffffff00047882 */ /* 0x000fe20000000000 */
[----:B------:R-:W-:Y:S02]  /*bd50*/  IMAD R7, R25, 0x4800, R30 ;  /* 0x0000480019077824 */ /* 0x000fe400078e021e */
[----:B------:R-:W-:Y:S01]  /*bd60*/  IMAD.SHL.U32 R9, R23, 0x2, RZ ;  /* 0x0000000217097824 */ /* 0x000fe200078e00ff */
[----:B------:R-:W-:Y:S06]  /*bd70*/  BRA.DIV UR4, `(.L_x_65) ;  /* 0x0000002e04587947 */ /* 0x000fec000b800000 */
[----:B------:R-:W2:Y:S01]  /*bd80*/  SHFL.IDX PT, R14, R17, RZ, 0x181f ;  /* 0x00181fff110e7589 */ /* 0x000ea200000e0000 */
[----:B------:R-:W-:-:S03]  /*bd90*/  LEA R7, R7, UR44, 0x1 ;  /* 0x0000002c07077c11 */ /* 0x000fc6000f8e08ff */
[----:B0-----:R-:W0:Y:S04]  /*bda0*/  SHFL.IDX PT, R3, R18, RZ, 0x181f ;  /* 0x00181fff12037589 */ /* 0x001e2800000e0000 */
[----:B------:R-:W-:Y:S01]  /*bdb0*/  SHFL.IDX PT, R8, R18, 0x1, 0x181f ;  /* 0x00381f0012087f89 */ /* 0x000fe200000e0000 */
[----:B--2---:R-:W-:-:S03]  /*bdc0*/  IADD3 R2, P0, R14, R9, RZ ;  /* 0x000000090e027210 */ /* 0x004fc60007f1e0ff */
[----:B------:R-:W2:Y:S02]  /*bdd0*/  SHFL.IDX PT, R14, R17, 0x1, 0x181f ;  /* 0x00381f00110e7f89 */ /* 0x000ea400000e0000 */
[----:B0-----:R-:W-:Y:S01]  /*bde0*/  IMAD.X R3, RZ, RZ, R3, P0 ;  /* 0x000000ffff037224 */ /* 0x001fe200000e0603 */
[----:B------:R-:W-:-:S13]  /*bdf0*/  ISETP.LT.OR P0, PT, R0, 0x1, P3 ;  /* 0x000000010000780c */ /* 0x000fda0001f01670 */
[----:B------:R-:W-:Y:S01]  /*be00*/  LDGSTS.E.BYPASS.LTC128B.128 [R7+0x400], desc[UR36][R2.64], !P0 ;  /* 0x0040000002077fae */ /* 0x000fe2000c101d64 */
[----:B------:R-:W-:-:S13]  /*be10*/  ISETP.LT.OR P0, PT, R0, 0x1, P2 ;  /* 0x000000010000780c */ /* 0x000fda0001701670 */
[----:B------:R-:W-:Y:S01]  /*be20*/  LDGSTS.E.BYPASS.LTC128B.128 [R7+0x3400], desc[UR36][R2.64+0x80], !P0 ;  /* 0x0340008002077fae */ /* 0x000fe2000c101d64 */
[----:B------:R-:W-:-:S13]  /*be30*/  ISETP.LT.OR P0, PT, R0, 0x1, P1 ;  /* 0x000000010000780c */ /* 0x000fda0000f01670 */
[----:B------:R2:W-:Y:S02]  /*be40*/  LDGSTS.E.BYPASS.LTC128B.128 [R7+0x6400], desc[UR36][R2.64+0x100], !P0 ;  /* 0x0640010002077fae */ /* 0x0005e4000c101d64 */
[----:B--2---:R-:W-:Y:S02]  /*be50*/  IADD3 R2, P0, R14, R9, RZ ;  /* 0x000000090e027210 */ /* 0x004fe40007f1e0ff */
[----:B------:R-:W0:Y:S02]  /*be60*/  SHFL.IDX PT, R14, R17, 0x2, 0x181f ;  /* 0x00581f00110e7f89 */ /* 0x000e2400000e0000 */
[----:B------:R-:W-:Y:S02]  /*be70*/  IADD3.X R3, RZ, R8, RZ, P0, !PT ;  /* 0x00000008ff037210 */ /* 0x000fe400007fe4ff */
[----:B------:R-:W-:Y:S01]  /*be80*/  ISETP.LT.OR P0, PT, R0, 0x11, P3 ;  /* 0x000000110000780c */ /* 0x000fe20001f01670 */
[----:B------:R-:W2:-:S12]  /*be90*/  SHFL.IDX PT, R8, R18, 0x2, 0x181f ;  /* 0x00581f0012087f89 */ /* 0x000e9800000e0000 */
[----:B------:R-:W-:Y:S01]  /*bea0*/  LDGSTS.E.BYPASS.LTC128B.128 [R7+0xc00], desc[UR36][R2.64], !P0 ;  /* 0x00c0000002077fae */ /* 0x000fe2000c101d64 */
[----:B------:R-:W-:-:S13]  /*beb0*/  ISETP.LT.OR P0, PT, R0, 0x11, P2 ;  /* 0x000000110000780c */ /* 0x000fda0001701670 */
[----:B------:R-:W-:Y:S01]  /*bec0*/  LDGSTS.E.BYPASS.LTC128B.128 [R7+0x3c00], desc[UR36][R2.64+0x80], !P0 ;  /* 0x03c0008002077fae */ /* 0x000fe2000c101d64 */
[----:B------:R-:W-:-:S13]  /*bed0*/  ISETP.LT.OR P0, PT, R0, 0x11, P1 ;  /* 0x000000110000780c */ /* 0x000fda0000f01670 */
[----:B------:R0:W-:Y:S02]  /*bee0*/  LDGSTS.E.BYPASS.LTC128B.128 [R7+0x6c00], desc[UR36][R2.64+0x100], !P0 ;  /* 0x06c0010002077fae */ /* 0x0001e4000c101d64 */
[----:B0-----:R-:W-:Y:S02]  /*bef0*/  IADD3 R2, P0, R14, R9, RZ ;  /* 0x000000090e027210 */ /* 0x001fe40007f1e0ff */
[----:B------:R-:W0:Y:S03]  /*bf00*/  SHFL.IDX PT, R14, R17, 0x3, 0x181f ;  /* 0x00781f00110e7f89 */ /* 0x000e2600000e0000 */
[----:B--2---:R-:W-:Y:S01]  /*bf10*/  IMAD.X R3, RZ, RZ, R8, P0 ;  /* 0x000000ffff037224 */ /* 0x004fe200000e0608 */
        /* <DEDUP_REMOVED lines=18> */
[----:B------:R0:W3:Y:S02]  /*c040*/  SHFL.IDX PT, R14, R17, 0x5, 0x181f ;  /* 0x00b81f00110e7f89 */ /* 0x0000e400000e0000 */
[----:B--2---:R-:W-:Y:S02]  /*c050*/  IADD3.X R3, RZ, R8, RZ, P0, !PT ;  /* 0x00000008ff037210 */ /* 0x004fe400007fe4ff */
[----:B------:R-:W-:Y:S01]  /*c060*/  ISETP.LT.OR P0, PT, R0, 0x41, P3 ;  /* 0x000000410000780c */ /* 0x000fe20001f01670 */
[----:B------:R0:W2:-:S12]  /*c070*/  SHFL.IDX PT, R8, R18, 0x5, 0x181f ;  /* 0x00b81f0012087f89 */ /* 0x00009800000e0000 */
[----:B------:R0:W-:Y:S01]  /*c080*/  LDGSTS.E.BYPASS.LTC128B.128 [R7+0x2400], desc[UR36][R2.64], !P0 ;  /* 0x0240000002077fae */ /* 0x0001e2000c101d64 */
[----:B------:R-:W-:-:S13]  /*c090*/  ISETP.LT.OR P0, PT, R0, 0x41, P2 ;  /* 0x000000410000780c */ /* 0x000fda0001701670 */
[----:B------:R0:W-:Y:S01]  /*c0a0*/  LDGSTS.E.BYPASS.LTC128B.128 [R7+0x5400], desc[UR36][R2.64+0x80], !P0 ;  /* 0x0540008002077fae */ /* 0x0001e2000c101d64 */
[----:B------:R-:W-:-:S13]  /*c0b0*/  ISETP.LT.OR P0, PT, R0, 0x41, P1 ;  /* 0x000000410000780c */ /* 0x000fda0000f01670 */
[----:B--23--:R0:W-:Y:S02]  /*c0c0*/  LDGSTS.E.BYPASS.LTC128B.128 [R7+0x8400], desc[UR36][R2.64+0x100], !P0 ;  /* 0x0840010002077fae */ /* 0x00c1e4000c101d64 */
.L_x_150:
[----:B0-2---:R-:W-:Y:S01]  /*c0d0*/  IADD3 R2, P0, R14, R9, RZ ;  /* 0x000000090e027210 */ /* 0x005fe20007f1e0ff */
[----:B------:R-:W-:-:S04]  /*c0e0*/  ULDC.64 UR4, c[0x0][0x328] ;  /* 0x0000ca0000047ab9 */ /* 0x000fc80000000a00 */
[----:B------:R-:W-:Y:S01]  /*c0f0*/  IMAD.X R3, RZ, RZ, R8, P0 ;  /* 0x000000ffff037224 */ /* 0x000fe200000e0608 */
[----:B------:R-:W-:Y:S01]  /*c100*/  ISETP.LT.OR P0, PT, R0, 0x51, P3 ;  /* 0x000000510000780c */ /* 0x000fe20001f01670 */
[----:B------:R-:W-:-:S04]  /*c110*/  IMAD R8, R29, UR4, RZ ;  /* 0x000000041d087c24 */ /* 0x000fc8000f8e02ff */
[----:B------:R-:W-:-:S08]  /*c120*/  IMAD R9, R5, UR5, R8 ;  /* 0x0000000505097c24 */ /* 0x000fd0000f8e0208 */
[----:B------:R-:W-:Y:S01]  /*c130*/  @!PT LDS RZ, [RZ] ;  /* 0x00000000fffff984 */ /* 0x000fe20000000800 */
[----:B------:R-:W-:Y:S01]  /*c140*/  @!PT LDS RZ, [RZ] ;  /* 0x00000000fffff984 */ /* 0x000fe20000000800 */
[----:B------:R-:W-:Y:S01]  /*c150*/  @!PT LDS RZ, [RZ] ;  /* 0x00000000fffff984 */ /* 0x000fe20000000800 */
[----:B------:R-:W-:Y:S01]  /*c160*/  LDGSTS.E.BYPASS.LTC128B.128 [R7+0x2c00], desc[UR36][R2.64], !P0 ;  /* 0x02c0000002077fae */ /* 0x000fe2000c101d64 */
[----:B------:R-:W-:-:S13]  /*c170*/  ISETP.LT.OR P0, PT, R0, 0x51, P2 ;  /* 0x000000510000780c */ /* 0x000fda0001701670 */
[----:B------:R-:W-:Y:S01]  /*c180*/  LDGSTS.E.BYPASS.LTC128B.128 [R7+0x5c00], desc[UR36][R2.64+0x80], !P0 ;  /* 0x05c0008002077fae */ /* 0x000fe2000c101d64 */
[----:B------:R-:W-:-:S13]  /*c190*/  ISETP.LT.OR P0, PT, R0, 0x51, P1 ;  /* 0x000000510000780c */ /* 0x000fda0000f01670 */
[----:B------:R0:W-:Y:S01]  /*c1a0*/  LDGSTS.E.BYPASS.LTC128B.128 [R7+0x8c00], desc[UR36][R2.64+0x100], !P0 ;  /* 0x08c0010002077fae */ /* 0x0001e2000c101d64 */
[----:B------:R-:W-:Y:S01]  /*c1b0*/  PLOP3.LUT P0, PT, PT, PT, PT, 0x80, 0x0 ;  /* 0x000000000000781c */ /* 0x000fe20003f0f070 */
[----:B------:R-:W-:Y:S01]  /*c1c0*/  NOP ;  /* 0x0000000000007918 */ /* 0x000fe20000000000 */
[----:B0-----:R-:W-:Y:S01]  /*c1d0*/  IMAD.WIDE.U32 R2, R5, UR4, RZ ;  /* 0x0000000405027c25 */ /* 0x001fe2000f8e00ff */
[----:B------:R-:W-:-:S03]  /*c1e0*/  ULDC.64 UR4, c[0x0][0x338] ;  /* 0x0000ce0000047ab9 */ /* 0x000fc60000000a00 */
[----:B------:R-:W-:Y:S02]  /*c1f0*/  IMAD.IADD R3, R3, 0x1, R9 ;  /* 0x0000000103037824 */ /* 0x000fe400078e0209 */
[----:B------:R-:W-:Y:S02]  /*c200*/  IMAD R31, R31, UR4, RZ ;  /* 0x000000041f1f7c24 */ /* 0x000fe4000f8e02ff */
[----:B------:R-:W-:-:S04]  /*c210*/  IMAD.WIDE.U32 R2, R4, UR4, R2 ;  /* 0x0000000404027c25 */ /* 0x000fc8000f8e0002 */
[----:B------:R-:W-:-:S05]  /*c220*/  IMAD R31, R4, UR5, R31 ;  /* 0x00000005041f7c24 */ /* 0x000fca000f8e021f */
[----:B-1----:R-:W-:-:S07]  /*c230*/  IADD3 R19, R3, R31, RZ ;  /* 0x0000001f03137210 */ /* 0x002fce0007ffe0ff */
.L_x_66:
        /* <DEDUP_REMOVED lines=10> */
.L_x_67:
[----:B------:R-:W-:Y:S01]  /*c2e0*/  R2UR UR4, R35 ;  /* 0x00000000230472ca */ /* 0x000fe200000e0000 */
[----:B------:R-:W-:Y:S01]  /*c2f0*/  ULDC.64 UR6, c[0x0][0x330] ;  /* 0x0000cc0000067ab9 */ /* 0x000fe20000000a00 */
[----:B------:R-:W-:Y:S01]  /*c300*/  IMAD.MOV.U32 R18, RZ, RZ, R2 ;  /* 0x000000ffff127224 */ /* 0x000fe200078e0002 */
[----:B------:R-:W-:Y:S01]  /*c310*/  IADD3 R32, R32, -0x1, RZ ;  /* 0xffffffff20207810 */ /* 0x000fe20007ffe0ff */
[----:B------:R-:W-:Y:S01]  /*c320*/  IMAD.U32 R3, RZ, RZ, UR6 ;  /* 0x00000006ff037e24 */ /* 0x000fe2000f8e00ff */
[----:B------:R0:W-:Y:S01]  /*c330*/  SYNCS.ARRIVE.TRANS64.A1T0 RZ, [R6+URZ+0x30850], RZ ;  /* 0x030850ff06ff79a7 */ /* 0x0001e2000810003f */
[----:B------:R-:W-:Y:S01]  /*c340*/  VIADD R0, R0, 0x60 ;  /* 0x0000006000007836 */ /* 0x000fe20000000000 */
[----:B------:R-:W-:Y:S01]  /*c350*/  MOV R25, R26 ;  /* 0x0000001a00197202 */ /* 0x000fe20000000f00 */
[----:B------:R-:W-:-:S04]  /*c360*/  IMAD.WIDE.U32 R18, R3, UR41, R18 ;  /* 0x0000002903127c25 */ /* 0x000fc8000f8e0012 */
[----:B------:R-:W-:Y:S01]  /*c370*/  VIADD R20, R20, 0xffffffa0 ;  /* 0xffffffa014147836 */ /* 0x000fe20000000000 */
[----:B------:R-:W-:Y:S01]  /*c380*/  UIMAD UR4, UR4, UR6, URZ ;  /* 0x00000006040472a4 */ /* 0x000fe2000f8e023f */
[----:B------:R-:W-:-:S03]  /*c390*/  IMAD.MOV.U32 R27, RZ, RZ, R28 ;  /* 0x000000ffff1b7224 */ /* 0x000fc600078e001c */
[----:B------:R-:W-:-:S03]  /*c3a0*/  UIMAD UR4, UR41, UR7, UR4 ;  /* 0x00000007290472a4 */ /* 0x000fc6000f8e0204 */
[----:B------:R-:W-:Y:S02]  /*c3b0*/  ULDC.64 UR6, c[0x0][0x318] ;  /* 0x0000c60000067ab9 */ /* 0x000fe40000000a00 */
[----:B------:R-:W-:Y:S02]  /*c3c0*/  LEA R17, P0, R18, UR6, 0x1 ;  /* 0x0000000612117c11 */ /* 0x000fe4000f8008ff */
[----:B------:R-:W-:-:S04]  /*c3d0*/  IADD3 R3, R19, UR4, RZ ;  /* 0x0000000413037c10 */ /* 0x000fc8000fffe0ff */
[----:B------:R-:W-:Y:S02]  /*c3e0*/  LEA.HI.X R18, R18, UR7, R3, 0x1, P0 ;  /* 0x0000000712127c11 */ /* 0x000fe400080f0c03 */
[----:B------:R-:W-:-:S13]  /*c3f0*/  ISETP.GT.AND P0, PT, R32, UR47, PT ;  /* 0x0000002f20007c0c */ /* 0x000fda000bf04270 */
[----:B0-----:R-:W-:Y:S05]  /*c400*/  @P0 BRA `(.L_x_68) ;  /* 0xfffffff0002c0947 */ /* 0x001fea000383ffff */
[----:B------:R-:W-:Y:S05]  /*c410*/  BSYNC B0 ;  /* 0x0000000000007941 */ /* 0x000fea0003800000 */
.L_x_55:
[----:B------:R-:W-:-:S13]  /*c420*/  LOP3.LUT P0, RZ, R16, 0x10, RZ, 0xc0, !PT ;  /* 0x0000001010ff7812 */ /* 0x000fda000780c0ff */
[----:B------:R-:W-:Y:S05]  /*c430*/  @!P0 BRA `(.L_x_69) ;  /* 0x0000000000048947 */ /* 0x000fea0003800000 */
[----:B------:R-:W-:Y:S01]  /*c440*/  BPT.TRAP 0x1 ;  /* 0x000000040000795c */ /* 0x000fe20000300000 */
.L_x_69:
[----:B0-----:R-:W-:Y:S01]  /*c450*/  LEA R0, R26, UR44, 0x3 ;  /* 0x0000002c1a007c11 */ /* 0x001fe2000f8e18ff */
[----:B------:R-:W0:Y:S01]  /*c460*/  S2R R2, SR_TID.X ;  /* 0x0000000000027919 */ /* 0x000e220000002100 */
[----:B------:R-:W-:Y:S01]  /*c470*/  SHF.L.U32 R3, R28, 0x1f, RZ ;  /* 0x0000001f1c037819 */ /* 0x000fe200000006ff */
[----:B------:R-:W-:Y:S01]  /*c480*/  BSSY B0, `(.L_x_70) ;  /* 0x0000009000007945 */ /* 0x000fe20003800000 */
[----:B------:R-:W-:Y:S01]  /*c490*/  MOV R5, 0xffffffa0 ;  /* 0xffffffa000057802 */ /* 0x000fe20000000f00 */
[----:B------:R-:W-:Y:S01]  /*c4a0*/  IMAD R4, R26, 0x4800, R30 ;  /* 0x000048001a047824 */ /* 0x000fe200078e021e */
[----:B------:R-:W1:Y:S03]  /*c4b0*/  SYNCS.PHASECHK.TRANS64.TRYWAIT P0, [R0+URZ+0x30860], R3 ;  /* 0x03086003000075a7 */ /* 0x000e66000800017f */
[----:B------:R-:W-:Y:S01]  /*c4c0*/  IMAD R5, R32, R5, UR42 ;  /* 0x0000002a20057e24 */ /* 0x000fe2000f8e0205 */
[----:B0-----:R-:W-:-:S04]  /*c4d0*/  LOP3.LUT R2, R2, 0x7f, RZ, 0xc0, !PT ;  /* 0x0000007f02027812 */ /* 0x001fc800078ec0ff */
[----:B------:R-:W-:-:S05]  /*c4e0*/  SHF.R.U32.HI R2, RZ, 0x3, R2 ;  /* 0x00000003ff027819 */ /* 0x000fca0000011602 */
[----:B------:R-:W-:Y:S01]  /*c4f0*/  IMAD.IADD R5, R5, 0x1, -R2 ;  /* 0x0000000105057824 */ /* 0x000fe200078e0a02 */
[----:B-1----:R-:W-:Y:S06]  /*c500*/  @!P0 BRA `(.L_x_71) ;  /* 0x0000002c00a08947 */ /* 0x002fec0003800000 */
.L_x_151:
[----:B------:R-:W-:Y:S05]  /*c510*/  BSYNC B0 ;  /* 0x0000000000007941 */ /* 0x000fea0003800000 */
.L_x_70:
[----:B------:R-:W-:-:S03]  /*c520*/  UMOV UR4, 0xffffffff ;  /* 0xffffffff00047882 */ /* 0x000fc60000000000 */
[----:B------:R-:W-:Y:S05]  /*c530*/  BRA.DIV UR4, `(.L_x_72) ;  /* 0x0000002e04a87947 */ /* 0x000fea000b800000 */
[----:B0-----:R-:W-:Y:S01]  /*c540*/  SHFL.IDX PT, R3, R18, RZ, 0x181f ;  /* 0x00181fff12037589 */ /* 0x001fe200000e0000 */
[----:B------:R-:W-:Y:S01]  /*c550*/  ULDC UR4, c[0x0][0x2f4] ;  /* 0x0000bd0000047ab9 */ /* 0x000fe20000000800 */
[----:B------:R-:W-:Y:S02]  /*c560*/  LEA R4, R4, UR44, 0x1 ;  /* 0x0000002c04047c11 */ /* 0x000fe4000f8e08ff */
[----:B------:R-:W0:Y:S01]  /*c570*/  SHFL.IDX PT, R2, R17, RZ, 0x181f ;  /* 0x00181fff11027589 */ /* 0x000e2200000e0000 */
[----:B------:R-:W-:Y:S02]  /*c580*/  ISETP.GE.AND P2, PT, R23, UR4, PT ;  /* 0x0000000417007c0c */ /* 0x000fe4000bf46270 */
[----:B------:R-:W-:Y:S01]  /*c590*/  ISETP.GE.AND P1, PT, R34, UR4, PT ;  /* 0x0000000422007c0c */ /* 0x000fe2000bf26270 */
[----:B------:R-:W1:Y:S01]  /*c5a0*/  SHFL.IDX PT, R14, R17, 0x1, 0x181f ;  /* 0x00381f00110e7f89 */ /* 0x000e6200000e0000 */
[----:B------:R-:W-:Y:S02]  /*c5b0*/  ISETP.GE.AND P0, PT, R33, UR4, PT ;  /* 0x0000000421007c0c */ /* 0x000fe4000bf06270 */
[C---:B------:R-:W-:Y:S01]  /*c5c0*/  ISETP.LT.OR P3, PT, R5.reuse, 0x1, P2 ;  /* 0x000000010500780c */ /* 0x040fe20001761670 */
[----:B------:R-:W2:Y:S01]  /*c5d0*/  SHFL.IDX PT, R6, R18, 0x1, 0x181f ;  /* 0x00381f0012067f89 */ /* 0x000ea200000e0000 */
[----:B------:R-:W-:-:S02]  /*c5e0*/  ISETP.LT.OR P4, PT, R5, 0x1, P1 ;  /* 0x000000010500780c */ /* 0x000fc40000f81670 */
[----:B------:R-:W-:Y:S01]  /*c5f0*/  ISETP.LT.OR P5, PT, R5, 0x1, P0 ;  /* 0x000000010500780c */ /* 0x000fe200007a1670 */
[----:B------:R-:W3:Y:S04]  /*c600*/  SHFL.IDX PT, R8, R17, 0x2, 0x181f ;  /* 0x00581f0011087f89 */ /* 0x000ee800000e0000 */
[----:B------:R-:W4:Y:S01]  /*c610*/  SHFL.IDX PT, R7, R18, 0x2, 0x181f ;  /* 0x00581f0012077f89 */ /* 0x000f2200000e0000 */
[----:B0-----:R-:W-:-:S05]  /*c620*/  IMAD.WIDE.U32 R2, R23, 0x2, R2 ;  /* 0x0000000217027825 */ /* 0x001fca00078e0002 */
[----:B------:R-:W-:Y:S01]  /*c630*/  LDGSTS.E.BYPASS.LTC128B.128 [R4+0x400], desc[UR36][R2.64], !P3 ;  /* 0x0040000002047fae */ /* 0x000fe2000d901d64 */
[----:B------:R-:W-:-:S03]  /*c640*/  ISETP.LT.OR P3, PT, R5, 0x11, P2 ;  /* 0x000000110500780c */ /* 0x000fc60001761670 */
[----:B------:R-:W-:Y:S01]  /*c650*/  LDGSTS.E.BYPASS.LTC128B.128 [R4+0x3400], desc[UR36][R2.64+0x80], !P4 ;  /* 0x0340008002047fae */ /* 0x000fe2000e101d64 */
[----:B------:R-:W-:-:S03]  /*c660*/  ISETP.LT.OR P4, PT, R5, 0x11, P1 ;  /* 0x000000110500780c */ /* 0x000fc60000f81670 */
[----:B------:R1:W-:Y:S01]  /*c670*/  LDGSTS.E.BYPASS.LTC128B.128 [R4+0x6400], desc[UR36][R2.64+0x100], !P5 ;  /* 0x0640010002047fae */ /* 0x0003e2000e901d64 */
[----:B------:R-:W-:Y:S02]  /*c680*/  ISETP.LT.OR P5, PT, R5, 0x11, P0 ;  /* 0x000000110500780c */ /* 0x000fe400007a1670 */
[----:B-1----:R-:W-:Y:S01]  /*c690*/  MOV R2, R14 ;  /* 0x0000000e00027202 */ /* 0x002fe20000000f00 */
[----:B--2---:R-:W-:Y:S01]  /*c6a0*/  IMAD.MOV.U32 R3, RZ, RZ, R6 ;  /* 0x000000ffff037224 */ /* 0x004fe200078e0006 */
[----:B------:R-:W0:Y:S03]  /*c6b0*/  SHFL.IDX PT, R14, R17, 0x3, 0x181f ;  /* 0x00781f00110e7f89 */ /* 0x000e2600000e0000 */
[----:B------:R-:W-:Y:S01]  /*c6c0*/  IMAD.WIDE.U32 R2, R23, 0x2, R2 ;  /* 0x0000000217027825 */ /* 0x000fe200078e0002 */
[----:B------:R-:W1:Y:S04]  /*c6d0*/  SHFL.IDX PT, R6, R18, 0x3, 0x181f ;  /* 0x00781f0012067f89 */ /* 0x000e6800000e0000 */
[----:B------:R-:W-:Y:S01]  /*c6e0*/  LDGSTS.E.BYPASS.LTC128B.128 [R4+0xc00], desc[UR36][R2.64], !P3 ;  /* 0x00c0000002047fae */ /* 0x000fe2000d901d64 */
[----:B------:R-:W-:-:S03]  /*c6f0*/  ISETP.LT.OR P3, PT, R5, 0x21, P2 ;  /* 0x000000210500780c */ /* 0x000fc60001761670 */
[----:B------:R-:W-:Y:S01]  /*c700*/  LDGSTS.E.BYPASS.LTC128B.128 [R4+0x3c00], desc[UR36][R2.64+0x80], !P4 ;  /* 0x03c0008002047fae */ /* 0x000fe2000e101d64 */
[----:B------:R-:W-:-:S03]  /*c710*/  ISETP.LT.OR P4, PT, R5, 0x21, P1 ;  /* 0x000000210500780c */ /* 0x000fc60000f81670 */
[----:B------:R3:W-:Y:S01]  /*c720*/  LDGSTS.E.BYPASS.LTC128B.128 [R4+0x6c00], desc[UR36][R2.64+0x100], !P5 ;  /* 0x06c0010002047fae */ /* 0x0007e2000e901d64 */
[----:B------:R-:W-:Y:S02]  /*c730*/  ISETP.LT.OR P5, PT, R5, 0x21, P0 ;  /* 0x000000210500780c */ /* 0x000fe400007a1670 */
[----:B---3--:R-:W-:Y:S01]  /*c740*/  MOV R2, R8 ;  /* 0x0000000800027202 */ /* 0x008fe20000000f00 */
[----:B----4-:R-:W-:Y:S01]  /*c750*/  IMAD.MOV.U32 R3, RZ, RZ, R7 ;  /* 0x000000ffff037224 */ /* 0x010fe200078e0007 */
[----:B------:R-:W2:Y:S03]  /*c760*/  SHFL.IDX PT, R8, R17, 0x4, 0x181f ;  /* 0x00981f0011087f89 */ /* 0x000ea600000e0000 */
[----:B------:R-:W-:Y:S01]  /*c770*/  IMAD.WIDE.U32 R2, R23, 0x2, R2 ;  /* 0x0000000217027825 */ /* 0x000fe200078e0002 */
[----:B------:R-:W3:Y:S04]  /*c780*/  SHFL.IDX PT, R7, R18, 0x4, 0x181f ;  /* 0x00981f0012077f89 */ /* 0x000ee800000e0000 */
[----:B------:R-:W-:Y:S01]  /*c790*/  LDGSTS.E.BYPASS.LTC128B.128 [R4+0x1400], desc[UR36][R2.64], !P3 ;  /* 0x0140000002047fae */ /* 0x000fe2000d901d64 */
[----:B------:R-:W-:-:S03]  /*c7a0*/  ISETP.LT.OR P3, PT, R5, 0x31, P2 ;  /* 0x000000310500780c */ /* 0x000fc60001761670 */
[----:B------:R-:W-:Y:S01]  /*c7b0*/  LDGSTS.E.BYPASS.LTC128B.128 [R4+0x4400], desc[UR36][R2.64+0x80], !P4 ;  /* 0x0440008002047fae */ /* 0x000fe2000e101d64 */
[----:B------:R-:W-:-:S03]  /*c7c0*/  ISETP.LT.OR P4, PT, R5, 0x31, P1 ;  /* 0x000000310500780c */ /* 0x000fc60000f81670 */
[----:B------:R0:W-:Y:S01]  /*c7d0*/  LDGSTS.E.BYPASS.LTC128B.128 [R4+0x7400], desc[UR36][R2.64+0x100], !P5 ;  /* 0x0740010002047fae */ /* 0x0001e2000e901d64 */
[----:B------:R-:W-:-:S03]  /*c7e0*/  ISETP.LT.OR P5, PT, R5, 0x31, P0 ;  /* 0x000000310500780c */ /* 0x000fc600007a1670 */
[----:B------:R-:W4:Y:S01]  /*c7f0*/  SHFL.IDX PT, R18, R18, 0x5, 0x181f ;  /* 0x00b81f0012127f89 */ /* 0x000f2200000e0000 */
[----:B0-----:R-:W-:Y:S01]  /*c800*/  MOV R2, R14 ;  /* 0x0000000e00027202 */ /* 0x001fe20000000f00 */
[----:B-1----:R-:W-:Y:S02]  /*c810*/  IMAD.MOV.U32 R3, RZ, RZ, R6 ;  /* 0x000000ffff037224 */ /* 0x002fe400078e0006 */
[----:B------:R0:W1:Y:S01]  /*c820*/  SHFL.IDX PT, R14, R17, 0x5, 0x181f ;  /* 0x00b81f00110e7f89 */ /* 0x00006200000e0000 */
[----:B------:R-:W-:Y:S01]  /*c830*/  MOV R6, RZ ;  /* 0x000000ff00067202 */ /* 0x000fe20000000f00 */
[----:B------:R-:W-:-:S05]  /*c840*/  IMAD.WIDE.U32 R2, R23, 0x2, R2 ;  /* 0x0000000217027825 */ /* 0x000fca00078e0002 */
[----:B------:R-:W-:Y:S01]  /*c850*/  LDGSTS.E.BYPASS.LTC128B.128 [R4+0x1c00], desc[UR36][R2.64], !P3 ;  /* 0x01c0000002047fae */ /* 0x000fe2000d901d64 */
[----:B------:R-:W-:-:S03]  /*c860*/  ISETP.LT.OR P3, PT, R5, 0x41, P2 ;  /* 0x000000410500780c */ /* 0x000fc60001761670 */
[----:B------:R-:W-:Y:S01]  /*c870*/  LDGSTS.E.BYPASS.LTC128B.128 [R4+0x4c00], desc[UR36][R2.64+0x80], !P4 ;  /* 0x04c0008002047fae */ /* 0x000fe2000e101d64 */
[----:B------:R-:W-:-:S03]  /*c880*/  ISETP.LT.OR P4, PT, R5, 0x41, P1 ;  /* 0x000000410500780c */ /* 0x000fc60000f81670 */
[----:B------:R2:W-:Y:S01]  /*c890*/  LDGSTS.E.BYPASS.LTC128B.128 [R4+0x7c00], desc[UR36][R2.64+0x100], !P5 ;  /* 0x07c0010002047fae */ /* 0x0005e2000e901d64 */
[----:B------:R-:W-:Y:S02]  /*c8a0*/  ISETP.LT.OR P5, PT, R5, 0x41, P0 ;  /* 0x000000410500780c */ /* 0x000fe400007a1670 */
[----:B--2---:R-:W-:Y:S01]  /*c8b0*/  MOV R2, R8 ;  /* 0x0000000800027202 */ /* 0x004fe20000000f00 */
[----:B---3--:R-:W-:-:S04]  /*c8c0*/  IMAD.MOV.U32 R3, RZ, RZ, R7 ;  /* 0x000000ffff037224 */ /* 0x008fc800078e0007 */
[----:B------:R-:W-:-:S05]  /*c8d0*/  IMAD.WIDE.U32 R2, R23, 0x2, R2 ;  /* 0x0000000217027825 */ /* 0x000fca00078e0002 */
[----:B------:R0:W-:Y:S04]  /*c8e0*/  LDGSTS.E.BYPASS.LTC128B.128 [R4+0x2400], desc[UR36][R2.64], !P3 ;  /* 0x0240000002047fae */ /* 0x0001e8000d901d64 */
[----:B------:R0:W-:Y:S04]  /*c8f0*/  LDGSTS.E.BYPASS.LTC128B.128 [R4+0x5400], desc[UR36][R2.64+0x80], !P4 ;  /* 0x0540008002047fae */ /* 0x0001e8000e101d64 */
[----:B-1--4-:R0:W-:Y:S02]  /*c900*/  LDGSTS.E.BYPASS.LTC128B.128 [R4+0x8400], desc[UR36][R2.64+0x100], !P5 ;  /* 0x0840010002047fae */ /* 0x0121e4000e901d64 */
.L_x_165:
[C---:B------:R-:W-:Y:S01]  /*c910*/  ISETP.LT.OR P2, PT, R5.reuse, 0x51, P2 ;  /* 0x000000510500780c */ /* 0x040fe20001741670 */
[----:B0-----:R-:W-:Y:S01]  /*c920*/  IMAD.MOV.U32 R2, RZ, RZ, R14 ;  /* 0x000000ffff027224 */ /* 0x001fe200078e000e */
[C---:B------:R-:W-:Y:S02]  /*c930*/  ISETP.LT.OR P1, PT, R5.reuse, 0x51, P1 ;  /* 0x000000510500780c */ /* 0x040fe40000f21670 */
[----:B------:R-:W-:Y:S02]  /*c940*/  ISETP.LT.OR P0, PT, R5, 0x51, P0 ;  /* 0x000000510500780c */ /* 0x000fe40000701670 */
[----:B------:R-:W-:-:S03]  /*c950*/  MOV R3, R18 ;  /* 0x0000001200037202 */ /* 0x000fc60000000f00 */
[----:B------:R-:W-:-:S05]  /*c960*/  IMAD.WIDE.U32 R2, R23, 0x2, R2 ;  /* 0x0000000217027825 */ /* 0x000fca00078e0002 */
[----:B------:R-:W-:Y:S01]  /*c970*/  @!PT LDS RZ, [RZ] ;  /* 0x00000000fffff984 */ /* 0x000fe20000000800 */
[----:B------:R-:W-:Y:S01]  /*c980*/  @!PT LDS RZ, [RZ] ;  /* 0x00000000fffff984 */ /* 0x000fe20000000800 */
[----:B------:R-:W-:Y:S01]  /*c990*/  @!PT LDS RZ, [RZ] ;  /* 0x00000000fffff984 */ /* 0x000fe20000000800 */
[----:B------:R0:W-:Y:S04]  /*c9a0*/  LDGSTS.E.BYPASS.LTC128B.128 [R4+0x2c00], desc[UR36][R2.64], !P2 ;  /* 0x02c0000002047fae */ /* 0x0001e8000d101d64 */
[----:B------:R0:W-:Y:S04]  /*c9b0*/  LDGSTS.E.BYPASS.LTC128B.128 [R4+0x5c00], desc[UR36][R2.64+0x80], !P1 ;  /* 0x05c0008002047fae */ /* 0x0001e8000c901d64 */
[----:B------:R0:W-:Y:S01]  /*c9c0*/  LDGSTS.E.BYPASS.LTC128B.128 [R4+0x8c00], desc[UR36][R2.64+0x100], !P0 ;  /* 0x08c0010002047fae */ /* 0x0001e2000c101d64 */
[----:B------:R-:W-:Y:S01]  /*c9d0*/  PLOP3.LUT P0, PT, PT, PT, PT, 0x80, 0x0 ;  /* 0x000000000000781c */ /* 0x000fe20003f0f070 */
[----:B------:R-:W-:-:S12]  /*c9e0*/  NOP ;  /* 0x0000000000007918 */ /* 0x000fd80000000000 */
.L_x_73:
        /* <DEDUP_REMOVED lines=10> */
.L_x_74:
[----:B------:R1:W-:Y:S02]  /*ca90*/  SYNCS.ARRIVE.TRANS64.A1T0 RZ, [R0+URZ+0x30850], RZ ;  /* 0x030850ff00ff79a7 */ /* 0x0003e4000810003f */
[----:B-1----:R-:W-:-:S05]  /*caa0*/  VIADD R0, R26, 0x1 ;  /* 0x000000011a007836 */ /* 0x002fca0000000000 */
[----:B------:R-:W-:-:S04]  /*cab0*/  ISETP.NE.AND P0, PT, R0, 0x2, PT ;  /* 0x000000020000780c */ /* 0x000fc80003f05270 */
[----:B0-----:R-:W-:Y:S02]  /*cac0*/  SEL R3, RZ, 0x1, P0 ;  /* 0x00000001ff037807 */ /* 0x001fe40000000000 */
[----:B------:R-:W-:Y:S02]  /*cad0*/  SEL R0, R0, RZ, P0 ;  /* 0x000000ff00007207 */ /* 0x000fe40000000000 */
[----:B------:R-:W-:-:S07]  /*cae0*/  LOP3.LUT R28, R28, R3, RZ, 0x3c, !PT ;  /* 0x000000031c1c7212 */ /* 0x000fce00078e3cff */
.L_x_40:
[----:B------:R-:W0:Y:S01]  /*caf0*/  S2R R3, SR_CgaCtaId ;  /* 0x0000000000037919 */ /* 0x000e220000008800 */
[----:B------:R-:W-:Y:S02]  /*cb00*/  MOV R2, 0x400 ;  /* 0x0000040000027802 */ /* 0x000fe40000000f00 */
[----:B------:R-:W-:Y:S02]  /*cb10*/  SHF.L.U32 R6, R6, 0x1f, RZ ;  /* 0x0000001f06067819 */ /* 0x000fe400000006ff */
[----:B0-----:R-:W-:-:S04]  /*cb20*/  LEA R7, R3, R2, 0x18 ;  /* 0x0000000203077211 */ /* 0x001fc800078ec0ff */
[----:B------:R-:W0:Y:S02]  /*cb30*/  SYNCS.PHASECHK.TRANS64.TRYWAIT P0, [R7+URZ+0x30820], R6 ;  /* 0x03082006070075a7 */ /* 0x000e24000800017f */
[----:B0-----:R-:W-:Y:S05]  /*cb40*/  @!P0 BRA `(.L_x_75) ;  /* 0x0000003000408947 */ /* 0x001fea0003800000 */
.L_x_166:
[----:B------:R-:W-:-:S03]  /*cb50*/  UMOV UR4, 0xffffffff ;  /* 0xffffffff00047882 */ /* 0x000fc60000000000 */
[----:B------:R-:W-:Y:S05]  /*cb60*/  BRA.DIV UR4, `(.L_x_76) ;  /* 0x00000032044c7947 */ /* 0x000fea000b800000 */
[----:B------:R-:W1:Y:S02]  /*cb70*/  S2R R2, SR_TID.X ;  /* 0x0000000000027919 */ /* 0x000e640000002100 */
[----:B-1----:R-:W-:-:S04]  /*cb80*/  SHF.R.U32.HI R2, RZ, 0x5, R2 ;  /* 0x00000005ff027819 */ /* 0x002fc80000011602 */
[----:B------:R-:W-:-:S05]  /*cb90*/  LOP3.LUT R2, R2, 0x3, RZ, 0xc0, !PT ;  /* 0x0000000302027812 */ /* 0x000fca00078ec0ff */
[----:B------:R1:W2:Y:S02]  /*cba0*/  SHFL.IDX PT, R14, R2, RZ, 0x1f ;  /* 0x00001fff020e7589 */ /* 0x0002a400000e0000 */
.L_x_169:
[----:B--2---:R-:W-:-:S13]  /*cbb0*/  ISETP.NE.AND P0, PT, R14, RZ, PT ;  /* 0x000000ff0e00720c */ /* 0x004fda0003f05270 */
[----:B------:R-:W-:Y:S05]  /*cbc0*/  @P0 BRA `(.L_x_8) ;  /* 0x0000000000900947 */ /* 0x000fea0003800000 */
[----:B------:R-:W-:-:S03]  /*cbd0*/  UMOV UR4, 0xffffffff ;  /* 0xffffffff00047882 */ /* 0x000fc60000000000 */
[----:B------:R-:W-:Y:S05]  /*cbe0*/  BRA.DIV UR4, `(.L_x_77) ;  /* 0x0000003204607947 */ /* 0x000fea000b800000 */
[----:B------:R-:W-:-:S13]  /*cbf0*/  ELECT P6, URZ, PT ;  /* 0x00000000003f782f */ /* 0x000fda00038c0000 */
.L_x_172:
[----:B------:R-:W-:Y:S05]  /*cc00*/  @!P6 BRA `(.L_x_8) ;  /* 0x000000000080e947 */ /* 0x000fea0003800000 */
[----:B-1----:R-:W2:Y:S02]  /*cc10*/  LDL R2, [R1+0x4] ;  /* 0x0000040001027983 */ /* 0x002ea40000100800 */
[----:B--2---:R-:W-:-:S13]  /*cc20*/  R2UR UR4, R2 ;  /* 0x00000000020472ca */ /* 0x004fda00000e0000 */
[----:B------:R-:W-:-:S06]  /*cc30*/  ULOP3.LUT UR4, UR4, 0x2, URZ, 0xfc, !UPT ;  /* 0x0000000204047892 */ /* 0x000fcc000f8efc3f */
[----:B------:R-:W-:-:S04]  /*cc40*/  MOV R2, UR4 ;  /* 0x0000000400027c02 */ /* 0x000fc80008000f00 */
[----:B------:R-:W-:-:S13]  /*cc50*/  ISETP.NE.AND P0, PT, R2, 0x3, PT ;  /* 0x000000030200780c */ /* 0x000fda0003f05270 */
[----:B------:R-:W-:Y:S05]  /*cc60*/  @!P0 BRA `(.L_x_78) ;  /* 0x0000000000048947 */ /* 0x000fea0003800000 */
[----:B------:R-:W-:Y:S01]  /*cc70*/  BPT.TRAP 0x1 ;  /* 0x000000040000795c */ /* 0x000fe20000300000 */
.L_x_78:
[----:B------:R-:W-:Y:S01]  /*cc80*/  IMAD R5, R0, 0x8, R7 ;  /* 0x0000000800057824 */ /* 0x000fe200078e0207 */
[----:B------:R-:W-:Y:S02]  /*cc90*/  SHF.L.U32 R2, R28, 0x1f, RZ ;  /* 0x0000001f1c027819 */ /* 0x000fe400000006ff */
[----:B------:R-:W-:Y:S02]  /*cca0*/  IADD3 R0, R0, 0x1, RZ ;  /* 0x0000000100007810 */ /* 0x000fe40007ffe0ff */
[----:B------:R-:W1:Y:S02]  /*ccb0*/  SYNCS.PHASECHK.TRANS64.TRYWAIT P1, [R5+URZ+0x30840], R2 ;  /* 0x03084002050075a7 */ /* 0x000e64000802017f */
[----:B------:R-:W-:-:S04]  /*ccc0*/  ISETP.NE.AND P2, PT, R0, 0x2, PT ;  /* 0x000000020000780c */ /* 0x000fc80003f45270 */
[----:B------:R-:W-:Y:S01]  /*ccd0*/  SEL R3, RZ, 0x1, P2 ;  /* 0x00000001ff037807 */ /* 0x000fe20001000000 */
[----:B-1----:R-:W-:Y:S08]  /*cce0*/  @!P1 BRA `(.L_x_79) ;  /* 0x0000003000409947 */ /* 0x002ff00003800000 */
.L_x_173:
[----:B------:R-:W-:Y:S02]  /*ccf0*/  SEL R0, R0, RZ, P2 ;  /* 0x000000ff00007207 */ /* 0x000fe40001000000 */
[----:B------:R-:W-:Y:S01]  /*cd00*/  LOP3.LUT R3, R28, R3, RZ, 0x3c, !PT ;  /* 0x000000031c037212 */ /* 0x000fe200078e3cff */
[----:B------:R-:W-:Y:S06]  /*cd10*/  @!P0 BRA `(.L_x_80) ;  /* 0x0000000000048947 */ /* 0x000fec0003800000 */
[----:B------:R-:W-:Y:S01]  /*cd20*/  BPT.TRAP 0x1 ;  /* 0x000000040000795c */ /* 0x000fe20000300000 */
.L_x_80:
[----:B0-----:R-:W-:Y:S01]  /*cd30*/  IMAD R7, R0, 0x8, R7 ;  /* 0x0000000800077824 */ /* 0x001fe200078e0207 */
[----:B------:R-:W-:-:S04]  /*cd40*/  SHF.L.U32 R0, R3, 0x1f, RZ ;  /* 0x0000001f03007819 */ /* 0x000fc800000006ff */
[----:B------:R-:W0:Y:S02]  /*cd50*/  SYNCS.PHASECHK.TRANS64.TRYWAIT P1, [R7+URZ+0x30840], R0 ;  /* 0x03084000070075a7 */ /* 0x000e24000802017f */
[----:B0-----:R-:W-:Y:S05]  /*cd60*/  @!P1 BRA `(.L_x_81) ;  /* 0x0000003000349947 */ /* 0x001fea0003800000 */
.L_x_174:
[----:B------:R-:W-:Y:S05]  /*cd70*/  @!P0 BRA `(.L_x_82) ;  /* 0x0000000000048947 */ /* 0x000fea0003800000 */
[----:B------:R-:W-:Y:S01]  /*cd80*/  BPT.TRAP 0x1 ;  /* 0x000000040000795c */ /* 0x000fe20000300000 */
.L_x_82:
[----:B------:R-:W2:Y:S02]  /*cd90*/  SYNCS.PHASECHK.TRANS64.TRYWAIT P1, [R5+URZ+0x30860], R2 ;  /* 0x03086002050075a7 */ /* 0x000ea4000802017f */
[----:B--2---:R-:W-:Y:S05]  /*cda0*/  @!P1 BRA `(.L_x_83) ;  /* 0x0000003000389947 */ /* 0x004fea0003800000 */
.L_x_175:
[----:B------:R-:W-:Y:S05]  /*cdb0*/  @!P0 BRA `(.L_x_84) ;  /* 0x0000000000048947 */ /* 0x000fea0003800000 */
[----:B------:R-:W-:Y:S01]  /*cdc0*/  BPT.TRAP 0x1 ;  /* 0x000000040000795c */ /* 0x000fe20000300000 */
.L_x_84:
[----:B---3--:R3:W4:Y:S02]  /*cdd0*/  SYNCS.PHASECHK.TRANS64.TRYWAIT P0, [R7+URZ+0x30860], R0 ;  /* 0x03086000070075a7 */ /* 0x008724000800017f */
[----:B----4-:R-:W-:Y:S05]  /*cde0*/  @!P0 NANOSLEEP.SYNCS 0x989680 ;  /* 0x009896800000895d */ /* 0x010fea0003900000 */
[----:B------:R-:W4:Y:S02]  /*cdf0*/  @!P0 SYNCS.PHASECHK.TRANS64 P0, [R7+URZ+0x30860], R0 ;  /* 0x03086000070085a7 */ /* 0x000f24000800007f */
[----:B----4-:R-:W-:Y:S05]  /*ce00*/  @!P0 BRA `(.L_x_84) ;  /* 0xfffffffc00f08947 */ /* 0x010fea000383ffff */
.L_x_8:
[----:B------:R-:W-:Y:S05]  /*ce10*/  BSYNC B6 ;  /* 0x0000000000067941 */ /* 0x000fea0003800000 */
.L_x_5:
[----:B------:R-:W-:Y:S05]  /*ce20*/  EXIT ;  /* 0x000000000000794d */ /* 0x000fea0003800000 */
.L_x_12:
[----:B0-----:R-:W-:-:S04]  /*ce30*/  MOV R3, UR38 ;  /* 0x0000002600037c02 */ /* 0x001fc80008000f00 */
[----:B------:R0:W1:Y:S03]  /*ce40*/  SYNCS.PHASECHK.TRANS64.TRYWAIT P0, [R3+URZ+0x30800], R0 ;  /* 0x03080000030075a7 */ /* 0x000066000800017f */
[----:B-1----:R-:W-:Y:S05]  /*ce50*/  @!P0 NANOSLEEP.SYNCS 0x989680 ;  /* 0x009896800000895d */ /* 0x002fea0003900000 */
[----:B------:R-:W1:Y:S02]  /*ce60*/  @!P0 SYNCS.PHASECHK.TRANS64 P0, [R3+URZ+0x30800], R0 ;  /* 0x03080000030085a7 */ /* 0x000e64000800007f */
[----:B-1----:R-:W-:Y:S05]  /*ce70*/  @!P0 BRA `(.L_x_12) ;  /* 0xfffffffc00ec8947 */ /* 0x002fea000383ffff */
[----:B------:R-:W-:Y:S05]  /*ce80*/  BRA `(.L_x_85) ;  /* 0xffffff4400347947 */ /* 0x000fea000383ffff */
.L_x_16:
[----:B0-----:R-:W-:-:S04]  /*ce90*/  IMAD.U32 R3, RZ, RZ, UR38 ;  /* 0x00000026ff037e24 */ /* 0x001fc8000f8e00ff */
[----:B------:R0:W2:Y:S03]  /*cea0*/  SYNCS.PHASECHK.TRANS64.TRYWAIT P1, [R3+URZ+0x30830], R0 ;  /* 0x03083000030075a7 */ /* 0x0000a6000802017f */
[----:B--2---:R-:W-:Y:S05]  /*ceb0*/  @!P1 NANOSLEEP.SYNCS 0x989680 ;  /* 0x009896800000995d */ /* 0x004fea0003900000 */
[----:B------:R-:W2:Y:S02]  /*cec0*/  @!P1 SYNCS.PHASECHK.TRANS64 P1, [R3+URZ+0x30830], R0 ;  /* 0x03083000030095a7 */ /* 0x000ea4000802007f */
[----:B--2---:R-:W-:Y:S05]  /*ced0*/  @!P1 BRA `(.L_x_16) ;  /* 0xfffffffc00ec9947 */ /* 0x004fea000383ffff */
[----:B------:R-:W-:Y:S05]  /*cee0*/  BRA `(.L_x_15) ;  /* 0xffffff4400587947 */ /* 0x000fea000383ffff */
.L_x_22:
[----:B-1----:R-:W-:-:S04]  /*cef0*/  MOV R5, UR61 ;  /* 0x0000003d00057c02 */ /* 0x002fc80008000f00 */
[----:B------:R1:W2:Y:S03]  /*cf00*/  SYNCS.PHASECHK.TRANS64.TRYWAIT P1, [R5+URZ+0x30830], R4 ;  /* 0x03083004050075a7 */ /* 0x0002a6000802017f */
[----:B--2---:R-:W-:Y:S05]  /*cf10*/  @!P1 NANOSLEEP.SYNCS 0x989680 ;  /* 0x009896800000995d */ /* 0x004fea0003900000 */
[----:B------:R-:W2:Y:S02]  /*cf20*/  @!P1 SYNCS.PHASECHK.TRANS64 P1, [R5+URZ+0x30830], R4 ;  /* 0x03083004050095a7 */ /* 0x000ea4000802007f */
[----:B--2---:R-:W-:Y:S05]  /*cf30*/  @!P1 BRA `(.L_x_22) ;  /* 0xfffffffc00ec9947 */ /* 0x004fea000383ffff */
[----:B------:R-:W-:Y:S05]  /*cf40*/  BRA `(.L_x_21) ;  /* 0xffffff70001c7947 */ /* 0x000fea000383ffff */
.L_x_26:
[----:B-1----:R-:W-:-:S04]  /*cf50*/  IMAD.U32 R5, RZ, RZ, UR4 ;  /* 0x00000004ff057e24 */ /* 0x002fc8000f8e00ff */
[----:B------:R1:W3:Y:S03]  /*cf60*/  SYNCS.PHASECHK.TRANS64.TRYWAIT P1, [R5+URZ+0x30850], R0 ;  /* 0x03085000050075a7 */ /* 0x0002e6000802017f */
[----:B---3--:R-:W-:Y:S05]  /*cf70*/  @!P1 NANOSLEEP.SYNCS 0x989680 ;  /* 0x009896800000995d */ /* 0x008fea0003900000 */
[----:B------:R-:W3:Y:S02]  /*cf80*/  @!P1 SYNCS.PHASECHK.TRANS64 P1, [R5+URZ+0x30850], R0 ;  /* 0x03085000050095a7 */ /* 0x000ee4000802007f */
[----:B---3--:R-:W-:Y:S05]  /*cf90*/  @!P1 BRA `(.L_x_26) ;  /* 0xfffffffc00ec9947 */ /* 0x008fea000383ffff */
[----:B------:R-:W-:Y:S05]  /*cfa0*/  BRA `(.L_x_25) ;  /* 0xffffff7800ac7947 */ /* 0x000fea000383ffff */
.L_x_33:
[----:B-1----:R-:W-:-:S04]  /*cfb0*/  MOV R7, UR5 ;  /* 0x0000000500077c02 */ /* 0x002fc80008000f00 */
[----:B------:R1:W2:Y:S03]  /*cfc0*/  SYNCS.PHASECHK.TRANS64.TRYWAIT P1, [R7+URZ+0x30850], R0 ;  /* 0x03085000070075a7 */ /* 0x0002a6000802017f */
[----:B--2---:R-:W-:Y:S05]  /*cfd0*/  @!P1 NANOSLEEP.SYNCS 0x989680 ;  /* 0x009896800000995d */ /* 0x004fea0003900000 */
[----:B------:R-:W2:Y:S02]  /*cfe0*/  @!P1 SYNCS.PHASECHK.TRANS64 P1, [R7+URZ+0x30850], R0 ;  /* 0x03085000070095a7 */ /* 0x000ea4000802007f */
[----:B--2---:R-:W-:Y:S05]  /*cff0*/  @!P1 BRA `(.L_x_33) ;  /* 0xfffffffc00ec9947 */ /* 0x004fea000383ffff */
[----:B------:R-:W-:Y:S05]  /*d000*/  BRA `(.L_x_32) ;  /* 0xffffff9800487947 */ /* 0x000fea000383ffff */
.L_x_45:
[----:B------:R-:W-:Y:S01]  /*d010*/  IMAD.MOV.U32 R13, RZ, RZ, R18 ;  /* 0x000000ffff0d7224 */ /* 0x000fe200078e0012 */
[----:B------:R-:W-:Y:S01]  /*d020*/  MOV R12, RZ ;  /* 0x000000ff000c7202 */ /* 0x000fe20000000f00 */
[----:B------:R-:W-:Y:S01]  /*d030*/  IMAD.MOV.U32 R11, RZ, RZ, 0x1f ;  /* 0x0000001fff0b7424 */ /* 0x000fe200078e00ff */
[----:B------:R-:W-:-:S07]  /*d040*/  MOV R15, 0xffffffff ;  /* 0xffffffff000f7802 */ /* 0x000fce0000000f00 */
[----:B-----5:R-:W-:Y:S05]  /*d050*/  WARPSYNC.COLLECTIVE R15, `(.L_x_86) ;  /* 0x000000000f087348 */ /* 0x020fea0003c00000 */
[----:B------:R0:W1:Y:S02]  /*d060*/  SHFL.IDX P6, R14, R13, R12, R11 ;  /* 0x0000000c0d0e7389 */ /* 0x00006400000c000b */
[----:B01---5:R-:W-:Y:S01]  /*d070*/  ENDCOLLECTIVE ;  /* 0x000000000000791b */ /* 0x023fe20003800000 */
.L_x_86:
[----:B------:R-:W-:Y:S05]  /*d080*/  BRA `(.L_x_87) ;  /* 0xffffffcc00607947 */ /* 0x000fea000383ffff */
.L_x_47:
[----:B0-----:R-:W-:-:S04]  /*d090*/  IMAD.U32 R3, RZ, RZ, UR44 ;  /* 0x0000002cff037e24 */ /* 0x001fc8000f8e00ff */
[----:B------:R0:W1:Y:S03]  /*d0a0*/  SYNCS.PHASECHK.TRANS64.TRYWAIT P0, [R3+URZ+0x30840], R2 ;  /* 0x03084002030075a7 */ /* 0x000066000800017f */
[----:B-1----:R-:W-:Y:S05]  /*d0b0*/  @!P0 NANOSLEEP.SYNCS 0x989680 ;  /* 0x009896800000895d */ /* 0x002fea0003900000 */
[----:B------:R-:W1:Y:S02]  /*d0c0*/  @!P0 SYNCS.PHASECHK.TRANS64 P0, [R3+URZ+0x30840], R2 ;  /* 0x03084002030085a7 */ /* 0x000e64000800007f */
[----:B-1----:R-:W-:Y:S05]  /*d0d0*/  @!P0 BRA `(.L_x_47) ;  /* 0xfffffffc00ec8947 */ /* 0x002fea000383ffff */
[----:B------:R-:W-:Y:S05]  /*d0e0*/  BRA `(.L_x_88) ;  /* 0xffffffd0006c7947 */ /* 0x000fea000383ffff */
.L_x_48:
[----:B------:R-:W-:Y:S01]  /*d0f0*/  BSSY B0, `(.L_x_89) ;  /* 0x0000008000007945 */ /* 0x000fe20003800000 */
[----:B------:R-:W-:Y:S01]  /*d100*/  MOV R13, R7 ;  /* 0x00000007000d7202 */ /* 0x000fe20000000f00 */
[----:B------:R-:W-:Y:S01]  /*d110*/  IMAD.MOV.U32 R12, RZ, RZ, RZ ;  /* 0x000000ffff0c7224 */ /* 0x000fe200078e00ff */
[----:B------:R-:W-:Y:S01]  /*d120*/  MOV R11, 0x181f ;  /* 0x0000181f000b7802 */ /* 0x000fe20000000f00 */
[----:B------:R-:W-:-:S07]  /*d130*/  IMAD.MOV.U32 R15, RZ, RZ, -0x1 ;  /* 0xffffffffff0f7424 */ /* 0x000fce00078e00ff */
[----:B------:R-:W-:Y:S05]  /*d140*/  WARPSYNC.COLLECTIVE R15, `(.L_x_90) ;  /* 0x000000000f087348 */ /* 0x000fea0003c00000 */
[----:B------:R0:W1:Y:S02]  /*d150*/  SHFL.IDX P6, R14, R13, R12, R11 ;  /* 0x0000000c0d0e7389 */ /* 0x00006400000c000b */
[----:B01----:R-:W-:Y:S01]  /*d160*/  ENDCOLLECTIVE ;  /* 0x000000000000791b */ /* 0x003fe20003800000 */
.L_x_90:
[----:B------:R-:W-:Y:S05]  /*d170*/  BSYNC B0 ;  /* 0x0000000000007941 */ /* 0x000fea0003800000 */
.L_x_89:
[----:B------:R-:W-:Y:S01]  /*d180*/  IMAD.MOV.U32 R13, RZ, RZ, R0 ;  /* 0x000000ffff0d7224 */ /* 0x000fe200078e0000 */
[----:B------:R-:W-:Y:S01]  /*d190*/  MOV R12, RZ ;  /* 0x000000ff000c7202 */ /* 0x000fe20000000f00 */
[----:B------:R-:W-:Y:S01]  /*d1a0*/  IMAD.MOV.U32 R11, RZ, RZ, 0x181f ;  /* 0x0000181fff0b7424 */ /* 0x000fe200078e00ff */
[----:B------:R-:W-:Y:S02]  /*d1b0*/  MOV R15, 0xffffffff ;  /* 0xffffffff000f7802 */ /* 0x000fe40000000f00 */
[----:B------:R-:W-:Y:S02]  /*d1c0*/  MOV R3, R14 ;  /* 0x0000000e00037202 */ /* 0x000fe40000000f00 */
[----:B------:R-:W-:-:S07]  /*d1d0*/  @P0 LEA R9, R30, UR44, 0x1 ;  /* 0x0000002c1e090c11 */ /* 0x000fce000f8e08ff */
[----:B------:R-:W-:Y:S05]  /*d1e0*/  WARPSYNC.COLLECTIVE R15, `(.L_x_91) ;  /* 0x000000000f087348 */ /* 0x000fea0003c00000 */
[----:B------:R0:W1:Y:S02]  /*d1f0*/  SHFL.IDX P6, R14, R13, R12, R11 ;  /* 0x0000000c0d0e7389 */ /* 0x00006400000c000b */
[----:B01----:R-:W-:Y:S01]  /*d200*/  ENDCOLLECTIVE ;  /* 0x000000000000791b */ /* 0x003fe20003800000 */
.L_x_91:
[----:B------:R-:W-:Y:S01]  /*d210*/  MOV R13, R7 ;  /* 0x00000007000d7202 */ /* 0x000fe20000000f00 */
[----:B------:R-:W-:Y:S02]  /*d220*/  IMAD.MOV.U32 R12, RZ, RZ, 0x1 ;  /* 0x00000001ff0c7424 */ /* 0x000fe400078e00ff */
[----:B------:R-:W-:-:S07]  /*d230*/  IMAD.MOV.U32 R2, RZ, RZ, R14 ;  /* 0x000000ffff027224 */ /* 0x000fce00078e000e */
[----:B------:R-:W-:Y:S05]  /*d240*/  WARPSYNC.COLLECTIVE R15, `(.L_x_92) ;  /* 0x000000000f087348 */ /* 0x000fea0003c00000 */
[----:B------:R0:W1:Y:S02]  /*d250*/  SHFL.IDX P6, R14, R13, R12, R11 ;  /* 0x0000000c0d0e7389 */ /* 0x00006400000c000b */
[----:B01----:R-:W-:Y:S01]  /*d260*/  ENDCOLLECTIVE ;  /* 0x000000000000791b */ /* 0x003fe20003800000 */
.L_x_92:
[----:B------:R-:W-:-:S05]  /*d270*/  @P0 IMAD.WIDE.U32 R2, R23, 0x2, R2 ;  /* 0x0000000217020825 */ /* 0x000fca00078e0002 */
[----:B------:R-:W-:Y:S01]  /*d280*/  @!PT LDS RZ, [RZ] ;  /* 0x00000000fffff984 */ /* 0x000fe20000000800 */
[----:B------:R-:W-:Y:S01]  /*d290*/  @!PT LDS RZ, [RZ] ;  /* 0x00000000fffff984 */ /* 0x000fe20000000800 */
[----:B------:R-:W-:Y:S01]  /*d2a0*/  @!PT LDS RZ, [RZ] ;  /* 0x00000000fffff984 */ /* 0x000fe20000000800 */
[----:B------:R0:W-:Y:S04]  /*d2b0*/  @P0 LDGSTS.E.BYPASS.LTC128B.128 [R9+0x1e400], desc[UR36][R2.64], !P3 ;  /* 0x1e40000002090fae */ /* 0x0001e8000d901d64 */
[----:B------:R0:W-:Y:S01]  /*d2c0*/  @P0 LDGSTS.E.BYPASS.LTC128B.128 [R9+0x21400], desc[UR36][R2.64+0x80], !P2 ;  /* 0x2140008002090fae */ /* 0x0001e2000d101d64 */
[----:B------:R-:W-:-:S03]  /*d2d0*/  IMAD.MOV.U32 R13, RZ, RZ, R0 ;  /* 0x000000ffff0d7224 */ /* 0x000fc600078e0000 */
[----:B------:R0:W-:Y:S01]  /*d2e0*/  @P0 LDGSTS.E.BYPASS.LTC128B.128 [R9+0x24400], desc[UR36][R2.64+0x100], !P1 ;  /* 0x2440010002090fae */ /* 0x0001e2000c901d64 */
[----:B------:R-:W-:Y:S02]  /*d2f0*/  ISETP.GE.AND P0, PT, R6, 0x11, PT ;  /* 0x000000110600780c */ /* 0x000fe40003f06270 */
[----:B------:R-:W-:-:S11]  /*d300*/  MOV R5, R14 ;  /* 0x0000000e00057202 */ /* 0x000fd60000000f00 */
[----:B0-----:R-:W-:Y:S05]  /*d310*/  WARPSYNC.COLLECTIVE R15, `(.L_x_93) ;  /* 0x000000000f087348 */ /* 0x001fea0003c00000 */
[----:B------:R1:W2:Y:S02]  /*d320*/  SHFL.IDX P6, R14, R13, R12, R11 ;  /* 0x0000000c0d0e7389 */ /* 0x0002a400000c000b */
[----:B012---:R-:W-:Y:S01]  /*d330*/  ENDCOLLECTIVE ;  /* 0x000000000000791b */ /* 0x007fe20003800000 */
.L_x_93:
[----:B------:R-:W-:Y:S01]  /*d340*/  @P0 LEA R21, R30, UR44, 0x1 ;  /* 0x0000002c1e150c11 */ /* 0x000fe2000f8e08ff */
[----:B------:R-:W-:Y:S01]  /*d350*/  IMAD.MOV.U32 R13, RZ, RZ, R7 ;  /* 0x000000ffff0d7224 */ /* 0x000fe200078e0007 */
[----:B------:R-:W-:Y:S02]  /*d360*/  MOV R12, 0x2 ;  /* 0x00000002000c7802 */ /* 0x000fe40000000f00 */
[----:B------:R-:W-:-:S07]  /*d370*/  MOV R4, R14 ;  /* 0x0000000e00047202 */ /* 0x000fce0000000f00 */
[----:B------:R-:W-:Y:S05]  /*d380*/  WARPSYNC.COLLECTIVE R15, `(.L_x_94) ;  /* 0x000000000f087348 */ /* 0x000fea0003c00000 */
[----:B------:R0:W1:Y:S02]  /*d390*/  SHFL.IDX P6, R14, R13, R12, R11 ;  /* 0x0000000c0d0e7389 */ /* 0x00006400000c000b */
[----:B01----:R-:W-:Y:S01]  /*d3a0*/  ENDCOLLECTIVE ;  /* 0x000000000000791b */ /* 0x003fe20003800000 */
.L_x_94:
[----:B------:R-:W-:-:S05]  /*d3b0*/  @P0 IMAD.WIDE.U32 R4, R23, 0x2, R4 ;  /* 0x0000000217040825 */ /* 0x000fca00078e0004 */
[----:B------:R-:W-:Y:S01]  /*d3c0*/  @!PT LDS RZ, [RZ] ;  /* 0x00000000fffff984 */ /* 0x000fe20000000800 */
[----:B------:R-:W-:Y:S01]  /*d3d0*/  @!PT LDS RZ, [RZ] ;  /* 0x00000000fffff984 */ /* 0x000fe20000000800 */
[----:B------:R-:W-:Y:S01]  /*d3e0*/  @!PT LDS RZ, [RZ] ;  /* 0x00000000fffff984 */ /* 0x000fe20000000800 */
[----:B------:R0:W-:Y:S04]  /*d3f0*/  @P0 LDGSTS.E.BYPASS.LTC128B.128 [R21+0x1ec00], desc[UR36][R4.64], !P3 ;  /* 0x1ec0000004150fae */ /* 0x0001e8000d901d64 */
[----:B------:R0:W-:Y:S01]  /*d400*/  @P0 LDGSTS.E.BYPASS.LTC128B.128 [R21+0x21c00], desc[UR36][R4.64+0x80], !P2 ;  /* 0x21c0008004150fae */ /* 0x0001e2000d101d64 */
[----:B------:R-:W-:-:S03]  /*d410*/  MOV R13, R0 ;  /* 0x00000000000d7202 */ /* 0x000fc60000000f00 */
[----:B------:R0:W-:Y:S01]  /*d420*/  @P0 LDGSTS.E.BYPASS.LTC128B.128 [R21+0x24c00], desc[UR36][R4.64+0x100], !P1 ;  /* 0x24c0010004150fae */ /* 0x0001e2000c901d64 */
[----:B------:R-:W-:Y:S01]  /*d430*/  ISETP.GE.AND P0, PT, R6, 0x21, PT ;  /* 0x000000210600780c */ /* 0x000fe20003f06270 */
[----:B------:R-:W-:-:S12]  /*d440*/  IMAD.MOV.U32 R8, RZ, RZ, R14 ;  /* 0x000000ffff087224 */ /* 0x000fd800078e000e */
[----:B0-----:R-:W-:Y:S05]  /*d450*/  WARPSYNC.COLLECTIVE R15, `(.L_x_95) ;  /* 0x000000000f087348 */ /* 0x001fea0003c00000 */
[----:B------:R1:W2:Y:S02]  /*d460*/  SHFL.IDX P6, R14, R13, R12, R11 ;  /* 0x0000000c0d0e7389 */ /* 0x0002a400000c000b */
[----:B012---:R-:W-:Y:S01]  /*d470*/  ENDCOLLECTIVE ;  /* 0x000000000000791b */ /* 0x007fe20003800000 */
.L_x_95:
[----:B------:R-:W-:Y:S02]  /*d480*/  MOV R3, R8 ;  /* 0x0000000800037202 */ /* 0x000fe40000000f00 */
[----:B------:R-:W-:Y:S01]  /*d490*/  @P0 LEA R25, R30, UR44, 0x1 ;  /* 0x0000002c1e190c11 */ /* 0x000fe2000f8e08ff */
[----:B------:R-:W-:Y:S01]  /*d4a0*/  IMAD.MOV.U32 R13, RZ, RZ, R7 ;  /* 0x000000ffff0d7224 */ /* 0x000fe200078e0007 */
[----:B------:R-:W-:Y:S01]  /*d4b0*/  MOV R12, 0x3 ;  /* 0x00000003000c7802 */ /* 0x000fe20000000f00 */
[----:B------:R-:W-:-:S07]  /*d4c0*/  IMAD.MOV.U32 R2, RZ, RZ, R14 ;  /* 0x000000ffff027224 */ /* 0x000fce00078e000e */
[----:B------:R-:W-:Y:S05]  /*d4d0*/  WARPSYNC.COLLECTIVE R15, `(.L_x_96) ;  /* 0x000000000f087348 */ /* 0x000fea0003c00000 */
[----:B------:R0:W1:Y:S02]  /*d4e0*/  SHFL.IDX P6, R14, R13, R12, R11 ;  /* 0x0000000c0d0e7389 */ /* 0x00006400000c000b */
[----:B01----:R-:W-:Y:S01]  /*d4f0*/  ENDCOLLECTIVE ;  /* 0x000000000000791b */ /* 0x003fe20003800000 */
.L_x_96:
        /* <DEDUP_REMOVED lines=13> */
.L_x_97:
[----:B------:R-:W-:Y:S01]  /*d5d0*/  IMAD.MOV.U32 R5, RZ, RZ, R9 ;  /* 0x000000ffff057224 */ /* 0x000fe200078e0009 */
[----:B------:R-:W-:Y:S02]  /*d5e0*/  @P0 LEA R9, R30, UR44, 0x1 ;  /* 0x0000002c1e090c11 */ /* 0x000fe4000f8e08ff */
[----:B------:R-:W-:Y:S01]  /*d5f0*/  MOV R13, R7 ;  /* 0x00000007000d7202 */ /* 0x000fe20000000f00 */
[----:B------:R-:W-:Y:S02]  /*d600*/  IMAD.MOV.U32 R12, RZ, RZ, 0x4 ;  /* 0x00000004ff0c7424 */ /* 0x000fe400078e00ff */
[----:B------:R-:W-:-:S07]  /*d610*/  IMAD.MOV.U32 R10, RZ, RZ, R14 ;  /* 0x000000ffff0a7224 */ /* 0x000fce00078e000e */
[----:B------:R-:W-:Y:S05]  /*d620*/  WARPSYNC.COLLECTIVE R15, `(.L_x_98) ;  /* 0x000000000f087348 */ /* 0x000fea0003c00000 */
[----:B------:R0:W1:Y:S02]  /*d630*/  SHFL.IDX P6, R14, R13, R12, R11 ;  /* 0x0000000c0d0e7389 */ /* 0x00006400000c000b */
[----:B01----:R-:W-:Y:S01]  /*d640*/  ENDCOLLECTIVE ;  /* 0x000000000000791b */ /* 0x003fe20003800000 */
.L_x_98:
[----:B------:R-:W-:-:S05]  /*d650*/  MOV R4, R10 ;  /* 0x0000000a00047202 */ /* 0x000fca0000000f00 */
[----:B------:R-:W-:-:S05]  /*d660*/  @P0 IMAD.WIDE.U32 R4, R23, 0x2, R4 ;  /* 0x0000000217040825 */ /* 0x000fca00078e0004 */
[----:B------:R-:W-:Y:S01]  /*d670*/  @!PT LDS RZ, [RZ] ;  /* 0x00000000fffff984 */ /* 0x000fe20000000800 */
[----:B------:R-:W-:Y:S01]  /*d680*/  @!PT LDS RZ, [RZ] ;  /* 0x00000000fffff984 */ /* 0x000fe20000000800 */
[----:B------:R-:W-:Y:S01]  /*d690*/  @!PT LDS RZ, [RZ] ;  /* 0x00000000fffff984 */ /* 0x000fe20000000800 */
[----:B------:R0:W-:Y:S01]  /*d6a0*/  @P0 LDGSTS.E.BYPASS.LTC128B.128 [R9+0x1fc00], desc[UR36][R4.64], !P3 ;  /* 0x1fc0000004090fae */ /* 0x0001e2000d901d64 */
[----:B------:R-:W-:-:S03]  /*d6b0*/  IMAD.MOV.U32 R13, RZ, RZ, R0 ;  /* 0x000000ffff0d7224 */ /* 0x000fc600078e0000 */
[----:B------:R0:W-:Y:S04]  /*d6c0*/  @P0 LDGSTS.E.BYPASS.LTC128B.128 [R9+0x22c00], desc[UR36][R4.64+0x80], !P2 ;  /* 0x22c0008004090fae */ /* 0x0001e8000d101d64 */
[----:B------:R0:W-:Y:S01]  /*d6d0*/  @P0 LDGSTS.E.BYPASS.LTC128B.128 [R9+0x25c00], desc[UR36][R4.64+0x100], !P1 ;  /* 0x25c0010004090fae */ /* 0x0001e2000c901d64 */
[----:B------:R-:W-:Y:S02]  /*d6e0*/  ISETP.GE.AND P0, PT, R6, 0x41, PT ;  /* 0x000000410600780c */ /* 0x000fe40003f06270 */
[----:B------:R-:W-:-:S11]  /*d6f0*/  MOV R8, R14 ;  /* 0x0000000e00087202 */ /* 0x000fd60000000f00 */
[----:B0-----:R-:W-:Y:S05]  /*d700*/  WARPSYNC.COLLECTIVE R15, `(.L_x_99) ;  /* 0x000000000f087348 */ /* 0x001fea0003c00000 */
[----:B------:R1:W2:Y:S02]  /*d710*/  SHFL.IDX P6, R14, R13, R12, R11 ;  /* 0x0000000c0d0e7389 */ /* 0x0002a400000c000b */
[----:B012---:R-:W-:Y:S01]  /*d720*/  ENDCOLLECTIVE ;  /* 0x000000000000791b */ /* 0x007fe20003800000 */
.L_x_99:
[----:B------:R-:W-:Y:S01]  /*d730*/  IMAD.MOV.U32 R3, RZ, RZ, R8 ;  /* 0x000000ffff037224 */ /* 0x000fe200078e0008 */
[----:B------:R-:W-:Y:S02]  /*d740*/  @P0 LEA R21, R30, UR44, 0x1 ;  /* 0x0000002c1e150c11 */ /* 0x000fe4000f8e08ff */
[----:B------:R-:W-:Y:S01]  /*d750*/  MOV R13, R7 ;  /* 0x00000007000d7202 */ /* 0x000fe20000000f00 */
[----:B------:R-:W-:Y:S01]  /*d760*/  IMAD.MOV.U32 R12, RZ, RZ, 0x5 ;  /* 0x00000005ff0c7424 */ /* 0x000fe200078e00ff */
[----:B------:R-:W-:-:S07]  /*d770*/  MOV R2, R14 ;  /* 0x0000000e00027202 */ /* 0x000fce0000000f00 */
[----:B------:R-:W-:Y:S05]  /*d780*/  WARPSYNC.COLLECTIVE R15, `(.L_x_100) ;  /* 0x000000000f087348 */ /* 0x000fea0003c00000 */
[----:B------:R0:W1:Y:S02]  /*d790*/  SHFL.IDX P6, R14, R13, R12, R11 ;  /* 0x0000000c0d0e7389 */ /* 0x00006400000c000b */
[----:B01----:R-:W-:Y:S01]  /*d7a0*/  ENDCOLLECTIVE ;  /* 0x000000000000791b */ /* 0x003fe20003800000 */
.L_x_100:
        /* <DEDUP_REMOVED lines=8> */
[----:B------:R-:W-:-:S07]  /*d830*/  MOV R7, R14 ;  /* 0x0000000e00077202 */ /* 0x000fce0000000f00 */
[----:B0-----:R-:W-:Y:S05]  /*d840*/  WARPSYNC.COLLECTIVE R15, `(.L_x_101) ;  /* 0x000000000f087348 */ /* 0x001fea0003c00000 */
[----:B------:R1:W2:Y:S02]  /*d850*/  SHFL.IDX P6, R14, R13, R12, R11 ;  /* 0x0000000c0d0e7389 */ /* 0x0002a400000c000b */
[----:B012---:R-:W-:Y:S01]  /*d860*/  ENDCOLLECTIVE ;  /* 0x000000000000791b */ /* 0x007fe20003800000 */
.L_x_101:
[----:B------:R-:W-:Y:S05]  /*d870*/  BRA `(.L_x_102) ;  /* 0xffffffcc00d07947 */ /* 0x000fea000383ffff */
.L_x_51:
[----:B------:R-:W-:Y:S01]  /*d880*/  MOV R13, R8 ;  /* 0x00000008000d7202 */ /* 0x000fe20000000f00 */
[----:B------:R-:W-:Y:S01]  /*d890*/  IMAD.MOV.U32 R12, RZ, RZ, RZ ;  /* 0x000000ffff0c7224 */ /* 0x000fe200078e00ff */
[----:B------:R-:W-:Y:S01]  /*d8a0*/  MOV R11, 0x181f ;  /* 0x0000181f000b7802 */ /* 0x000fe20000000f00 */
[----:B------:R-:W-:Y:S02]  /*d8b0*/  IMAD.MOV.U32 R15, RZ, RZ, -0x1 ;  /* 0xffffffffff0f7424 */ /* 0x000fe400078e00ff */
[----:B------:R-:W-:-:S07]  /*d8c0*/  IMAD R7, R22, 0x80, R27 ;  /* 0x0000008016077824 */ /* 0x000fce00078e021b */
[----:B------:R-:W-:Y:S05]  /*d8d0*/  WARPSYNC.COLLECTIVE R15, `(.L_x_103) ;  /* 0x000000000f087348 */ /* 0x000fea0003c00000 */
[----:B------:R0:W1:Y:S02]  /*d8e0*/  SHFL.IDX P6, R14, R13, R12, R11 ;  /* 0x0000000c0d0e7389 */ /* 0x00006400000c000b */
[----:B01----:R-:W-:Y:S01]  /*d8f0*/  ENDCOLLECTIVE ;  /* 0x000000000000791b */ /* 0x003fe20003800000 */
.L_x_103:
[----:B------:R-:W-:Y:S01]  /*d900*/  IADD3 R5, R7, 0x10, RZ ;  /* 0x0000001007057810 */ /* 0x000fe20007ffe0ff */
[----:B------:R-:W-:Y:S01]  /*d910*/  IMAD.MOV.U32 R13, RZ, RZ, R0 ;  /* 0x000000ffff0d7224 */ /* 0x000fe200078e0000 */
[----:B------:R-:W-:-:S07]  /*d920*/  MOV R3, R14 ;  /* 0x0000000e00037202 */ /* 0x000fce0000000f00 */
[----:B------:R-:W-:Y:S05]  /*d930*/  WARPSYNC.COLLECTIVE R15, `(.L_x_104) ;  /* 0x000000000f087348 */ /* 0x000fea0003c00000 */
[----:B------:R0:W1:Y:S02]  /*d940*/  SHFL.IDX P6, R14, R13, R12, R11 ;  /* 0x0000000c0d0e7389 */ /* 0x00006400000c000b */
[----:B01----:R-:W-:Y:S01]  /*d950*/  ENDCOLLECTIVE ;  /* 0x000000000000791b */ /* 0x003fe20003800000 */
.L_x_104:
[----:B------:R-:W-:Y:S02]  /*d960*/  ULDC UR4, c[0x0][0x288] ;  /* 0x0000a20000047ab9 */ /* 0x000fe40000000800 */
[----:B------:R-:W-:-:S05]  /*d970*/  IMAD R6, R6, UR4, RZ ;  /* 0x0000000406067c24 */ /* 0x000fca000f8e02ff */
[----:B------:R-:W-:Y:S01]  /*d980*/  ISETP.GE.AND P1, PT, R7, R6, PT ;  /* 0x000000060700720c */ /* 0x000fe20003f26270 */
[----:B------:R-:W-:Y:S01]  /*d990*/  IMAD.MOV.U32 R13, RZ, RZ, R8 ;  /* 0x000000ffff0d7224 */ /* 0x000fe200078e0008 */
[----:B------:R-:W-:-:S11]  /*d9a0*/  MOV R12, 0x1 ;  /* 0x00000001000c7802 */ /* 0x000fd60000000f00 */
[----:B------:R-:W-:Y:S02]  /*d9b0*/  @!P1 LEA R9, R30, UR44, 0x1 ;  /* 0x0000002c1e099c11 */ /* 0x000fe4000f8e08ff */
[----:B------:R-:W-:-:S07]  /*d9c0*/  MOV R2, R14 ;  /* 0x0000000e00027202 */ /* 0x000fce0000000f00 */
[----:B------:R-:W-:Y:S05]  /*d9d0*/  WARPSYNC.COLLECTIVE R15, `(.L_x_105) ;  /* 0x000000000f087348 */ /* 0x000fea0003c00000 */
[----:B------:R0:W1:Y:S02]  /*d9e0*/  SHFL.IDX P6, R14, R13, R12, R11 ;  /* 0x0000000c0d0e7389 */ /* 0x00006400000c000b */
[----:B01----:R-:W-:Y:S01]  /*d9f0*/  ENDCOLLECTIVE ;  /* 0x000000000000791b */ /* 0x003fe20003800000 */
.L_x_105:
[----:B------:R-:W-:-:S05]  /*da00*/  @!P1 IMAD.WIDE.U32 R2, R23, 0x2, R2 ;  /* 0x0000000217029825 */ /* 0x000fca00078e0002 */
[----:B------:R-:W-:Y:S01]  /*da10*/  @!PT LDS RZ, [RZ] ;  /* 0x00000000fffff984 */ /* 0x000fe20000000800 */
[----:B------:R-:W-:Y:S01]  /*da20*/  @!PT LDS RZ, [RZ] ;  /* 0x00000000fffff984 */ /* 0x000fe20000000800 */
[----:B------:R-:W-:Y:S01]  /*da30*/  @!PT LDS RZ, [RZ] ;  /* 0x00000000fffff984 */ /* 0x000fe20000000800 */
[----:B------:R0:W-:Y:S04]  /*da40*/  @!P1 LDGSTS.E.BYPASS.LTC128B.128 [R9+0x12400], desc[UR36][R2.64], !P3 ;  /* 0x1240000002099fae */ /* 0x0001e8000d901d64 */
[----:B------:R0:W-:Y:S01]  /*da50*/  @!P1 LDGSTS.E.BYPASS.LTC128B.128 [R9+0x16400], desc[UR36][R2.64+0x80], !P2 ;  /* 0x1640008002099fae */ /* 0x0001e2000d101d64 */
[----:B------:R-:W-:-:S03]  /*da60*/  MOV R13, R0 ;  /* 0x00000000000d7202 */ /* 0x000fc60000000f00 */
[----:B------:R0:W-:Y:S01]  /*da70*/  @!P1 LDGSTS.E.BYPASS.LTC128B.128 [R9+0x1a400], desc[UR36][R2.64+0x100], !P0 ;  /* 0x1a40010002099fae */ /* 0x0001e2000c101d64 */
[----:B------:R-:W-:Y:S01]  /*da80*/  ISETP.GE.AND P1, PT, R5, R6, PT ;  /* 0x000000060500720c */ /* 0x000fe20003f26270 */
[----:B------:R-:W-:-:S12]  /*da90*/  IMAD.MOV.U32 R5, RZ, RZ, R14 ;  /* 0x000000ffff057224 */ /* 0x000fd800078e000e */
[----:B0-----:R-:W-:Y:S05]  /*daa0*/  WARPSYNC.COLLECTIVE R15, `(.L_x_106) ;  /* 0x000000000f087348 */ /* 0x001fea0003c00000 */
[----:B------:R1:W2:Y:S02]  /*dab0*/  SHFL.IDX P6, R14, R13, R12, R11 ;  /* 0x0000000c0d0e7389 */ /* 0x0002a400000c000b */
[----:B012---:R-:W-:Y:S01]  /*dac0*/  ENDCOLLECTIVE ;  /* 0x000000000000791b */ /* 0x007fe20003800000 */
.L_x_106:
[----:B------:R-:W-:Y:S02]  /*dad0*/  IADD3 R3, R7, 0x20, RZ ;  /* 0x0000002007037810 */ /* 0x000fe40007ffe0ff */
[----:B------:R-:W-:Y:S01]  /*dae0*/  @!P1 LEA R21, R30, UR44, 0x1 ;  /* 0x0000002c1e159c11 */ /* 0x000fe2000f8e08ff */
[----:B------:R-:W-:Y:S01]  /*daf0*/  IMAD.MOV.U32 R13, RZ, RZ, R8 ;  /* 0x000000ffff0d7224 */ /* 0x000fe200078e0008 */
[----:B------:R-:W-:Y:S01]  /*db00*/  MOV R12, 0x2 ;  /* 0x00000002000c7802 */ /* 0x000fe20000000f00 */
[----:B------:R-:W-:-:S07]  /*db10*/  IMAD.MOV.U32 R4, RZ, RZ, R14 ;  /* 0x000000ffff047224 */ /* 0x000fce00078e000e */
[----:B------:R-:W-:Y:S05]  /*db20*/  WARPSYNC.COLLECTIVE R15, `(.L_x_107) ;  /* 0x000000000f087348 */ /* 0x000fea0003c00000 */
[----:B------:R0:W1:Y:S02]  /*db30*/  SHFL.IDX P6, R14, R13, R12, R11 ;  /* 0x0000000c0d0e7389 */ /* 0x00006400000c000b */
[----:B01----:R-:W-:Y:S01]  /*db40*/  ENDCOLLECTIVE ;  /* 0x000000000000791b */ /* 0x003fe20003800000 */
.L_x_107:
        /* <DEDUP_REMOVED lines=13> */
.L_x_108:
        /* <DEDUP_REMOVED lines=8> */
.L_x_109:
        /* <DEDUP_REMOVED lines=13> */
.L_x_110:
        /* <DEDUP_REMOVED lines=8> */
.L_x_111:
        /* <DEDUP_REMOVED lines=13> */
.L_x_112:
        /* <DEDUP_REMOVED lines=8> */
.L_x_113:
        /* <DEDUP_REMOVED lines=13> */
.L_x_114:
        /* <DEDUP_REMOVED lines=8> */
.L_x_115:
        /* <DEDUP_REMOVED lines=13> */
.L_x_116:
[----:B------:R-:W-:Y:S02]  /*e160*/  @!P1 LEA R9, R30, UR44, 0x1 ;  /* 0x0000002c1e099c11 */ /* 0x000fe4000f8e08ff */
[----:B------:R-:W-:Y:S01]  /*e170*/  MOV R13, R8 ;  /* 0x00000008000d7202 */ /* 0x000fe20000000f00 */
[----:B------:R-:W-:Y:S02]  /*e180*/  IMAD.MOV.U32 R12, RZ, RZ, 0x7 ;  /* 0x00000007ff0c7424 */ /* 0x000fe400078e00ff */
[----:B------:R-:W-:-:S07]  /*e190*/  IMAD.MOV.U32 R2, RZ, RZ, R14 ;  /* 0x000000ffff027224 */ /* 0x000fce00078e000e */
[----:B------:R-:W-:Y:S05]  /*e1a0*/  WARPSYNC.COLLECTIVE R15, `(.L_x_117) ;  /* 0x000000000f087348 */ /* 0x000fea0003c00000 */
[----:B------:R0:W1:Y:S02]  /*e1b0*/  SHFL.IDX P6, R14, R13, R12, R11 ;  /* 0x0000000c0d0e7389 */ /* 0x00006400000c000b */
[----:B01----:R-:W-:Y:S01]  /*e1c0*/  ENDCOLLECTIVE ;  /* 0x000000000000791b */ /* 0x003fe20003800000 */
.L_x_117:
[----:B------:R-:W-:-:S05]  /*e1d0*/  @!P1 IMAD.WIDE.U32 R2, R23, 0x2, R2 ;  /* 0x0000000217029825 */ /* 0x000fca00078e0002 */
[----:B------:R-:W-:Y:S01]  /*e1e0*/  @!PT LDS RZ, [RZ] ;  /* 0x00000000fffff984 */ /* 0x000fe20000000800 */
[----:B------:R-:W-:Y:S01]  /*e1f0*/  @!PT LDS RZ, [RZ] ;  /* 0x00000000fffff984 */ /* 0x000fe20000000800 */
[----:B------:R-:W-:Y:S01]  /*e200*/  @!PT LDS RZ, [RZ] ;  /* 0x00000000fffff984 */ /* 0x000fe20000000800 */
[----:B------:R0:W-:Y:S04]  /*e210*/  @!P1 LDGSTS.E.BYPASS.LTC128B.128 [R9+0x15400], desc[UR36][R2.64], !P3 ;  /* 0x1540000002099fae */ /* 0x0001e8000d901d64 */
[----:B------:R0:W-:Y:S01]  /*e220*/  @!P1 LDGSTS.E.BYPASS.LTC128B.128 [R9+0x19400], desc[UR36][R2.64+0x80], !P2 ;  /* 0x1940008002099fae */ /* 0x0001e2000d101d64 */
[----:B------:R-:W-:-:S03]  /*e230*/  IMAD.MOV.U32 R13, RZ, RZ, R0 ;  /* 0x000000ffff0d7224 */ /* 0x000fc600078e0000 */
[----:B------:R0:W-:Y:S01]  /*e240*/  @!P1 LDGSTS.E.BYPASS.LTC128B.128 [R9+0x1d400], desc[UR36][R2.64+0x100], !P0 ;  /* 0x1d40010002099fae */ /* 0x0001e2000c101d64 */
[----:B------:R-:W-:-:S07]  /*e250*/  MOV R4, R14 ;  /* 0x0000000e00047202 */ /* 0x000fce0000000f00 */
[----:B0-----:R-:W-:Y:S05]  /*e260*/  WARPSYNC.COLLECTIVE R15, `(.L_x_118) ;  /* 0x000000000f087348 */ /* 0x001fea0003c00000 */
[----:B------:R1:W2:Y:S02]  /*e270*/  SHFL.IDX P6, R14, R13, R12, R11 ;  /* 0x0000000c0d0e7389 */ /* 0x0002a400000c000b */
[----:B012---:R-:W-:Y:S01]  /*e280*/  ENDCOLLECTIVE ;  /* 0x000000000000791b */ /* 0x007fe20003800000 */
.L_x_118:
[----:B------:R-:W-:Y:S05]  /*e290*/  BRA `(.L_x_119) ;  /* 0xffffffcc00b47947 */ /* 0x000fea000383ffff */
.L_x_54:
[----:B0-----:R-:W-:-:S04]  /*e2a0*/  MOV R3, UR44 ;  /* 0x0000002c00037c02 */ /* 0x001fc80008000f00 */
[----:B------:R0:W1:Y:S03]  /*e2b0*/  SYNCS.PHASECHK.TRANS64.TRYWAIT P0, [R3+URZ+0x30820], R0 ;  /* 0x03082000030075a7 */ /* 0x000066000800017f */
[----:B-1----:R-:W-:Y:S05]  /*e2c0*/  @!P0 NANOSLEEP.SYNCS 0x989680 ;  /* 0x009896800000895d */ /* 0x002fea0003900000 */
[----:B------:R-:W1:Y:S02]  /*e2d0*/  @!P0 SYNCS.PHASECHK.TRANS64 P0, [R3+URZ+0x30820], R0 ;  /* 0x03082000030085a7 */ /* 0x000e64000800007f */
[----:B-1----:R-:W-:Y:S05]  /*e2e0*/  @!P0 BRA `(.L_x_54) ;  /* 0xfffffffc00ec8947 */ /* 0x002fea000383ffff */
[----:B------:R-:W-:Y:S05]  /*e2f0*/  BRA `(.L_x_120) ;  /* 0xffffffcc00fc7947 */ /* 0x000fea000383ffff */
.L_x_58:
[----:B0-----:R0:W1:Y:S02]  /*e300*/  SYNCS.PHASECHK.TRANS64.TRYWAIT P0, [R19+URZ+0x30840], R2 ;  /* 0x03084002130075a7 */ /* 0x001064000800017f */
[----:B-1----:R-:W-:Y:S05]  /*e310*/  @!P0 NANOSLEEP.SYNCS 0x989680 ;  /* 0x009896800000895d */ /* 0x002fea0003900000 */
[----:B------:R-:W1:Y:S02]  /*e320*/  @!P0 SYNCS.PHASECHK.TRANS64 P0, [R19+URZ+0x30840], R2 ;  /* 0x03084002130085a7 */ /* 0x000e64000800007f */
[----:B-1----:R-:W-:Y:S05]  /*e330*/  @!P0 BRA `(.L_x_58) ;  /* 0xfffffffc00f08947 */ /* 0x002fea000383ffff */
[----:B------:R-:W-:Y:S05]  /*e340*/  BRA `(.L_x_121) ;  /* 0xffffffd000e47947 */ /* 0x000fea000383ffff */
.L_x_59:
[----:B------:R-:W-:Y:S01]  /*e350*/  BSSY B1, `(.L_x_122) ;  /* 0x0000008000017945 */ /* 0x000fe20003800000 */
[----:B------:R-:W-:Y:S01]  /*e360*/  IMAD.MOV.U32 R13, RZ, RZ, R24 ;  /* 0x000000ffff0d7224 */ /* 0x000fe200078e0018 */
[----:B------:R-:W-:Y:S01]  /*e370*/  MOV R12, RZ ;  /* 0x000000ff000c7202 */ /* 0x000fe20000000f00 */
[----:B------:R-:W-:Y:S01]  /*e380*/  IMAD.MOV.U32 R11, RZ, RZ, 0x181f ;  /* 0x0000181fff0b7424 */ /* 0x000fe200078e00ff */
[----:B------:R-:W-:-:S07]  /*e390*/  MOV R15, 0xffffffff ;  /* 0xffffffff000f7802 */ /* 0x000fce0000000f00 */
[----:B------:R-:W-:Y:S05]  /*e3a0*/  WARPSYNC.COLLECTIVE R15, `(.L_x_123) ;  /* 0x000000000f087348 */ /* 0x000fea0003c00000 */
[----:B------:R0:W1:Y:S02]  /*e3b0*/  SHFL.IDX P6, R14, R13, R12, R11 ;  /* 0x0000000c0d0e7389 */ /* 0x00006400000c000b */
[----:B01----:R-:W-:Y:S01]  /*e3c0*/  ENDCOLLECTIVE ;  /* 0x000000000000791b */ /* 0x003fe20003800000 */
.L_x_123:
[----:B------:R-:W-:Y:S05]  /*e3d0*/  BSYNC B1 ;  /* 0x0000000000017941 */ /* 0x000fea0003800000 */
.L_x_122:
[----:B------:R-:W-:Y:S01]  /*e3e0*/  MOV R13, R21 ;  /* 0x00000015000d7202 */ /* 0x000fe20000000f00 */
[----:B------:R-:W-:Y:S01]  /*e3f0*/  IMAD.MOV.U32 R12, RZ, RZ, RZ ;  /* 0x000000ffff0c7224 */ /* 0x000fe200078e00ff */
[----:B------:R-:W-:Y:S01]  /*e400*/  MOV R11, 0x181f ;  /* 0x0000181f000b7802 */ /* 0x000fe20000000f00 */
[----:B------:R-:W-:Y:S01]  /*e410*/  IMAD.MOV.U32 R3, RZ, RZ, R14 ;  /* 0x000000ffff037224 */ /* 0x000fe200078e000e */
[----:B------:R-:W-:Y:S01]  /*e420*/  MOV R15, 0xffffffff ;  /* 0xffffffff000f7802 */ /* 0x000fe20000000f00 */
[----:B------:R-:W-:Y:S01]  /*e430*/  IMAD.SHL.U32 R8, R23, 0x2, RZ ;  /* 0x0000000217087824 */ /* 0x000fe200078e00ff */
[----:B------:R-:W-:Y:S02]  /*e440*/  P2R R6, PR, RZ, 0x2 ;  /* 0x00000002ff067803 */ /* 0x000fe40000000000 */
[----:B------:R-:W-:-:S13]  /*e450*/  LOP3.LUT P1, RZ, R16, 0x4, RZ, 0xc0, !PT ;  /* 0x0000000410ff7812 */ /* 0x000fda000782c0ff */
[----:B------:R-:W-:Y:S05]  /*e460*/  WARPSYNC.COLLECTIVE R15, `(.L_x_124) ;  /* 0x000000000f087348 */ /* 0x000fea0003c00000 */
[----:B------:R0:W1:Y:S02]  /*e470*/  SHFL.IDX P6, R14, R13, R12, R11 ;  /* 0x0000000c0d0e7389 */ /* 0x00006400000c000b */
[----:B01----:R-:W-:Y:S01]  /*e480*/  ENDCOLLECTIVE ;  /* 0x000000000000791b */ /* 0x003fe20003800000 */
.L_x_124:
[----:B------:R-:W-:Y:S02]  /*e490*/  LEA R22, R22, UR44, 0x1 ;  /* 0x0000002c16167c11 */ /* 0x000fe4000f8e08ff */
[----:B------:R-:W-:Y:S01]  /*e4a0*/  MOV R13, R24 ;  /* 0x00000018000d7202 */ /* 0x000fe20000000f00 */
[----:B------:R-:W-:Y:S01]  /*e4b0*/  IMAD.MOV.U32 R12, RZ, RZ, 0x1 ;  /* 0x00000001ff0c7424 */ /* 0x000fe200078e00ff */
[----:B------:R-:W-:-:S13]  /*e4c0*/  IADD3 R2, P0, R14, R8, RZ ;  /* 0x000000080e027210 */ /* 0x000fda0007f1e0ff */
[----:B------:R-:W-:Y:S05]  /*e4d0*/  WARPSYNC.COLLECTIVE R15, `(.L_x_125) ;  /* 0x000000000f087348 */ /* 0x000fea0003c00000 */
[----:B------:R0:W1:Y:S02]  /*e4e0*/  SHFL.IDX P6, R14, R13, R12, R11 ;  /* 0x0000000c0d0e7389 */ /* 0x00006400000c000b */
[----:B01----:R-:W-:Y:S01]  /*e4f0*/  ENDCOLLECTIVE ;  /* 0x000000000000791b */ /* 0x003fe20003800000 */
.L_x_125:
[----:B------:R-:W-:-:S05]  /*e500*/  IMAD.X R3, RZ, RZ, R3, P0 ;  /* 0x000000ffff037224 */ /* 0x000fca00000e0603 */
[----:B------:R-:W-:Y:S01]  /*e510*/  @!PT LDS RZ, [RZ] ;  /* 0x00000000fffff984 */ /* 0x000fe20000000800 */
[----:B------:R-:W-:Y:S01]  /*e520*/  @!PT LDS RZ, [RZ] ;  /* 0x00000000fffff984 */ /* 0x000fe20000000800 */
[----:B------:R-:W-:Y:S01]  /*e530*/  @!PT LDS RZ, [RZ] ;  /* 0x00000000fffff984 */ /* 0x000fe20000000800 */
[----:B------:R0:W-:Y:S04]  /*e540*/  LDGSTS.E.BYPASS.LTC128B.128 [R22+0x1e400], desc[UR36][R2.64], !P1 ;  /* 0x1e40000002167fae */ /* 0x0001e8000c901d64 */
[----:B------:R0:W-:Y:S01]  /*e550*/  LDGSTS.E.BYPASS.LTC128B.128 [R22+0x21400], desc[UR36][R2.64+0x80], !P5 ;  /* 0x2140008002167fae */ /* 0x0001e2000e901d64 */
[----:B------:R-:W-:-:S03]  /*e560*/  IMAD.MOV.U32 R13, RZ, RZ, R21 ;  /* 0x000000ffff0d7224 */ /* 0x000fc600078e0015 */
[----:B------:R0:W-:Y:S01]  /*e570*/  LDGSTS.E.BYPASS.LTC128B.128 [R22+0x24400], desc[UR36][R2.64+0x100], !P4 ;  /* 0x2440010002167fae */ /* 0x0001e2000e101d64 */
[----:B------:R-:W-:-:S07]  /*e580*/  MOV R7, R14 ;  /* 0x0000000e00077202 */ /* 0x000fce0000000f00 */
[----:B0-----:R-:W-:Y:S05]  /*e590*/  WARPSYNC.COLLECTIVE R15, `(.L_x_126) ;  /* 0x000000000f087348 */ /* 0x001fea0003c00000 */
[----:B------:R1:W2:Y:S02]  /*e5a0*/  SHFL.IDX P6, R14, R13, R12, R11 ;  /* 0x0000000c0d0e7389 */ /* 0x0002a400000c000b */
[----:B012---:R-:W-:Y:S01]  /*e5b0*/  ENDCOLLECTIVE ;  /* 0x000000000000791b */ /* 0x007fe20003800000 */
.L_x_126:
[----:B------:R-:W-:Y:S01]  /*e5c0*/  IMAD.MOV.U32 R13, RZ, RZ, R24 ;  /* 0x000000ffff0d7224 */ /* 0x000fe200078e0018 */
[----:B------:R-:W-:Y:S02]  /*e5d0*/  MOV R12, 0x2 ;  /* 0x00000002000c7802 */ /* 0x000fe40000000f00 */
[----:B------:R-:W-:-:S13]  /*e5e0*/  IADD3 R2, P0, R14, R8, RZ ;  /* 0x000000080e027210 */ /* 0x000fda0007f1e0ff */
[----:B------:R-:W-:Y:S05]  /*e5f0*/  WARPSYNC.COLLECTIVE R15, `(.L_x_127) ;  /* 0x000000000f087348 */ /* 0x000fea0003c00000 */
[----:B------:R0:W1:Y:S02]  /*e600*/  SHFL.IDX P6, R14, R13, R12, R11 ;  /* 0x0000000c0d0e7389 */ /* 0x00006400000c000b */
[----:B01----:R-:W-:Y:S01]  /*e610*/  ENDCOLLECTIVE ;  /* 0x000000000000791b */ /* 0x003fe20003800000 */
.L_x_127:
[----:B------:R-:W-:-:S05]  /*e620*/  IADD3.X R3, RZ, R7, RZ, P0, !PT ;  /* 0x00000007ff037210 */ /* 0x000fca00007fe4ff */
[----:B------:R-:W-:Y:S01]  /*e630*/  @!PT LDS RZ, [RZ] ;  /* 0x00000000fffff984 */ /* 0x000fe20000000800 */
[----:B------:R-:W-:Y:S01]  /*e640*/  @!PT LDS RZ, [RZ] ;  /* 0x00000000fffff984 */ /* 0x000fe20000000800 */
[----:B------:R-:W-:Y:S01]  /*e650*/  @!PT LDS RZ, [RZ] ;  /* 0x00000000fffff984 */ /* 0x000fe20000000800 */
[----:B------:R0:W-:Y:S04]  /*e660*/  LDGSTS.E.BYPASS.LTC128B.128 [R22+0x1ec00], desc[UR36][R2.64], !P1 ;  /* 0x1ec0000002167fae */ /* 0x0001e8000c901d64 */
[----:B------:R0:W-:Y:S01]  /*e670*/  LDGSTS.E.BYPASS.LTC128B.128 [R22+0x21c00], desc[UR36][R2.64+0x80], !P5 ;  /* 0x21c0008002167fae */ /* 0x0001e2000e901d64 */
[----:B------:R-:W-:-:S03]  /*e680*/  MOV R13, R21 ;  /* 0x00000015000d7202 */ /* 0x000fc60000000f00 */
[----:B------:R0:W-:Y:S01]  /*e690*/  LDGSTS.E.BYPASS.LTC128B.128 [R22+0x24c00], desc[UR36][R2.64+0x100], !P4 ;  /* 0x24c0010002167fae */ /* 0x0001e2000e101d64 */
[----:B------:R-:W-:-:S07]  /*e6a0*/  IMAD.MOV.U32 R7, RZ, RZ, R14 ;  /* 0x000000ffff077224 */ /* 0x000fce00078e000e */
[----:B0-----:R-:W-:Y:S05]  /*e6b0*/  WARPSYNC.COLLECTIVE R15, `(.L_x_128) ;  /* 0x000000000f087348 */ /* 0x001fea0003c00000 */
[----:B------:R1:W2:Y:S02]  /*e6c0*/  SHFL.IDX P6, R14, R13, R12, R11 ;  /* 0x0000000c0d0e7389 */ /* 0x0002a400000c000b */
[----:B012---:R-:W-:Y:S01]  /*e6d0*/  ENDCOLLECTIVE ;  /* 0x000000000000791b */ /* 0x007fe20003800000 */
.L_x_128:
[----:B------:R-:W-:Y:S01]  /*e6e0*/  IMAD.MOV.U32 R13, RZ, RZ, R24 ;  /* 0x000000ffff0d7224 */ /* 0x000fe200078e0018 */
[----:B------:R-:W-:Y:S01]  /*e6f0*/  MOV R12, 0x3 ;  /* 0x00000003000c7802 */ /* 0x000fe20000000f00 */
[----:B------:R-:W-:-:S07]  /*e700*/  IMAD.MOV.U32 R10, RZ, RZ, R14 ;  /* 0x000000ffff0a7224 */ /* 0x000fce00078e000e */
[----:B------:R-:W-:Y:S05]  /*e710*/  WARPSYNC.COLLECTIVE R15, `(.L_x_129) ;  /* 0x000000000f087348 */ /* 0x000fea0003c00000 */
[----:B------:R0:W1:Y:S02]  /*e720*/  SHFL.IDX P6, R14, R13, R12, R11 ;  /* 0x0000000c0d0e7389 */ /* 0x00006400000c000b */
[----:B01----:R-:W-:Y:S01]  /*e730*/  ENDCOLLECTIVE ;  /* 0x000000000000791b */ /* 0x003fe20003800000 */
.L_x_129:
[----:B------:R-:W-:-:S04]  /*e740*/  IADD3 R2, P0, R10, R8, RZ ;  /* 0x000000080a027210 */ /* 0x000fc80007f1e0ff */
[----:B------:R-:W-:-:S05]  /*e750*/  IADD3.X R3, RZ, R7, RZ, P0, !PT ;  /* 0x00000007ff037210 */ /* 0x000fca00007fe4ff */
[----:B------:R-:W-:Y:S01]  /*e760*/  @!PT LDS RZ, [RZ] ;  /* 0x00000000fffff984 */ /* 0x000fe20000000800 */
[----:B------:R-:W-:Y:S01]  /*e770*/  @!PT LDS RZ, [RZ] ;  /* 0x00000000fffff984 */ /* 0x000fe20000000800 */
[----:B------:R-:W-:Y:S01]  /*e780*/  @!PT LDS RZ, [RZ] ;  /* 0x00000000fffff984 */ /* 0x000fe20000000800 */
[----:B------:R-:W-:Y:S01]  /*e790*/  LDGSTS.E.BYPASS.LTC128B.128 [R22+0x1f400], desc[UR36][R2.64], !P1 ;  /* 0x1f40000002167fae */ /* 0x000fe2000c901d64 */
[----:B------:R-:W-:-:S03]  /*e7a0*/  MOV R13, R21 ;  /* 0x00000015000d7202 */ /* 0x000fc60000000f00 */
[----:B------:R-:W-:Y:S04]  /*e7b0*/  LDGSTS.E.BYPASS.LTC128B.128 [R22+0x22400], desc[UR36][R2.64+0x80], !P5 ;  /* 0x2240008002167fae */ /* 0x000fe8000e901d64 */
[----:B------:R0:W-:Y:S02]  /*e7c0*/  LDGSTS.E.BYPASS.LTC128B.128 [R22+0x25400], desc[UR36][R2.64+0x100], !P4 ;  /* 0x2540010002167fae */ /* 0x0001e4000e101d64 */
[----:B0-----:R-:W-:-:S07]  /*e7d0*/  IMAD.MOV.U32 R3, RZ, RZ, R14 ;  /* 0x000000ffff037224 */ /* 0x001fce00078e000e */
[----:B------:R-:W-:Y:S05]  /*e7e0*/  WARPSYNC.COLLECTIVE R15, `(.L_x_130) ;  /* 0x000000000f087348 */ /* 0x000fea0003c00000 */
[----:B------:R0:W1:Y:S02]  /*e7f0*/  SHFL.IDX P6, R14, R13, R12, R11 ;  /* 0x0000000c0d0e7389 */ /* 0x00006400000c000b */
[----:B01----:R-:W-:Y:S01]  /*e800*/  ENDCOLLECTIVE ;  /* 0x000000000000791b */ /* 0x003fe20003800000 */
.L_x_130:
[----:B------:R-:W-:Y:S01]  /*e810*/  IMAD.MOV.U32 R13, RZ, RZ, R24 ;  /* 0x000000ffff0d7224 */ /* 0x000fe200078e0018 */
[----:B------:R-:W-:Y:S01]  /*e820*/  MOV R12, 0x4 ;  /* 0x00000004000c7802 */ /* 0x000fe20000000f00 */
[----:B------:R-:W-:-:S07]  /*e830*/  IMAD.MOV.U32 R2, RZ, RZ, R14 ;  /* 0x000000ffff027224 */ /* 0x000fce00078e000e */
[----:B------:R-:W-:Y:S05]  /*e840*/  WARPSYNC.COLLECTIVE R15, `(.L_x_131) ;  /* 0x000000000f087348 */ /* 0x000fea0003c00000 */
[----:B------:R0:W1:Y:S02]  /*e850*/  SHFL.IDX P6, R14, R13, R12, R11 ;  /* 0x0000000c0d0e7389 */ /* 0x00006400000c000b */
[----:B01----:R-:W-:Y:S01]  /*e860*/  ENDCOLLECTIVE ;  /* 0x000000000000791b */ /* 0x003fe20003800000 */
.L_x_131:
        /* <DEDUP_REMOVED lines=13> */
.L_x_132:
[----:B------:R-:W-:Y:S01]  /*e940*/  IMAD.MOV.U32 R13, RZ, RZ, R24 ;  /* 0x000000ffff0d7224 */ /* 0x000fe200078e0018 */
[----:B------:R-:W-:Y:S01]  /*e950*/  MOV R12, 0x5 ;  /* 0x00000005000c7802 */ /* 0x000fe20000000f00 */
[----:B------:R-:W-:-:S07]  /*e960*/  IMAD.MOV.U32 R2, RZ, RZ, R14 ;  /* 0x000000ffff027224 */ /* 0x000fce00078e000e */
[----:B------:R-:W-:Y:S05]  /*e970*/  WARPSYNC.COLLECTIVE R15, `(.L_x_133) ;  /* 0x000000000f087348 */ /* 0x000fea0003c00000 */
[----:B------:R0:W1:Y:S02]  /*e980*/  SHFL.IDX P6, R14, R13, R12, R11 ;  /* 0x0000000c0d0e7389 */ /* 0x00006400000c000b */
[----:B01----:R-:W-:Y:S01]  /*e990*/  ENDCOLLECTIVE ;  /* 0x000000000000791b */ /* 0x003fe20003800000 */
.L_x_133:
[----:B------:R-:W-:-:S04]  /*e9a0*/  IADD3 R2, P0, R2, R8, RZ ;  /* 0x0000000802027210 */ /* 0x000fc80007f1e0ff */
[----:B------:R-:W-:-:S05]  /*e9b0*/  IADD3.X R3, RZ, R3, RZ, P0, !PT ;  /* 0x00000003ff037210 */ /* 0x000fca00007fe4ff */
[----:B------:R-:W-:Y:S01]  /*e9c0*/  @!PT LDS RZ, [RZ] ;  /* 0x00000000fffff984 */ /* 0x000fe20000000800 */
[----:B------:R-:W-:Y:S01]  /*e9d0*/  @!PT LDS RZ, [RZ] ;  /* 0x00000000fffff984 */ /* 0x000fe20000000800 */
[----:B------:R-:W-:Y:S01]  /*e9e0*/  @!PT LDS RZ, [RZ] ;  /* 0x00000000fffff984 */ /* 0x000fe20000000800 */
[----:B------:R0:W-:Y:S01]  /*e9f0*/  LDGSTS.E.BYPASS.LTC128B.128 [R22+0x20400], desc[UR36][R2.64], !P1 ;  /* 0x2040000002167fae */ /* 0x0001e2000c901d64 */
[----:B------:R-:W-:Y:S02]  /*ea00*/  ISETP.NE.AND P1, PT, R6, RZ, PT ;  /* 0x000000ff0600720c */ /* 0x000fe40003f25270 */
[----:B------:R-:W-:Y:S01]  /*ea10*/  MOV R13, R21 ;  /* 0x00000015000d7202 */ /* 0x000fe20000000f00 */
[----:B------:R0:W-:Y:S04]  /*ea20*/  LDGSTS.E.BYPASS.LTC128B.128 [R22+0x23400], desc[UR36][R2.64+0x80], !P5 ;  /* 0x2340008002167fae */ /* 0x0001e8000e901d64 */
[----:B------:R0:W-:Y:S01]  /*ea30*/  LDGSTS.E.BYPASS.LTC128B.128 [R22+0x26400], desc[UR36][R2.64+0x100], !P4 ;  /* 0x2640010002167fae */ /* 0x0001e2000e101d64 */
[----:B------:R-:W-:-:S07]  /*ea40*/  IMAD.MOV.U32 R24, RZ, RZ, R14 ;  /* 0x000000ffff187224 */ /* 0x000fce00078e000e */
[----:B0-----:R-:W-:Y:S05]  /*ea50*/  WARPSYNC.COLLECTIVE R15, `(.L_x_134) ;  /* 0x000000000f087348 */ /* 0x001fea0003c00000 */
[----:B------:R1:W2:Y:S02]  /*ea60*/  SHFL.IDX P6, R14, R13, R12, R11 ;  /* 0x0000000c0d0e7389 */ /* 0x0002a400000c000b */
[----:B012---:R-:W-:Y:S01]  /*ea70*/  ENDCOLLECTIVE ;  /* 0x000000000000791b */ /* 0x007fe20003800000 */
.L_x_134:
[----:B------:R-:W-:Y:S05]  /*ea80*/  BRA `(.L_x_135) ;  /* 0xffffffd000307947 */ /* 0x000fea000383ffff */
.L_x_64:
[----:B0-----:R0:W2:Y:S02]  /*ea90*/  SYNCS.PHASECHK.TRANS64.TRYWAIT P0, [R6+URZ+0x30860], R3 ;  /* 0x03086003060075a7 */ /* 0x0010a4000800017f */
[----:B--2---:R-:W-:Y:S05]  /*eaa0*/  @!P0 NANOSLEEP.SYNCS 0x989680 ;  /* 0x009896800000895d */ /* 0x004fea0003900000 */
[----:B------:R-:W2:Y:S02]  /*eab0*/  @!P0 SYNCS.PHASECHK.TRANS64 P0, [R6+URZ+0x30860], R3 ;  /* 0x03086003060085a7 */ /* 0x000ea4000800007f */
[----:B--2---:R-:W-:Y:S05]  /*eac0*/  @!P0 BRA `(.L_x_64) ;  /* 0xfffffffc00f08947 */ /* 0x004fea000383ffff */
[----:B------:R-:W-:Y:S05]  /*ead0*/  BRA `(.L_x_136) ;  /* 0xffffffd000947947 */ /* 0x000fea000383ffff */
.L_x_65:
[----:B------:R-:W-:Y:S01]  /*eae0*/  BSSY B1, `(.L_x_137) ;  /* 0x0000008000017945 */ /* 0x000fe20003800000 */
[----:B------:R-:W-:Y:S01]  /*eaf0*/  IMAD.MOV.U32 R13, RZ, RZ, R18 ;  /* 0x000000ffff0d7224 */ /* 0x000fe200078e0012 */
[----:B------:R-:W-:Y:S01]  /*eb00*/  MOV R12, RZ ;  /* 0x000000ff000c7202 */ /* 0x000fe20000000f00 */
[----:B------:R-:W-:Y:S01]  /*eb10*/  IMAD.MOV.U32 R11, RZ, RZ, 0x181f ;  /* 0x0000181fff0b7424 */ /* 0x000fe200078e00ff */
[----:B------:R-:W-:-:S07]  /*eb20*/  MOV R15, 0xffffffff ;  /* 0xffffffff000f7802 */ /* 0x000fce0000000f00 */
[----:B01----:R-:W-:Y:S05]  /*eb30*/  WARPSYNC.COLLECTIVE R15, `(.L_x_138) ;  /* 0x000000000f087348 */ /* 0x003fea0003c00000 */
[----:B------:R2:W3:Y:S02]  /*eb40*/  SHFL.IDX P6, R14, R13, R12, R11 ;  /* 0x0000000c0d0e7389 */ /* 0x0004e400000c000b */
[----:B0123--:R-:W-:Y:S01]  /*eb50*/  ENDCOLLECTIVE ;  /* 0x000000000000791b */ /* 0x00ffe20003800000 */
.L_x_138:
[----:B------:R-:W-:Y:S05]  /*eb60*/  BSYNC B1 ;  /* 0x0000000000017941 */ /* 0x000fea0003800000 */
.L_x_137:
[----:B------:R-:W-:Y:S01]  /*eb70*/  MOV R13, R17 ;  /* 0x00000011000d7202 */ /* 0x000fe20000000f00 */
[----:B------:R-:W-:Y:S01]  /*eb80*/  IMAD.MOV.U32 R12, RZ, RZ, RZ ;  /* 0x000000ffff0c7224 */ /* 0x000fe200078e00ff */
[----:B------:R-:W-:Y:S01]  /*eb90*/  MOV R11, 0x181f ;  /* 0x0000181f000b7802 */ /* 0x000fe20000000f00 */
[----:B------:R-:W-:Y:S01]  /*eba0*/  IMAD.MOV.U32 R15, RZ, RZ, -0x1 ;  /* 0xffffffffff0f7424 */ /* 0x000fe200078e00ff */
[----:B------:R-:W-:Y:S01]  /*ebb0*/  LEA R7, R7, UR44, 0x1 ;  /* 0x0000002c07077c11 */ /* 0x000fe2000f8e08ff */
[----:B------:R-:W-:-:S07]  /*ebc0*/  IMAD.MOV.U32 R3, RZ, RZ, R14 ;  /* 0x000000ffff037224 */ /* 0x000fce00078e000e */
[----:B------:R-:W-:Y:S05]  /*ebd0*/  WARPSYNC.COLLECTIVE R15, `(.L_x_139) ;  /* 0x000000000f087348 */ /* 0x000fea0003c00000 */
[----:B------:R0:W1:Y:S02]  /*ebe0*/  SHFL.IDX P6, R14, R13, R12, R11 ;  /* 0x0000000c0d0e7389 */ /* 0x00006400000c000b */
[----:B01----:R-:W-:Y:S01]  /*ebf0*/  ENDCOLLECTIVE ;  /* 0x000000000000791b */ /* 0x003fe20003800000 */
.L_x_139:
[----:B------:R-:W-:Y:S01]  /*ec00*/  IMAD.MOV.U32 R13, RZ, RZ, R18 ;  /* 0x000000ffff0d7224 */ /* 0x000fe200078e0012 */
[----:B------:R-:W-:Y:S02]  /*ec10*/  MOV R12, 0x1 ;  /* 0x00000001000c7802 */ /* 0x000fe40000000f00 */
[----:B------:R-:W-:-:S13]  /*ec20*/  IADD3 R2, P0, R14, R9, RZ ;  /* 0x000000090e027210 */ /* 0x000fda0007f1e0ff */
[----:B------:R-:W-:Y:S05]  /*ec30*/  WARPSYNC.COLLECTIVE R15, `(.L_x_140) ;  /* 0x000000000f087348 */ /* 0x000fea0003c00000 */
[----:B------:R0:W1:Y:S02]  /*ec40*/  SHFL.IDX P6, R14, R13, R12, R11 ;  /* 0x0000000c0d0e7389 */ /* 0x00006400000c000b */
[----:B01----:R-:W-:Y:S01]  /*ec50*/  ENDCOLLECTIVE ;  /* 0x000000000000791b */ /* 0x003fe20003800000 */
.L_x_140:
[----:B------:R-:W-:Y:S02]  /*ec60*/  IADD3.X R3, RZ, R3, RZ, P0, !PT ;  /* 0x00000003ff037210 */ /* 0x000fe400007fe4ff */
[----:B------:R-:W-:Y:S02]  /*ec70*/  ISETP.LT.OR P0, PT, R0, 0x1, P3 ;  /* 0x000000010000780c */ /* 0x000fe40001f01670 */
[----:B------:R-:W-:-:S11]  /*ec80*/  MOV R13, R17 ;  /* 0x00000011000d7202 */ /* 0x000fd60000000f00 */
[----:B------:R-:W-:Y:S01]  /*ec90*/  @!PT LDS RZ, [RZ] ;  /* 0x00000000fffff984 */ /* 0x000fe20000000800 */
[----:B------:R-:W-:Y:S01]  /*eca0*/  @!PT LDS RZ, [RZ] ;  /* 0x00000000fffff984 */ /* 0x000fe20000000800 */
[----:B------:R-:W-:Y:S01]  /*ecb0*/  @!PT LDS RZ, [RZ] ;  /* 0x00000000fffff984 */ /* 0x000fe20000000800 */
[----:B------:R0:W-:Y:S01]  /*ecc0*/  LDGSTS.E.BYPASS.LTC128B.128 [R7+0x400], desc[UR36][R2.64], !P0 ;  /* 0x0040000002077fae */ /* 0x0001e2000c101d64 */
[----:B------:R-:W-:Y:S01]  /*ecd0*/  ISETP.LT.OR P0, PT, R0, 0x1, P2 ;  /* 0x000000010000780c */ /* 0x000fe20001701670 */
[----:B------:R-:W-:-:S12]  /*ece0*/  IMAD.MOV.U32 R8, RZ, RZ, R14 ;  /* 0x000000ffff087224 */ /* 0x000fd800078e000e */
[----:B0-----:R-:W-:Y:S05]  /*ecf0*/  WARPSYNC.COLLECTIVE R15, `(.L_x_141) ;  /* 0x000000000f087348 */ /* 0x001fea0003c00000 */
[----:B------:R1:W2:Y:S02]  /*ed00*/  SHFL.IDX P6, R14, R13, R12, R11 ;  /* 0x0000000c0d0e7389 */ /* 0x0002a400000c000b */
[----:B012---:R-:W-:Y:S01]  /*ed10*/  ENDCOLLECTIVE ;  /* 0x000000000000791b */ /* 0x007fe20003800000 */
.L_x_141:
[----:B------:R-:W-:Y:S01]  /*ed20*/  @!PT LDS RZ, [RZ] ;  /* 0x00000000fffff984 */ /* 0x000fe20000000800 */
[----:B------:R-:W-:Y:S01]  /*ed30*/  @!PT LDS RZ, [RZ] ;  /* 0x00000000fffff984 */ /* 0x000fe20000000800 */
[----:B------:R-:W-:Y:S01]  /*ed40*/  @!PT LDS RZ, [RZ] ;  /* 0x00000000fffff984 */ /* 0x000fe20000000800 */
[----:B------:R-:W-:Y:S01]  /*ed50*/  LDGSTS.E.BYPASS.LTC128B.128 [R7+0x3400], desc[UR36][R2.64+0x80], !P0 ;  /* 0x0340008002077fae */ /* 0x000fe2000c101d64 */
[----:B------:R-:W-:Y:S02]  /*ed60*/  ISETP.LT.OR P0, PT, R0, 0x1, P1 ;  /* 0x000000010000780c */ /* 0x000fe40000f01670 */
[----:B------:R-:W-:Y:S01]  /*ed70*/  MOV R13, R18 ;  /* 0x00000012000d7202 */ /* 0x000fe20000000f00 */
[----:B------:R-:W-:-:S10]  /*ed80*/  IMAD.MOV.U32 R12, RZ, RZ, 0x2 ;  /* 0x00000002ff0c7424 */ /* 0x000fd400078e00ff */
[----:B------:R0:W-:Y:S02]  /*ed90*/  LDGSTS.E.BYPASS.LTC128B.128 [R7+0x6400], desc[UR36][R2.64+0x100], !P0 ;  /* 0x0640010002077fae */ /* 0x0001e4000c101d64 */
[----:B0-----:R-:W-:-:S13]  /*eda0*/  IADD3 R2, P0, R14, R9, RZ ;  /* 0x000000090e027210 */ /* 0x001fda0007f1e0ff */
[----:B------:R-:W-:Y:S05]  /*edb0*/  WARPSYNC.COLLECTIVE R15, `(.L_x_142) ;  /* 0x000000000f087348 */ /* 0x000fea0003c00000 */
[----:B------:R0:W1:Y:S02]  /*edc0*/  SHFL.IDX P6, R14, R13, R12, R11 ;  /* 0x0000000c0d0e7389 */ /* 0x00006400000c000b */
[----:B01----:R-:W-:Y:S01]  /*edd0*/  ENDCOLLECTIVE ;  /* 0x000000000000791b */ /* 0x003fe20003800000 */
.L_x_142:
[----:B------:R-:W-:Y:S01]  /*ede0*/  IMAD.X R3, RZ, RZ, R8, P0 ;  /* 0x000000ffff037224 */ /* 0x000fe200000e0608 */
[----:B------:R-:W-:Y:S01]  /*edf0*/  ISETP.LT.OR P0, PT, R0, 0x11, P3 ;  /* 0x000000110000780c */ /* 0x000fe20001f01670 */
[----:B------:R-:W-:-:S12]  /*ee00*/  IMAD.MOV.U32 R13, RZ, RZ, R17 ;  /* 0x000000ffff0d7224 */ /* 0x000fd800078e0011 */
[----:B------:R-:W-:Y:S01]  /*ee10*/  @!PT LDS RZ, [RZ] ;  /* 0x00000000fffff984 */ /* 0x000fe20000000800 */
[----:B------:R-:W-:Y:S01]  /*ee20*/  @!PT LDS RZ, [RZ] ;  /* 0x00000000fffff984 */ /* 0x000fe20000000800 */
[----:B------:R-:W-:Y:S01]  /*ee30*/  @!PT LDS RZ, [RZ] ;  /* 0x00000000fffff984 */ /* 0x000fe20000000800 */
[----:B------:R0:W-:Y:S01]  /*ee40*/  LDGSTS.E.BYPASS.LTC128B.128 [R7+0xc00], desc[UR36][R2.64], !P0 ;  /* 0x00c0000002077fae */ /* 0x0001e2000c101d64 */
[----:B------:R-:W-:Y:S02]  /*ee50*/  ISETP.LT.OR P0, PT, R0, 0x11, P2 ;  /* 0x000000110000780c */ /* 0x000fe40001701670 */
[----:B------:R-:W-:-:S11]  /*ee60*/  MOV R8, R14 ;  /* 0x0000000e00087202 */ /* 0x000fd60000000f00 */
[----:B0-----:R-:W-:Y:S05]  /*ee70*/  WARPSYNC.COLLECTIVE R15, `(.L_x_143) ;  /* 0x000000000f087348 */ /* 0x001fea0003c00000 */
[----:B------:R1:W2:Y:S02]  /*ee80*/  SHFL.IDX P6, R14, R13, R12, R11 ;  /* 0x0000000c0d0e7389 */ /* 0x0002a400000c000b */
[----:B012---:R-:W-:Y:S01]  /*ee90*/  ENDCOLLECTIVE ;  /* 0x000000000000791b */ /* 0x007fe20003800000 */
.L_x_143:
[----:B------:R-:W-:Y:S01]  /*eea0*/  @!PT LDS RZ, [RZ] ;  /* 0x00000000fffff984 */ /* 0x000fe20000000800 */
[----:B------:R-:W-:Y:S01]  /*eeb0*/  @!PT LDS RZ, [RZ] ;  /* 0x00000000fffff984 */ /* 0x000fe20000000800 */
[----:B------:R-:W-:Y:S01]  /*eec0*/  @!PT LDS RZ, [RZ] ;  /* 0x00000000fffff984 */ /* 0x000fe20000000800 */
[----:B------:R-:W-:Y:S01]  /*eed0*/  LDGSTS.E.BYPASS.LTC128B.128 [R7+0x3c00], desc[UR36][R2.64+0x80], !P0 ;  /* 0x03c0008002077fae */ /* 0x000fe2000c101d64 */
[----:B------:R-:W-:Y:S01]  /*eee0*/  ISETP.LT.OR P0, PT, R0, 0x11, P1 ;  /* 0x000000110000780c */ /* 0x000fe20000f01670 */
[----:B------:R-:W-:Y:S01]  /*eef0*/  IMAD.MOV.U32 R13, RZ, RZ, R18 ;  /* 0x000000ffff0d7224 */ /* 0x000fe200078e0012 */
[----:B------:R-:W-:-:S11]  /*ef00*/  MOV R12, 0x3 ;  /* 0x00000003000c7802 */ /* 0x000fd60000000f00 */
[----:B------:R0:W-:Y:S02]  /*ef10*/  LDGSTS.E.BYPASS.LTC128B.128 [R7+0x6c00], desc[UR36][R2.64+0x100], !P0 ;  /* 0x06c0010002077fae */ /* 0x0001e4000c101d64 */
[----:B0-----:R-:W-:-:S13]  /*ef20*/  IADD3 R2, P0, R14, R9, RZ ;  /* 0x000000090e027210 */ /* 0x001fda0007f1e0ff */
[----:B------:R-:W-:Y:S05]  /*ef30*/  WARPSYNC.COLLECTIVE R15, `(.L_x_144) ;  /* 0x000000000f087348 */ /* 0x000fea0003c00000 */
[----:B------:R0:W1:Y:S02]  /*ef40*/  SHFL.IDX P6, R14, R13, R12, R11 ;  /* 0x0000000c0d0e7389 */ /* 0x00006400000c000b */
[----:B01----:R-:W-:Y:S01]  /*ef50*/  ENDCOLLECTIVE ;  /* 0x000000000000791b */ /* 0x003fe20003800000 */
.L_x_144:
        /* <DEDUP_REMOVED lines=12> */
.L_x_145:
        /* <DEDUP_REMOVED lines=12> */
.L_x_146:
        /* <DEDUP_REMOVED lines=12> */
.L_x_147:
        /* <DEDUP_REMOVED lines=12> */
.L_x_148:
        /* <DEDUP_REMOVED lines=12> */
.L_x_149:
[----:B------:R-:W-:Y:S01]  /*f320*/  @!PT LDS RZ, [RZ] ;  /* 0x00000000fffff984 */ /* 0x000fe20000000800 */
[----:B------:R-:W-:Y:S01]  /*f330*/  @!PT LDS RZ, [RZ] ;  /* 0x00000000fffff984 */ /* 0x000fe20000000800 */
[----:B------:R-:W-:Y:S01]  /*f340*/  @!PT LDS RZ, [RZ] ;  /* 0x00000000fffff984 */ /* 0x000fe20000000800 */
[----:B------:R2:W-:Y:S01]  /*f350*/  LDGSTS.E.BYPASS.LTC128B.128 [R7+0x5400], desc[UR36][R2.64+0x80], !P0 ;  /* 0x0540008002077fae */ /* 0x0005e2000c101d64 */
[----:B------:R-:W-:-:S13]  /*f360*/  ISETP.LT.OR P0, PT, R0, 0x41, P1 ;  /* 0x000000410000780c */ /* 0x000fda0000f01670 */
[----:B------:R2:W-:Y:S01]  /*f370*/  LDGSTS.E.BYPASS.LTC128B.128 [R7+0x8400], desc[UR36][R2.64+0x100], !P0 ;  /* 0x0840010002077fae */ /* 0x0005e2000c101d64 */
[----:B------:R-:W-:Y:S05]  /*f380*/  BRA `(.L_x_150) ;  /* 0xffffffcc00507947 */ /* 0x000fea000383ffff */
.L_x_71:
[----:B0-----:R0:W1:Y:S02]  /*f390*/  SYNCS.PHASECHK.TRANS64.TRYWAIT P0, [R0+URZ+0x30860], R3 ;  /* 0x03086003000075a7 */ /* 0x001064000800017f */
[----:B-1----:R-:W-:Y:S05]  /*f3a0*/  @!P0 NANOSLEEP.SYNCS 0x989680 ;  /* 0x009896800000895d */ /* 0x002fea0003900000 */
[----:B------:R-:W1:Y:S02]  /*f3b0*/  @!P0 SYNCS.PHASECHK.TRANS64 P0, [R0+URZ+0x30860], R3 ;  /* 0x03086003000085a7 */ /* 0x000e64000800007f */
[----:B-1----:R-:W-:Y:S05]  /*f3c0*/  @!P0 BRA `(.L_x_71) ;  /* 0xfffffffc00f08947 */ /* 0x002fea000383ffff */
[----:B------:R-:W-:Y:S05]  /*f3d0*/  BRA `(.L_x_151) ;  /* 0xffffffd0004c7947 */ /* 0x000fea000383ffff */
.L_x_72:
[----:B------:R-:W-:Y:S01]  /*f3e0*/  BSSY B0, `(.L_x_152) ;  /* 0x0000008000007945 */ /* 0x000fe20003800000 */
[----:B------:R-:W-:Y:S01]  /*f3f0*/  IMAD.MOV.U32 R13, RZ, RZ, R18 ;  /* 0x000000ffff0d7224 */ /* 0x000fe200078e0012 */
[----:B------:R-:W-:Y:S01]  /*f400*/  MOV R12, RZ ;  /* 0x000000ff000c7202 */ /* 0x000fe20000000f00 */
[----:B------:R-:W-:Y:S01]  /*f410*/  IMAD.MOV.U32 R11, RZ, RZ, 0x181f ;  /* 0x0000181fff0b7424 */ /* 0x000fe200078e00ff */
[----:B------:R-:W-:-:S07]  /*f420*/  MOV R15, 0xffffffff ;  /* 0xffffffff000f7802 */ /* 0x000fce0000000f00 */
[----:B0-----:R-:W-:Y:S05]  /*f430*/  WARPSYNC.COLLECTIVE R15, `(.L_x_153) ;  /* 0x000000000f087348 */ /* 0x001fea0003c00000 */
[----:B------:R1:W2:Y:S02]  /*f440*/  SHFL.IDX P6, R14, R13, R12, R11 ;  /* 0x0000000c0d0e7389 */ /* 0x0002a400000c000b */
[----:B012---:R-:W-:Y:S01]  /*f450*/  ENDCOLLECTIVE ;  /* 0x000000000000791b */ /* 0x007fe20003800000 */
.L_x_153:
[----:B------:R-:W-:Y:S05]  /*f460*/  BSYNC B0 ;  /* 0x0000000000007941 */ /* 0x000fea0003800000 */
.L_x_152:
        /* <DEDUP_REMOVED lines=9> */
.L_x_154:
[----:B------:R-:W-:Y:S02]  /*f500*/  ULDC UR4, c[0x0][0x2f4] ;  /* 0x0000bd0000047ab9 */ /* 0x000fe40000000800 */
[----:B------:R-:W-:Y:S02]  /*f510*/  ISETP.GE.AND P1, PT, R34, UR4, PT ;  /* 0x0000000422007c0c */ /* 0x000fe4000bf26270 */
[----:B------:R-:W-:Y:S02]  /*f520*/  ISETP.GE.AND P0, PT, R33, UR4, PT ;  /* 0x0000000421007c0c */ /* 0x000fe4000bf06270 */
[----:B------:R-:W-:Y:S02]  /*f530*/  ISETP.GE.AND P2, PT, R23, UR4, PT ;  /* 0x0000000417007c0c */ /* 0x000fe4000bf46270 */
[C---:B------:R-:W-:Y:S02]  /*f540*/  ISETP.LT.OR P4, PT, R5.reuse, 0x1, P1 ;  /* 0x000000010500780c */ /* 0x040fe40000f81670 */
[----:B------:R-:W-:-:S02]  /*f550*/  ISETP.LT.OR P3, PT, R5, 0x1, P2 ;  /* 0x000000010500780c */ /* 0x000fc40001761670 */
[----:B------:R-:W-:Y:S01]  /*f560*/  ISETP.LT.OR P5, PT, R5, 0x1, P0 ;  /* 0x000000010500780c */ /* 0x000fe200007a1670 */
[----:B------:R-:W-:Y:S01]  /*f570*/  IMAD.MOV.U32 R13, RZ, RZ, R18 ;  /* 0x000000ffff0d7224 */ /* 0x000fe200078e0012 */
[----:B------:R-:W-:Y:S02]  /*f580*/  MOV R12, 0x1 ;  /* 0x00000001000c7802 */ /* 0x000fe40000000f00 */
[----:B------:R-:W-:-:S09]  /*f590*/  MOV R2, R14 ;  /* 0x0000000e00027202 */ /* 0x000fd20000000f00 */
[----:B------:R-:W-:Y:S05]  /*f5a0*/  WARPSYNC.COLLECTIVE R15, `(.L_x_155) ;  /* 0x000000000f087348 */ /* 0x000fea0003c00000 */
[----:B------:R0:W1:Y:S02]  /*f5b0*/  SHFL.IDX P6, R14, R13, R12, R11 ;  /* 0x0000000c0d0e7389 */ /* 0x00006400000c000b */
[----:B01----:R-:W-:Y:S01]  /*f5c0*/  ENDCOLLECTIVE ;  /* 0x000000000000791b */ /* 0x003fe20003800000 */
.L_x_155:
[----:B------:R-:W-:-:S05]  /*f5d0*/  IMAD.WIDE.U32 R2, R23, 0x2, R2 ;  /* 0x0000000217027825 */ /* 0x000fca00078e0002 */
[----:B------:R-:W-:Y:S01]  /*f5e0*/  @!PT LDS RZ, [RZ] ;  /* 0x00000000fffff984 */ /* 0x000fe20000000800 */
[----:B------:R-:W-:Y:S01]  /*f5f0*/  @!PT LDS RZ, [RZ] ;  /* 0x00000000fffff984 */ /* 0x000fe20000000800 */
[----:B------:R-:W-:Y:S01]  /*f600*/  @!PT LDS RZ, [RZ] ;  /* 0x00000000fffff984 */ /* 0x000fe20000000800 */
[----:B------:R0:W-:Y:S01]  /*f610*/  LDGSTS.E.BYPASS.LTC128B.128 [R4+0x400], desc[UR36][R2.64], !P3 ;  /* 0x0040000002047fae */ /* 0x0001e2000d901d64 */
[----:B------:R-:W-:-:S03]  /*f620*/  ISETP.LT.OR P3, PT, R5, 0x11, P2 ;  /* 0x000000110500780c */ /* 0x000fc60001761670 */
[----:B------:R0:W-:Y:S01]  /*f630*/  LDGSTS.E.BYPASS.LTC128B.128 [R4+0x3400], desc[UR36][R2.64+0x80], !P4 ;  /* 0x0340008002047fae */ /* 0x0001e2000e101d64 */
[C---:B------:R-:W-:Y:S02]  /*f640*/  ISETP.LT.OR P4, PT, R5.reuse, 0x11, P1 ;  /* 0x000000110500780c */ /* 0x040fe40000f81670 */
[----:B------:R-:W-:Y:S01]  /*f650*/  MOV R13, R17 ;  /* 0x00000011000d7202 */ /* 0x000fe20000000f00 */
[----:B------:R0:W-:Y:S01]  /*f660*/  LDGSTS.E.BYPASS.LTC128B.128 [R4+0x6400], desc[UR36][R2.64+0x100], !P5 ;  /* 0x0640010002047fae */ /* 0x0001e2000e901d64 */
[----:B------:R-:W-:Y:S01]  /*f670*/  ISETP.LT.OR P5, PT, R5, 0x11, P0 ;  /* 0x000000110500780c */ /* 0x000fe200007a1670 */
[----:B------:R-:W-:-:S12]  /*f680*/  IMAD.MOV.U32 R6, RZ, RZ, R14 ;  /* 0x000000ffff067224 */ /* 0x000fd800078e000e */
[----:B0-----:R-:W-:Y:S05]  /*f690*/  WARPSYNC.COLLECTIVE R15, `(.L_x_156) ;  /* 0x000000000f087348 */ /* 0x001fea0003c00000 */
[----:B------:R1:W2:Y:S02]  /*f6a0*/  SHFL.IDX P6, R14, R13, R12, R11 ;  /* 0x0000000c0d0e7389 */ /* 0x0002a400000c000b */
[----:B012---:R-:W-:Y:S01]  /*f6b0*/  ENDCOLLECTIVE ;  /* 0x000000000000791b */ /* 0x007fe20003800000 */
.L_x_156:
[----:B------:R-:W-:Y:S01]  /*f6c0*/  MOV R3, R6 ;  /* 0x0000000600037202 */ /* 0x000fe20000000f00 */
[----:B------:R-:W-:Y:S01]  /*f6d0*/  IMAD.MOV.U32 R13, RZ, RZ, R18 ;  /* 0x000000ffff0d7224 */ /* 0x000fe200078e0012 */
[----:B------:R-:W-:Y:S01]  /*f6e0*/  MOV R12, 0x2 ;  /* 0x00000002000c7802 */ /* 0x000fe20000000f00 */
[----:B------:R-:W-:-:S07]  /*f6f0*/  IMAD.MOV.U32 R2, RZ, RZ, R14 ;  /* 0x000000ffff027224 */ /* 0x000fce00078e000e */
[----:B------:R-:W-:Y:S05]  /*f700*/  WARPSYNC.COLLECTIVE R15, `(.L_x_157) ;  /* 0x000000000f087348 */ /* 0x000fea0003c00000 */
[----:B------:R0:W1:Y:S02]  /*f710*/  SHFL.IDX P6, R14, R13, R12, R11 ;  /* 0x0000000c0d0e7389 */ /* 0x00006400000c000b */
[----:B01----:R-:W-:Y:S01]  /*f720*/  ENDCOLLECTIVE ;  /* 0x000000000000791b */ /* 0x003fe20003800000 */
.L_x_157:
        /* <DEDUP_REMOVED lines=15> */
.L_x_158:
[----:B------:R-:W-:Y:S01]  /*f820*/  IMAD.MOV.U32 R3, RZ, RZ, R7 ;  /* 0x000000ffff037224 */ /* 0x000fe200078e0007 */
[----:B------:R-:W-:Y:S01]  /*f830*/  MOV R13, R18 ;  /* 0x00000012000d7202 */ /* 0x000fe20000000f00 */
[----:B------:R-:W-:Y:S02]  /*f840*/  IMAD.MOV.U32 R12, RZ, RZ, 0x3 ;  /* 0x00000003ff0c7424 */ /* 0x000fe400078e00ff */
[----:B------:R-:W-:-:S07]  /*f850*/  IMAD.MOV.U32 R8, RZ, RZ, R14 ;  /* 0x000000ffff087224 */ /* 0x000fce00078e000e */
[----:B------:R-:W-:Y:S05]  /*f860*/  WARPSYNC.COLLECTIVE R15, `(.L_x_159) ;  /* 0x000000000f087348 */ /* 0x000fea0003c00000 */
[----:B------:R0:W1:Y:S02]  /*f870*/  SHFL.IDX P6, R14, R13, R12, R11 ;  /* 0x0000000c0d0e7389 */ /* 0x00006400000c000b */
[----:B01----:R-:W-:Y:S01]  /*f880*/  ENDCOLLECTIVE ;  /* 0x000000000000791b */ /* 0x003fe20003800000 */
.L_x_159:
[----:B------:R-:W-:-:S05]  /*f890*/  MOV R2, R8 ;  /* 0x0000000800027202 */ /* 0x000fca0000000f00 */
[----:B------:R-:W-:-:S05]  /*f8a0*/  IMAD.WIDE.U32 R2, R23, 0x2, R2 ;  /* 0x0000000217027825 */ /* 0x000fca00078e0002 */
[----:B------:R-:W-:Y:S01]  /*f8b0*/  @!PT LDS RZ, [RZ] ;  /* 0x00000000fffff984 */ /* 0x000fe20000000800 */
[----:B------:R-:W-:Y:S01]  /*f8c0*/  @!PT LDS RZ, [RZ] ;  /* 0x00000000fffff984 */ /* 0x000fe20000000800 */
[----:B------:R-:W-:Y:S01]  /*f8d0*/  @!PT LDS RZ, [RZ] ;  /* 0x00000000fffff984 */ /* 0x000fe20000000800 */
[----:B------:R0:W-:Y:S01]  /*f8e0*/  LDGSTS.E.BYPASS.LTC128B.128 [R4+0x1400], desc[UR36][R2.64], !P3 ;  /* 0x0140000002047fae */ /* 0x0001e2000d901d64 */
[----:B------:R-:W-:Y:S01]  /*f8f0*/  IMAD.MOV.U32 R13, RZ, RZ, R17 ;  /* 0x000000ffff0d7224 */ /* 0x000fe200078e0011 */
[C---:B------:R-:W-:Y:S02]  /*f900*/  ISETP.LT.OR P3, PT, R5.reuse, 0x31, P2 ;  /* 0x000000310500780c */ /* 0x040fe40001761670 */
[----:B------:R0:W-:Y:S01]  /*f910*/  LDGSTS.E.BYPASS.LTC128B.128 [R4+0x4400], desc[UR36][R2.64+0x80], !P4 ;  /* 0x0440008002047fae */ /* 0x0001e2000e101d64 */
[----:B------:R-:W-:-:S03]  /*f920*/  ISETP.LT.OR P4, PT, R5, 0x31, P1 ;  /* 0x000000310500780c */ /* 0x000fc60000f81670 */
[----:B------:R0:W-:Y:S01]  /*f930*/  LDGSTS.E.BYPASS.LTC128B.128 [R4+0x7400], desc[UR36][R2.64+0x100], !P5 ;  /* 0x0740010002047fae */ /* 0x0001e2000e901d64 */
[----:B------:R-:W-:Y:S02]  /*f940*/  ISETP.LT.OR P5, PT, R5, 0x31, P0 ;  /* 0x000000310500780c */ /* 0x000fe400007a1670 */
[----:B------:R-:W-:-:S11]  /*f950*/  MOV R6, R14 ;  /* 0x0000000e00067202 */ /* 0x000fd60000000f00 */
[----:B0-----:R-:W-:Y:S05]  /*f960*/  WARPSYNC.COLLECTIVE R15, `(.L_x_160) ;  /* 0x000000000f087348 */ /* 0x001fea0003c00000 */
[----:B------:R1:W2:Y:S02]  /*f970*/  SHFL.IDX P6, R14, R13, R12, R11 ;  /* 0x0000000c0d0e7389 */ /* 0x0002a400000c000b */
[----:B012---:R-:W-:Y:S01]  /*f980*/  ENDCOLLECTIVE ;  /* 0x000000000000791b */ /* 0x007fe20003800000 */
.L_x_160:
[----:B------:R-:W-:Y:S02]  /*f990*/  IMAD.MOV.U32 R3, RZ, RZ, R6 ;  /* 0x000000ffff037224 */ /* 0x000fe400078e0006 */
[----:B------:R-:W-:Y:S01]  /*f9a0*/  IMAD.MOV.U32 R6, RZ, RZ, RZ ;  /* 0x000000ffff067224 */ /* 0x000fe200078e00ff */
[----:B------:R-:W-:Y:S01]  /*f9b0*/  MOV R13, R18 ;  /* 0x00000012000d7202 */ /* 0x000fe20000000f00 */
[----:B------:R-:W-:Y:S01]  /*f9c0*/  IMAD.MOV.U32 R12, RZ, RZ, 0x4 ;  /* 0x00000004ff0c7424 */ /* 0x000fe200078e00ff */
[----:B------:R-:W-:-:S07]  /*f9d0*/  MOV R2, R14 ;  /* 0x0000000e00027202 */ /* 0x000fce0000000f00 */
[----:B------:R-:W-:Y:S05]  /*f9e0*/  WARPSYNC.COLLECTIVE R15, `(.L_x_161) ;  /* 0x000000000f087348 */ /* 0x000fea0003c00000 */
[----:B------:R0:W1:Y:S02]  /*f9f0*/  SHFL.IDX P6, R14, R13, R12, R11 ;  /* 0x0000000c0d0e7389 */ /* 0x00006400000c000b */
[----:B01----:R-:W-:Y:S01]  /*fa00*/  ENDCOLLECTIVE ;  /* 0x000000000000791b */ /* 0x003fe20003800000 */
.L_x_161:
[----:B------:R-:W-:-:S05]  /*fa10*/  IMAD.WIDE.U32 R2, R23, 0x2, R2 ;  /* 0x0000000217027825 */ /* 0x000fca00078e0002 */
[----:B------:R-:W-:Y:S01]  /*fa20*/  @!PT LDS RZ, [RZ] ;  /* 0x00000000fffff984 */ /* 0x000fe20000000800 */
[----:B------:R-:W-:Y:S01]  /*fa30*/  @!PT LDS RZ, [RZ] ;  /* 0x00000000fffff984 */ /* 0x000fe20000000800 */
[----:B------:R-:W-:Y:S01]  /*fa40*/  @!PT LDS RZ, [RZ] ;  /* 0x00000000fffff984 */ /* 0x000fe20000000800 */
[----:B------:R0:W-:Y:S01]  /*fa50*/  LDGSTS.E.BYPASS.LTC128B.128 [R4+0x1c00], desc[UR36][R2.64], !P3 ;  /* 0x01c0000002047fae */ /* 0x0001e2000d901d64 */
[----:B------:R-:W-:-:S03]  /*fa60*/  ISETP.LT.OR P3, PT, R5, 0x41, P2 ;  /* 0x000000410500780c */ /* 0x000fc60001761670 */
[----:B------:R0:W-:Y:S01]  /*fa70*/  LDGSTS.E.BYPASS.LTC128B.128 [R4+0x4c00], desc[UR36][R2.64+0x80], !P4 ;  /* 0x04c0008002047fae */ /* 0x0001e2000e101d64 */
[C---:B------:R-:W-:Y:S01]  /*fa80*/  ISETP.LT.OR P4, PT, R5.reuse, 0x41, P1 ;  /* 0x000000410500780c */ /* 0x040fe20000f81670 */
[----:B------:R-:W-:Y:S02]  /*fa90*/  IMAD.MOV.U32 R13, RZ, RZ, R17 ;  /* 0x000000ffff0d7224 */ /* 0x000fe400078e0011 */
[----:B------:R0:W-:Y:S01]  /*faa0*/  LDGSTS.E.BYPASS.LTC128B.128 [R4+0x7c00], desc[UR36][R2.64+0x100], !P5 ;  /* 0x07c0010002047fae */ /* 0x0001e2000e901d64 */
[----:B------:R-:W-:Y:S02]  /*fab0*/  ISETP.LT.OR P5, PT, R5, 0x41, P0 ;  /* 0x000000410500780c */ /* 0x000fe400007a1670 */
[----:B------:R-:W-:-:S11]  /*fac0*/  MOV R7, R14 ;  /* 0x0000000e00077202 */ /* 0x000fd60000000f00 */
[----:B0-----:R-:W-:Y:S05]  /*fad0*/  WARPSYNC.COLLECTIVE R15, `(.L_x_162) ;  /* 0x000000000f087348 */ /* 0x001fea0003c00000 */
[----:B------:R1:W2:Y:S02]  /*fae0*/  SHFL.IDX P6, R14, R13, R12, R11 ;  /* 0x0000000c0d0e7389 */ /* 0x0002a400000c000b */
[----:B012---:R-:W-:Y:S01]  /*faf0*/  ENDCOLLECTIVE ;  /* 0x000000000000791b */ /* 0x007fe20003800000 */
.L_x_162:
[----:B------:R-:W-:Y:S01]  /*fb00*/  MOV R3, R7 ;  /* 0x0000000700037202 */ /* 0x000fe20000000f00 */
[----:B------:R-:W-:Y:S01]  /*fb10*/  IMAD.MOV.U32 R13, RZ, RZ, R18 ;  /* 0x000000ffff0d7224 */ /* 0x000fe200078e0012 */
[----:B------:R-:W-:Y:S02]  /*fb20*/  MOV R12, 0x5 ;  /* 0x00000005000c7802 */ /* 0x000fe40000000f00 */
[----:B------:R-:W-:-:S07]  /*fb30*/  MOV R8, R14 ;  /* 0x0000000e00087202 */ /* 0x000fce0000000f00 */
[----:B------:R-:W-:Y:S05]  /*fb40*/  WARPSYNC.COLLECTIVE R15, `(.L_x_163) ;  /* 0x000000000f087348 */ /* 0x000fea0003c00000 */
[----:B------:R0:W1:Y:S02]  /*fb50*/  SHFL.IDX P6, R14, R13, R12, R11 ;  /* 0x0000000c0d0e7389 */ /* 0x00006400000c000b */
[----:B01----:R-:W-:Y:S01]  /*fb60*/  ENDCOLLECTIVE ;  /* 0x000000000000791b */ /* 0x003fe20003800000 */
.L_x_163:
[----:B------:R-:W-:-:S04]  /*fb70*/  IMAD.MOV.U32 R2, RZ, RZ, R8 ;  /* 0x000000ffff027224 */ /* 0x000fc800078e0008 */
[----:B------:R-:W-:-:S05]  /*fb80*/  IMAD.WIDE.U32 R2, R23, 0x2, R2 ;  /* 0x0000000217027825 */ /* 0x000fca00078e0002 */
[----:B------:R-:W-:Y:S01]  /*fb90*/  @!PT LDS RZ, [RZ] ;  /* 0x00000000fffff984 */ /* 0x000fe20000000800 */
[----:B------:R-:W-:Y:S01]  /*fba0*/  @!PT LDS RZ, [RZ] ;  /* 0x00000000fffff984 */ /* 0x000fe20000000800 */
[----:B------:R-:W-:Y:S01]  /*fbb0*/  @!PT LDS RZ, [RZ] ;  /* 0x00000000fffff984 */ /* 0x000fe20000000800 */
[----:B------:R0:W-:Y:S01]  /*fbc0*/  LDGSTS.E.BYPASS.LTC128B.128 [R4+0x2400], desc[UR36][R2.64], !P3 ;  /* 0x0240000002047fae */ /* 0x0001e2000d901d64 */
[----:B------:R-:W-:-:S03]  /*fbd0*/  MOV R13, R17 ;  /* 0x00000011000d7202 */ /* 0x000fc60000000f00 */
[----:B------:R0:W-:Y:S04]  /*fbe0*/  LDGSTS.E.BYPASS.LTC128B.128 [R4+0x5400], desc[UR36][R2.64+0x80], !P4 ;  /* 0x0540008002047fae */ /* 0x0001e8000e101d64 */
[----:B------:R0:W-:Y:S01]  /*fbf0*/  LDGSTS.E.BYPASS.LTC128B.128 [R4+0x8400], desc[UR36][R2.64+0x100], !P5 ;  /* 0x0840010002047fae */ /* 0x0001e2000e901d64 */
[----:B------:R-:W-:-:S07]  /*fc00*/  IMAD.MOV.U32 R18, RZ, RZ, R14 ;  /* 0x000000ffff127224 */ /* 0x000fce00078e000e */
[----:B0-----:R-:W-:Y:S05]  /*fc10*/  WARPSYNC.COLLECTIVE R15, `(.L_x_164) ;  /* 0x000000000f087348 */ /* 0x001fea0003c00000 */
[----:B------:R1:W2:Y:S02]  /*fc20*/  SHFL.IDX P6, R14, R13, R12, R11 ;  /* 0x0000000c0d0e7389 */ /* 0x0002a400000c000b */
[----:B012---:R-:W-:Y:S01]  /*fc30*/  ENDCOLLECTIVE ;  /* 0x000000000000791b */ /* 0x007fe20003800000 */
.L_x_164:
[----:B------:R-:W-:Y:S05]  /*fc40*/  BRA `(.L_x_165) ;  /* 0xffffffcc00307947 */ /* 0x000fea000383ffff */
.L_x_75:
[----:B0-----:R0:W1:Y:S02]  /*fc50*/  SYNCS.PHASECHK.TRANS64.TRYWAIT P0, [R7+URZ+0x30820], R6 ;  /* 0x03082006070075a7 */ /* 0x001064000800017f */
[----:B-1----:R-:W-:Y:S05]  /*fc60*/  @!P0 NANOSLEEP.SYNCS 0x989680 ;  /* 0x009896800000895d */ /* 0x002fea0003900000 */
[----:B------:R-:W1:Y:S02]  /*fc70*/  @!P0 SYNCS.PHASECHK.TRANS64 P0, [R7+URZ+0x30820], R6 ;  /* 0x03082006070085a7 */ /* 0x000e64000800007f */
[----:B-1----:R-:W-:Y:S05]  /*fc80*/  @!P0 BRA `(.L_x_75) ;  /* 0xfffffffc00f08947 */ /* 0x002fea000383ffff */
[----:B------:R-:W-:Y:S05]  /*fc90*/  BRA `(.L_x_166) ;  /* 0xffffffcc00ac7947 */ /* 0x000fea000383ffff */
.L_x_76:
[----:B------:R-:W1:Y:S01]  /*fca0*/  S2R R2, SR_TID.X ;  /* 0x0000000000027919 */ /* 0x000e620000002100 */
[----:B------:R-:W-:Y:S01]  /*fcb0*/  BSSY B0, `(.L_x_167) ;  /* 0x000000a000007945 */ /* 0x000fe20003800000 */
[----:B------:R-:W-:Y:S01]  /*fcc0*/  IMAD.MOV.U32 R12, RZ, RZ, RZ ;  /* 0x000000ffff0c7224 */ /* 0x000fe200078e00ff */
[----:B------:R-:W-:Y:S01]  /*fcd0*/  MOV R11, 0x1f ;  /* 0x0000001f000b7802 */ /* 0x000fe20000000f00 */
[----:B------:R-:W-:Y:S01]  /*fce0*/  IMAD.MOV.U32 R15, RZ, RZ, -0x1 ;  /* 0xffffffffff0f7424 */ /* 0x000fe200078e00ff */
[----:B-1----:R-:W-:-:S04]  /*fcf0*/  SHF.R.U32.HI R2, RZ, 0x5, R2 ;  /* 0x00000005ff027819 */ /* 0x002fc80000011602 */
[----:B------:R-:W-:-:S04]  /*fd00*/  LOP3.LUT R2, R2, 0x3, RZ, 0xc0, !PT ;  /* 0x0000000302027812 */ /* 0x000fc800078ec0ff */
[----:B------:R-:W-:-:S07]  /*fd10*/  MOV R13, R2 ;  /* 0x00000002000d7202 */ /* 0x000fce0000000f00 */
[----:B0----5:R-:W-:Y:S05]  /*fd20*/  WARPSYNC.COLLECTIVE R15, `(.L_x_168) ;  /* 0x000000000f087348 */ /* 0x021fea0003c00000 */
[----:B------:R1:W2:Y:S02]  /*fd30*/  SHFL.IDX P6, R14, R13, R12, R11 ;  /* 0x0000000c0d0e7389 */ /* 0x0002a400000c000b */
[----:B012--5:R-:W-:Y:S01]  /*fd40*/  ENDCOLLECTIVE ;  /* 0x000000000000791b */ /* 0x027fe20003800000 */
.L_x_168:
[----:B------:R-:W-:Y:S05]  /*fd50*/  BSYNC B0 ;  /* 0x0000000000007941 */ /* 0x000fea0003800000 */
.L_x_167:
[----:B------:R-:W-:Y:S05]  /*fd60*/  BRA `(.L_x_169) ;  /* 0xffffffcc00907947 */ /* 0x000fea000383ffff */
.L_x_77:
[----:B------:R-:W-:Y:S01]  /*fd70*/  BSSY B0, `(.L_x_170) ;  /* 0x0000006000007945 */ /* 0x000fe20003800000 */
[----:B------:R-:W-:-:S07]  /*fd80*/  MOV R15, 0xffffffff ;  /* 0xffffffff000f7802 */ /* 0x000fce0000000f00 */
[----:B01---5:R-:W-:Y:S05]  /*fd90*/  WARPSYNC.COLLECTIVE R15, `(.L_x_171) ;  /* 0x000000000f0c7348 */ /* 0x023fea0003c00000 */
[----:B------:R-:W-:Y:S02]  /*fda0*/  ELECT P6, UR62, PT ;  /* 0x00000000003e782f */ /* 0x000fe400038c0000 */
[----:B------:R-:W-:Y:S01]  /*fdb0*/  MOV R14, UR62 ;  /* 0x0000003e000e7c02 */ /* 0x000fe20008000f00 */
[----:B01---5:R-:W-:Y:S10]  /*fdc0*/  ENDCOLLECTIVE ;  /* 0x000000000000791b */ /* 0x023ff40003800000 */
.L_x_171:
[----:B------:R-:W-:Y:S05]  /*fdd0*/  BSYNC B0 ;  /* 0x0000000000007941 */ /* 0x000fea0003800000 */
.L_x_170:
[----:B------:R-:W-:Y:S05]  /*fde0*/  BRA `(.L_x_172) ;  /* 0xffffffcc00847947 */ /* 0x000fea000383ffff */
.L_x_79:
[----:B-1----:R1:W2:Y:S02]  /*fdf0*/  SYNCS.PHASECHK.TRANS64.TRYWAIT P1, [R5+URZ+0x30840], R2 ;  /* 0x03084002050075a7 */ /* 0x0022a4000802017f */
[----:B--2---:R-:W-:Y:S05]  /*fe00*/  @!P1 NANOSLEEP.SYNCS 0x989680 ;  /* 0x009896800000995d */ /* 0x004fea0003900000 */
[----:B------:R-:W2:Y:S02]  /*fe10*/  @!P1 SYNCS.PHASECHK.TRANS64 P1, [R5+URZ+0x30840], R2 ;  /* 0x03084002050095a7 */ /* 0x000ea4000802007f */
[----:B--2---:R-:W-:Y:S05]  /*fe20*/  @!P1 BRA `(.L_x_79) ;  /* 0xfffffffc00f09947 */ /* 0x004fea000383ffff */
[----:B------:R-:W-:Y:S05]  /*fe30*/  BRA `(.L_x_173) ;  /* 0xffffffcc00ac7947 */ /* 0x000fea000383ffff */
.L_x_81:
[----:B0-----:R0:W2:Y:S02]  /*fe40*/  SYNCS.PHASECHK.TRANS64.TRYWAIT P1, [R7+URZ+0x30840], R0 ;  /* 0x03084000070075a7 */ /* 0x0010a4000802017f */
[----:B--2---:R-:W-:Y:S05]  /*fe50*/  @!P1 NANOSLEEP.SYNCS 0x989680 ;  /* 0x009896800000995d */ /* 0x004fea0003900000 */
[----:B------:R-:W2:Y:S02]  /*fe60*/  @!P1 SYNCS.PHASECHK.TRANS64 P1, [R7+URZ+0x30840], R0 ;  /* 0x03084000070095a7 */ /* 0x000ea4000802007f */
[----:B--2---:R-:W-:Y:S05]  /*fe70*/  @!P1 BRA `(.L_x_81) ;  /* 0xfffffffc00f09947 */ /* 0x004fea000383ffff */
[----:B------:R-:W-:Y:S05]  /*fe80*/  BRA `(.L_x_174) ;  /* 0xffffffcc00b87947 */ /* 0x000fea000383ffff */
.L_x_83:
[----:B--2---:R2:W3:Y:S02]  /*fe90*/  SYNCS.PHASECHK.TRANS64.TRYWAIT P1, [R5+URZ+0x30860], R2 ;  /* 0x03086002050075a7 */ /* 0x0044e4000802017f */
[----:B---3--:R-:W-:Y:S05]  /*fea0*/  @!P1 NANOSLEEP.SYNCS 0x989680 ;  /* 0x009896800000995d */ /* 0x008fea0003900000 */
[----:B------:R-:W3:Y:S02]  /*feb0*/  @!P1 SYNCS.PHASECHK.TRANS64 P1, [R5+URZ+0x30860], R2 ;  /* 0x03086002050095a7 */ /* 0x000ee4000802007f */
[----:B---3--:R-:W-:Y:S05]  /*fec0*/  @!P1 BRA `(.L_x_83) ;  /* 0xfffffffc00f09947 */ /* 0x008fea000383ffff */
[----:B------:R-:W-:Y:S05]  /*fed0*/  BRA `(.L_x_175) ;  /* 0xffffffcc00b47947 */ /* 0x000fea000383ffff */
.L_x_176:
[----:B------:R-:W-:-:S00]  /*fee0*/  BRA `(.L_x_176) ;  /* 0xfffffffc00fc7947 */ /* 0x000fc0000383ffff */
[----:B------:R-:W-:-:S00]  /*fef0*/  NOP ;  /* 0x0000000000007918 */ /* 0x000fc00000000000 */
        /* <DEDUP_REMOVED lines=8> */
.L_x_3196:


//--------------------- .text._ZN7cutlass13device_kernelIN5flash11enable_sm90INS1_16FlashAttnFwdSm90INS1_25CollectiveMainloopFwdSm90ILi2EN4cute5tupleIJNS5_1CILi1EEES8_S8_EEENS6_IJNS7_ILi128EEENS7_ILi96EEENS7_ILi192EEEEEELi192ENS_10bfloat16_tEfNS_4arch4Sm90ELb0ELb0ELb1ELb1ELb1ELb0ELb0ELb1ELb1ELb1ELb1ELb0EEENS1_21CollectiveEpilogueFwdINS6_IJSA_SC_SB_EEES9_SE_SG_Li256ELb1ELb1ELb1ELb0EEENS1_36VarlenDynamicPersistentTileSchedulerILi128ELi96ELi256ELi128ELb1ELb1ELb1ELb0ELb1ELb1EEEEEEEEEvNT_6ParamsE --------------------------
	.section	.text._ZN7cutlass13device_kernelIN5flash11enable_sm90INS1_16FlashAttnFwdSm90INS1_25CollectiveMainloopFwdSm90ILi2EN4cute5tupleIJNS5_1CILi1EEES8_S8_EEENS6_IJNS7_ILi128EEENS7_ILi96EEENS7_ILi192EEEEEELi192ENS_10bfloat16_tEfNS_4arch4Sm90ELb0ELb0ELb1ELb1ELb1ELb0ELb0ELb1ELb1ELb1ELb1ELb0EEENS1_21CollectiveEpilogueFwdINS6_IJSA_SC_SB_EEES9_SE_SG_Li256ELb1ELb1ELb1ELb0EEENS1_36VarlenDynamicPersistentTileSchedulerILi128ELi96ELi256ELi128ELb1ELb1ELb1ELb0ELb1ELb1EEEEEEEEEvNT_6ParamsE,"ax",@progbits
	.align	128
.text._ZN7cutlass13device_kernelIN5flash11enable_sm90INS1_16FlashAttnFwdSm90INS1_25CollectiveMainloopFwdSm90ILi2EN4cute5tupleIJNS5_1CILi1EEES8_S8_EEENS6_IJNS7_ILi128EEENS7_ILi96EEENS7_ILi192EEEEEELi192ENS_10bfloat16_tEfNS_4arch4Sm90ELb0ELb0ELb1ELb1ELb1ELb0ELb0ELb1ELb1ELb1ELb1ELb0EEENS1_21CollectiveEpilogueFwdINS6_IJSA_SC_SB_EEES9_SE_SG_Li256ELb1ELb1ELb1ELb0EEENS1_36VarlenDynamicPersistentTileSchedulerILi128ELi96ELi256ELi128ELb1ELb1ELb1ELb0ELb1ELb1EEEEEEEEEvNT_6ParamsE:
        .type           _ZN7cutlass13device_kernelIN5flash11enable_sm90INS1_16FlashAttnFwdSm90INS1_25CollectiveMainloopFwdSm90ILi2EN4cute5tupleIJNS5_1CILi1EEES8_S8_EEENS6_IJNS7_ILi128EEENS7_ILi96EEENS7_ILi192EEEEEELi192ENS_10bfloat16_tEfNS_4arch4Sm90ELb0ELb0ELb1ELb1ELb1ELb0ELb0ELb1ELb1ELb1ELb1ELb0EEENS1_21CollectiveEpilogueFwdINS6_IJSA_SC_SB_EEES9_SE_SG_Li256ELb1ELb1ELb1ELb0EEENS1_36VarlenDynamicPersistentTileSchedulerILi128ELi96ELi256ELi128ELb1ELb1ELb1ELb0ELb1ELb1EEEEEEEEEvNT_6ParamsE,@function
        .size           _ZN7cutlass13device_kernelIN5flash11enable_sm90INS1_16FlashAttnFwdSm90INS1_25CollectiveMainloopFwdSm90ILi2EN4cute5tupleIJNS5_1CILi1EEES8_S8_EEENS6_IJNS7_ILi128EEENS7_ILi96EEENS7_ILi192EEEEEELi192ENS_10bfloat16_tEfNS_4arch4Sm90ELb0ELb0ELb1ELb1ELb1ELb0ELb0ELb1ELb1ELb1ELb1ELb0EEENS1_21CollectiveEpilogueFwdINS6_IJSA_SC_SB_EEES9_SE_SG_Li256ELb1ELb1ELb1ELb0EEENS1_36VarlenDynamicPersistentTileSchedulerILi128ELi96ELi256ELi128ELb1ELb1ELb1ELb0ELb1ELb1EEEEEEEEEvNT_6ParamsE,(.L_x_3197 - _ZN7cutlass13device_kernelIN5flash11enable_sm90INS1_16FlashAttnFwdSm90INS1_25CollectiveMainloopFwdSm90ILi2EN4cute5tupleIJNS5_1CILi1EEES8_S8_EEENS6_IJNS7_ILi128EEENS7_ILi96EEENS7_ILi192EEEEEELi192ENS_10bfloat16_tEfNS_4arch4Sm90ELb0ELb0ELb1ELb1ELb1ELb0ELb0ELb1ELb1ELb1ELb1ELb0EEENS1_21CollectiveEpilogueFwdINS6_IJSA_SC_SB_EEES9_SE_SG_Li256ELb1ELb1ELb1ELb0EEENS1_36VarlenDynamicPersistentTileSchedulerILi128ELi96ELi256ELi128ELb1ELb1ELb1ELb0ELb1ELb1EEEEEEEEEvNT_6ParamsE)
        .other          _ZN7cutlass13device_kernelIN5flash11enable_sm90INS1_16FlashAttnFwdSm90INS1_25CollectiveMainloopFwdSm90ILi2EN4cute5tupleIJNS5_1CILi1EEES8_S8_EEENS6_IJNS7_ILi128EEENS7_ILi96EEENS7_ILi192EEEEEELi192ENS_10bfloat16_tEfNS_4arch4Sm90ELb0ELb0ELb1ELb1ELb1ELb0ELb0ELb1ELb1ELb1ELb1ELb0EEENS1_21CollectiveEpilogueFwdINS6_IJSA_SC_SB_EEES9_SE_SG_Li256ELb1ELb1ELb1ELb0EEENS1_36VarlenDynamicPersistentTileSchedulerILi128ELi96ELi256ELi128ELb1ELb1ELb1ELb0ELb1ELb1EEEEEEEEEvNT_6ParamsE,@"STO_CUDA_ENTRY STV_DEFAULT"
_ZN7cutlass13device_kernelIN5flash11enable_sm90INS1_16FlashAttnFwdSm90INS1_25CollectiveMainloopFwdSm90ILi2EN4cute5tupleIJNS5_1CILi1EEES8_S8_EEENS6_IJNS7_ILi128EEENS7_ILi96EEENS7_ILi192EEEEEELi192ENS_10bfloat16_tEfNS_4arch4Sm90ELb0ELb0ELb1ELb1ELb1ELb0ELb0ELb1ELb1ELb1ELb1ELb0EEENS1_21CollectiveEpilogueFwdINS6_IJSA_SC_SB_EEES9_SE_SG_Li256ELb1ELb1ELb1ELb0EEENS1_36VarlenDynamicPersistentTileSchedulerILi128ELi96ELi256ELi128ELb1ELb1ELb1ELb0ELb1ELb1EEEEEEEEEvNT_6ParamsE:
        /* <DEDUP_REMOVED lines=45> */
.L_x_177:
        /* <DEDUP_REMOVED lines=22> */
.L_x_178:
        /* <DEDUP_REMOVED lines=18> */
.L_x_179:
        /* <DEDUP_REMOVED lines=22> */
.L_x_180:
        /* <DEDUP_REMOVED lines=23> */
.L_x_181:
[----:B------:R-:W-:Y:S01]  /*0820*/  UISETP.NE.AND UP0, UPT, UR9, URZ, UPT ;  /* 0x0000003f0900728c */ /* 0x000fe2000bf05270 */
[----:B------:R-:W-:Y:S01]  /*0830*/  NOP ;  /* 0x0000000000007918 */ /* 0x000fe20000000000 */
[----:B0-----:R-:W-:Y:S01]  /*0840*/  UMOV UR4, 0x1 ;  /* 0x0000000100047882 */ /* 0x001fe20000000000 */
[----:B------:R-:W-:Y:S01]  /*0850*/  ULDC.64 UR36, c[0x0][0x208] ;  /* 0x0000820000247ab9 */ /* 0x000fe20000000a00 */
[----:B------:R-:W-:Y:S01]  /*0860*/  USEL UR4, UR4, 0x2, !UP0 ;  /* 0x0000000204047887 */ /* 0x000fe2000c000000 */
[----:B-1234-:R-:W-:Y:S01]  /*0870*/  BAR.SYNC.DEFER_BLOCKING 0x0 ;  /* 0x0000000000007b1d */ /* 0x01efe20000010000 */
[----:B------:R-:W-:-:S04]  /*0880*/  PLOP3.LUT P0, PT, PT, PT, UP0, 0x80, 0x0 ;  /* 0x000000000000781c */ /* 0x000fc80003f0f008 */
[----:B------:R-:W-:-:S05]  /*0890*/  IMAD.U32 R3, RZ, RZ, UR4 ;  /* 0x00000004ff037e24 */ /* 0x000fca000f8e00ff */
[----:B------:R0:W-:Y:S04]  /*08a0*/  STL [R1+0x2c], R3 ;  /* 0x00002c0301007387 */ /* 0x0001e80000100800 */
[----:B------:R-:W-:Y:S05]  /*08b0*/  @!P0 BRA `(.L_x_182) ;  /* 0x000000b000dc8947 */ /* 0x000fea0003800000 */
.L_x_183:
[----:B------:R-:W-:-:S08]  /*08c0*/  NOP ;  /* 0x0000000000007918 */ /* 0x000fd00000000000 */
[----:B------:R-:W1:Y:S02]  /*08d0*/  USETMAXREG.TRY_ALLOC.CTAPOOL UP0, 0xe8 ;  /* 0x000000e8000079c8 */ /* 0x000e640008000600 */
[----:B-1----:R-:W-:-:S13]  /*08e0*/  PLOP3.LUT P0, PT, PT, PT, UP0, 0x80, 0x0 ;  /* 0x000000000000781c */ /* 0x002fda0003f0f008 */
[----:B------:R-:W-:Y:S05]  /*08f0*/  @!P0 BRA `(.L_x_183) ;  /* 0xfffffffc00f08947 */ /* 0x000fea000383ffff */
[----:B------:R-:W1:Y:S08]  /*0900*/  S2UR UR5, SR_CgaCtaId ;  /* 0x00000000000579c3 */ /* 0x000e700000008800 */
[----:B------:R-:W-:Y:S06]  /*0910*/  BAR.ARV 0x8, 0x180 ;  /* 0x0206000000007b1d */ /* 0x000fec0000002000 */
[----:B------:R-:W-:-:S02]  /*0920*/  UMOV UR4, 0x400 ;  /* 0x0000040000047882 */ /* 0x000fc40000000000 */
[----:B------:R-:W-:Y:S01]  /*0930*/  BAR.SYNC.DEFER_BLOCKING 0x5, 0x180 ;  /* 0x0146000000007b1d */ /* 0x000fe20000010000 */
[----:B-1----:R-:W-:-:S09]  /*0940*/  ULEA UR4, UR5, UR4, 0x18 ;  /* 0x0000000405047291 */ /* 0x002fd2000f8ec03f */
[----:B------:R-:W1:Y:S01]  /*0950*/  LDS.128 R8, [UR4+0x308d0] ;  /* 0x0308d004ff087984 */ /* 0x000e620008000c00 */
[----:B------:R-:W-:Y:S01]  /*0960*/  ULDC UR4, c[0x0][0xc3c] ;  /* 0x00030f0000047ab9 */ /* 0x000fe20000000800 */
[----:B------:R-:W-:Y:S06]  /*0970*/  BAR.ARV 0x4, 0x180 ;  /* 0x0106000000007b1d */ /* 0x000fec0000002000 */
[----:B-1----:R-:W-:-:S13]  /*0980*/  ISETP.GE.AND P0, PT, R11, UR4, PT ;  /* 0x000000040b007c0c */ /* 0x002fda000bf06270 */
[----:B------:R-:W-:Y:S05]  /*0990*/  @P0 EXIT ;  /* 0x000000000000094d */ /* 0x000fea0003800000 */
[----:B------:R-:W2:Y:S01]  /*09a0*/  LDL R2, [R1+0x2c] ;  /* 0x00002c0001027983 */ /* 0x000ea20000100800 */
[----:B------:R-:W-:Y:S01]  /*09b0*/  VIADD R12, R0, 0xffffff80 ;  /* 0xffffff80000c7836 */ /* 0x000fe20000000000 */
[----:B------:R-:W-:Y:S01]  /*09c0*/  R2UR UR6, R9 ;  /* 0x00000000090672ca */ /* 0x000fe200000e0000 */
[----:B------:R-:W-:Y:S01]  /*09d0*/  UMOV UR39, URZ ;  /* 0x0000003f00277c82 */ /* 0x000fe20008000000 */
[----:B------:R-:W-:Y:S01]  /*09e0*/  R2UR UR5, R10 ;  /* 0x000000000a0572ca */ /* 0x000fe200000e0000 */
[----:B------:R-:W-:Y:S01]  /*09f0*/  UMOV UR38, URZ ;  /* 0x0000003f00267c82 */ /* 0x000fe20008000000 */
[----:B------:R-:W-:Y:S02]  /*0a00*/  SHF.R.S32.HI R0, RZ, 0x1f, R12 ;  /* 0x0000001fff007819 */ /* 0x000fe4000001140c */
[----:B------:R-:W-:Y:S02]  /*0a10*/  R2UR UR7, R11 ;  /* 0x000000000b0772ca */ /* 0x000fe400000e0000 */
[----:B0-----:R-:W-:-:S02]  /*0a20*/  LEA.HI R3, R0, R12, RZ, 0x4 ;  /* 0x0000000c00037211 */ /* 0x001fc400078f20ff */
[CC--:B------:R-:W-:Y:S02]  /*0a30*/  LEA.HI R4, R0.reuse, R12.reuse, RZ, 0x5 ;  /* 0x0000000c00047211 */ /* 0x0c0fe400078f28ff */
[----:B------:R-:W-:Y:S02]  /*0a40*/  SHF.R.S32.HI R6, RZ, 0x4, R3 ;  /* 0x00000004ff067819 */ /* 0x000fe40000011403 */
[----:B------:R-:W-:Y:S01]  /*0a50*/  LEA.HI R11, R0, R12, RZ, 0x2 ;  /* 0x0000000c000b7211 */ /* 0x000fe200078f10ff */
[----:B------:R-:W-:Y:S01]  /*0a60*/  IMAD.SHL.U32 R5, R4, 0x20, RZ ;  /* 0x0000002004057824 */ /* 0x000fe200078e00ff */
[C---:B------:R-:W-:Y:S02]  /*0a70*/  LOP3.LUT R4, R3.reuse, 0x3fffff0, RZ, 0xc0, !PT ;  /* 0x03fffff003047812 */ /* 0x040fe400078ec0ff */
[----:B------:R-:W-:Y:S02]  /*0a80*/  LEA.HI R3, R3, R6, RZ, 0x1 ;  /* 0x0000000603037211 */ /* 0x000fe400078f08ff */
[----:B------:R-:W-:Y:S01]  /*0a90*/  LOP3.LUT R5, R5, 0xfffffc00, RZ, 0xc0, !PT ;  /* 0xfffffc0005057812 */ /* 0x000fe200078ec0ff */
[----:B------:R-:W-:Y:S01]  /*0aa0*/  IMAD.IADD R4, R12, 0x1, -R4 ;  /* 0x000000010c047824 */ /* 0x000fe200078e0a04 */
[----:B------:R-:W-:-:S02]  /*0ab0*/  LOP3.LUT R3, R3, 0x1ffffffe, RZ, 0xc0, !PT ;  /* 0x1ffffffe03037812 */ /* 0x000fc400078ec0ff */
[----:B------:R-:W-:Y:S01]  /*0ac0*/  LOP3.LUT R11, R11, 0xfffffffc, RZ, 0xc0, !PT ;  /* 0xfffffffc0b0b7812 */ /* 0x000fe200078ec0ff */
[----:B------:R-:W-:Y:S02]  /*0ad0*/  IMAD R4, R4, 0x40, R5 ;  /* 0x0000004004047824 */ /* 0x000fe400078e0205 */
[----:B------:R-:W-:Y:S01]  /*0ae0*/  IMAD.IADD R3, R6, 0x1, -R3 ;  /* 0x0000000106037824 */ /* 0x000fe200078e0a03 */
[----:B------:R-:W-:-:S03]  /*0af0*/  IADD3 R11, R12, -R11, RZ ;  /* 0x8000000b0c0b7210 */ /* 0x000fc60007ffe0ff */
[----:B------:R-:W-:Y:S01]  /*0b00*/  IMAD R3, R3, 0x8, R4 ;  /* 0x0000000803037824 */ /* 0x000fe200078e0204 */
[----:B------:R-:W-:-:S04]  /*0b10*/  LEA.HI R5, R11, R11, RZ, 0x1 ;  /* 0x0000000b0b057211 */ /* 0x000fc800078f08ff */
[----:B------:R0:W-:Y:S01]  /*0b20*/  STL [R1+0x24], R3 ;  /* 0x0000240301007387 */ /* 0x0001e20000100800 */
[----:B------:R-:W-:-:S05]  /*0b30*/  LOP3.LUT R4, R5, 0x1ffffffe, RZ, 0xc0, !PT ;  /* 0x1ffffffe05047812 */ /* 0x000fca00078ec0ff */
[----:B------:R-:W-:Y:S01]  /*0b40*/  IMAD.IADD R4, R11, 0x1, -R4 ;  /* 0x000000010b047824 */ /* 0x000fe200078e0a04 */
[----:B--2---:R-:W-:Y:S02]  /*0b50*/  R2UR UR4, R2 ;  /* 0x00000000020472ca */ /* 0x004fe400000e0000 */
[CC--:B------:R-:W-:Y:S02]  /*0b60*/  LEA.HI R2, R0.reuse, R12.reuse, RZ, 0x7 ;  /* 0x0000000c00027211 */ /* 0x0c0fe400078f38ff */
[----:B------:R-:W-:Y:S02]  /*0b70*/  LEA.HI R0, R0, R12, RZ, 0x3 ;  /* 0x0000000c00007211 */ /* 0x000fe400078f18ff */
[----:B------:R-:W-:Y:S02]  /*0b80*/  LOP3.LUT R216, R2, 0xffffff80, RZ, 0xc0, !PT ;  /* 0xffffff8002d87812 */ /* 0x000fe400078ec0ff */
[----:B------:R-:W-:Y:S02]  /*0b90*/  SHF.R.S32.HI R13, RZ, 0x7, R2 ;  /* 0x00000007ff0d7819 */ /* 0x000fe40000011402 */
[----:B------:R-:W-:Y:S01]  /*0ba0*/  LOP3.LUT R16, R0, 0xfffffff8, RZ, 0xc0, !PT ;  /* 0xfffffff800107812 */ /* 0x000fe200078ec0ff */
[----:B------:R-:W-:Y:S01]  /*0bb0*/  IMAD.IADD R216, R12, 0x1, -R216 ;  /* 0x000000010cd87824 */ /* 0x000fe200078e0ad8 */
[----:B------:R-:W-:Y:S01]  /*0bc0*/  LEA.HI R2, R2, R13, RZ, 0x1 ;  /* 0x0000000d02027211 */ /* 0x000fe200078f08ff */
[----:B------:R-:W-:Y:S01]  /*0bd0*/  ULOP3.LUT UR4, UR4, 0x1, URZ, 0xfc, !UPT ;  /* 0x0000000104047892 */ /* 0x000fe2000f8efc3f */
[----:B------:R-:W-:Y:S01]  /*0be0*/  SHF.R.S32.HI R213, RZ, 0x3, R0 ;  /* 0x00000003ffd57819 */ /* 0x000fe20000011400 */
[----:B------:R-:W-:Y:S01]  /*0bf0*/  IMAD.IADD R16, R12, 0x1, -R16 ;  /* 0x000000010c107824 */ /* 0x000fe200078e0a10 */
[----:B------:R-:W-:-:S02]  /*0c00*/  SHF.R.S32.HI R7, RZ, 0x1f, R216 ;  /* 0x0000001fff077819 */ /* 0x000fc400000114d8 */
[----:B------:R-:W-:Y:S02]  /*0c10*/  LOP3.LUT R2, R2, 0x3fffffe, RZ, 0xc0, !PT ;  /* 0x03fffffe02027812 */ /* 0x000fe400078ec0ff */
[CC--:B------:R-:W-:Y:S02]  /*0c20*/  LEA.HI R8, R7.reuse, R216.reuse, RZ, 0x2 ;  /* 0x000000d807087211 */ /* 0x0c0fe400078f10ff */
[----:B------:R-:W-:Y:S01]  /*0c30*/  LEA.HI R7, R7, R216, RZ, 0x5 ;  /* 0x000000d807077211 */ /* 0x000fe200078f28ff */
[----:B------:R-:W-:Y:S01]  /*0c40*/  IMAD.IADD R2, R13, 0x1, -R2 ;  /* 0x000000010d027824 */ /* 0x000fe200078e0a02 */
[--C-:B------:R-:W-:Y:S02]  /*0c50*/  SHF.R.S32.HI R9, RZ, 0x2, R8.reuse ;  /* 0x00000002ff097819 */ /* 0x100fe40000011408 */
[----:B------:R-:W-:Y:S02]  /*0c60*/  SHF.R.S32.HI R10, RZ, 0x1f, R8 ;  /* 0x0000001fff0a7819 */ /* 0x000fe40000011408 */
[----:B0-----:R-:W-:-:S02]  /*0c70*/  LOP3.LUT R3, R8, 0x7ffffffc, RZ, 0xc0, !PT ;  /* 0x7ffffffc08037812 */ /* 0x001fc400078ec0ff */
[----:B------:R-:W-:Y:S02]  /*0c80*/  LEA.HI R10, R10, R9, RZ, 0x3 ;  /* 0x000000090a0a7211 */ /* 0x000fe400078f18ff */
[----:B------:R-:W-:Y:S01]  /*0c90*/  SHF.R.S32.HI R7, RZ, 0x5, R7 ;  /* 0x00000005ff077819 */ /* 0x000fe20000011407 */
[----:B------:R-:W-:Y:S01]  /*0ca0*/  IMAD.IADD R3, R216, 0x1, -R3 ;  /* 0x00000001d8037824 */ /* 0x000fe200078e0a03 */
[----:B------:R-:W-:-:S03]  /*0cb0*/  LOP3.LUT R10, R10, 0xfffffff8, RZ, 0xc0, !PT ;  /* 0xfffffff80a0a7812 */ /* 0x000fc600078ec0ff */
[----:B------:R-:W-:Y:S02]  /*0cc0*/  IMAD.SHL.U32 R17, R3, 0x2, RZ ;  /* 0x0000000203117824 */ /* 0x000fe400078e00ff */
[----:B------:R-:W-:Y:S02]  /*0cd0*/  IMAD.IADD R10, R9, 0x1, -R10 ;  /* 0x00000001090a7824 */ /* 0x000fe400078e0a0a */
[C---:B------:R-:W-:Y:S01]  /*0ce0*/  VIADD R208, R17.reuse, 0x38 ;  /* 0x0000003811d07836 */ /* 0x040fe20000000000 */
[----:B------:R-:W-:Y:S01]  /*0cf0*/  IADD3 R206, R17, 0x48, RZ ;  /* 0x0000004811ce7810 */ /* 0x000fe20007ffe0ff */
[----:B------:R-:W-:Y:S01]  /*0d00*/  IMAD R7, R7, 0x10, R10 ;  /* 0x0000001007077824 */ /* 0x000fe200078e020a */
[C---:B------:R-:W-:Y:S01]  /*0d10*/  IADD3 R197, R17.reuse, 0x90, RZ ;  /* 0x0000009011c57810 */ /* 0x040fe20007ffe0ff */
[C---:B------:R-:W-:Y:S01]  /*0d20*/  VIADD R205, R17.reuse, 0x50 ;  /* 0x0000005011cd7836 */ /* 0x040fe20000000000 */
[----:B------:R-:W-:Y:S01]  /*0d30*/  SHF.R.S32.HI R0, RZ, 0x1f, R208 ;  /* 0x0000001fff007819 */ /* 0x000fe200000114d0 */
[----:B------:R-:W-:Y:S01]  /*0d40*/  IMAD R5, R2, 0x40, R7 ;  /* 0x0000004002057824 */ /* 0x000fe200078e0207 */
[----:B------:R-:W-:Y:S01]  /*0d50*/  MOV R2, UR4 ;  /* 0x0000000400027c02 */ /* 0x000fe20008000f00 */
[C---:B------:R-:W-:Y:S01]  /*0d60*/  VIADD R210, R17.reuse, 0x8 ;  /* 0x0000000811d27836 */ /* 0x040fe20000000000 */
[----:B------:R-:W-:Y:S01]  /*0d70*/  SHF.R.S32.HI R0, RZ, 0x1f, R205 ;  /* 0x0000001fff007819 */ /* 0x000fe200000114cd */
[----:B------:R-:W-:Y:S01]  /*0d80*/  IMAD R0, R4, 0x8, R5 ;  /* 0x0000000804007824 */ /* 0x000fe200078e0205 */
[----:B------:R-:W-:Y:S01]  /*0d90*/  STL [R1+0x1c], R5 ;  /* 0x00001c0501007387 */ /* 0x000fe20000100800 */
[C---:B------:R-:W-:Y:S01]  /*0da0*/  VIADD R209, R17.reuse, 0x30 ;  /* 0x0000003011d17836 */ /* 0x040fe20000000000 */
[----:B------:R-:W-:Y:S01]  /*0db0*/  UMOV UR4, URZ ;  /* 0x0000003f00047c82 */ /* 0x000fe20008000000 */
[C---:B------:R-:W-:Y:S01]  /*0dc0*/  VIADD R207, R17.reuse, 0x40 ;  /* 0x0000004011cf7836 */ /* 0x040fe20000000000 */
[----:B------:R0:W-:Y:S01]  /*0dd0*/  STL [R1+0x28], R2 ;  /* 0x0000280201007387 */ /* 0x0001e20000100800 */
[C---:B------:R-:W-:Y:S01]  /*0de0*/  VIADD R204, R17.reuse, 0x58 ;  /* 0x0000005811cc7836 */ /* 0x040fe20000000000 */
[----:B------:R-:W-:Y:S01]  /*0df0*/  SHF.R.S32.HI R3, RZ, 0x1f, R210 ;  /* 0x0000001fff037819 */ /* 0x000fe200000114d2 */
[C---:B------:R-:W-:Y:S01]  /*0e00*/  VIADD R203, R17.reuse, 0x60 ;  /* 0x0000006011cb7836 */ /* 0x040fe20000000000 */
[----:B------:R1:W-:Y:S01]  /*0e10*/  STL [R1+0x20], R0 ;  /* 0x0000200001007387 */ /* 0x0003e20000100800 */
[C---:B------:R-:W-:Y:S01]  /*0e20*/  VIADD R202, R17.reuse, 0x68 ;  /* 0x0000006811ca7836 */ /* 0x040fe20000000000 */
[----:B------:R-:W-:Y:S01]  /*0e30*/  SHF.R.S32.HI R3, RZ, 0x1f, R207 ;  /* 0x0000001fff037819 */ /* 0x000fe200000114cf */
[C---:B------:R-:W-:Y:S01]  /*0e40*/  VIADD R201, R17.reuse, 0x70 ;  /* 0x0000007011c97836 */ /* 0x040fe20000000000 */
[----:B------:R-:W-:Y:S01]  /*0e50*/  SHF.R.S32.HI R229, RZ, 0x1f, R204 ;  /* 0x0000001fffe57819 */ /* 0x000fe200000114cc */
[C---:B------:R-:W-:Y:S01]  /*0e60*/  VIADD R200, R17.reuse, 0x78 ;  /* 0x0000007811c87836 */ /* 0x040fe20000000000 */
[----:B0-----:R-:W-:Y:S01]  /*0e70*/  SHF.R.S32.HI R2, RZ, 0x1f, R209 ;  /* 0x0000001fff027819 */ /* 0x001fe200000114d1 */
[C---:B------:R-:W-:Y:S01]  /*0e80*/  VIADD R199, R17.reuse, 0x80 ;  /* 0x0000008011c77836 */ /* 0x040fe20000000000 */
[----:B------:R-:W-:Y:S01]  /*0e90*/  SHF.R.S32.HI R2, RZ, 0x1f, R206 ;  /* 0x0000001fff027819 */ /* 0x000fe200000114ce */
        /* <DEDUP_REMOVED lines=12> */
[----:B------:R-:W-:Y:S01]  /*0f60*/  IMAD.U32 R214, RZ, RZ, UR4 ;  /* 0x00000004ffd67e24 */ /* 0x000fe2000f8e00ff */
[----:B------:R-:W-:Y:S01]  /*0f70*/  SHF.R.S32.HI R222, RZ, 0x1f, R197 ;  /* 0x0000001fffde7819 */ /* 0x000fe200000114c5 */
[C---:B------:R-:W-:Y:S01]  /*0f80*/  VIADD R22, R17.reuse, 0x10 ;  /* 0x0000001011167836 */ /* 0x040fe20000000000 */
[----:B------:R-:W-:Y:S01]  /*0f90*/  SHF.R.S32.HI R221, RZ, 0x1f, R196 ;  /* 0x0000001fffdd7819 */ /* 0x000fe200000114c4 */
[----:B------:R-:W-:Y:S01]  /*0fa0*/  VIADD R19, R17, 0x28 ;  /* 0x0000002811137836 */ /* 0x000fe20000000000 */
[----:B------:R-:W-:-:S02]  /*0fb0*/  SHF.R.S32.HI R220, RZ, 0x1f, R195 ;  /* 0x0000001fffdc7819 */ /* 0x000fc400000114c3 */
[----:B------:R-:W-:Y:S02]  /*0fc0*/  SHF.R.S32.HI R219, RZ, 0x1f, R194 ;  /* 0x0000001fffdb7819 */ /* 0x000fe400000114c2 */
[----:B------:R-:W-:Y:S02]  /*0fd0*/  SHF.R.S32.HI R218, RZ, 0x1f, R193 ;  /* 0x0000001fffda7819 */ /* 0x000fe400000114c1 */
[----:B-1----:R-:W-:-:S07]  /*0fe0*/  SHF.R.S32.HI R217, RZ, 0x1f, R192 ;  /* 0x0000001fffd97819 */ /* 0x002fce00000114c0 */
.L_x_233:
[----:B------:R-:W-:Y:S01]  /*0ff0*/  ULDC.64 UR8, c[0x0][0xc88] ;  /* 0x0003220000087ab9 */ /* 0x000fe20000000a00 */
[----:B------:R-:W-:Y:S01]  /*1000*/  ULDC.64 UR10, c[0x0][0xa20] ;  /* 0x00028800000a7ab9 */ /* 0x000fe20000000a00 */
[----:B------:R-:W-:Y:S02]  /*1010*/  UIMAD.WIDE UR8, UR7, 0x4, UR8 ;  /* 0x00000004070878a5 */ /* 0x000fe4000f8e0208 */
[----:B------:R-:W-:Y:S01]  /*1020*/  UISETP.NE.U32.AND UP1, UPT, UR10, URZ, UPT ;  /* 0x0000003f0a00728c */ /* 0x000fe2000bf25070 */
[----:B------:R-:W-:-:S03]  /*1030*/  ULDC UR7, c[0x0][0x424] ;  /* 0x0001090000077ab9 */ /* 0x000fc60000000800 */
[----:B0123--:R-:W-:Y:S02]  /*1040*/  IMAD.U32 R2, RZ, RZ, UR8 ;  /* 0x00000008ff027e24 */ /* 0x00ffe4000f8e00ff */
[----:B------:R-:W-:Y:S01]  /*1050*/  IMAD.U32 R3, RZ, RZ, UR9 ;  /* 0x00000009ff037e24 */ /* 0x000fe2000f8e00ff */
[----:B------:R-:W-:-:S04]  /*1060*/  ULDC.64 UR8, c[0x0][0xa28] ;  /* 0x00028a0000087ab9 */ /* 0x000fc80000000a00 */
[----:B------:R-:W2:Y:S01]  /*1070*/  LDG.E R2, desc[UR36][R2.64] ;  /* 0x0000002402027981 */ /* 0x000ea2000c1e1900 */
[----:B------:R-:W-:Y:S02]  /*1080*/  UISETP.NE.U32.AND UP0, UPT, UR8, URZ, UPT ;  /* 0x0000003f0800728c */ /* 0x000fe4000bf05070 */
[----:B------:R-:W-:Y:S02]  /*1090*/  UISETP.NE.AND.EX UP1, UPT, UR11, URZ, UPT, UP1 ;  /* 0x0000003f0b00728c */ /* 0x000fe4000bf25310 */
[----:B------:R-:W-:-:S04]  /*10a0*/  UISETP.NE.AND.EX UP0, UPT, UR9, URZ, UPT, UP0 ;  /* 0x0000003f0900728c */ /* 0x000fc8000bf05300 */
[----:B------:R-:W-:Y:S02]  /*10b0*/  PLOP3.LUT P1, PT, PT, PT, UP1, 0x80, 0x0 ;  /* 0x000000000000781c */ /* 0x000fe40003f2f018 */
[----:B------:R-:W-:Y:S02]  /*10c0*/  PLOP3.LUT P0, PT, PT, PT, UP0, 0x80, 0x0 ;  /* 0x000000000000781c */ /* 0x000fe40003f0f008 */
[----:B--2---:R-:W-:-:S13]  /*10d0*/  R2UR UR61, R2 ;  /* 0x00000000023d72ca */ /* 0x004fda00000e0000 */
[----:B------:R-:W-:Y:S02]  /*10e0*/  USHF.R.S32.HI UR4, URZ, 0x1f, UR61 ;  /* 0x0000001f3f047899 */ /* 0x000fe4000801143d */
[----:B------:R-:W-:-:S04]  /*10f0*/  @UP0 ULEA UR8, UP2, UR61, UR8, 0x2 ;  /* 0x000000083d080291 */ /* 0x000fc8000f84103f */
[----:B------:R-:W-:Y:S02]  /*1100*/  @UP0 ULEA.HI.X UR9, UR61, UR9, UR4, 0x2, UP2 ;  /* 0x000000093d090291 */ /* 0x000fe400090f1404 */
[----:B------:R-:W-:Y:S01]  /*1110*/  MOV R215, UR4 ;  /* 0x0000000400d77c02 */ /* 0x000fe20008000f00 */
[----:B------:R-:W-:Y:S01]  /*1120*/  @UP1 ULEA UR10, UP0, UR61, UR10, 0x2 ;  /* 0x0000000a3d0a1291 */ /* 0x000fe2000f80103f */
[----:B------:R-:W-:-:S03]  /*1130*/  IMAD.U32 R2, RZ, RZ, UR8 ;  /* 0x00000008ff027e24 */ /* 0x000fc6000f8e00ff */
[----:B------:R-:W-:Y:S01]  /*1140*/  @UP1 ULEA.HI.X UR11, UR61, UR11, UR4, 0x2, UP0 ;  /* 0x0000000b3d0b1291 */ /* 0x000fe200080f1404 */
[----:B------:R-:W-:Y:S01]  /*1150*/  IMAD.U32 R3, RZ, RZ, UR9 ;  /* 0x00000009ff037e24 */ /* 0x000fe2000f8e00ff */
[----:B------:R-:W-:Y:S01]  /*1160*/  ULDC.64 UR8, c[0x0][0x418] ;  /* 0x0001060000087ab9 */ /* 0x000fe20000000a00 */
[----:B------:R-:W-:-:S03]  /*1170*/  IMAD.U32 R4, RZ, RZ, UR10 ;  /* 0x0000000aff047e24 */ /* 0x000fc6000f8e00ff */
[----:B----4-:R-:W-:Y:S01]  /*1180*/  IMAD.U32 R5, RZ, RZ, UR11 ;  /* 0x0000000bff057e24 */ /* 0x010fe2000f8e00ff */
[----:B------:R-:W2:Y:S04]  /*1190*/  @P0 LDG.E R2, desc[UR36][R2.64] ;  /* 0x0000002402020981 */ /* 0x000ea8000c1e1900 */
[----:B------:R-:W3:Y:S01]  /*11a0*/  @P1 LDG.E R4, desc[UR36][R4.64] ;  /* 0x0000002404041981 */ /* 0x000ee2000c1e1900 */
[----:B------:R-:W-:Y:S01]  /*11b0*/  UISETP.NE.U32.AND UP0, UPT, UR8, URZ, UPT ;  /* 0x0000003f0800728c */ /* 0x000fe2000bf05070 */
[----:B------:R-:W-:Y:S01]  /*11c0*/  IMAD.U32 R212, RZ, RZ, UR6 ;  /* 0x00000006ffd47e24 */ /* 0x000fe2000f8e00ff */
[----:B------:R-:W-:Y:S01]  /*11d0*/  UMOV UR4, URZ ;  /* 0x0000003f00047c82 */ /* 0x000fe20008000000 */
[----:B------:R-:W-:Y:S02]  /*11e0*/  ULOP3.LUT UR8, UR5, 0xff000000, URZ, 0xc0, !UPT ;  /* 0xff00000005087892 */ /* 0x000fe4000f8ec03f */
[----:B------:R-:W-:-:S03]  /*11f0*/  UISETP.NE.AND.EX UP0, UPT, UR9, URZ, UPT, UP0 ;  /* 0x0000003f0900728c */ /* 0x000fc6000bf05300 */
[----:B------:R-:W-:Y:S01]  /*1200*/  ULDC UR9, c[0x0][0x2f0] ;  /* 0x0000bc0000097ab9 */ /* 0x000fe20000000800 */
[----:B------:R-:W-:-:S04]  /*1210*/  USEL UR7, UR7, 0x1, UP0 ;  /* 0x0000000107077887 */ /* 0x000fc80008000000 */
[----:B------:R-:W-:Y:S01]  /*1220*/  UIMAD UR7, UR7, UR9, URZ ;  /* 0x00000009070772a4 */ /* 0x000fe2000f8e023f */
[----:B--2---:R-:W-:-:S06]  /*1230*/  @P0 R2UR UR4, R2 ;  /* 0x00000000020402ca */ /* 0x004fcc00000e0000 */
[----:B---3--:R-:W-:Y:S01]  /*1240*/  @P1 R2UR UR7, R4 ;  /* 0x00000000040712ca */ /* 0x008fe200000e0000 */
[----:B-----5:R-:W-:-:S14]  /*1250*/  @P1 BRA `(.L_x_184) ;  /* 0x0000000000341947 */ /* 0x020fdc0003800000 */
[----:B------:R-:W-:Y:S02]  /*1260*/  ULDC.64 UR10, c[0x0][0xa08] ;  /* 0x00028200000a7ab9 */ /* 0x000fe40000000a00 */
[----:B------:R-:W-:-:S04]  /*1270*/  ISETP.NE.U32.AND P0, PT, RZ, UR10, PT ;  /* 0x0000000aff007c0c */ /* 0x000fc8000bf05070 */
[----:B------:R-:W-:-:S13]  /*1280*/  ISETP.NE.AND.EX P0, PT, RZ, UR11, PT, P0 ;  /* 0x0000000bff007c0c */ /* 0x000fda000bf05300 */
[----:B------:R-:W-:Y:S05]  /*1290*/  @!P0 BRA `(.L_x_184) ;  /* 0x0000000000248947 */ /* 0x000fea0003800000 */
[----:B------:R-:W-:Y:S02]  /*12a0*/  ULDC.64 UR6, c[0x0][0xa08] ;  /* 0x0002820000067ab9 */ /* 0x000fe40000000a00 */
[----:B------:R-:W-:-:S06]  /*12b0*/  UIMAD.WIDE UR6, UR61, 0x4, UR6 ;  /* 0x000000043d0678a5 */ /* 0x000fcc000f8e0206 */
[----:B------:R-:W-:Y:S02]  /*12c0*/  IMAD.U32 R2, RZ, RZ, UR6 ;  /* 0x00000006ff027e24 */ /* 0x000fe4000f8e00ff */
[----:B------:R-:W-:-:S05]  /*12d0*/  IMAD.U32 R3, RZ, RZ, UR7 ;  /* 0x00000007ff037e24 */ /* 0x000fca000f8e00ff */
[----:B------:R-:W2:Y:S04]  /*12e0*/  LDG.E R4, desc[UR36][R2.64] ;  /* 0x0000002402047981 */ /* 0x000ea8000c1e1900 */
[----:B------:R-:W3:Y:S01]  /*12f0*/  LDG.E R0, desc[UR36][R2.64+0x4] ;  /* 0x0000042402007981 */ /* 0x000ee2000c1e1900 */
[----:B--2---:R-:W-:Y:S02]  /*1300*/  R2UR UR7, R4 ;  /* 0x00000000040772ca */ /* 0x004fe400000e0000 */
[----:B---3--:R-:W-:-:S13]  /*1310*/  R2UR UR6, R0 ;  /* 0x00000000000672ca */ /* 0x008fda00000e0000 */
[----:B------:R-:W-:-:S12]  /*1320*/  UIADD3 UR7, -UR7, UR6, URZ ;  /* 0x0000000607077290 */ /* 0x000fd8000fffe13f */
.L_x_184:
[----:B------:R-:W-:Y:S02]  /*1330*/  UIADD3 UR7, -UR4, UR7, URZ ;  /* 0x0000000704077290 */ /* 0x000fe4000fffe13f */
[----:B------:R-:W-:Y:S02]  /*1340*/  ULOP3.LUT UR4, UR5, 0xff0000, URZ, 0xc0, !UPT ;  /* 0x00ff000005047892 */ /* 0x000fe4000f8ec03f */
[----:B------:R-:W-:Y:S02]  /*1350*/  UISETP.GE.AND UP0, UPT, UR7, 0x1, UPT ;  /* 0x000000010700788c */ /* 0x000fe4000bf06270 */
[----:B------:R-:W-:Y:S01]  /*1360*/  USHF.R.U32.HI UR8, URZ, 0x8, UR8 ;  /* 0x000000083f087899 */ /* 0x000fe20008011608 */
[----:B------:R-:W-:Y:S01]  /*1370*/  IMAD.U32 R84, RZ, RZ, UR7 ;  /* 0x00000007ff547e24 */ /* 0x000fe2000f8e00ff */
[----:B------:R-:W-:Y:S02]  /*1380*/  UIADD3 UR6, UR7, 0x5f, URZ ;  /* 0x0000005f07067890 */ /* 0x000fe4000fffe03f */
[----:B------:R-:W-:Y:S01]  /*1390*/  PLOP3.LUT P0, PT, PT, PT, UP0, 0x80, 0x0 ;  /* 0x000000000000781c */ /* 0x000fe20003f0f008 */
[----:B------:R-:W-:-:S02]  /*13a0*/  ULEA.HI UR8, UR4, UR8, URZ, 0x10 ;  /* 0x0000000804087291 */ /* 0x000fc4000f8f803f */
[----:B------:R-:W-:Y:S02]  /*13b0*/  UIMAD.WIDE UR6, UR6, 0x2aaaaaab, URZ ;  /* 0x2aaaaaab060678a5 */ /* 0x000fe4000f8e023f */
[----:B------:R-:W-:Y:S02]  /*13c0*/  ULOP3.LUT UR4, UR8, 0xff, URZ, 0xc0, !UPT ;  /* 0x000000ff08047892 */ /* 0x000fe4000f8ec03f */
[----:B------:R-:W-:Y:S02]  /*13d0*/  ULOP3.LUT UR9, UR5, 0xffff, URZ, 0xc0, !UPT ;  /* 0x0000ffff05097892 */ /* 0x000fe4000f8ec03f */
[----:B------:R-:W-:Y:S02]  /*13e0*/  USHF.R.U32.HI UR5, URZ, 0x10, UR8 ;  /* 0x000000103f057899 */ /* 0x000fe40008011608 */
[----:B------:R-:W-:Y:S01]  /*13f0*/  USHF.R.U32.HI UR6, URZ, 0x1f, UR7 ;  /* 0x0000001f3f067899 */ /* 0x000fe20008011607 */
[----:B------:R-:W-:Y:S01]  /*1400*/  MOV R23, UR4 ;  /* 0x0000000400177c02 */ /* 0x000fe20008000f00 */
[----:B------:R-:W-:Y:S01]  /*1410*/  IMAD.U32 R211, RZ, RZ, UR9 ;  /* 0x00000009ffd37e24 */ /* 0x000fe2000f8e00ff */
[----:B------:R-:W-:Y:S01]  /*1420*/  UMOV UR4, URZ ;  /* 0x0000003f00047c82 */ /* 0x000fe20008000000 */
[----:B------:R-:W-:Y:S01]  /*1430*/  ULEA.HI.SX32 UR9, UR7, UR6, 0x1c ;  /* 0x0000000607097291 */ /* 0x000fe2000f8fe23f */
[----:B------:R-:W-:Y:S01]  /*1440*/  IMAD.U32 R18, RZ, RZ, UR5 ;  /* 0x00000005ff127e24 */ /* 0x000fe2000f8e00ff */
[----:B------:R-:W-:Y:S10]  /*1450*/  @!P0 BRA `(.L_x_185) ;  /* 0x0000000000948947 */ /* 0x000ff40003800000 */
[----:B------:R-:W-:Y:S01]  /*1460*/  R2UR UR5, R18 ;  /* 0x00000000120572ca */ /* 0x000fe200000e0000 */
[----:B------:R-:W-:-:S12]  /*1470*/  ULDC UR4, c[0x0][0x9f0] ;  /* 0x00027c0000047ab9 */ /* 0x000fd80000000800 */
[----:B------:R-:W-:-:S04]  /*1480*/  UISETP.NE.AND UP0, UPT, UR5, URZ, UPT ;  /* 0x0000003f0500728c */ /* 0x000fc8000bf05270 */
[----:B------:R-:W-:-:S03]  /*1490*/  USEL UR10, UR5, UR4, UP0 ;  /* 0x00000004050a7287 */ /* 0x000fc60008000000 */
[----:B------:R-:W-:Y:S01]  /*14a0*/  UMOV UR4, URZ ;  /* 0x0000003f00047c82 */ /* 0x000fe20008000000 */
[----:B------:R-:W-:Y:S02]  /*14b0*/  UIADD3 UR6, UR9, -0x1, UR10 ;  /* 0xffffffff09067890 */ /* 0x000fe4000fffe00a */
[----:B------:R-:W-:-:S04]  /*14c0*/  IMAD.U32 R3, RZ, RZ, UR10 ;  /* 0x0000000aff037e24 */ /* 0x000fc8000f8e00ff */
[----:B------:R-:W-:Y:S01]  /*14d0*/  IMAD.U32 R4, RZ, RZ, UR6 ;  /* 0x00000006ff047e24 */ /* 0x000fe2000f8e00ff */
[-C--:B------:R-:W-:Y:S01]  /*14e0*/  IABS R0, R3.reuse ;  /* 0x0000000300007213 */ /* 0x080fe20000000000 */
[----:B------:R-:W-:Y:S01]  /*14f0*/  ULOP3.LUT UR6, UR6, UR10, URZ, 0x3c, !UPT ;  /* 0x0000000a06067292 */ /* 0x000fe2000f8e3c3f */
[----:B------:R-:W-:Y:S02]  /*1500*/  IABS R5, R3 ;  /* 0x0000000300057213 */ /* 0x000fe40000000000 */
[----:B------:R-:W-:Y:S02]  /*1510*/  R2UR UR11, R0 ;  /* 0x00000000000b72ca */ /* 0x000fe400000e0000 */
[----:B------:R-:W-:-:S05]  /*1520*/  IABS R4, R4 ;  /* 0x0000000400047213 */ /* 0x000fca0000000000 */
[----:B------:R-:W-:-:S05]  /*1530*/  IMAD.MOV.U32 R3, RZ, RZ, R4 ;  /* 0x000000ffff037224 */ /* 0x000fca00078e0004 */
[----:B------:R-:W-:Y:S01]  /*1540*/  R2UR UR8, R3 ;  /* 0x00000000030872ca */ /* 0x000fe200000e0000 */
        /* <DEDUP_REMOVED lines=22> */
.L_x_185:
[----:B------:R-:W-:Y:S01]  /*16b0*/  R2UR UR5, R23 ;  /* 0x00000000170572ca */ /* 0x000fe200000e0000 */
[----:B------:R-:W-:Y:S01]  /*16c0*/  IMAD.U32 R0, RZ, RZ, UR9 ;  /* 0x00000009ff007e24 */ /* 0x000fe2000f8e00ff */
[----:B------:R-:W-:Y:S01]  /*16d0*/  MOV R3, UR4 ;  /* 0x0000000400037c02 */ /* 0x000fe20008000f00 */
[----:B------:R-:W-:Y:S01]  /*16e0*/  IMAD.MOV.U32 R2, RZ, RZ, RZ ;  /* 0x000000ffff027224 */ /* 0x000fe200078e00ff */
[----:B------:R-:W-:Y:S02]  /*16f0*/  PLOP3.LUT P0, PT, PT, PT, PT, 0x80, 0x0 ;  /* 0x000000000000781c */ /* 0x000fe40003f0f070 */
[----:B------:R-:W-:Y:S02]  /*1700*/  CS2R R118, SRZ ;  /* 0x0000000000767805 */ /* 0x000fe4000001ff00 */
[----:B------:R-:W-:Y:S02]  /*1710*/  CS2R R116, SRZ ;  /* 0x0000000000747805 */ /* 0x000fe4000001ff00 */
[----:B------:R-:W-:-:S02]  /*1720*/  CS2R R114, SRZ ;  /* 0x0000000000727805 */ /* 0x000fc4000001ff00 */
[----:B------:R-:W-:Y:S02]  /*1730*/  CS2R R112, SRZ ;  /* 0x0000000000707805 */ /* 0x000fe4000001ff00 */
[----:B------:R-:W-:Y:S02]  /*1740*/  CS2R R110, SRZ ;  /* 0x00000000006e7805 */ /* 0x000fe4000001ff00 */
[----:B------:R-:W-:Y:S02]  /*1750*/  CS2R R108, SRZ ;  /* 0x00000000006c7805 */ /* 0x000fe4000001ff00 */
[----:B------:R-:W-:Y:S02]  /*1760*/  CS2R R106, SRZ ;  /* 0x00000000006a7805 */ /* 0x000fe4000001ff00 */
[----:B------:R-:W-:Y:S01]  /*1770*/  CS2R R104, SRZ ;  /* 0x0000000000687805 */ /* 0x000fe2000001ff00 */
[----:B------:R-:W-:Y:S01]  /*1780*/  UIMAD UR60, UR5, UR4, URZ ;  /* 0x00000004053c72a4 */ /* 0x000fe2000f8e023f */
[----:B------:R-:W-:-:S02]  /*1790*/  CS2R R102, SRZ ;  /* 0x0000000000667805 */ /* 0x000fc4000001ff00 */
[----:B------:R-:W-:Y:S02]  /*17a0*/  CS2R R100, SRZ ;  /* 0x0000000000647805 */ /* 0x000fe4000001ff00 */
[----:B------:R-:W-:Y:S02]  /*17b0*/  CS2R R98, SRZ ;  /* 0x0000000000627805 */ /* 0x000fe4000001ff00 */
[----:B------:R-:W-:Y:S02]  /*17c0*/  CS2R R96, SRZ ;  /* 0x0000000000607805 */ /* 0x000fe4000001ff00 */
[----:B------:R-:W-:Y:S02]  /*17d0*/  CS2R R94, SRZ ;  /* 0x00000000005e7805 */ /* 0x000fe4000001ff00 */
[----:B------:R-:W-:Y:S02]  /*17e0*/  VIADDMNMX R0, R3, UR60, R0, PT ;  /* 0x0000003c03007c46 */ /* 0x000fe4000b800100 */
[----:B------:R-:W-:-:S02]  /*17f0*/  CS2R R92, SRZ ;  /* 0x00000000005c7805 */ /* 0x000fc4000001ff00 */
[----:B------:R-:W-:Y:S02]  /*1800*/  CS2R R124, SRZ ;  /* 0x00000000007c7805 */ /* 0x000fe4000001ff00 */
[----:B------:R-:W-:Y:S02]  /*1810*/  CS2R R120, SRZ ;  /* 0x0000000000787805 */ /* 0x000fe4000001ff00 */
[----:B------:R-:W-:Y:S01]  /*1820*/  R2UR UR5, R0 ;  /* 0x00000000000572ca */ /* 0x000fe200000e0000 */
[----:B------:R-:W-:Y:S01]  /*1830*/  IMAD.MOV.U32 R0, RZ, RZ, RZ ;  /* 0x000000ffff007224 */ /* 0x000fe200078e00ff */
        /* <DEDUP_REMOVED lines=10> */
[----:B------:R-:W-:Y:S01]  /*18e0*/  CS2R R66, SRZ ;  /* 0x0000000000427805 */ /* 0x000fe2000001ff00 */
[----:B------:R-:W-:Y:S02]  /*18f0*/  UISETP.GT.AND UP0, UPT, UR5, UR60, UPT ;  /* 0x0000003c0500728c */ /* 0x000fe4000bf04270 */
[----:B------:R-:W-:Y:S01]  /*1900*/  IMAD.U32 R85, RZ, RZ, UR5 ;  /* 0x00000005ff557e24 */ /* 0x000fe2000f8e00ff */
[----:B------:R-:W-:Y:S02]  /*1910*/  CS2R R64, SRZ ;  /* 0x0000000000407805 */ /* 0x000fe4000001ff00 */
[----:B------:R-:W-:Y:S02]  /*1920*/  CS2R R62, SRZ ;  /* 0x00000000003e7805 */ /* 0x000fe4000001ff00 */
[----:B------:R-:W-:-:S02]  /*1930*/  CS2R R60, SRZ ;  /* 0x00000000003c7805 */ /* 0x000fc4000001ff00 */
[----:B------:R-:W-:Y:S02]  /*1940*/  CS2R R58, SRZ ;  /* 0x00000000003a7805 */ /* 0x000fe4000001ff00 */
[----:B------:R-:W-:Y:S02]  /*1950*/  PLOP3.LUT P1, PT, PT, PT, UP0, 0x80, 0x0 ;  /* 0x000000000000781c */ /* 0x000fe40003f2f008 */
        /* <DEDUP_REMOVED lines=18> */
[----:B------:R-:W0:Y:S01]  /*1a80*/  S2R R5, SR_TID.X ;  /* 0x0000000000057919 */ /* 0x000e220000002100 */
[----:B------:R-:W1:Y:S01]  /*1a90*/  S2UR UR7, SR_CgaCtaId ;  /* 0x00000000000779c3 */ /* 0x000e620000008800 */
[----:B------:R-:W-:Y:S02]  /*1aa0*/  UMOV UR6, 0x400 ;  /* 0x0000040000067882 */ /* 0x000fe40000000000 */
[----:B-1----:R-:W-:-:S04]  /*1ab0*/  ULEA UR6, UR7, UR6, 0x18 ;  /* 0x0000000607067291 */ /* 0x002fc8000f8ec03f */
[----:B------:R-:W-:Y:S01]  /*1ac0*/  UIADD3 UR6, UR6, 0x12400, URZ ;  /* 0x0001240006067890 */ /* 0x000fe2000fffe03f */
[----:B0-----:R-:W-:-:S03]  /*1ad0*/  VIADD R5, R5, 0xffffff80 ;  /* 0xffffff8005057836 */ /* 0x001fc60000000000 */
[----:B------:R-:W-:Y:S02]  /*1ae0*/  ULOP3.LUT UP0, URZ, UR6, 0x1bf, URZ, 0xc0, !UPT ;  /* 0x000001bf063f7892 */ /* 0x000fe4000f80c03f */
[----:B------:R-:W-:-:S04]  /*1af0*/  SHF.R.S32.HI R4, RZ, 0x1f, R5 ;  /* 0x0000001fff047819 */ /* 0x000fc80000011405 */
[----:B------:R-:W-:Y:S02]  /*1b00*/  PLOP3.LUT P0, PT, PT, PT, UP0, 0x80, 0x0 ;  /* 0x000000000000781c */ /* 0x000fe40003f0f008 */
[----:B------:R-:W-:-:S04]  /*1b10*/  LEA.HI R4, R4, R5, RZ, 0x7 ;  /* 0x0000000504047211 */ /* 0x000fc800078f38ff */
[----:B------:R-:W-:-:S05]  /*1b20*/  SHF.R.S32.HI R4, RZ, 0x7, R4 ;  /* 0x00000007ff047819 */ /* 0x000fca0000011404 */
[----:B------:R-:W0:Y:S02]  /*1b30*/  SHFL.IDX PT, R0, R4, RZ, 0x1f ;  /* 0x00001fff04007589 */ /* 0x000e2400000e0000 */
[----:B0-----:R-:W-:-:S13]  /*1b40*/  R2UR UR4, R0 ;  /* 0x00000000000472ca */ /* 0x001fda00000e0000 */
        /* <DEDUP_REMOVED lines=15> */
[----:B------:R-:W-:Y:S02]  /*1c40*/  IMAD.U32 R6, RZ, RZ, UR4 ;  /* 0x00000004ff067e24 */ /* 0x000fe4000f8e00ff */
[----:B------:R-:W-:-:S02]  /*1c50*/  IMAD.U32 R7, RZ, RZ, UR5 ;  /* 0x00000005ff077e24 */ /* 0x000fc4000f8e00ff */
[----:B------:R-:W-:Y:S02]  /*1c60*/  IMAD.U32 R11, RZ, RZ, UR7 ;  /* 0x00000007ff0b7e24 */ /* 0x000fe4000f8e00ff */
[----:B------:R-:W-:Y:S02]  /*1c70*/  IMAD.MOV.U32 R8, RZ, RZ, 0x70 ;  /* 0x00000070ff087424 */ /* 0x000fe400078e00ff */
[----:B------:R-:W-:Y:S02]  /*1c80*/  IMAD.MOV.U32 R12, RZ, RZ, 0x1 ;  /* 0x00000001ff0c7424 */ /* 0x000fe400078e00ff */
[----:B0-----:R-:W-:-:S07]  /*1c90*/  IMAD.MOV.U32 R13, RZ, RZ, RZ ;  /* 0x000000ffff0d7224 */ /* 0x001fce00078e00ff */
[----:B------:R-:W-:-:S07]  /*1ca0*/  LEPC R20, `(.L_x_187) ;  /* 0x000000001014794e */ /* 0x000fce0000000000 */
[----:B-1----:R-:W-:Y:S05]  /*1cb0*/  CALL.ABS.NOINC R2 ;  /* 0x0000000002007343 */ /* 0x002fea0003c00000 */
.L_x_187:
[----:B------:R-:W2:Y:S01]  /*1cc0*/  LDL R2, [R1+0x28] ;  /* 0x0000280001027983 */ /* 0x000ea20000100800 */
[----:B------:R-:W-:Y:S01]  /*1cd0*/  R2UR UR7, R214 ;  /* 0x00000000d60772ca */ /* 0x000fe200000e0000 */
[----:B------:R-:W0:-:S12]  /*1ce0*/  S2UR UR5, SR_CgaCtaId ;  /* 0x00000000000579c3 */ /* 0x000e180000008800 */
[----:B------:R-:W-:-:S04]  /*1cf0*/  ULEA.HI UR4, UR7, UR7, URZ, 0x1 ;  /* 0x0000000707047291 */ /* 0x000fc8000f8f083f */
[----:B------:R-:W-:-:S04]  /*1d00*/  ULOP3.LUT UR4, UR4, 0xfffffffe, URZ, 0xc0, !UPT ;  /* 0xfffffffe04047892 */ /* 0x000fc8000f8ec03f */
[----:B------:R-:W-:Y:S01]  /*1d10*/  UIADD3 UR4, UR7, -UR4, URZ ;  /* 0x8000000407047290 */ /* 0x000fe2000fffe03f */
[----:B0-----:R-:W-:-:S05]  /*1d20*/  IMAD.U32 R3, RZ, RZ, UR5 ;  /* 0x00000005ff037e24 */ /* 0x001fca000f8e00ff */
[----:B------:R-:W-:-:S05]  /*1d30*/  IMAD.U32 R5, RZ, RZ, UR4 ;  /* 0x00000004ff057e24 */ /* 0x000fca000f8e00ff */
[----:B------:R-:W-:Y:S02]  /*1d40*/  SHF.L.U32 R5, R5, 0x1f, RZ ;  /* 0x0000001f05057819 */ /* 0x000fe400000006ff */
[----:B--2---:R-:W-:Y:S02]  /*1d50*/  R2UR UR6, R2 ;  /* 0x00000000020672ca */ /* 0x004fe400000e0000 */
[----:B------:R-:W-:-:S04]  /*1d60*/  MOV R2, 0x400 ;  /* 0x0000040000027802 */ /* 0x000fc80000000f00 */
[----:B------:R-:W-:-:S04]  /*1d70*/  LEA R2, R3, R2, 0x18 ;  /* 0x0000000203027211 */ /* 0x000fc800078ec0ff */
[----:B------:R-:W0:Y:S03]  /*1d80*/  SYNCS.PHASECHK.TRANS64.TRYWAIT P1, [R2+URZ+0x30800], R5 ;  /* 0x03080005020075a7 */ /* 0x000e26000802017f */
[----:B------:R-:W-:-:S05]  /*1d90*/  IMAD.U32 R0, RZ, RZ, UR6 ;  /* 0x00000006ff007e24 */ /* 0x000fca000f8e00ff */
[----:B------:R-:W-:Y:S01]  /*1da0*/  ISETP.NE.AND P0, PT, R0, 0x3, PT ;  /* 0x000000030000780c */ /* 0x000fe20003f05270 */
[----:B0-----:R-:W-:-:S12]  /*1db0*/  @!P1 BRA `(.L_x_188) ;  /* 0x000000f8003c9947 */ /* 0x001fd80003800000 */
.L_x_318:
[----:B------:R-:W-:Y:S05]  /*1dc0*/  @!P0 BRA `(.L_x_189) ;  /* 0x0000000000048947 */ /* 0x000fea0003800000 */
[----:B------:R-:W-:Y:S01]  /*1dd0*/  BPT.TRAP 0x1 ;  /* 0x000000040000795c */ /* 0x000fe20000300000 */
.L_x_189:
[----:B0-----:R-:W-:Y:S01]  /*1de0*/  IMAD.U32 R5, RZ, RZ, UR38 ;  /* 0x00000026ff057e24 */ /* 0x001fe2000f8e00ff */
[----:B------:R-:W-:-:S03]  /*1df0*/  MOV R4, UR39 ;  /* 0x0000002700047c02 */ /* 0x000fc60008000f00 */
[----:B------:R-:W-:Y:S01]  /*1e00*/  IMAD R0, R5, 0x8, R2 ;  /* 0x0000000805007824 */ /* 0x000fe200078e0202 */
[----:B------:R-:W-:-:S04]  /*1e10*/  SHF.L.U32 R5, R4, 0x1f, RZ ;  /* 0x0000001f04057819 */ /* 0x000fc800000006ff */
[----:B------:R0:W1:Y:S01]  /*1e20*/  SYNCS.PHASECHK.TRANS64.TRYWAIT P1, [R0+URZ+0x30830], R5 ;  /* 0x03083005000075a7 */ /* 0x000062000802017f */
[----:B------:R-:W-:Y:S05]  /*1e30*/  @!P0 BRA `(.L_x_190) ;  /* 0x0000000000048947 */ /* 0x000fea0003800000 */
[----:B------:R-:W-:Y:S01]  /*1e40*/  BPT.TRAP 0x1 ;  /* 0x000000040000795c */ /* 0x000fe20000300000 */
.L_x_190:
[----:B------:R-:W-:Y:S01]  /*1e50*/  IMAD.MOV.U32 R119, RZ, RZ, RZ ;  /* 0x000000ffff777224 */ /* 0x000fe200078e00ff */
[----:B-1----:R-:W-:Y:S06]  /*1e60*/  @P1 BRA `(.L_x_191) ;  /* 0x0000000000081947 */ /* 0x002fec0003800000 */
[----:B------:R-:W1:Y:S02]  /*1e70*/  SYNCS.PHASECHK.TRANS64.TRYWAIT P1, [R0+URZ+0x30830], R5 ;  /* 0x03083005000075a7 */ /* 0x000e64000802017f */
[----:B-1----:R-:W-:Y:S05]  /*1e80*/  @!P1 BRA `(.L_x_192) ;  /* 0x000000f8001c9947 */ /* 0x002fea0003800000 */
.L_x_191:
[----:B------:R-:W-:Y:S05]  /*1e90*/  WARPSYNC.ALL ;  /* 0x0000000000007948 */ /* 0x000fea0003800000 */
[----:B------:R-:W-:Y:S01]  /*1ea0*/  R2UR UR4, R2 ;  /* 0x00000000020472ca */ /* 0x000fe200000e0000 */
[----:B------:R-:W-:Y:S01]  /*1eb0*/  ULOP3.LUT UR5, UR40, 0x10000, URZ, 0xfc, !UPT ;  /* 0x0001000028057892 */ /* 0x000fe2000f8efc3f */
[----:B------:R-:W-:Y:S01]  /*1ec0*/  WARPGROUP.ARRIVE ;  /* 0x00000000000079c5 */ /* 0x000fe20000000000 */
[----:B------:R-:W-:Y:S01]  /*1ed0*/  UMOV UR9, 0x40000040 ;  /* 0x4000004000097882 */ /* 0x000fe20000000000 */
[----:B------:R-:W-:Y:S01]  /*1ee0*/  UMOV UR11, 0x40000040 ;  /* 0x40000040000b7882 */ /* 0x000fe20000000000 */
[----:B------:R-:W-:Y:S01]  /*1ef0*/  UIADD3 UR7, UR5, 0x2, URZ ;  /* 0x0000000205077890 */ /* 0x000fe2000fffe03f */
[----:B------:R-:W-:Y:S01]  /*1f00*/  IMAD.U32 R9, RZ, RZ, UR9 ;  /* 0x00000009ff097e24 */ /* 0x000fe2000f8e00ff */
[----:B------:R-:W-:Y:S01]  /*1f10*/  UMOV UR13, 0x40000040 ;  /* 0x40000040000d7882 */ /* 0x000fe20000000000 */
[----:B------:R-:W-:Y:S01]  /*1f20*/  UMOV UR8, UR5 ;  /* 0x0000000500087c82 */ /* 0x000fe20008000000 */
[----:B------:R-:W-:Y:S01]  /*1f30*/  UMOV UR15, 0x40000040 ;  /* 0x40000040000f7882 */ /* 0x000fe20000000000 */
[----:B------:R-:W-:Y:S01]  /*1f40*/  IMAD.U32 R8, RZ, RZ, UR8 ;  /* 0x00000008ff087e24 */ /* 0x000fe2000f8e00ff */
[----:B------:R-:W-:Y:S01]  /*1f50*/  UIADD3 UR56, UR5, 0x4, URZ ;  /* 0x0000000405387890 */ /* 0x000fe2000fffe03f */
[----:B------:R-:W-:Y:S01]  /*1f60*/  IMAD.U32 R7, RZ, RZ, UR13 ;  /* 0x0000000dff077e24 */ /* 0x000fe2000f8e00ff */
[----:B------:R-:W-:Y:S01]  /*1f70*/  UIADD3 UR4, UR4, 0x1e400, URZ ;  /* 0x0001e40004047890 */ /* 0x000fe2000fffe03f */
[----:B------:R-:W-:Y:S01]  /*1f80*/  UMOV UR12, UR7 ;  /* 0x00000007000c7c82 */ /* 0x000fe20008000000 */
[----:B------:R-:W-:-:S02]  /*1f90*/  UMOV UR57, 0x40000040 ;  /* 0x4000004000397882 */ /* 0x000fc40000000000 */
[----:B------:R-:W-:Y:S01]  /*1fa0*/  USHF.R.U32.HI UR4, URZ, 0x4, UR4 ;  /* 0x000000043f047899 */ /* 0x000fe20008011604 */
[----:B------:R-:W-:Y:S01]  /*1fb0*/  IMAD.U32 R6, RZ, RZ, UR12 ;  /* 0x0000000cff067e24 */ /* 0x000fe2000f8e00ff */
[----:B------:R-:W-:Y:S01]  /*1fc0*/  UMOV UR59, 0x40000040 ;  /* 0x40000040003b7882 */ /* 0x000fe20000000000 */
[----:B------:R-:W-:Y:S02]  /*1fd0*/  UIADD3 UR52, UR5, 0x6, URZ ;  /* 0x0000000605347890 */ /* 0x000fe4000fffe03f */
[----:B------:R-:W-:Y:S01]  /*1fe0*/  ULOP3.LUT UR4, UR4, 0x3fff, URZ, 0xc0, !UPT ;  /* 0x00003fff04047892 */ /* 0x000fe2000f8ec03f */
[----:B------:R-:W-:Y:S01]  /*1ff0*/  UMOV UR53, 0x40000040 ;  /* 0x4000004000357882 */ /* 0x000fe20000000000 */
[----:B------:R-:W-:Y:S02]  /*2000*/  UMOV UR55, 0x40000040 ;  /* 0x4000004000377882 */ /* 0x000fe40000000000 */
[----:B------:R-:W-:Y:S02]  /*2010*/  ULOP3.LUT UR4, UR4, 0x10000, URZ, 0xfc, !UPT ;  /* 0x0001000004047892 */ /* 0x000fe4000f8efc3f */
[----:B------:R-:W-:-:S02]  /*2020*/  UIADD3 UR48, UR5, 0x400, URZ ;  /* 0x0000040005307890 */ /* 0x000fc4000fffe03f */
[----:B------:R-:W-:Y:S01]  /*2030*/  UIMAD UR6, UR38, 0x900, UR4 ;  /* 0x00000900260678a4 */ /* 0x000fe2000f8e0204 */
[----:B------:R-:W-:Y:S01]  /*2040*/  UMOV UR49, 0x40000040 ;  /* 0x4000004000317882 */ /* 0x000fe20000000000 */
[----:B------:R-:W-:Y:S02]  /*2050*/  UMOV UR51, 0x40000040 ;  /* 0x4000004000337882 */ /* 0x000fe40000000000 */
[----:B------:R-:W-:Y:S02]  /*2060*/  UIADD3 UR58, UR6, 0x4, URZ ;  /* 0x00000004063a7890 */ /* 0x000fe4000fffe03f */
[----:B------:R-:W-:Y:S02]  /*2070*/  UIADD3 UR54, UR6, 0x6, URZ ;  /* 0x0000000606367890 */ /* 0x000fe4000fffe03f */
[----:B------:R-:W-:Y:S01]  /*2080*/  UMOV UR10, UR6 ;  /* 0x00000006000a7c82 */ /* 0x000fe20008000000 */
[----:B------:R-:W-:Y:S01]  /*2090*/  UIADD3 UR50, UR6, 0x300, URZ ;  /* 0x0000030006327890 */ /* 0x000fe2000fffe03f */
[----:B------:R-:W-:Y:S01]  /*20a0*/  HGMMA.64x96x16.F32.BF16 R24, gdesc[UR8], RZ, !UPT, gsb0 ;  /* 0x01600000081879f0 */ /* 0x000fe2000c0018ff */
[----:B------:R-:W-:-:S02]  /*20b0*/  UIADD3 UR8, UR6, 0x2, URZ ;  /* 0x0000000206087890 */ /* 0x000fc4000fffe03f */
[----:B------:R-:W-:Y:S02]  /*20c0*/  UIADD3 UR44, UR5, 0x402, URZ ;  /* 0x00000402052c7890 */ /* 0x000fe4000fffe03f */
[----:B------:R-:W-:Y:S01]  /*20d0*/  UIADD3 UR46, UR6, 0x302, URZ ;  /* 0x00000302062e7890 */ /* 0x000fe2000fffe03f */
[----:B------:R-:W-:Y:S02]  /*20e0*/  UMOV UR45, 0x40000040 ;  /* 0x40000040002d7882 */ /* 0x000fe40000000000 */
[----:B------:R-:W-:Y:S01]  /*20f0*/  UMOV UR14, UR8 ;  /* 0x00000008000e7c82 */ /* 0x000fe20008000000 */
[----:B------:R-:W-:Y:S01]  /*2100*/  UMOV UR47, 0x40000040 ;  /* 0x40000040002f7882 */ /* 0x000fe20000000000 */
[----:B------:R-:W-:Y:S02]  /*2110*/  UIADD3 UR16, UR5, 0x406, URZ ;  /* 0x0000040605107890 */ /* 0x000fe4000fffe03f */
        /* <DEDUP_REMOVED lines=19> */
[----:B------:R-:W-:Y:S02]  /*2250*/  WARPGROUP.DEPBAR.LE gsb0, 0x0 ;  /* 0x00008000000079c5 */ /* 0x000fe40000010000 */
[----:B------:R-:W-:-:S06]  /*2260*/  WARPGROUP.ARRIVE ;  /* 0x00000000000079c5 */ /* 0x000fcc0000000000 */
[----:B------:R-:W-:Y:S01]  /*2270*/  HGMMA.64x96x16.F32.BF16 R24, gdesc[UR12], R24, gsb0 ;  /* 0x016000000c1879f0 */ /* 0x000fe20008001818 */
[----:B------:R-:W-:Y:S02]  /*2280*/  UIADD3 UR12, UR5, 0x404, URZ ;  /* 0x00000404050c7890 */ /* 0x000fe4000fffe03f */
[----:B------:R-:W-:Y:S01]  /*2290*/  UIADD3 UR14, UR6, 0x304, URZ ;  /* 0x00000304060e7890 */ /* 0x000fe2000fffe03f */
[----:B------:R-:W-:Y:S01]  /*22a0*/  UMOV UR13, 0x40000040 ;  /* 0x40000040000d7882 */ /* 0x000fe20000000000 */
        /* <DEDUP_REMOVED lines=34> */
.L_x_193:
[----:B------:R-:W-:Y:S01]  /*24d0*/  R2UR UR7, R84 ;  /* 0x00000000540772ca */ /* 0x000fe200000e0000 */
[----:B------:R-:W-:Y:S01]  /*24e0*/  ULDC UR5, c[0x0][0x9d8] ;  /* 0x0002760000057ab9 */ /* 0x000fe20000000800 */
[----:B------:R-:W-:Y:S01]  /*24f0*/  R2UR UR6, R85 ;  /* 0x00000000550672ca */ /* 0x000fe200000e0000 */
[----:B------:R-:W-:Y:S01]  /*2500*/  FMUL.FTZ R24, R24, UR5 ;  /* 0x0000000518187c20 */ /* 0x000fe20008410000 */
[----:B------:R-:W-:Y:S01]  /*2510*/  FMUL.FTZ R25, R25, UR5 ;  /* 0x0000000519197c20 */ /* 0x000fe20008410000 */
[----:B------:R-:W-:Y:S01]  /*2520*/  FMUL.FTZ R28, R28, UR5 ;  /* 0x000000051c1c7c20 */ /* 0x000fe20008410000 */
[----:B------:R-:W-:Y:S01]  /*2530*/  FMUL.FTZ R29, R29, UR5 ;  /* 0x000000051d1d7c20 */ /* 0x000fe20008410000 */
[----:B------:R-:W-:Y:S01]  /*2540*/  FMUL.FTZ R32, R32, UR5 ;  /* 0x0000000520207c20 */ /* 0x000fe20008410000 */
[----:B------:R-:W-:Y:S01]  /*2550*/  FMUL.FTZ R33, R33, UR5 ;  /* 0x0000000521217c20 */ /* 0x000fe20008410000 */
[----:B------:R-:W2:Y:S01]  /*2560*/  MUFU.TANH R24, R24 ;  /* 0x0000001800187308 */ /* 0x000ea20000002400 */
[----:B------:R-:W-:Y:S01]  /*2570*/  FMUL.FTZ R26, R26, UR5 ;  /* 0x000000051a1a7c20 */ /* 0x000fe20008410000 */
[----:B------:R-:W-:Y:S01]  /*2580*/  FMUL.FTZ R34, R34, UR5 ;  /* 0x0000000522227c20 */ /* 0x000fe20008410000 */
[----:B------:R-:W-:Y:S01]  /*2590*/  FMUL.FTZ R36, R36, UR5 ;  /* 0x0000000524247c20 */ /* 0x000fe20008410000 */
[----:B------:R-:W-:-:S02]  /*25a0*/  IMAD.U32 R4, RZ, RZ, UR7 ;  /* 0x00000007ff047e24 */ /* 0x000fc4000f8e00ff */
[----:B------:R-:W-:Y:S01]  /*25b0*/  FMUL.FTZ R27, R27, UR5 ;  /* 0x000000051b1b7c20 */ /* 0x000fe20008410000 */
[----:B------:R-:W-:Y:S02]  /*25c0*/  IMAD.U32 R11, RZ, RZ, UR6 ;  /* 0x00000006ff0b7e24 */ /* 0x000fe4000f8e00ff */
[----:B------:R-:W-:Y:S01]  /*25d0*/  FMUL.FTZ R38, R38, UR5 ;  /* 0x0000000526267c20 */ /* 0x000fe20008410000 */
[----:B------:R-:W-:Y:S01]  /*25e0*/  MUFU.TANH R25, R25 ;  /* 0x0000001900197308 */ /* 0x000fe20000002400 */
[----:B------:R-:W-:Y:S01]  /*25f0*/  IADD3 R4, R4, 0x60, -R17 ;  /* 0x0000006004047810 */ /* 0x000fe20007ffe811 */
[----:B------:R-:W-:Y:S01]  /*2600*/  FMUL.FTZ R37, R37, UR5 ;  /* 0x0000000525257c20 */ /* 0x000fe20008410000 */
[----:B------:R-:W-:Y:S01]  /*2610*/  FMUL.FTZ R30, R30, UR5 ;  /* 0x000000051e1e7c20 */ /* 0x000fe20008410000 */
[----:B------:R-:W-:Y:S01]  /*2620*/  FMUL.FTZ R39, R39, UR5 ;  /* 0x0000000527277c20 */ /* 0x000fe20008410000 */
[----:B------:R-:W-:Y:S01]  /*2630*/  FMUL.FTZ R40, R40, UR5 ;  /* 0x0000000528287c20 */ /* 0x000fe20008410000 */
[----:B------:R-:W-:-:S02]  /*2640*/  IMAD R4, R11, -0x60, R4 ;  /* 0xffffffa00b047824 */ /* 0x000fc400078e0204 */
[----:B------:R-:W-:Y:S01]  /*2650*/  FMUL.FTZ R31, R31, UR5 ;  /* 0x000000051f1f7c20 */ /* 0x000fe20008410000 */
[----:B------:R-:W-:Y:S01]  /*2660*/  MUFU.TANH R28, R28 ;  /* 0x0000001c001c7308 */ /* 0x000fe20000002400 */
[----:B------:R-:W-:Y:S01]  /*2670*/  FMUL.FTZ R46, R46, UR5 ;  /* 0x000000052e2e7c20 */ /* 0x000fe20008410000 */
[----:B------:R-:W-:Y:S01]  /*2680*/  FMUL.FTZ R41, R41, UR5 ;  /* 0x0000000529297c20 */ /* 0x000fe20008410000 */
[C---:B------:R-:W-:Y:S01]  /*2690*/  ISETP.GT.AND P6, PT, R4.reuse, RZ, PT ;  /* 0x000000ff0400720c */ /* 0x040fe20003fc4270 */
[----:B------:R-:W-:Y:S01]  /*26a0*/  FMUL.FTZ R47, R47, UR5 ;  /* 0x000000052f2f7c20 */ /* 0x000fe20008410000 */
[----:B------:R-:W-:Y:S01]  /*26b0*/  ISETP.GT.AND P5, PT, R4, 0x1, PT ;  /* 0x000000010400780c */ /* 0x000fe20003fa4270 */
[----:B------:R-:W-:Y:S01]  /*26c0*/  FMUL.FTZ R44, R44, UR5 ;  /* 0x000000052c2c7c20 */ /* 0x000fe20008410000 */
[----:B------:R-:W-:Y:S01]  /*26d0*/  ISETP.GT.AND P4, PT, R4, 0x8, PT ;  /* 0x000000080400780c */ /* 0x000fe20003f84270 */
[----:B------:R-:W-:Y:S01]  /*26e0*/  MUFU.TANH R29, R29 ;  /* 0x0000001d001d7308 */ /* 0x000fe20000002400 */
[----:B--2---:R-:W-:Y:S01]  /*26f0*/  FSEL R11, R24, -INF , P6 ;  /* 0xff800000180b7808 */ /* 0x004fe20003000000 */
[----:B------:R-:W-:Y:S01]  /*2700*/  FMUL.FTZ R35, R35, UR5 ;  /* 0x0000000523237c20 */ /* 0x000fe20008410000 */
[C---:B------:R-:W-:Y:S01]  /*2710*/  ISETP.GT.AND P3, PT, R4.reuse, 0x9, PT ;  /* 0x000000090400780c */ /* 0x040fe20003f64270 */
[----:B------:R-:W-:Y:S01]  /*2720*/  FMUL.FTZ R45, R45, UR5 ;  /* 0x000000052d2d7c20 */ /* 0x000fe20008410000 */
[----:B------:R-:W-:Y:S01]  /*2730*/  ISETP.GT.AND P2, PT, R4, 0x10, PT ;  /* 0x000000100400780c */ /* 0x000fe20003f44270 */
[----:B------:R-:W-:Y:S01]  /*2740*/  FMUL.FTZ R54, R54, UR5 ;  /* 0x0000000536367c20 */ /* 0x000fe20008410000 */
[----:B------:R-:W-:Y:S01]  /*2750*/  ISETP.GT.AND P1, PT, R4, 0x11, PT ;  /* 0x000000110400780c */ /* 0x000fe20003f24270 */
[----:B------:R-:W-:Y:S01]  /*2760*/  MUFU.TANH R32, R32 ;  /* 0x0000002000207308 */ /* 0x000fe20000002400 */
[----:B------:R-:W-:Y:S01]  /*2770*/  FMUL.FTZ R48, R48, UR5 ;  /* 0x0000000530307c20 */ /* 0x000fe20008410000 */
[----:B------:R-:W-:Y:S01]  /*2780*/  FMUL.FTZ R42, R42, UR5 ;  /* 0x000000052a2a7c20 */ /* 0x000fe20008410000 */
[----:B------:R-:W-:Y:S01]  /*2790*/  FMUL.FTZ R49, R49, UR5 ;  /* 0x0000000531317c20 */ /* 0x000fe20008410000 */
[----:B------:R-:W-:Y:S01]  /*27a0*/  FMUL.FTZ R55, R55, UR5 ;  /* 0x0000000537377c20 */ /* 0x000fe20008410000 */
[----:B------:R-:W-:Y:S01]  /*27b0*/  FMUL.FTZ R43, R43, UR5 ;  /* 0x000000052b2b7c20 */ /* 0x000fe20008410000 */
[----:B------:R-:W-:Y:S01]  /*27c0*/  FMUL.FTZ R52, R52, UR5 ;  /* 0x0000000534347c20 */ /* 0x000fe20008410000 */
[----:B------:R-:W-:Y:S01]  /*27d0*/  FMUL.FTZ R53, R53, UR5 ;  /* 0x0000000535357c20 */ /* 0x000fe20008410000 */
[----:B01----:R-:W0:Y:S01]  /*27e0*/  MUFU.TANH R5, R26 ;  /* 0x0000001a00057308 */ /* 0x003e220000002400 */
[----:B------:R-:W-:Y:S01]  /*27f0*/  FMUL.FTZ R56, R56, UR5 ;  /* 0x0000000538387c20 */ /* 0x000fe20008410000 */
[----:B------:R-:W-:Y:S01]  /*2800*/  FMUL.FTZ R50, R50, UR5 ;  /* 0x0000000532327c20 */ /* 0x000fe20008410000 */
[----:B------:R-:W-:Y:S01]  /*2810*/  FMUL.FTZ R57, R57, UR5 ;  /* 0x0000000539397c20 */ /* 0x000fe20008410000 */
[----:B------:R-:W-:Y:S01]  /*2820*/  FMUL.FTZ R51, R51, UR5 ;  /* 0x0000000533337c20 */ /* 0x000fe20008410000 */
[----:B------:R-:W-:Y:S01]  /*2830*/  FMUL.FTZ R60, R60, UR5 ;  /* 0x000000053c3c7c20 */ /* 0x000fe20008410000 */
[----:B------:R-:W-:Y:S01]  /*2840*/  FMUL.FTZ R61, R61, UR5 ;  /* 0x000000053d3d7c20 */ /* 0x000fe20008410000 */
[----:B------:R-:W-:Y:S01]  /*2850*/  FMUL.FTZ R64, R64, UR5 ;  /* 0x0000000540407c20 */ /* 0x000fe20008410000 */
[----:B------:R-:W-:Y:S01]  /*2860*/  MUFU.TANH R33, R33 ;  /* 0x0000002100217308 */ /* 0x000fe20000002400 */
[----:B------:R-:W-:Y:S01]  /*2870*/  FMUL.FTZ R58, R58, UR5 ;  /* 0x000000053a3a7c20 */ /* 0x000fe20008410000 */
[----:B------:R-:W-:Y:S01]  /*2880*/  FMUL.FTZ R65, R65, UR5 ;  /* 0x0000000541417c20 */ /* 0x000fe20008410000 */
[----:B------:R-:W-:Y:S01]  /*2890*/  FMUL.FTZ R59, R59, UR5 ;  /* 0x000000053b3b7c20 */ /* 0x000fe20008410000 */
[----:B------:R-:W-:Y:S01]  /*28a0*/  FMUL.FTZ R68, R68, UR5 ;  /* 0x0000000544447c20 */ /* 0x000fe20008410000 */
[----:B------:R-:W-:Y:S01]  /*28b0*/  FMUL.FTZ R69, R69, UR5 ;  /* 0x0000000545457c20 */ /* 0x000fe20008410000 */
[----:B------:R-:W-:Y:S01]  /*28c0*/  ULDC UR11, c[0x0][0x988] ;  /* 0x00026200000b7ab9 */ /* 0x000fe20000000800 */
[----:B------:R-:W-:Y:S01]  /*28d0*/  P2R R72, PR, RZ, 0x1 ;  /* 0x00000001ff487803 */ /* 0x000fe20000000000 */
[----:B------:R1:W2:Y:S01]  /*28e0*/  MUFU.TANH R14, R34 ;  /* 0x00000022000e7308 */ /* 0x0002a20000002400 */
[----:B0-----:R-:W-:Y:S01]  /*28f0*/  FSEL R5, R5, -INF , P6 ;  /* 0xff80000005057808 */ /* 0x001fe20003000000 */
[----:B------:R-:W-:Y:S01]  /*2900*/  FMUL.FTZ R62, R62, UR5 ;  /* 0x000000053e3e7c20 */ /* 0x000fe20008410000 */
[----:B------:R-:W-:Y:S01]  /*2910*/  ISETP.GT.AND P6, PT, R4, 0x18, PT ;  /* 0x000000180400780c */ /* 0x000fe20003fc4270 */
[----:B------:R-:W-:Y:S01]  /*2920*/  FMUL.FTZ R63, R63, UR5 ;  /* 0x000000053f3f7c20 */ /* 0x000fe20008410000 */
[----:B------:R-:W-:Y:S01]  /*2930*/  FMUL.FTZ R66, R66, UR5 ;  /* 0x0000000542427c20 */ /* 0x000fe20008410000 */
[----:B------:R-:W-:Y:S01]  /*2940*/  FMUL.FTZ R67, R67, UR5 ;  /* 0x0000000543437c20 */ /* 0x000fe20008410000 */
[----:B------:R-:W-:Y:S01]  /*2950*/  FMUL.FTZ R70, R70, UR5 ;  /* 0x0000000546467c20 */ /* 0x000fe20008410000 */
[----:B------:R-:W0:Y:S01]  /*2960*/  MUFU.TANH R10, R27 ;  /* 0x0000001b000a7308 */ /* 0x000e220000002400 */
[----:B-1----:R-:W-:Y:S01]  /*2970*/  FSEL R34, R25, -INF , P5 ;  /* 0xff80000019227808 */ /* 0x002fe20002800000 */
[----:B------:R-:W-:Y:S01]  /*2980*/  FMUL.FTZ R71, R71, UR5 ;  /* 0x0000000547477c20 */ /* 0x000fe20008410000 */
[----:B------:R-:W-:Y:S01]  /*2990*/  IADD3 R0, R0, 0x30840, RZ ;  /* 0x0003084000007810 */ /* 0x000fe20007ffe0ff */
[----:B------:R-:W-:Y:S01]  /*29a0*/  UIADD3 UR5, UR6, -0x2, URZ ;  /* 0xfffffffe06057890 */ /* 0x000fe2000fffe03f */
[----:B------:R-:W-:Y:S01]  /*29b0*/  FMNMX.FTZ R25, R11, R34, !PT ;  /* 0x000000220b197209 */ /* 0x000fe20007810000 */
[--C-:B------:R-:W-:Y:S01]  /*29c0*/  IMAD.MOV.U32 R118, RZ, RZ, R119.reuse ;  /* 0x000000ffff767224 */ /* 0x100fe200078e0077 */
[----:B------:R-:W-:Y:S01]  /*29d0*/  PRMT R0, R3, 0x654, R0 ;  /* 0x0000065403007816 */ /* 0x000fe20000000000 */
[----:B------:R-:W1:Y:S01]  /*29e0*/  MUFU.TANH R36, R36 ;  /* 0x0000002400247308 */ /* 0x000e620000002400 */
[----:B--2---:R-:W-:Y:S01]  /*29f0*/  FSEL R14, R14, -INF , P2 ;  /* 0xff8000000e0e7808 */ /* 0x004fe20001000000 */
[----:B------:R-:W-:Y:S01]  /*2a00*/  UISETP.GE.AND UP0, UPT, UR5, UR60, UPT ;  /* 0x0000003c0500728c */ /* 0x000fe2000bf06270 */
[----:B------:R2:W-:Y:S01]  /*2a10*/  SYNCS.ARRIVE.TRANS64.RED.A1T0 RZ, [R0+URZ], RZ ;  /* 0x000000ff00ff79a7 */ /* 0x0005e2000810043f */
[--C-:B------:R-:W-:Y:S01]  /*2a20*/  IMAD.MOV.U32 R117, RZ, RZ, R119.reuse ;  /* 0x000000ffff757224 */ /* 0x100fe200078e0077 */
[-C--:B------:R-:W-:Y:S01]  /*2a30*/  MOV R112, R119.reuse ;  /* 0x0000007700707202 */ /* 0x080fe20000000f00 */
[--C-:B------:R-:W-:Y:S01]  /*2a40*/  IMAD.MOV.U32 R116, RZ, RZ, R119.reuse ;  /* 0x000000ffff747224 */ /* 0x100fe200078e0077 */
[-C--:B------:R-:W-:Y:S01]  /*2a50*/  MOV R103, R119.reuse ;  /* 0x0000007700677202 */ /* 0x080fe20000000f00 */
[----:B------:R3:W4:Y:S01]  /*2a60*/  MUFU.TANH R20, R38 ;  /* 0x0000002600147308 */ /* 0x0007220000002400 */
[----:B0-----:R-:W-:Y:S01]  /*2a70*/  FSEL R10, R10, -INF , P5 ;  /* 0xff8000000a0a7808 */ /* 0x001fe20002800000 */
[--C-:B------:R-:W-:Y:S01]  /*2a80*/  IMAD.MOV.U32 R115, RZ, RZ, R119.reuse ;  /* 0x000000ffff737224 */ /* 0x100fe200078e0077 */
[----:B------:R-:W-:Y:S01]  /*2a90*/  ISETP.GT.AND P5, PT, R4, 0x19, PT ;  /* 0x000000190400780c */ /* 0x000fe20003fa4270 */
[--C-:B------:R-:W-:Y:S01]  /*2aa0*/  IMAD.MOV.U32 R114, RZ, RZ, R119.reuse ;  /* 0x000000ffff727224 */ /* 0x100fe200078e0077 */
[-C--:B------:R-:W-:Y:S01]  /*2ab0*/  MOV R94, R119.reuse ;  /* 0x00000077005e7202 */ /* 0x080fe20000000f00 */
[--C-:B------:R-:W-:Y:S01]  /*2ac0*/  IMAD.MOV.U32 R113, RZ, RZ, R119.reuse ;  /* 0x000000ffff717224 */ /* 0x100fe200078e0077 */
[----:B------:R-:W-:Y:S01]  /*2ad0*/  MOV R85, R119 ;  /* 0x0000007700557202 */ /* 0x000fe20000000f00 */
[----:B------:R-:W0:Y:S01]  /*2ae0*/  MUFU.TANH R12, R30 ;  /* 0x0000001e000c7308 */ /* 0x000e220000002400 */
[----:B---3--:R-:W-:Y:S01]  /*2af0*/  FSEL R38, R28, -INF , P4 ;  /* 0xff8000001c267808 */ /* 0x008fe20002000000 */
[--C-:B------:R-:W-:Y:S01]  /*2b00*/  IMAD.MOV.U32 R111, RZ, RZ, R119.reuse ;  /* 0x000000ffff6f7224 */ /* 0x100fe200078e0077 */
[----:B-1----:R-:W-:Y:S01]  /*2b10*/  FSEL R36, R36, -INF , P6 ;  /* 0xff80000024247808 */ /* 0x002fe20003000000 */
[--C-:B------:R-:W-:Y:S01]  /*2b20*/  IMAD.MOV.U32 R110, RZ, RZ, R119.reuse ;  /* 0x000000ffff6e7224 */ /* 0x100fe200078e0077 */
[----:B------:R-:W-:Y:S01]  /*2b30*/  FMNMX.FTZ R24, R38, R25, !PT ;  /* 0x0000001926187209 */ /* 0x000fe20007810000 */
[--C-:B------:R-:W-:Y:S01]  /*2b40*/  IMAD.MOV.U32 R109, RZ, RZ, R119.reuse ;  /* 0x000000ffff6d7224 */ /* 0x100fe200078e0077 */
[----:B------:R-:W-:Y:S01]  /*2b50*/  MOV R76, R119 ;  /* 0x00000077004c7202 */ /* 0x000fe20000000f00 */
[----:B------:R-:W-:Y:S01]  /*2b60*/  MUFU.TANH R37, R37 ;  /* 0x0000002500257308 */ /* 0x000fe20000002400 */
[----:B----4-:R-:W-:Y:S01]  /*2b70*/  FSEL R20, R20, -INF , P6 ;  /* 0xff80000014147808 */ /* 0x010fe20003000000 */
[--C-:B------:R-:W-:Y:S01]  /*2b80*/  IMAD.MOV.U32 R108, RZ, RZ, R119.reuse ;  /* 0x000000ffff6c7224 */ /* 0x100fe200078e0077 */
[----:B------:R-:W-:Y:S01]  /*2b90*/  ISETP.GT.AND P6, PT, R4, 0x30, PT ;  /* 0x000000300400780c */ /* 0x000fe20003fc4270 */
[----:B------:R-:W-:-:S02]  /*2ba0*/  IMAD.MOV.U32 R107, RZ, RZ, R119 ;  /* 0x000000ffff6b7224 */ /* 0x000fc400078e0077 */
[--C-:B------:R-:W-:Y:S02]  /*2bb0*/  IMAD.MOV.U32 R106, RZ, RZ, R119.reuse ;  /* 0x000000ffff6a7224 */ /* 0x100fe400078e0077 */
[----:B------:R1:W3:Y:S01]  /*2bc0*/  MUFU.TANH R21, R39 ;  /* 0x0000002700157308 */ /* 0x0002e20000002400 */
        /* <DEDUP_REMOVED lines=8> */
[--C-:B------:R-:W-:Y:S01]  /*2c50*/  IMAD.MOV.U32 R100, RZ, RZ, R119.reuse ;  /* 0x000000ffff647224 */ /* 0x100fe200078e0077 */
[----:B------:R-:W-:Y:S01]  /*2c60*/  FMNMX.FTZ R25, R39, R24, !PT ;  /* 0x0000001827197209 */ /* 0x000fe20007810000 */
[--C-:B------:R-:W-:Y:S02]  /*2c70*/  IMAD.MOV.U32 R99, RZ, RZ, R119.reuse ;  /* 0x000000ffff637224 */ /* 0x100fe400078e0077 */
[----:B------:R-:W1:Y:S01]  /*2c80*/  MUFU.TANH R40, R40 ;  /* 0x0000002800287308 */ /* 0x000e620000002400 */
[----:B---3--:R-:W-:Y:S01]  /*2c90*/  FSEL R21, R21, -INF , P5 ;  /* 0xff80000015157808 */ /* 0x008fe20002800000 */
[--C-:B------:R-:W-:Y:S02]  /*2ca0*/  IMAD.MOV.U32 R98, RZ, RZ, R119.reuse ;  /* 0x000000ffff627224 */ /* 0x100fe400078e0077 */
[--C-:B------:R-:W-:Y:S02]  /*2cb0*/  IMAD.MOV.U32 R97, RZ, RZ, R119.reuse ;  /* 0x000000ffff617224 */ /* 0x100fe400078e0077 */
[----:B------:R-:W-:-:S02]  /*2cc0*/  IMAD.MOV.U32 R96, RZ, RZ, R119 ;  /* 0x000000ffff607224 */ /* 0x000fc400078e0077 */
[----:B------:R3:W4:Y:S01]  /*2cd0*/  MUFU.TANH R26, R46 ;  /* 0x0000002e001a7308 */ /* 0x0007220000002400 */
[----:B0-----:R-:W-:Y:S01]  /*2ce0*/  FSEL R13, R13, -INF , P3 ;  /* 0xff8000000d0d7808 */ /* 0x001fe20001800000 */
[--C-:B------:R-:W-:Y:S01]  /*2cf0*/  IMAD.MOV.U32 R95, RZ, RZ, R119.reuse ;  /* 0x000000ffff5f7224 */ /* 0x100fe200078e0077 */
[----:B------:R-:W-:Y:S01]  /*2d00*/  ISETP.GT.AND P3, PT, R4, 0x21, PT ;  /* 0x000000210400780c */ /* 0x000fe20003f64270 */
[--C-:B------:R-:W-:Y:S02]  /*2d10*/  IMAD.MOV.U32 R93, RZ, RZ, R119.reuse ;  /* 0x000000ffff5d7224 */ /* 0x100fe400078e0077 */
[--C-:B------:R-:W-:Y:S02]  /*2d20*/  IMAD.MOV.U32 R92, RZ, RZ, R119.reuse ;  /* 0x000000ffff5c7224 */ /* 0x100fe400078e0077 */
[----:B------:R-:W-:Y:S01]  /*2d30*/  MUFU.TANH R41, R41 ;  /* 0x0000002900297308 */ /* 0x000fe20000002400 */
[----:B---3--:R-:W-:Y:S01]  /*2d40*/  FSEL R46, R32, -INF , P2 ;  /* 0xff800000202e7808 */ /* 0x008fe20001000000 */
[--C-:B------:R-:W-:Y:S01]  /*2d50*/  IMAD.MOV.U32 R91, RZ, RZ, R119.reuse ;  /* 0x000000ffff5b7224 */ /* 0x100fe200078e0077 */
[----:B-1----:R-:W-:Y:S01]  /*2d60*/  FSEL R40, R40, -INF , P4 ;  /* 0xff80000028287808 */ /* 0x002fe20002000000 */
[--C-:B------:R-:W-:Y:S01]  /*2d70*/  IMAD.MOV.U32 R90, RZ, RZ, R119.reuse ;  /* 0x000000ffff5a7224 */ /* 0x100fe200078e0077 */
[----:B------:R-:W-:Y:S01]  /*2d80*/  FMNMX.FTZ R24, R46, R25, !PT ;  /* 0x000000192e187209 */ /* 0x000fe20007810000 */
[--C-:B------:R-:W-:Y:S01]  /*2d90*/  IMAD.MOV.U32 R89, RZ, RZ, R119.reuse ;  /* 0x000000ffff597224 */ /* 0x100fe200078e0077 */
[----:B------:R-:W-:Y:S01]  /*2da0*/  ISETP.GT.AND P2, PT, R4, 0x28, PT ;  /* 0x000000280400780c */ /* 0x000fe20003f44270 */
[----:B------:R0:W-:Y:S01]  /*2db0*/  MUFU.TANH R27, R47 ;  /* 0x0000002f001b7308 */ /* 0x0001e20000002400 */
[----:B------:R-:W-:-:S02]  /*2dc0*/  IMAD.MOV.U32 R88, RZ, RZ, R119 ;  /* 0x000000ffff587224 */ /* 0x000fc400078e0077 */
[----:B----4-:R-:W-:Y:S01]  /*2dd0*/  FSEL R26, R26, -INF , P2 ;  /* 0xff8000001a1a7808 */ /* 0x010fe20001000000 */
[--C-:B------:R-:W-:Y:S02]  /*2de0*/  IMAD.MOV.U32 R87, RZ, RZ, R119.reuse ;  /* 0x000000ffff577224 */ /* 0x100fe400078e0077 */
[--C-:B------:R-:W-:Y:S02]  /*2df0*/  IMAD.MOV.U32 R86, RZ, RZ, R119.reuse ;  /* 0x000000ffff567224 */ /* 0x100fe400078e0077 */
[----:B------:R-:W1:Y:S01]  /*2e00*/  MUFU.TANH R15, R35 ;  /* 0x00000023000f7308 */ /* 0x000e620000002400 */
[----:B0-----:R-:W-:Y:S01]  /*2e10*/  FSEL R47, R33, -INF , P1 ;  /* 0xff800000212f7808 */ /* 0x001fe20000800000 */
[--C-:B------:R-:W-:Y:S02]  /*2e20*/  IMAD.MOV.U32 R84, RZ, RZ, R119.reuse ;  /* 0x000000ffff547224 */ /* 0x100fe400078e0077 */
[--C-:B------:R-:W-:Y:S01]  /*2e30*/  IMAD.MOV.U32 R83, RZ, RZ, R119.reuse ;  /* 0x000000ffff537224 */ /* 0x100fe200078e0077 */
[----:B------:R-:W-:Y:S01]  /*2e40*/  FMNMX.FTZ R25, R47, R24, !PT ;  /* 0x000000182f197209 */ /* 0x000fe20007810000 */
[----:B------:R-:W-:-:S02]  /*2e50*/  IMAD.MOV.U32 R82, RZ, RZ, R119 ;  /* 0x000000ffff527224 */ /* 0x000fc400078e0077 */
[----:B------:R-:W0:Y:S01]  /*2e60*/  MUFU.TANH R44, R44 ;  /* 0x0000002c002c7308 */ /* 0x000e220000002400 */
[----:B------:R-:W-:Y:S01]  /*2e70*/  FMNMX.FTZ R25, R36, R25, !PT ;  /* 0x0000001924197209 */ /* 0x000fe20007810000 */
[--C-:B------:R-:W-:Y:S02]  /*2e80*/  IMAD.MOV.U32 R81, RZ, RZ, R119.reuse ;  /* 0x000000ffff517224 */ /* 0x100fe400078e0077 */
[--C-:B------:R-:W-:Y:S02]  /*2e90*/  IMAD.MOV.U32 R80, RZ, RZ, R119.reuse ;  /* 0x000000ffff507224 */ /* 0x100fe400078e0077 */
[--C-:B------:R-:W-:Y:S02]  /*2ea0*/  IMAD.MOV.U32 R79, RZ, RZ, R119.reuse ;  /* 0x000000ffff4f7224 */ /* 0x100fe400078e0077 */
[----:B------:R-:W3:Y:S01]  /*2eb0*/  MUFU.TANH R45, R45 ;  /* 0x0000002d002d7308 */ /* 0x000ee20000002400 */
[----:B-1----:R-:W-:Y:S01]  /*2ec0*/  FSEL R15, R15, -INF , P1 ;  /* 0xff8000000f0f7808 */ /* 0x002fe20000800000 */
[--C-:B------:R-:W-:Y:S01]  /*2ed0*/  IMAD.MOV.U32 R78, RZ, RZ, R119.reuse ;  /* 0x000000ffff4e7224 */ /* 0x100fe200078e0077 */
[----:B------:R-:W-:Y:S01]  /*2ee0*/  ISETP.GT.AND P1, PT, R4, 0x29, PT ;  /* 0x000000290400780c */ /* 0x000fe20003f24270 */
[----:B------:R-:W-:-:S02]  /*2ef0*/  IMAD.MOV.U32 R77, RZ, RZ, R119 ;  /* 0x000000ffff4d7224 */ /* 0x000fc400078e0077 */
[--C-:B------:R-:W-:Y:S01]  /*2f00*/  IMAD.MOV.U32 R75, RZ, RZ, R119.reuse ;  /* 0x000000ffff4b7224 */ /* 0x100fe200078e0077 */
[----:B------:R-:W-:Y:S01]  /*2f10*/  FSEL R27, R27, -INF , P1 ;  /* 0xff8000001b1b7808 */ /* 0x000fe20000800000 */
[----:B------:R1:W-:Y:S01]  /*2f20*/  MUFU.TANH R30, R54 ;  /* 0x00000036001e7308 */ /* 0x0003e20000002400 */
[----:B0-----:R-:W-:Y:S01]  /*2f30*/  FSEL R44, R44, -INF , P2 ;  /* 0xff8000002c2c7808 */ /* 0x001fe20001000000 */
[--C-:B------:R-:W-:Y:S01]  /*2f40*/  IMAD.MOV.U32 R74, RZ, RZ, R119.reuse ;  /* 0x000000ffff4a7224 */ /* 0x100fe200078e0077 */
[----:B------:R-:W-:Y:S01]  /*2f50*/  ISETP.GT.AND P2, PT, R4, 0x40, PT ;  /* 0x000000400400780c */ /* 0x000fe20003f44270 */
[----:B------:R-:W-:-:S04]  /*2f60*/  IMAD.MOV.U32 R73, RZ, RZ, R119 ;  /* 0x000000ffff497224 */ /* 0x000fc800078e0077 */
[----:B------:R-:W0:Y:S01]  /*2f70*/  MUFU.TANH R48, R48 ;  /* 0x0000003000307308 */ /* 0x000e220000002400 */
[----:B-1----:R-:W-:Y:S02]  /*2f80*/  FSEL R54, R37, -INF , P5 ;  /* 0xff80000025367808 */ /* 0x002fe40002800000 */
[----:B---3--:R-:W-:Y:S02]  /*2f90*/  FSEL R45, R45, -INF , P1 ;  /* 0xff8000002d2d7808 */ /* 0x008fe40000800000 */
[----:B------:R-:W-:Y:S02]  /*2fa0*/  FMNMX.FTZ R25, R54, R25, !PT ;  /* 0x0000001936197209 */ /* 0x000fe40007810000 */
[----:B------:R-:W-:Y:S01]  /*2fb0*/  ISETP.GT.AND P5, PT, R4, 0x31, PT ;  /* 0x000000310400780c */ /* 0x000fe20003fa4270 */
[----:B------:R-:W-:Y:S01]  /*2fc0*/  MUFU.TANH R42, R42 ;  /* 0x0000002a002a7308 */ /* 0x000fe20000002400 */
[----:B------:R-:W-:Y:S02]  /*2fd0*/  FMNMX.FTZ R24, R40, R25, !PT ;  /* 0x0000001928187209 */ /* 0x000fe40007810000 */
[----:B------:R-:W-:-:S05]  /*2fe0*/  ISETP.GT.AND P1, PT, R4, 0x41, PT ;  /* 0x000000410400780c */ /* 0x000fca0003f24270 */
[----:B------:R-:W1:Y:S01]  /*2ff0*/  MUFU.TANH R49, R49 ;  /* 0x0000003100317308 */ /* 0x000e620000002400 */
[----:B0-----:R-:W-:-:S07]  /*3000*/  FSEL R48, R48, -INF , P6 ;  /* 0xff80000030307808 */ /* 0x001fce0003000000 */
[----:B------:R0:W-:Y:S08]  /*3010*/  MUFU.TANH R31, R55 ;  /* 0x00000037001f7308 */ /* 0x0001f00000002400 */
[----:B------:R-:W3:Y:S01]  /*3020*/  MUFU.TANH R43, R43 ;  /* 0x0000002b002b7308 */ /* 0x000ee20000002400 */
[----:B0-----:R-:W-:Y:S02]  /*3030*/  FSEL R55, R41, -INF , P3 ;  /* 0xff80000029377808 */ /* 0x001fe40001800000 */
[----:B-1----:R-:W-:-:S02]  /*3040*/  FSEL R49, R49, -INF , P5 ;  /* 0xff80000031317808 */ /* 0x002fc40002800000 */
[----:B------:R-:W-:-:S03]  /*3050*/  FMNMX.FTZ R25, R55, R24, !PT ;  /* 0x0000001837197209 */ /* 0x000fc60007810000 */
[----:B------:R-:W0:Y:S01]  /*3060*/  MUFU.TANH R52, R52 ;  /* 0x0000003400347308 */ /* 0x000e220000002400 */
[----:B------:R-:W-:-:S04]  /*3070*/  FMNMX.FTZ R24, R44, R25, !PT ;  /* 0x000000192c187209 */ /* 0x000fc80007810000 */
[----:B------:R-:W-:Y:S02]  /*3080*/  FMNMX.FTZ R25, R45, R24, !PT ;  /* 0x000000182d197209 */ /* 0x000fe40007810000 */
[----:B------:R-:W-:Y:S01]  /*3090*/  FSEL R24, R42, -INF , P4 ;  /* 0xff8000002a187808 */ /* 0x000fe20002000000 */
[----:B------:R-:W1:Y:S01]  /*30a0*/  MUFU.TANH R53, R53 ;  /* 0x0000003500357308 */ /* 0x000e620000002400 */
[----:B------:R-:W-:Y:S02]  /*30b0*/  ISETP.GT.AND P4, PT, R4, 0x38, PT ;  /* 0x000000380400780c */ /* 0x000fe40003f84270 */
[----:B------:R-:W-:Y:S02]  /*30c0*/  FMNMX.FTZ R28, R48, R25, !PT ;  /* 0x00000019301c7209 */ /* 0x000fe40007810000 */
[----:B---3--:R-:W-:Y:S02]  /*30d0*/  FSEL R25, R43, -INF , P3 ;  /* 0xff8000002b197808 */ /* 0x008fe40001800000 */
[----:B------:R-:W-:Y:S01]  /*30e0*/  ISETP.GT.AND P3, PT, R4, 0x39, PT ;  /* 0x000000390400780c */ /* 0x000fe20003f64270 */
[----:B------:R-:W3:Y:S01]  /*30f0*/  MUFU.TANH R56, R56 ;  /* 0x0000003800387308 */ /* 0x000ee20000002400 */
[----:B0-----:R-:W-:-:S02]  /*3100*/  FSEL R52, R52, -INF , P4 ;  /* 0xff80000034347808 */ /* 0x001fc40002000000 */
[----:B------:R-:W-:Y:S02]  /*3110*/  FMNMX.FTZ R29, R49, R28, !PT ;  /* 0x0000001c311d7209 */ /* 0x000fe40007810000 */
[----:B------:R-:W-:Y:S02]  /*3120*/  FSEL R30, R30, -INF , P4 ;  /* 0xff8000001e1e7808 */ /* 0x000fe40002000000 */
[----:B------:R-:W-:Y:S01]  /*3130*/  FMNMX.FTZ R28, R52, R29, !PT ;  /* 0x0000001d341c7209 */ /* 0x000fe20007810000 */
[----:B------:R-:W0:Y:S01]  /*3140*/  MUFU.TANH R50, R50 ;  /* 0x0000003200327308 */ /* 0x000e220000002400 */
[----:B-1----:R-:W-:Y:S02]  /*3150*/  FSEL R53, R53, -INF , P3 ;  /* 0xff80000035357808 */ /* 0x002fe40001800000 */
[----:B------:R-:W-:Y:S02]  /*3160*/  ISETP.GT.AND P4, PT, R4, 0x50, PT ;  /* 0x000000500400780c */ /* 0x000fe40003f84270 */
[----:B------:R-:W-:-:S02]  /*3170*/  FMNMX.FTZ R29, R53, R28, !PT ;  /* 0x0000001c351d7209 */ /* 0x000fc40007810000 */
[----:B------:R-:W-:Y:S01]  /*3180*/  FSEL R31, R31, -INF , P3 ;  /* 0xff8000001f1f7808 */ /* 0x000fe20001800000 */
[----:B------:R-:W1:Y:S01]  /*3190*/  MUFU.TANH R57, R57 ;  /* 0x0000003900397308 */ /* 0x000e620000002400 */
[----:B---3--:R-:W-:Y:S02]  /*31a0*/  FSEL R56, R56, -INF , P2 ;  /* 0xff80000038387808 */ /* 0x008fe40001000000 */
[----:B------:R-:W-:Y:S02]  /*31b0*/  ISETP.GT.AND P3, PT, R4, 0x51, PT ;  /* 0x000000510400780c */ /* 0x000fe40003f64270 */
[----:B------:R-:W-:-:S03]  /*31c0*/  FMNMX.FTZ R32, R56, R29, !PT ;  /* 0x0000001d38207209 */ /* 0x000fc60007810000 */
[----:B------:R-:W3:Y:S01]  /*31d0*/  MUFU.TANH R51, R51 ;  /* 0x0000003300337308 */ /* 0x000ee20000002400 */
[----:B0-----:R-:W-:Y:S01]  /*31e0*/  FSEL R28, R50, -INF , P6 ;  /* 0xff800000321c7808 */ /* 0x001fe20003000000 */
[----:B------:R-:W-:Y:S01]  /*31f0*/  IMAD.MOV.U32 R50, RZ, RZ, R119 ;  /* 0x000000ffff327224 */ /* 0x000fe200078e0077 */
[----:B------:R-:W-:-:S05]  /*3200*/  ISETP.GT.AND P6, PT, R4, 0x48, PT ;  /* 0x000000480400780c */ /* 0x000fca0003fc4270 */
[----:B------:R-:W0:Y:S01]  /*3210*/  MUFU.TANH R60, R60 ;  /* 0x0000003c003c7308 */ /* 0x000e220000002400 */
[----:B-1----:R-:W-:-:S04]  /*3220*/  FSEL R57, R57, -INF , P1 ;  /* 0xff80000039397808 */ /* 0x002fc80000800000 */
[----:B------:R-:W-:-:S03]  /*3230*/  FMNMX.FTZ R33, R57, R32, !PT ;  /* 0x0000002039217209 */ /* 0x000fc60007810000 */
[----:B------:R-:W1:Y:S01]  /*3240*/  MUFU.TANH R61, R61 ;  /* 0x0000003d003d7308 */ /* 0x000e620000002400 */
[----:B---3--:R-:W-:Y:S02]  /*3250*/  FSEL R29, R51, -INF , P5 ;  /* 0xff800000331d7808 */ /* 0x008fe40002800000 */
[----:B------:R-:W-:-:S05]  /*3260*/  ISETP.GT.AND P5, PT, R4, 0x49, PT ;  /* 0x000000490400780c */ /* 0x000fca0003fa4270 */
[----:B------:R-:W3:Y:S01]  /*3270*/  MUFU.TANH R64, R64 ;  /* 0x0000004000407308 */ /* 0x000ee20000002400 */
[----:B0-----:R-:W-:-:S04]  /*3280*/  FSEL R60, R60, -INF , P6 ;  /* 0xff8000003c3c7808 */ /* 0x001fc80003000000 */
[----:B------:R-:W-:-:S03]  /*3290*/  FMNMX.FTZ R32, R60, R33, !PT ;  /* 0x000000213c207209 */ /* 0x000fc60007810000 */
[----:B------:R-:W0:Y:S01]  /*32a0*/  MUFU.TANH R58, R58 ;  /* 0x0000003a003a7308 */ /* 0x000e220000002400 */
[----:B-1----:R-:W-:-:S04]  /*32b0*/  FSEL R61, R61, -INF , P5 ;  /* 0xff8000003d3d7808 */ /* 0x002fc80002800000 */
[----:B------:R-:W-:-:S03]  /*32c0*/  FMNMX.FTZ R33, R61, R32, !PT ;  /* 0x000000203d217209 */ /* 0x000fc60007810000 */
[----:B------:R-:W1:Y:S01]  /*32d0*/  MUFU.TANH R65, R65 ;  /* 0x0000004100417308 */ /* 0x000e620000002400 */
[----:B---3--:R-:W-:-:S04]  /*32e0*/  FSEL R64, R64, -INF , P4 ;  /* 0xff80000040407808 */ /* 0x008fc80002000000 */
[----:B------:R-:W-:-:S03]  /*32f0*/  FMNMX.FTZ R42, R64, R33, !PT ;  /* 0x00000021402a7209 */ /* 0x000fc60007810000 */
[----:B------:R-:W3:Y:S01]  /*3300*/  MUFU.TANH R59, R59 ;  /* 0x0000003b003b7308 */ /* 0x000ee20000002400 */
[----:B0-----:R-:W-:Y:S02]  /*3310*/  FSEL R32, R58, -INF , P2 ;  /* 0xff8000003a207808 */ /* 0x001fe40001000000 */
[----:B------:R-:W-:Y:S02]  /*3320*/  ISETP.GT.AND P2, PT, R4, 0x58, PT ;  /* 0x000000580400780c */ /* 0x000fe40003f44270 */
[----:B------:R-:W-:-:S03]  /*3330*/  MOV R58, R119 ;  /* 0x00000077003a7202 */ /* 0x000fc60000000f00 */
[----:B------:R-:W0:Y:S01]  /*3340*/  MUFU.TANH R68, R68 ;  /* 0x0000004400447308 */ /* 0x000e220000002400 */
[----:B-1----:R-:W-:-:S04]  /*3350*/  FSEL R65, R65, -INF , P3 ;  /* 0xff80000041417808 */ /* 0x002fc80001800000 */
[----:B------:R-:W-:-:S03]  /*3360*/  FMNMX.FTZ R35, R65, R42, !PT ;  /* 0x0000002a41237209 */ /* 0x000fc60007810000 */
[----:B------:R-:W1:Y:S01]  /*3370*/  MUFU.TANH R69, R69 ;  /* 0x0000004500457308 */ /* 0x000e620000002400 */
[----:B---3--:R-:W-:Y:S01]  /*3380*/  FSEL R33, R59, -INF , P1 ;  /* 0xff8000003b217808 */ /* 0x008fe20000800000 */
[----:B------:R-:W-:Y:S01]  /*3390*/  IMAD.MOV.U32 R59, RZ, RZ, R119 ;  /* 0x000000ffff3b7224 */ /* 0x000fe200078e0077 */
        /* <DEDUP_REMOVED lines=8> */
[----:B---3--:R-:W-:Y:S01]  /*3420*/  FSEL R62, R62, -INF , P6 ;  /* 0xff8000003e3e7808 */ /* 0x008fe20003000000 */
[----:B------:R-:W3:Y:S06]  /*3430*/  SHFL.BFLY PT, R4, R35, 0x2, 0x1f ;  /* 0x0c401f0023047f89 */ /* 0x000eec00000e0000 */
[----:B------:R-:W4:Y:S01]  /*3440*/  MUFU.TANH R67, R67 ;  /* 0x0000004300437308 */ /* 0x000f220000002400 */
[----:B0-----:R-:W-:-:S07]  /*3450*/  FSEL R63, R63, -INF , P5 ;  /* 0xff8000003f3f7808 */ /* 0x001fce0002800000 */
[----:B------:R-:W0:Y:S01]  /*3460*/  MUFU.TANH R70, R70 ;  /* 0x0000004600467308 */ /* 0x000e220000002400 */
[----:B-1----:R-:W-:-:S07]  /*3470*/  FSEL R66, R66, -INF , P4 ;  /* 0xff80000042427808 */ /* 0x002fce0002000000 */
[----:B------:R-:W1:Y:S01]  /*3480*/  MUFU.TANH R71, R71 ;  /* 0x0000004700477308 */ /* 0x000e620000002400 */
[----:B----4-:R-:W-:Y:S02]  /*3490*/  FSEL R67, R67, -INF , P3 ;  /* 0xff80000043437808 */ /* 0x010fe40001800000 */
[----:B---3--:R-:W-:Y:S02]  /*34a0*/  FMNMX.FTZ R37, R35, R4, !PT ;  /* 0x0000000423257209 */ /* 0x008fe40007810000 */
[----:B------:R-:W-:-:S03]  /*34b0*/  FMNMX.FTZ R35, R5, R10, !PT ;  /* 0x0000000a05237209 */ /* 0x000fc60007810000 */
[----:B------:R-:W3:Y:S01]  /*34c0*/  SHFL.BFLY PT, R4, R37, 0x1, 0x1f ;  /* 0x0c201f0025047f89 */ /* 0x000ee200000e0000 */
[----:B------:R-:W-:Y:S02]  /*34d0*/  FMNMX.FTZ R42, R12, R35, !PT ;  /* 0x000000230c2a7209 */ /* 0x000fe40007810000 */
[----:B0-----:R-:W-:Y:S02]  /*34e0*/  FSEL R70, R70, -INF , P2 ;  /* 0xff80000046467808 */ /* 0x001fe40001000000 */
[----:B-1----:R-:W-:Y:S02]  /*34f0*/  FSEL R71, R71, -INF , P1 ;  /* 0xff80000047477808 */ /* 0x002fe40000800000 */
[----:B---3--:R-:W-:-:S04]  /*3500*/  FMNMX.FTZ R4, R37, R4, !PT ;  /* 0x0000000425047209 */ /* 0x008fc80007810000 */
[C---:B------:R-:W-:Y:S01]  /*3510*/  FSETP.NEU.FTZ.AND P0, PT, R4.reuse, -INF , PT ;  /* 0xff8000000400780b */ /* 0x040fe20003f1d000 */
[----:B------:R-:W-:-:S05]  /*3520*/  FMUL.FTZ R41, R4, UR11 ;  /* 0x0000000b04297c20 */ /* 0x000fca0008410000 */
[----:B------:R-:W-:Y:S02]  /*3530*/  FSEL R51, R41, RZ, P0 ;  /* 0x000000ff29337208 */ /* 0x000fe40000000000 */
[----:B------:R-:W-:Y:S01]  /*3540*/  ISETP.NE.AND P0, PT, R72, RZ, PT ;  /* 0x000000ff4800720c */ /* 0x000fe20003f05270 */
[----:B------:R-:W-:Y:S02]  /*3550*/  IMAD.MOV.U32 R72, RZ, RZ, R119 ;  /* 0x000000ffff487224 */ /* 0x000fe400078e0077 */
[--C-:B------:R-:W-:Y:S01]  /*3560*/  FFMA.FTZ R188, R11, UR11, -R51.reuse ;  /* 0x0000000b0bbc7c23 */ /* 0x100fe20008010833 */
[----:B------:R-:W-:Y:S01]  /*3570*/  FMNMX.FTZ R11, R13, R42, !PT ;  /* 0x0000002a0d0b7209 */ /* 0x000fe20007810000 */
[--C-:B------:R-:W-:Y:S01]  /*3580*/  FFMA.FTZ R35, R34, UR11, -R51.reuse ;  /* 0x0000000b22237c23 */ /* 0x100fe20008010833 */
[--C-:B------:R-:W-:Y:S01]  /*3590*/  FFMA.FTZ R186, R36, UR11, -R51.reuse ;  /* 0x0000000b24ba7c23 */ /* 0x100fe20008010833 */
[--C-:B------:R-:W-:Y:S01]  /*35a0*/  FFMA.FTZ R190, R38, UR11, -R51.reuse ;  /* 0x0000000b26be7c23 */ /* 0x100fe20008010833 */
[----:B------:R-:W-:Y:S01]  /*35b0*/  FMNMX.FTZ R42, R14, R11, !PT ;  /* 0x0000000b0e2a7209 */ /* 0x000fe20007810000 */
[----:B------:R-:W-:Y:S01]  /*35c0*/  MUFU.EX2 R188, R188 ;  /* 0x000000bc00bc7308 */ /* 0x000fe20000000800 */
[--C-:B------:R-:W-:Y:S01]  /*35d0*/  FFMA.FTZ R37, R39, UR11, -R51.reuse ;  /* 0x0000000b27257c23 */ /* 0x100fe20008010833 */
[--C-:B------:R-:W-:Y:S01]  /*35e0*/  FFMA.FTZ R184, R46, UR11, -R51.reuse ;  /* 0x0000000b2eb87c23 */ /* 0x100fe20008010833 */
[----:B------:R-:W-:Y:S01]  /*35f0*/  FMNMX.FTZ R11, R15, R42, !PT ;  /* 0x0000002a0f0b7209 */ /* 0x000fe20007810000 */
[--C-:B------:R-:W-:Y:S01]  /*3600*/  FFMA.FTZ R39, R47, UR11, -R51.reuse ;  /* 0x0000000b2f277c23 */ /* 0x100fe20008010833 */
[--C-:B------:R-:W-:Y:S01]  /*3610*/  FFMA.FTZ R47, R49, UR11, -R51.reuse ;  /* 0x0000000b312f7c23 */ /* 0x100fe20008010833 */
[--C-:B------:R-:W-:Y:S01]  /*3620*/  FFMA.FTZ R41, R54, UR11, -R51.reuse ;  /* 0x0000000b36297c23 */ /* 0x100fe20008010833 */
[----:B------:R-:W-:Y:S01]  /*3630*/  FMNMX.FTZ R34, R20, R11, !PT ;  /* 0x0000000b14227209 */ /* 0x000fe20007810000 */
[----:B------:R-:W0:Y:S01]  /*3640*/  MUFU.EX2 R35, R35 ;  /* 0x0000002300237308 */ /* 0x000e220000000800 */
[--C-:B------:R-:W-:Y:S01]  /*3650*/  FFMA.FTZ R43, R55, UR11, -R51.reuse ;  /* 0x0000000b372b7c23 */ /* 0x100fe20008010833 */
[--C-:B------:R-:W-:Y:S01]  /*3660*/  FFMA.FTZ R180, R40, UR11, -R51.reuse ;  /* 0x0000000b28b47c23 */ /* 0x100fe20008010833 */
[----:B------:R-:W-:Y:S01]  /*3670*/  FMNMX.FTZ R11, R21, R34, !PT ;  /* 0x00000022150b7209 */ /* 0x000fe20007810000 */
[--C-:B------:R-:W-:Y:S01]  /*3680*/  FFMA.FTZ R182, R44, UR11, -R51.reuse ;  /* 0x0000000b2cb67c23 */ /* 0x100fe20008010833 */
[--C-:B------:R-:W-:Y:S01]  /*3690*/  FFMA.FTZ R45, R45, UR11, -R51.reuse ;  /* 0x0000000b2d2d7c23 */ /* 0x100fe20008010833 */
[--C-:B------:R-:W-:Y:S01]  /*36a0*/  FFMA.FTZ R176, R48, UR11, -R51.reuse ;  /* 0x0000000b30b07c23 */ /* 0x100fe20008010833 */
[----:B------:R-:W-:Y:S01]  /*36b0*/  FMNMX.FTZ R34, R24, R11, !PT ;  /* 0x0000000b18227209 */ /* 0x000fe20007810000 */
[----:B------:R-:W1:Y:S01]  /*36c0*/  MUFU.EX2 R190, R190 ;  /* 0x000000be00be7308 */ /* 0x000e620000000800 */
[--C-:B------:R-:W-:Y:S01]  /*36d0*/  FFMA.FTZ R178, R52, UR11, -R51.reuse ;  /* 0x0000000b34b27c23 */ /* 0x100fe20008010833 */
[--C-:B------:R-:W-:Y:S01]  /*36e0*/  FFMA.FTZ R53, R53, UR11, -R51.reuse ;  /* 0x0000000b35357c23 */ /* 0x100fe20008010833 */
[----:B------:R-:W-:Y:S01]  /*36f0*/  FMNMX.FTZ R11, R25, R34, !PT ;  /* 0x00000022190b7209 */ /* 0x000fe20007810000 */
[--C-:B------:R-:W-:Y:S01]  /*3700*/  FFMA.FTZ R56, R56, UR11, -R51.reuse ;  /* 0x0000000b38387c23 */ /* 0x100fe20008010833 */
[--C-:B------:R-:W-:Y:S01]  /*3710*/  FFMA.FTZ R57, R57, UR11, -R51.reuse ;  /* 0x0000000b39397c23 */ /* 0x100fe20008010833 */
[----:B------:R-:W-:Y:S01]  /*3720*/  FFMA.FTZ R60, R60, UR11, -R51 ;  /* 0x0000000b3c3c7c23 */ /* 0x000fe20008010833 */
[----:B------:R-:W-:Y:S01]  /*3730*/  FMNMX.FTZ R34, R26, R11, !PT ;  /* 0x0000000b1a227209 */ /* 0x000fe20007810000 */
[----:B------:R-:W3:Y:S01]  /*3740*/  MUFU.EX2 R37, R37 ;  /* 0x0000002500257308 */ /* 0x000ee20000000800 */
[----:B0-----:R-:W-:Y:S01]  /*3750*/  FADD.FTZ R49, R188, R35 ;  /* 0x00000023bc317221 */ /* 0x001fe20000010000 */
[----:B------:R-:W-:Y:S01]  /*3760*/  F2FP.BF16.F32.PACK_AB R188, R35, R188 ;  /* 0x000000bc23bc723e */ /* 0x000fe200000010ff */
[--C-:B------:R-:W-:Y:S01]  /*3770*/  FFMA.FTZ R61, R61, UR11, -R51.reuse ;  /* 0x0000000b3d3d7c23 */ /* 0x100fe20008010833 */
[----:B------:R-:W-:Y:S01]  /*3780*/  FMNMX.FTZ R11, R27, R34, !PT ;  /* 0x000000221b0b7209 */ /* 0x000fe20007810000 */
[--C-:B------:R-:W-:Y:S01]  /*3790*/  FFMA.FTZ R64, R64, UR11, -R51.reuse ;  /* 0x0000000b40407c23 */ /* 0x100fe20008010833 */
[--C-:B------:R-:W-:Y:S01]  /*37a0*/  FFMA.FTZ R65, R65, UR11, -R51.reuse ;  /* 0x0000000b41417c23 */ /* 0x100fe20008010833 */
[--C-:B------:R-:W-:Y:S01]  /*37b0*/  FFMA.FTZ R68, R68, UR11, -R51.reuse ;  /* 0x0000000b44447c23 */ /* 0x100fe20008010833 */
[----:B------:R-:W-:Y:S01]  /*37c0*/  FMNMX.FTZ R34, R28, R11, !PT ;  /* 0x0000000b1c227209 */ /* 0x000fe20007810000 */
[----:B------:R-:W-:Y:S01]  /*37d0*/  MUFU.EX2 R184, R184 ;  /* 0x000000b800b87308 */ /* 0x000fe20000000800 */
[----:B------:R-:W-:Y:S01]  /*37e0*/  FFMA.FTZ R51, R69, UR11, -R51 ;  /* 0x0000000b45337c23 */ /* 0x000fe20008010833 */
[--C-:B------:R-:W-:Y:S01]  /*37f0*/  IMAD.MOV.U32 R69, RZ, RZ, R119.reuse ;  /* 0x000000ffff457224 */ /* 0x100fe200078e0077 */
[----:B------:R-:W-:Y:S01]  /*3800*/  FMNMX.FTZ R11, R29, R34, !PT ;  /* 0x000000221d0b7209 */ /* 0x000fe20007810000 */
[--C-:B------:R-:W-:Y:S01]  /*3810*/  IMAD.MOV.U32 R54, RZ, RZ, R119.reuse ;  /* 0x000000ffff367224 */ /* 0x100fe200078e0077 */
[----:B------:R-:W-:Y:S01]  /*3820*/  MOV R40, R119 ;  /* 0x0000007700287202 */ /* 0x000fe20000000f00 */
[--C-:B------:R-:W-:Y:S01]  /*3830*/  IMAD.MOV.U32 R52, RZ, RZ, R119.reuse ;  /* 0x000000ffff347224 */ /* 0x100fe200078e0077 */
[----:B------:R-:W-:Y:S01]  /*3840*/  FMNMX.FTZ R34, R30, R11, !PT ;  /* 0x0000000b1e227209 */ /* 0x000fe20007810000 */
[----:B------:R-:W-:Y:S01]  /*3850*/  MUFU.EX2 R39, R39 ;  /* 0x0000002700277308 */ /* 0x000fe20000000800 */
[----:B------:R-:W-:-:S02]  /*3860*/  IMAD.MOV.U32 R48, RZ, RZ, R119 ;  /* 0x000000ffff307224 */ /* 0x000fc400078e0077 */
[----:B------:R-:W-:Y:S01]  /*3870*/  FMNMX.FTZ R11, R31, R34, !PT ;  /* 0x000000221f0b7209 */ /* 0x000fe20007810000 */
[--C-:B------:R-:W-:Y:S02]  /*3880*/  IMAD.MOV.U32 R46, RZ, RZ, R119.reuse ;  /* 0x000000ffff2e7224 */ /* 0x100fe400078e0077 */
[--C-:B------:R-:W-:Y:S01]  /*3890*/  IMAD.MOV.U32 R44, RZ, RZ, R119.reuse ;  /* 0x000000ffff2c7224 */ /* 0x100fe200078e0077 */
[----:B------:R-:W-:Y:S01]  /*38a0*/  FMNMX.FTZ R34, R32, R11, !PT ;  /* 0x0000000b20227209 */ /* 0x000fe20007810000 */
[----:B------:R-:W-:Y:S01]  /*38b0*/  MUFU.EX2 R186, R186 ;  /* 0x000000ba00ba7308 */ /* 0x000fe20000000800 */
[----:B------:R-:W-:Y:S02]  /*38c0*/  IMAD.MOV.U32 R42, RZ, RZ, R119 ;  /* 0x000000ffff2a7224 */ /* 0x000fe400078e0077 */
[----:B------:R-:W-:-:S04]  /*38d0*/  FMNMX.FTZ R11, R33, R34, !PT ;  /* 0x00000022210b7209 */ /* 0x000fc80007810000 */
[----:B------:R-:W-:Y:S01]  /*38e0*/  FMNMX.FTZ R34, R62, R11, !PT ;  /* 0x0000000b3e227209 */ /* 0x000fe20007810000 */
[----:B------:R-:W-:Y:S03]  /*38f0*/  MUFU.EX2 R41, R41 ;  /* 0x0000002900297308 */ /* 0x000fe60000000800 */
[----:B------:R-:W-:-:S04]  /*3900*/  FMNMX.FTZ R11, R63, R34, !PT ;  /* 0x000000223f0b7209 */ /* 0x000fc80007810000 */
[----:B------:R-:W-:Y:S01]  /*3910*/  FMNMX.FTZ R34, R66, R11, !PT ;  /* 0x0000000b42227209 */ /* 0x000fe20007810000 */
[----:B------:R-:W-:Y:S03]  /*3920*/  MUFU.EX2 R180, R180 ;  /* 0x000000b400b47308 */ /* 0x000fe60000000800 */
[----:B------:R-:W-:-:S04]  /*3930*/  FMNMX.FTZ R11, R67, R34, !PT ;  /* 0x00000022430b7209 */ /* 0x000fc80007810000 */
[----:B------:R-:W-:Y:S01]  /*3940*/  FMNMX.FTZ R34, R70, R11, !PT ;  /* 0x0000000b46227209 */ /* 0x000fe20007810000 */
[----:B------:R-:W-:Y:S03]  /*3950*/  MUFU.EX2 R43, R43 ;  /* 0x0000002b002b7308 */ /* 0x000fe60000000800 */
[----:B------:R-:W-:-:S05]  /*3960*/  FMNMX.FTZ R34, R71, R34, !PT ;  /* 0x0000002247227209 */ /* 0x000fca0007810000 */
[----:B------:R-:W0:Y:S01]  /*3970*/  SHFL.BFLY PT, R11, R34, 0x2, 0x1f ;  /* 0x0c401f00220b7f89 */ /* 0x000e2200000e0000 */
[----:B------:R-:W-:Y:S08]  /*3980*/  MUFU.EX2 R182, R182 ;  /* 0x000000b600b67308 */ /* 0x000ff00000000800 */
[----:B------:R-:W-:Y:S08]  /*3990*/  MUFU.EX2 R45, R45 ;  /* 0x0000002d002d7308 */ /* 0x000ff00000000800 */
[----:B------:R-:W-:Y:S01]  /*39a0*/  MUFU.EX2 R176, R176 ;  /* 0x000000b000b07308 */ /* 0x000fe20000000800 */
[----:B0-----:R-:W-:-:S07]  /*39b0*/  FMNMX.FTZ R36, R34, R11, !PT ;  /* 0x0000000b22247209 */ /* 0x001fce0007810000 */
[----:B------:R-:W-:Y:S01]  /*39c0*/  MUFU.EX2 R47, R47 ;  /* 0x0000002f002f7308 */ /* 0x000fe20000000800 */
[----:B------:R-:W0:Y:S07]  /*39d0*/  SHFL.BFLY PT, R11, R36, 0x1, 0x1f ;  /* 0x0c201f00240b7f89 */ /* 0x000e2e00000e0000 */
[----:B------:R-:W-:Y:S08]  /*39e0*/  MUFU.EX2 R178, R178 ;  /* 0x000000b200b27308 */ /* 0x000ff00000000800 */
[----:B------:R-:W-:Y:S08]  /*39f0*/  MUFU.EX2 R53, R53 ;  /* 0x0000003500357308 */ /* 0x000ff00000000800 */
[----:B------:R-:W-:Y:S01]  /*3a00*/  MUFU.EX2 R56, R56 ;  /* 0x0000003800387308 */ /* 0x000fe20000000800 */
[----:B0-----:R-:W-:-:S04]  /*3a10*/  FMNMX.FTZ R11, R36, R11, !PT ;  /* 0x0000000b240b7209 */ /* 0x001fc80007810000 */
[C---:B------:R-:W-:Y:S01]  /*3a20*/  FSETP.NEU.FTZ.AND P1, PT, R11.reuse, -INF , PT ;  /* 0xff8000000b00780b */ /* 0x040fe20003f3d000 */
[----:B------:R-:W-:Y:S02]  /*3a30*/  FMUL.FTZ R34, R11, UR11 ;  /* 0x0000000b0b227c20 */ /* 0x000fe40008410000 */
[----:B------:R-:W0:Y:S03]  /*3a40*/  MUFU.EX2 R57, R57 ;  /* 0x0000003900397308 */ /* 0x000e260000000800 */
[----:B------:R-:W-:Y:S02]  /*3a50*/  FSEL R34, R34, RZ, P1 ;  /* 0x000000ff22227208 */ /* 0x000fe40000800000 */
[----:B------:R-:W-:-:S03]  /*3a60*/  PLOP3.LUT P1, PT, PT, PT, UP0, 0x80, 0x0 ;  /* 0x000000000000781c */ /* 0x000fc60003f2f008 */
[----:B------:R-:W-:Y:S01]  /*3a70*/  MUFU.EX2 R60, R60 ;  /* 0x0000003c003c7308 */ /* 0x000fe20000000800 */
[--C-:B------:R-:W-:Y:S01]  /*3a80*/  FFMA.FTZ R5, R5, UR11, -R34.reuse ;  /* 0x0000000b05057c23 */ /* 0x100fe20008010822 */
[--C-:B------:R-:W-:Y:S01]  /*3a90*/  FFMA.FTZ R10, R10, UR11, -R34.reuse ;  /* 0x0000000b0a0a7c23 */ /* 0x100fe20008010822 */
[--C-:B------:R-:W-:Y:S01]  /*3aa0*/  FFMA.FTZ R12, R12, UR11, -R34.reuse ;  /* 0x0000000b0c0c7c23 */ /* 0x100fe20008010822 */
[--C-:B------:R-:W-:Y:S01]  /*3ab0*/  FFMA.FTZ R13, R13, UR11, -R34.reuse ;  /* 0x0000000b0d0d7c23 */ /* 0x100fe20008010822 */
[--C-:B------:R-:W-:Y:S01]  /*3ac0*/  FFMA.FTZ R14, R14, UR11, -R34.reuse ;  /* 0x0000000b0e0e7c23 */ /* 0x100fe20008010822 */
[--C-:B------:R-:W-:Y:S01]  /*3ad0*/  FFMA.FTZ R15, R15, UR11, -R34.reuse ;  /* 0x0000000b0f0f7c23 */ /* 0x100fe20008010822 */
[--C-:B------:R-:W-:Y:S01]  /*3ae0*/  FFMA.FTZ R20, R20, UR11, -R34.reuse ;  /* 0x0000000b14147c23 */ /* 0x100fe20008010822 */
        /* <DEDUP_REMOVED lines=8> */
[----:B------:R1:W4:Y:S01]  /*3b70*/  MUFU.EX2 R36, R10 ;  /* 0x0000000a00247308 */ /* 0x0003220000000800 */
[--C-:B------:R-:W-:Y:S01]  /*3b80*/  FFMA.FTZ R30, R30, UR11, -R34.reuse ;  /* 0x0000000b1e1e7c23 */ /* 0x100fe20008010822 */
[--C-:B------:R-:W-:Y:S01]  /*3b90*/  FFMA.FTZ R31, R31, UR11, -R34.reuse ;  /* 0x0000000b1f1f7c23 */ /* 0x100fe20008010822 */
[--C-:B------:R-:W-:Y:S01]  /*3ba0*/  FFMA.FTZ R32, R32, UR11, -R34.reuse ;  /* 0x0000000b20207c23 */ /* 0x100fe20008010822 */
[--C-:B------:R-:W-:Y:S01]  /*3bb0*/  FFMA.FTZ R33, R33, UR11, -R34.reuse ;  /* 0x0000000b21217c23 */ /* 0x100fe20008010822 */
[--C-:B------:R-:W-:Y:S01]  /*3bc0*/  FFMA.FTZ R62, R62, UR11, -R34.reuse ;  /* 0x0000000b3e3e7c23 */ /* 0x100fe20008010822 */
[--C-:B------:R-:W-:Y:S01]  /*3bd0*/  FFMA.FTZ R63, R63, UR11, -R34.reuse ;  /* 0x0000000b3f3f7c23 */ /* 0x100fe20008010822 */
[--C-:B------:R-:W-:Y:S01]  /*3be0*/  FFMA.FTZ R66, R66, UR11, -R34.reuse ;  /* 0x0000000b42427c23 */ /* 0x100fe20008010822 */
[----:B------:R-:W5:Y:S01]  /*3bf0*/  MUFU.EX2 R12, R12 ;  /* 0x0000000c000c7308 */ /* 0x000f620000000800 */
[----:B-1----:R-:W-:Y:S01]  /*3c00*/  FADD.FTZ R10, R190, R49 ;  /* 0x00000031be0a7221 */ /* 0x002fe20000010000 */
[--C-:B------:R-:W-:Y:S01]  /*3c10*/  FFMA.FTZ R67, R67, UR11, -R34.reuse ;  /* 0x0000000b43437c23 */ /* 0x100fe20008010822 */
[----:B------:R-:W-:Y:S01]  /*3c20*/  FFMA.FTZ R70, R70, UR11, -R34 ;  /* 0x0000000b46467c23 */ /* 0x000fe20008010822 */
[C---:B---3--:R-:W-:Y:S01]  /*3c30*/  F2FP.BF16.F32.PACK_AB R190, R37.reuse, R190 ;  /* 0x000000be25be723e */ /* 0x048fe200000010ff */
[----:B------:R-:W-:Y:S01]  /*3c40*/  FADD.FTZ R49, R37, R10 ;  /* 0x0000000a25317221 */ /* 0x000fe20000010000 */
[----:B------:R-:W-:Y:S01]  /*3c50*/  FFMA.FTZ R34, R71, UR11, -R34 ;  /* 0x0000000b47227c23 */ /* 0x000fe20008010822 */
[----:B0-----:R-:W-:Y:S01]  /*3c60*/  F2FP.BF16.F32.PACK_AB R172, R57, R56 ;  /* 0x0000003839ac723e */ /* 0x001fe200000010ff */
[----:B------:R-:W0:Y:S01]  /*3c70*/  MUFU.EX2 R13, R13 ;  /* 0x0000000d000d7308 */ /* 0x000e220000000800 */
[----:B------:R-:W-:Y:S01]  /*3c80*/  FADD.FTZ R10, R184, R49 ;  /* 0x00000031b80a7221 */ /* 0x000fe20000010000 */
[----:B----4-:R-:W-:Y:S01]  /*3c90*/  FADD.FTZ R49, R5, R36 ;  /* 0x0000002405317221 */ /* 0x010fe20000010000 */
[----:B------:R-:W-:Y:S01]  /*3ca0*/  F2FP.BF16.F32.PACK_AB R189, R36, R5 ;  /* 0x0000000524bd723e */ /* 0x000fe200000010ff */
[----:B------:R-:W-:-:S02]  /*3cb0*/  IMAD.MOV.U32 R71, RZ, RZ, R119 ;  /* 0x000000ffff477224 */ /* 0x000fc400078e0077 */
[C---:B------:R-:W-:Y:S01]  /*3cc0*/  FADD.FTZ R55, R39.reuse, R10 ;  /* 0x0000000a27377221 */ /* 0x040fe20000010000 */
[----:B------:R-:W-:Y:S01]  /*3cd0*/  F2FP.BF16.F32.PACK_AB R184, R39, R184 ;  /* 0x000000b827b8723e */ /* 0x000fe200000010ff */
[----:B------:R-:W-:Y:S01]  /*3ce0*/  IMAD.MOV.U32 R39, RZ, RZ, R119 ;  /* 0x000000ffff277224 */ /* 0x000fe200078e0077 */
[----:B------:R-:W1:Y:S01]  /*3cf0*/  MUFU.EX2 R14, R14 ;  /* 0x0000000e000e7308 */ /* 0x000e620000000800 */
[----:B-----5:R-:W-:Y:S01]  /*3d00*/  FADD.FTZ R10, R12, R49 ;  /* 0x000000310c0a7221 */ /* 0x020fe20000010000 */
[----:B------:R-:W-:Y:S01]  /*3d10*/  FADD.FTZ R38, R186, R55 ;  /* 0x00000037ba267221 */ /* 0x000fe20000010000 */
[C---:B------:R-:W-:Y:S01]  /*3d20*/  F2FP.BF16.F32.PACK_AB R186, R41.reuse, R186 ;  /* 0x000000ba29ba723e */ /* 0x040fe200000010ff */
[--C-:B------:R-:W-:Y:S02]  /*3d30*/  IMAD.MOV.U32 R36, RZ, RZ, R119.reuse ;  /* 0x000000ffff247224 */ /* 0x100fe400078e0077 */
[----:B------:R-:W-:Y:S01]  /*3d40*/  FADD.FTZ R55, R41, R38 ;  /* 0x0000002629377221 */ /* 0x000fe20000010000 */
[----:B------:R-:W-:Y:S01]  /*3d50*/  IMAD.MOV.U32 R41, RZ, RZ, R119 ;  /* 0x000000ffff297224 */ /* 0x000fe200078e0077 */
[----:B------:R-:W3:Y:S01]  /*3d60*/  MUFU.EX2 R15, R15 ;  /* 0x0000000f000f7308 */ /* 0x000ee20000000800 */
[----:B0-----:R-:W-:Y:S01]  /*3d70*/  FADD.FTZ R49, R13, R10 ;  /* 0x0000000a0d317221 */ /* 0x001fe20000010000 */
[----:B------:R-:W-:Y:S01]  /*3d80*/  FADD.FTZ R38, R180, R55 ;  /* 0x00000037b4267221 */ /* 0x000fe20000010000 */
[----:B------:R-:W-:-:S02]  /*3d90*/  F2FP.BF16.F32.PACK_AB R180, R43, R180 ;  /* 0x000000b42bb4723e */ /* 0x000fc400000010ff */
[----:B------:R-:W-:Y:S01]  /*3da0*/  F2FP.BF16.F32.PACK_AB R191, R13, R12 ;  /* 0x0000000c0dbf723e */ /* 0x000fe200000010ff */
[----:B------:R-:W-:Y:S01]  /*3db0*/  FADD.FTZ R55, R43, R38 ;  /* 0x000000262b377221 */ /* 0x000fe20000010000 */
[----:B------:R-:W-:Y:S01]  /*3dc0*/  IMAD.MOV.U32 R12, RZ, RZ, 0x3f800000 ;  /* 0x3f800000ff0c7424 */ /* 0x000fe200078e00ff */
[----:B------:R-:W0:Y:S01]  /*3dd0*/  MUFU.EX2 R20, R20 ;  /* 0x0000001400147308 */ /* 0x000e220000000800 */
[----:B-1----:R-:W-:Y:S01]  /*3de0*/  FADD.FTZ R10, R14, R49 ;  /* 0x000000310e0a7221 */ /* 0x002fe20000010000 */
[----:B------:R-:W-:Y:S01]  /*3df0*/  FADD.FTZ R38, R182, R55 ;  /* 0x00000037b6267221 */ /* 0x000fe20000010000 */
[C---:B------:R-:W-:Y:S01]  /*3e00*/  F2FP.BF16.F32.PACK_AB R182, R45.reuse, R182 ;  /* 0x000000b62db6723e */ /* 0x040fe200000010ff */
[--C-:B------:R-:W-:Y:S02]  /*3e10*/  IMAD.MOV.U32 R43, RZ, RZ, R119.reuse ;  /* 0x000000ffff2b7224 */ /* 0x100fe400078e0077 */
[----:B------:R-:W-:Y:S01]  /*3e20*/  FADD.FTZ R55, R45, R38 ;  /* 0x000000262d377221 */ /* 0x000fe20000010000 */
[--C-:B------:R-:W-:Y:S01]  /*3e30*/  IMAD.MOV.U32 R45, RZ, RZ, R119.reuse ;  /* 0x000000ffff2d7224 */ /* 0x100fe200078e0077 */
[----:B------:R-:W1:Y:S01]  /*3e40*/  MUFU.EX2 R21, R21 ;  /* 0x0000001500157308 */ /* 0x000e620000000800 */
[C---:B---3--:R-:W-:Y:S01]  /*3e50*/  FADD.FTZ R49, R15.reuse, R10 ;  /* 0x0000000a0f317221 */ /* 0x048fe20000010000 */
[----:B------:R-:W-:Y:S01]  /*3e60*/  F2FP.BF16.F32.PACK_AB R185, R15, R14 ;  /* 0x0000000e0fb9723e */ /* 0x000fe200000010ff */
[----:B------:R-:W-:-:S05]  /*3e70*/  IMAD.MOV.U32 R38, RZ, RZ, R119 ;  /* 0x000000ffff267224 */ /* 0x000fca00078e0077 */
[----:B------:R-:W2:Y:S01]  /*3e80*/  MUFU.EX2 R24, R24 ;  /* 0x0000001800187308 */ /* 0x000ea20000000800 */
[----:B0-----:R-:W-:-:S07]  /*3e90*/  FADD.FTZ R10, R20, R49 ;  /* 0x00000031140a7221 */ /* 0x001fce0000010000 */
[----:B------:R-:W0:Y:S01]  /*3ea0*/  MUFU.EX2 R25, R25 ;  /* 0x0000001900197308 */ /* 0x000e220000000800 */
[----:B-1----:R-:W-:Y:S01]  /*3eb0*/  FADD.FTZ R49, R21, R10 ;  /* 0x0000000a15317221 */ /* 0x002fe20000010000 */
[----:B------:R-:W-:Y:S01]  /*3ec0*/  FADD.FTZ R10, R176, R55 ;  /* 0x00000037b00a7221 */ /* 0x000fe20000010000 */
[----:B------:R-:W-:Y:S02]  /*3ed0*/  F2FP.BF16.F32.PACK_AB R176, R47, R176 ;  /* 0x000000b02fb0723e */ /* 0x000fe400000010ff */
[----:B------:R-:W-:Y:S01]  /*3ee0*/  F2FP.BF16.F32.PACK_AB R187, R21, R20 ;  /* 0x0000001415bb723e */ /* 0x000fe200000010ff */
[----:B------:R-:W-:Y:S01]  /*3ef0*/  FADD.FTZ R55, R47, R10 ;  /* 0x0000000a2f377221 */ /* 0x000fe20000010000 */
[----:B------:R-:W-:Y:S01]  /*3f00*/  IMAD.MOV.U32 R47, RZ, RZ, R119 ;  /* 0x000000ffff2f7224 */ /* 0x000fe200078e0077 */
[----:B------:R-:W1:Y:S01]  /*3f10*/  MUFU.EX2 R26, R26 ;  /* 0x0000001a001a7308 */ /* 0x000e620000000800 */
[----:B--2---:R-:W-:Y:S01]  /*3f20*/  FADD.FTZ R0, R24, R49 ;  /* 0x0000003118007221 */ /* 0x004fe20000010000 */
[----:B------:R-:W-:Y:S01]  /*3f30*/  FADD.FTZ R10, R178, R55 ;  /* 0x00000037b20a7221 */ /* 0x000fe20000010000 */
[----:B------:R-:W-:-:S03]  /*3f40*/  F2FP.BF16.F32.PACK_AB R178, R53, R178 ;  /* 0x000000b235b2723e */ /* 0x000fc600000010ff */
[----:B------:R-:W-:Y:S01]  /*3f50*/  FADD.FTZ R55, R53, R10 ;  /* 0x0000000a35377221 */ /* 0x000fe20000010000 */
[----:B------:R-:W-:Y:S01]  /*3f60*/  IMAD.MOV.U32 R53, RZ, RZ, R119 ;  /* 0x000000ffff357224 */ /* 0x000fe200078e0077 */
[----:B------:R-:W2:Y:S01]  /*3f70*/  MUFU.EX2 R27, R27 ;  /* 0x0000001b001b7308 */ /* 0x000ea20000000800 */
[C---:B0-----:R-:W-:Y:S01]  /*3f80*/  FADD.FTZ R49, R25.reuse, R0 ;  /* 0x0000000019317221 */ /* 0x041fe20000010000 */
[----:B------:R-:W-:Y:S01]  /*3f90*/  FADD.FTZ R10, R56, R55 ;  /* 0x00000037380a7221 */ /* 0x000fe20000010000 */
[----:B------:R-:W-:Y:S01]  /*3fa0*/  F2FP.BF16.F32.PACK_AB R181, R25, R24 ;  /* 0x0000001819b5723e */ /* 0x000fe200000010ff */
[--C-:B------:R-:W-:Y:S02]  /*3fb0*/  IMAD.MOV.U32 R56, RZ, RZ, R119.reuse ;  /* 0x000000ffff387224 */ /* 0x100fe400078e0077 */
[----:B------:R-:W-:Y:S01]  /*3fc0*/  FADD.FTZ R37, R57, R10 ;  /* 0x0000000a39257221 */ /* 0x000fe20000010000 */
[----:B------:R-:W-:Y:S01]  /*3fd0*/  IMAD.MOV.U32 R57, RZ, RZ, R119 ;  /* 0x000000ffff397224 */ /* 0x000fe200078e0077 */
[----:B------:R-:W0:Y:S01]  /*3fe0*/  MUFU.EX2 R28, R28 ;  /* 0x0000001c001c7308 */ /* 0x000e220000000800 */
[----:B-1----:R-:W-:Y:S01]  /*3ff0*/  FADD.FTZ R0, R26, R49 ;  /* 0x000000311a007221 */ /* 0x002fe20000010000 */
[----:B------:R-:W-:Y:S01]  /*4000*/  FADD.FTZ R10, R60, R37 ;  /* 0x000000253c0a7221 */ /* 0x000fe20000010000 */
[----:B------:R-:W-:-:S02]  /*4010*/  IMAD.MOV.U32 R55, RZ, RZ, R119 ;  /* 0x000000ffff377224 */ /* 0x000fc400078e0077 */
[--C-:B------:R-:W-:Y:S02]  /*4020*/  IMAD.MOV.U32 R25, RZ, RZ, R119.reuse ;  /* 0x000000ffff197224 */ /* 0x100fe400078e0077 */
[--C-:B------:R-:W-:Y:S01]  /*4030*/  IMAD.MOV.U32 R24, RZ, RZ, R119.reuse ;  /* 0x000000ffff187224 */ /* 0x100fe200078e0077 */
[----:B------:R-:W1:Y:S01]  /*4040*/  MUFU.EX2 R29, R29 ;  /* 0x0000001d001d7308 */ /* 0x000e620000000800 */
[C---:B--2---:R-:W-:Y:S01]  /*4050*/  FADD.FTZ R49, R27.reuse, R0 ;  /* 0x000000001b317221 */ /* 0x044fe20000010000 */
[----:B------:R-:W-:Y:S01]  /*4060*/  F2FP.BF16.F32.PACK_AB R183, R27, R26 ;  /* 0x0000001a1bb7723e */ /* 0x000fe200000010ff */
[--C-:B------:R-:W-:Y:S02]  /*4070*/  IMAD.MOV.U32 R27, RZ, RZ, R119.reuse ;  /* 0x000000ffff1b7224 */ /* 0x100fe400078e0077 */
[----:B------:R-:W-:-:S03]  /*4080*/  IMAD.MOV.U32 R26, RZ, RZ, R119 ;  /* 0x000000ffff1a7224 */ /* 0x000fc600078e0077 */
[----:B------:R-:W2:Y:S01]  /*4090*/  MUFU.EX2 R30, R30 ;  /* 0x0000001e001e7308 */ /* 0x000ea20000000800 */
[----:B0-----:R-:W-:Y:S01]  /*40a0*/  FADD.FTZ R0, R28, R49 ;  /* 0x000000311c007221 */ /* 0x001fe20000010000 */
[----:B------:R-:W-:-:S06]  /*40b0*/  MOV R49, R119 ;  /* 0x0000007700317202 */ /* 0x000fcc0000000f00 */
[----:B------:R-:W0:Y:S01]  /*40c0*/  MUFU.EX2 R31, R31 ;  /* 0x0000001f001f7308 */ /* 0x000e220000000800 */
[C---:B-1----:R-:W-:Y:S01]  /*40d0*/  FADD.FTZ R35, R29.reuse, R0 ;  /* 0x000000001d237221 */ /* 0x042fe20000010000 */
[----:B------:R-:W-:Y:S01]  /*40e0*/  F2FP.BF16.F32.PACK_AB R177, R29, R28 ;  /* 0x0000001c1db1723e */ /* 0x000fe200000010ff */
[--C-:B------:R-:W-:Y:S02]  /*40f0*/  IMAD.MOV.U32 R29, RZ, RZ, R119.reuse ;  /* 0x000000ffff1d7224 */ /* 0x100fe400078e0077 */
[----:B------:R-:W-:-:S03]  /*4100*/  IMAD.MOV.U32 R28, RZ, RZ, R119 ;  /* 0x000000ffff1c7224 */ /* 0x000fc600078e0077 */
[----:B------:R-:W1:Y:S01]  /*4110*/  MUFU.EX2 R32, R32 ;  /* 0x0000002000207308 */ /* 0x000e620000000800 */
[----:B--2---:R-:W-:-:S07]  /*4120*/  FADD.FTZ R0, R30, R35 ;  /* 0x000000231e007221 */ /* 0x004fce0000010000 */
[----:B------:R-:W2:Y:S01]  /*4130*/  MUFU.EX2 R33, R33 ;  /* 0x0000002100217308 */ /* 0x000ea20000000800 */
[C---:B0-----:R-:W-:Y:S01]  /*4140*/  FADD.FTZ R35, R31.reuse, R0 ;  /* 0x000000001f237221 */ /* 0x041fe20000010000 */
[----:B------:R-:W-:Y:S01]  /*4150*/  F2FP.BF16.F32.PACK_AB R179, R31, R30 ;  /* 0x0000001e1fb3723e */ /* 0x000fe200000010ff */
[----:B------:R-:W-:Y:S01]  /*4160*/  IMAD.MOV.U32 R30, RZ, RZ, R119 ;  /* 0x000000ffff1e7224 */ /* 0x000fe200078e0077 */
[----:B------:R-:W-:-:S04]  /*4170*/  MOV R31, R119 ;  /* 0x00000077001f7202 */ /* 0x000fc80000000f00 */
[----:B------:R-:W0:Y:S01]  /*4180*/  MUFU.EX2 R62, R62 ;  /* 0x0000003e003e7308 */ /* 0x000e220000000800 */
[----:B-1----:R-:W-:-:S07]  /*4190*/  FADD.FTZ R0, R32, R35 ;  /* 0x0000002320007221 */ /* 0x002fce0000010000 */
[----:B------:R-:W1:Y:S01]  /*41a0*/  MUFU.EX2 R63, R63 ;  /* 0x0000003f003f7308 */ /* 0x000e620000000800 */
[C---:B--2---:R-:W-:Y:S01]  /*41b0*/  FADD.FTZ R35, R33.reuse, R0 ;  /* 0x0000000021237221 */ /* 0x044fe20000010000 */
[----:B------:R-:W-:Y:S01]  /*41c0*/  F2FP.BF16.F32.PACK_AB R173, R33, R32 ;  /* 0x0000002021ad723e */ /* 0x000fe200000010ff */
[--C-:B------:R-:W-:Y:S02]  /*41d0*/  IMAD.MOV.U32 R33, RZ, RZ, R119.reuse ;  /* 0x000000ffff217224 */ /* 0x100fe400078e0077 */
[----:B------:R-:W-:-:S03]  /*41e0*/  IMAD.MOV.U32 R32, RZ, RZ, R119 ;  /* 0x000000ffff207224 */ /* 0x000fc600078e0077 */
[----:B------:R-:W2:Y:S01]  /*41f0*/  MUFU.EX2 R61, R61 ;  /* 0x0000003d003d7308 */ /* 0x000ea20000000800 */
[----:B0-----:R-:W-:-:S07]  /*4200*/  FADD.FTZ R0, R62, R35 ;  /* 0x000000233e007221 */ /* 0x001fce0000010000 */
[----:B------:R-:W0:Y:S01]  /*4210*/  MUFU.EX2 R66, R66 ;  /* 0x0000004200427308 */ /* 0x000e220000000800 */
[C---:B-1----:R-:W-:Y:S01]  /*4220*/  FADD.FTZ R35, R63.reuse, R0 ;  /* 0x000000003f237221 */ /* 0x042fe20000010000 */
[----:B------:R-:W-:Y:S01]  /*4230*/  F2FP.BF16.F32.PACK_AB R175, R63, R62 ;  /* 0x0000003e3faf723e */ /* 0x000fe200000010ff */
[--C-:B------:R-:W-:Y:S02]  /*4240*/  IMAD.MOV.U32 R63, RZ, RZ, R119.reuse ;  /* 0x000000ffff3f7224 */ /* 0x100fe400078e0077 */
[----:B------:R-:W-:-:S03]  /*4250*/  IMAD.MOV.U32 R62, RZ, RZ, R119 ;  /* 0x000000ffff3e7224 */ /* 0x000fc600078e0077 */
[----:B------:R-:W1:Y:S01]  /*4260*/  MUFU.EX2 R64, R64 ;  /* 0x0000004000407308 */ /* 0x000e620000000800 */
[C---:B--2---:R-:W-:Y:S01]  /*4270*/  FADD.FTZ R37, R61.reuse, R10 ;  /* 0x0000000a3d257221 */ /* 0x044fe20000010000 */
[----:B------:R-:W-:Y:S01]  /*4280*/  F2FP.BF16.F32.PACK_AB R174, R61, R60 ;  /* 0x0000003c3dae723e */ /* 0x000fe200000010ff */
[--C-:B------:R-:W-:Y:S02]  /*4290*/  IMAD.MOV.U32 R61, RZ, RZ, R119.reuse ;  /* 0x000000ffff3d7224 */ /* 0x100fe400078e0077 */
[----:B------:R-:W-:-:S03]  /*42a0*/  IMAD.MOV.U32 R60, RZ, RZ, R119 ;  /* 0x000000ffff3c7224 */ /* 0x000fc600078e0077 */
[----:B------:R-:W2:Y:S01]  /*42b0*/  MUFU.EX2 R67, R67 ;  /* 0x0000004300437308 */ /* 0x000ea20000000800 */
[----:B0-----:R-:W-:Y:S01]  /*42c0*/  FADD.FTZ R0, R66, R35 ;  /* 0x0000002342007221 */ /* 0x001fe20000010000 */
[----:B------:R-:W-:-:S06]  /*42d0*/  IMAD.MOV.U32 R35, RZ, RZ, R119 ;  /* 0x000000ffff237224 */ /* 0x000fcc00078e0077 */
[----:B------:R-:W0:Y:S01]  /*42e0*/  MUFU.EX2 R65, R65 ;  /* 0x0000004100417308 */ /* 0x000e220000000800 */
[----:B-1----:R-:W-:-:S07]  /*42f0*/  FADD.FTZ R10, R64, R37 ;  /* 0x00000025400a7221 */ /* 0x002fce0000010000 */
[----:B------:R-:W1:Y:S01]  /*4300*/  MUFU.EX2 R70, R70 ;  /* 0x0000004600467308 */ /* 0x000e620000000800 */
[C---:B--2---:R-:W-:Y:S01]  /*4310*/  FADD.FTZ R5, R67.reuse, R0 ;  /* 0x0000000043057221 */ /* 0x044fe20000010000 */
[----:B------:R-:W-:Y:S01]  /*4320*/  F2FP.BF16.F32.PACK_AB R169, R67, R66 ;  /* 0x0000004243a9723e */ /* 0x000fe200000010ff */
[----:B------:R-:W-:Y:S01]  /*4330*/  IMAD.MOV.U32 R66, RZ, RZ, R119 ;  /* 0x000000ffff427224 */ /* 0x000fe200078e0077 */
[----:B------:R-:W-:-:S04]  /*4340*/  MOV R67, R119 ;  /* 0x0000007700437202 */ /* 0x000fc80000000f00 */
[----:B------:R-:W2:Y:S01]  /*4350*/  MUFU.EX2 R68, R68 ;  /* 0x0000004400447308 */ /* 0x000ea20000000800 */
[C---:B0-----:R-:W-:Y:S01]  /*4360*/  FADD.FTZ R37, R65.reuse, R10 ;  /* 0x0000000a41257221 */ /* 0x041fe20000010000 */
[----:B------:R-:W-:Y:S01]  /*4370*/  F2FP.BF16.F32.PACK_AB R168, R65, R64 ;  /* 0x0000004041a8723e */ /* 0x000fe200000010ff */
[--C-:B------:R-:W-:Y:S02]  /*4380*/  IMAD.MOV.U32 R65, RZ, RZ, R119.reuse ;  /* 0x000000ffff417224 */ /* 0x100fe400078e0077 */
[----:B------:R-:W-:-:S03]  /*4390*/  IMAD.MOV.U32 R64, RZ, RZ, R119 ;  /* 0x000000ffff407224 */ /* 0x000fc600078e0077 */
[----:B------:R0:W3:Y:S01]  /*43a0*/  MUFU.EX2 R171, R34 ;  /* 0x0000002200ab7308 */ /* 0x0000e20000000800 */
[----:B-1----:R-:W-:-:S07]  /*43b0*/  FADD.FTZ R0, R70, R5 ;  /* 0x0000000546007221 */ /* 0x002fce0000010000 */
[----:B------:R-:W1:Y:S01]  /*43c0*/  MUFU.EX2 R51, R51 ;  /* 0x0000003300337308 */ /* 0x000e620000000800 */
[----:B--2---:R-:W-:Y:S01]  /*43d0*/  FADD.FTZ R10, R68, R37 ;  /* 0x00000025440a7221 */ /* 0x004fe20000010000 */
[--C-:B------:R-:W-:Y:S02]  /*43e0*/  IMAD.MOV.U32 R37, RZ, RZ, R119.reuse ;  /* 0x000000ffff257224 */ /* 0x100fe400078e0077 */
[--C-:B0-----:R-:W-:Y:S02]  /*43f0*/  IMAD.MOV.U32 R34, RZ, RZ, R119.reuse ;  /* 0x000000ffff227224 */ /* 0x101fe400078e0077 */
[C---:B---3--:R-:W-:Y:S01]  /*4400*/  FADD.FTZ R5, R171.reuse, R0 ;  /* 0x00000000ab057221 */ /* 0x048fe20000010000 */
[----:B------:R-:W-:Y:S01]  /*4410*/  F2FP.BF16.F32.PACK_AB R171, R171, R70 ;  /* 0x00000046abab723e */ /* 0x000fe200000010ff */
[----:B------:R-:W-:Y:S02]  /*4420*/  IMAD.MOV.U32 R0, RZ, RZ, 0x3f800000 ;  /* 0x3f800000ff007424 */ /* 0x000fe400078e00ff */
[----:B------:R-:W-:-:S02]  /*4430*/  IMAD.MOV.U32 R70, RZ, RZ, R119 ;  /* 0x000000ffff467224 */ /* 0x000fc400078e0077 */
[C---:B-1----:R-:W-:Y:S01]  /*4440*/  FADD.FTZ R10, R51.reuse, R10 ;  /* 0x0000000a330a7221 */ /* 0x042fe20000010000 */
[----:B------:R-:W-:Y:S01]  /*4450*/  F2FP.BF16.F32.PACK_AB R170, R51, R68 ;  /* 0x0000004433aa723e */ /* 0x000fe200000010ff */
[--C-:B------:R-:W-:Y:S02]  /*4460*/  IMAD.MOV.U32 R68, RZ, RZ, R119.reuse ;  /* 0x000000ffff447224 */ /* 0x100fe400078e0077 */
[----:B------:R-:W-:Y:S01]  /*4470*/  IMAD.MOV.U32 R51, RZ, RZ, R119 ;  /* 0x000000ffff337224 */ /* 0x000fe200078e0077 */
[----:B------:R-:W-:Y:S06]  /*4480*/  @!P1 BRA `(.L_x_194) ;  /* 0x0000002800109947 */ /* 0x000fec0003800000 */
[----:B------:R-:W-:Y:S01]  /*4490*/  IMAD.MOV.U32 R13, RZ, RZ, R11 ;  /* 0x000000ffff0d7224 */ /* 0x000fe200078e000b */
[----:B------:R-:W-:Y:S01]  /*44a0*/  MOV R14, R4 ;  /* 0x00000004000e7202 */ /* 0x000fe20000000f00 */
[----:B------:R-:W-:Y:S01]  /*44b0*/  IMAD.MOV.U32 R0, RZ, RZ, 0x3f800000 ;  /* 0x3f800000ff007424 */ /* 0x000fe200078e00ff */
        /* <DEDUP_REMOVED lines=48> */
[----:B------:R-:W-:Y:S01]  /*47c0*/  UMOV UR6, UR39 ;  /* 0x0000002700067c82 */ /* 0x000fe20008000000 */
[----:B------:R-:W-:Y:S01]  /*47d0*/  UMOV UR7, UR38 ;  /* 0x0000002600077c82 */ /* 0x000fe20008000000 */
[----:B------:R-:W-:Y:S01]  /*47e0*/  ULDC UR8, c[0x0][0x9d8] ;  /* 0x0002760000087ab9 */ /* 0x000fe20000000800 */
[----:B------:R-:W-:-:S05]  /*47f0*/  ULDC UR11, c[0x0][0x988] ;  /* 0x00026200000b7ab9 */ /* 0x000fca0000000800 */
.L_x_205:
[----:B------:R-:W-:-:S04]  /*4800*/  UISETP.NE.AND UP0, UPT, UR7, 0x1, UPT ;  /* 0x000000010700788c */ /* 0x000fc8000bf05270 */
[----:B------:R-:W-:-:S04]  /*4810*/  USEL UR39, URZ, 0x1, UP0 ;  /* 0x000000013f277887 */ /* 0x000fc80008000000 */
[----:B------:R-:W-:Y:S01]  /*4820*/  ULOP3.LUT UR39, UR6, UR39, URZ, 0x3c, !UPT ;  /* 0x0000002706277292 */ /* 0x000fe2000f8e3c3f */
[----:B------:R-:W-:Y:S11]  /*4830*/  @!P0 BRA `(.L_x_195) ;  /* 0x0000000000048947 */ /* 0x000ff60003800000 */
[----:B------:R-:W-:Y:S01]  /*4840*/  BPT.TRAP 0x1 ;  /* 0x000000040000795c */ /* 0x000fe20000300000 */
.L_x_195:
[----:B------:R-:W0:Y:S01]  /*4850*/  S2UR UR9, SR_CgaCtaId ;  /* 0x00000000000979c3 */ /* 0x000e220000008800 */
[----:B------:R-:W-:Y:S01]  /*4860*/  MOV R2, 0x400 ;  /* 0x0000040000027802 */ /* 0x000fe20000000f00 */
[----:B------:R-:W-:Y:S01]  /*4870*/  UIADD3 UR38, UR7, 0x1, URZ ;  /* 0x0000000107267890 */ /* 0x000fe2000fffe03f */
[----:B------:R-:W-:-:S03]  /*4880*/  IMAD.U32 R4, RZ, RZ, UR39 ;  /* 0x00000027ff047e24 */ /* 0x000fc6000f8e00ff */
[----:B------:R-:W-:Y:S02]  /*4890*/  UISETP.NE.AND UP0, UPT, UR38, 0x2, UPT ;  /* 0x000000022600788c */ /* 0x000fe4000bf05270 */
[----:B------:R-:W-:Y:S02]  /*48a0*/  SHF.L.U32 R4, R4, 0x1f, RZ ;  /* 0x0000001f04047819 */ /* 0x000fe400000006ff */
[----:B------:R-:W-:Y:S01]  /*48b0*/  USEL UR38, UR38, URZ, UP0 ;  /* 0x0000003f26267287 */ /* 0x000fe20008000000 */
[----:B0-----:R-:W-:-:S05]  /*48c0*/  IMAD.U32 R3, RZ, RZ, UR9 ;  /* 0x00000009ff037e24 */ /* 0x001fca000f8e00ff */
[----:B------:R-:W-:-:S04]  /*48d0*/  LEA R2, R3, R2, 0x18 ;  /* 0x0000000203027211 */ /* 0x000fc800078ec0ff */
[----:B------:R-:W-:-:S13]  /*48e0*/  R2UR UR9, R2 ;  /* 0x00000000020972ca */ /* 0x000fda00000e0000 */
[----:B------:R-:W-:-:S09]  /*48f0*/  ULEA UR9, UR38, UR9, 0x3 ;  /* 0x0000000926097291 */ /* 0x000fd2000f8e183f */
[----:B------:R0:W1:Y:S01]  /*4900*/  SYNCS.PHASECHK.TRANS64.TRYWAIT P1, [UR9+0x30830], R4 ;  /* 0x03083004ff0075a7 */ /* 0x0000620008020149 */
[----:B------:R-:W-:Y:S05]  /*4910*/  @!P0 BRA `(.L_x_196) ;  /* 0x0000000000048947 */ /* 0x000fea0003800000 */
[----:B------:R-:W-:Y:S01]  /*4920*/  BPT.TRAP 0x1 ;  /* 0x000000040000795c */ /* 0x000fe20000300000 */
.L_x_196:
[----:B-1----:R-:W-:Y:S05]  /*4930*/  @P1 BRA `(.L_x_197) ;  /* 0x0000000000081947 */ /* 0x002fea0003800000 */
[----:B------:R-:W1:Y:S02]  /*4940*/  SYNCS.PHASECHK.TRANS64.TRYWAIT P1, [UR9+0x30830], R4 ;  /* 0x03083004ff0075a7 */ /* 0x000e640008020149 */
[----:B-1----:R-:W-:Y:S05]  /*4950*/  @!P1 BRA `(.L_x_198) ;  /* 0x000000cc007c9947 */ /* 0x002fea0003800000 */
.L_x_197:
[----:B------:R-:W-:Y:S01]  /*4960*/  R2UR UR32, R8 ;  /* 0x00000000082072ca */ /* 0x000fe200000e0000 */
[----:B------:R-:W-:Y:S01]  /*4970*/  UIMAD UR10, UR38, 0x900, UR4 ;  /* 0x00000900260a78a4 */ /* 0x000fe2000f8e0204 */
[----:B------:R-:W-:Y:S01]  /*4980*/  R2UR UR33, R9 ;  /* 0x00000000092172ca */ /* 0x000fe200000e0000 */
[----:B------:R-:W-:Y:S01]  /*4990*/  WARPGROUP.ARRIVE ;  /* 0x00000000000079c5 */ /* 0x000fe20000000000 */
[----:B------:R-:W-:Y:S01]  /*49a0*/  UMOV UR35, 0x40000040 ;  /* 0x4000004000237882 */ /* 0x000fe20000000000 */
[----:B------:R-:W-:Y:S01]  /*49b0*/  UIADD3 UR14, UR10, 0x304, URZ ;  /* 0x000003040a0e7890 */ /* 0x000fe2000fffe03f */
[-C--:B------:R-:W-:Y:S01]  /*49c0*/  FMUL.FTZ R24, R24, R12.reuse ;  /* 0x0000000c18187220 */ /* 0x080fe20000410000 */
[----:B------:R-:W-:Y:S01]  /*49d0*/  UMOV UR15, 0x40000040 ;  /* 0x40000040000f7882 */ /* 0x000fe20000000000 */
[----:B------:R-:W-:Y:S01]  /*49e0*/  UMOV UR34, UR10 ;  /* 0x0000000a00227c82 */ /* 0x000fe20008000000 */
[----:B------:R-:W-:Y:S01]  /*49f0*/  UIADD3 UR18, UR10, 0x306, URZ ;  /* 0x000003060a127890 */ /* 0x000fe2000fffe03f */
[-C--:B------:R-:W-:Y:S01]  /*4a00*/  FMUL.FTZ R25, R25, R12.reuse ;  /* 0x0000000c19197220 */ /* 0x080fe20000410000 */
[----:B------:R-:W-:Y:S01]  /*4a10*/  UMOV UR19, 0x40000040 ;  /* 0x4000004000137882 */ /* 0x000fe20000000000 */
[----:B------:R-:W-:Y:S01]  /*4a20*/  UIADD3 UR22, UR10, 0x600, URZ ;  /* 0x000006000a167890 */ /* 0x000fe2000fffe03f */
[-C--:B------:R-:W-:Y:S01]  /*4a30*/  FMUL.FTZ R28, R28, R12.reuse ;  /* 0x0000000c1c1c7220 */ /* 0x080fe20000410000 */
[----:B------:R-:W-:Y:S01]  /*4a40*/  UMOV UR23, 0x40000040 ;  /* 0x4000004000177882 */ /* 0x000fe20000000000 */
[----:B------:R-:W-:Y:S01]  /*4a50*/  HGMMA.64x96x16.F32.BF16 R120, gdesc[UR32], RZ, !UPT, gsb0 ;  /* 0x01600000207879f0 */ /* 0x000fe2000c0018ff */
[----:B------:R-:W-:Y:S01]  /*4a60*/  R2UR UR32, R6 ;  /* 0x00000000062072ca */ /* 0x000fe200000e0000 */
[----:B------:R-:W-:Y:S01]  /*4a70*/  UIADD3 UR34, UR10, 0x2, URZ ;  /* 0x000000020a227890 */ /* 0x000fe2000fffe03f */
[----:B------:R-:W-:Y:S01]  /*4a80*/  R2UR UR33, R7 ;  /* 0x00000000072172ca */ /* 0x000fe200000e0000 */
[----:B------:R-:W-:Y:S01]  /*4a90*/  UMOV UR35, 0x40000040 ;  /* 0x4000004000237882 */ /* 0x000fe20000000000 */
[----:B------:R-:W-:Y:S01]  /*4aa0*/  UIADD3 UR26, UR10, 0x602, URZ ;  /* 0x000006020a1a7890 */ /* 0x000fe2000fffe03f */
[-C--:B------:R-:W-:Y:S01]  /*4ab0*/  FMUL.FTZ R29, R29, R12.reuse ;  /* 0x0000000c1d1d7220 */ /* 0x080fe20000410000 */
[----:B------:R-:W-:Y:S01]  /*4ac0*/  UMOV UR27, 0x40000040 ;  /* 0x40000040001b7882 */ /* 0x000fe20000000000 */
        /* <DEDUP_REMOVED lines=150> */
.L_x_199:
[----:B------:R-:W-:Y:S01]  /*5430*/  R2UR UR10, R2 ;  /* 0x00000000020a72ca */ /* 0x000fe200000e0000 */
[----:B------:R-:W-:-:S05]  /*5440*/  IMAD.U32 R0, RZ, RZ, UR6 ;  /* 0x00000006ff007e24 */ /* 0x000fca000f8e00ff */
[----:B------:R-:W-:-:S07]  /*5450*/  SHF.L.U32 R0, R0, 0x1f, RZ ;  /* 0x0000001f00007819 */ /* 0x000fce00000006ff */
[----:B------:R-:W-:-:S09]  /*5460*/  ULEA UR10, UR7, UR10, 0x3 ;  /* 0x0000000a070a7291 */ /* 0x000fd2000f8e183f */
[----:B------:R2:W3:Y:S01]  /*5470*/  SYNCS.PHASECHK.TRANS64.TRYWAIT P1, [UR10+0x30850], R0 ;  /* 0x03085000ff0075a7 */ /* 0x0004e2000802014a */
[----:B------:R-:W-:Y:S05]  /*5480*/  @!P0 BRA `(.L_x_200) ;  /* 0x0000000000048947 */ /* 0x000fea0003800000 */
[----:B------:R-:W-:Y:S01]  /*5490*/  BPT.TRAP 0x1 ;  /* 0x000000040000795c */ /* 0x000fe20000300000 */
.L_x_200:
[----:B---3--:R-:W-:Y:S05]  /*54a0*/  @P1 BRA `(.L_x_201) ;  /* 0x0000000000081947 */ /* 0x008fea0003800000 */
[----:B------:R-:W3:Y:S02]  /*54b0*/  SYNCS.PHASECHK.TRANS64.TRYWAIT P1, [UR10+0x30850], R0 ;  /* 0x03085000ff0075a7 */ /* 0x000ee4000802014a */
[----:B---3--:R-:W-:Y:S05]  /*54c0*/  @!P1 BRA `(.L_x_202) ;  /* 0x000000c000b89947 */ /* 0x008fea0003800000 */
.L_x_201:
[----:B------:R-:W-:Y:S01]  /*54d0*/  R2UR UR6, R2 ;  /* 0x00000000020672ca */ /* 0x000fe200000e0000 */
[----:B------:R-:W-:-:S12]  /*54e0*/  WARPGROUP.ARRIVE ;  /* 0x00000000000079c5 */ /* 0x000fd80000000000 */
[----:B------:R-:W-:-:S04]  /*54f0*/  UIADD3 UR6, UR6, 0x400, URZ ;  /* 0x0000040006067890 */ /* 0x000fc8000fffe03f */
[----:B------:R-:W-:-:S04]  /*5500*/  USHF.R.U32.HI UR6, URZ, 0x4, UR6 ;  /* 0x000000043f067899 */ /* 0x000fc80008011606 */
[----:B------:R-:W-:-:S04]  /*5510*/  ULOP3.LUT UR6, UR6, 0x3fff, URZ, 0xc0, !UPT ;  /* 0x00003fff06067892 */ /* 0x000fc8000f8ec03f */
[----:B------:R-:W-:-:S04]  /*5520*/  ULOP3.LUT UR6, UR6, 0x3000000, URZ, 0xfc, !UPT ;  /* 0x0300000006067892 */ /* 0x000fc8000f8efc3f */
[----:B------:R-:W-:-:S03]  /*5530*/  UIMAD UR14, UR7, 0x900, UR6 ;  /* 0x00000900070e78a4 */ /* 0x000fc6000f8e0206 */
[----:B------:R-:W-:-:S04]  /*5540*/  UMOV UR7, 0x40000040 ;  /* 0x4000004000077882 */ /* 0x000fc80000000000 */
[----:B------:R-:W-:Y:S02]  /*5550*/  UMOV UR6, UR14 ;  /* 0x0000000e00067c82 */ /* 0x000fe40008000000 */
        /* <DEDUP_REMOVED lines=25> */
[----:B------:R-:W-:Y:S03]  /*56f0*/  HGMMA.64x192x16.F32.BF16 R24, R168, gdesc[UR4].tnspB, R24, gsb0 ;  /* 0x42e00004a8187df0 */ /* 0x000fe60008001818 */
[----:B------:R-:W-:Y:S02]  /*5700*/  WARPGROUP.DEPBAR.LE gsb0, 0x0 ;  /* 0x00008000000079c5 */ /* 0x000fe40000010000 */
[----:B------:R-:W-:Y:S05]  /*5710*/  @!P0 BRA `(.L_x_203) ;  /* 0x0000000000048947 */ /* 0x000fea0003800000 */
[----:B------:R-:W-:Y:S01]  /*5720*/  BPT.TRAP 0x1 ;  /* 0x000000040000795c */ /* 0x000fe20000300000 */
.L_x_203:
        /* <DEDUP_REMOVED lines=23> */
[----:B------:R-:W-:Y:S01]  /*58a0*/  FMUL.FTZ R154, R157, UR8 ;  /* 0x000000089d9a7c20 */ /* 0x000fe20008410000 */
[----:B-1----:R-:W-:Y:S01]  /*58b0*/  FMNMX.FTZ R11, R15, R14, !PT ;  /* 0x0000000e0f0b7209 */ /* 0x002fe20007810000 */
        /* <DEDUP_REMOVED lines=13> */
[----:B------:R-:W3:Y:S01]  /*5990*/  MUFU.TANH R121, R121 ;  /* 0x0000007900797308 */ /* 0x000ee20000002400 */
[----:B0-2---:R-:W-:Y:S01]  /*59a0*/  FMNMX.FTZ R0, R20, R11, !PT ;  /* 0x0000000b14007209 */ /* 0x005fe20007810000 */
        /* <DEDUP_REMOVED lines=11> */
[----:B------:R-:W-:Y:S01]  /*5a60*/  R2UR UR6, R3 ;  /* 0x00000000030672ca */ /* 0x000fe200000e0000 */
[----:B------:R-:W-:-:S02]  /*5a70*/  UIADD3 UR9, UR9, 0x30840, URZ ;  /* 0x0003084009097890 */ /* 0x000fc4000fffe03f */
[----:B------:R-:W1:Y:S01]  /*5a80*/  MUFU.TANH R122, R122 ;  /* 0x0000007a007a7308 */ /* 0x000e620000002400 */
[----:B---3--:R-:W-:-:S07]  /*5a90*/  FMNMX.FTZ R11, R121, R0, !PT ;  /* 0x00000000790b7209 */ /* 0x008fce0007810000 */
[----:B------:R-:W2:Y:S01]  /*5aa0*/  MUFU.TANH R124, R124 ;  /* 0x0000007c007c7308 */ /* 0x000ea20000002400 */
[----:B0-----:R-:W-:Y:S01]  /*5ab0*/  FMNMX.FTZ R157, R123, R4, !PT ;  /* 0x000000047b9d7209 */ /* 0x001fe20007810000 */
[----:B------:R-:W-:-:S06]  /*5ac0*/  UPRMT UR9, UR6, 0x654, UR9 ;  /* 0x0000065406097896 */ /* 0x000fcc0008000009 */
[----:B------:R-:W0:Y:S01]  /*5ad0*/  MUFU.TANH R125, R125 ;  /* 0x0000007d007d7308 */ /* 0x000e220000002400 */
[----:B-1----:R-:W-:Y:S02]  /*5ae0*/  FMNMX.FTZ R0, R122, R11, !PT ;  /* 0x0000000b7a007209 */ /* 0x002fe40007810000 */
[----:B------:R-:W-:Y:S05]  /*5af0*/  SYNCS.ARRIVE.TRANS64.RED.A1T0 RZ, [UR9], RZ ;  /* 0x000000ffffff79a7 */ /* 0x000fea0008100409 */
[----:B------:R-:W1:Y:S01]  /*5b00*/  MUFU.TANH R127, R127 ;  /* 0x0000007f007f7308 */ /* 0x000e620000002400 */
[----:B--2---:R-:W-:Y:S01]  /*5b10*/  FMNMX.FTZ R4, R124, R157, !PT ;  /* 0x0000009d7c047209 */ /* 0x004fe20007810000 */
[----:B------:R-:W-:Y:S01]  /*5b20*/  FMUL.FTZ R157, R160, UR8 ;  /* 0x00000008a09d7c20 */ /* 0x000fe20008410000 */
[----:B------:R-:W-:-:S05]  /*5b30*/  FMUL.FTZ R160, R163, UR8 ;  /* 0x00000008a3a07c20 */ /* 0x000fca0008410000 */
        /* <DEDUP_REMOVED lines=15> */
[----:B-1----:R-:W-:Y:S01]  /*5c30*/  FMNMX.FTZ R4, R132, R159, !PT ;  /* 0x0000009f84047209 */ /* 0x002fe20007810000 */
[----:B------:R-:W-:Y:S01]  /*5c40*/  FMUL.FTZ R159, R162, UR8 ;  /* 0x00000008a29f7c20 */ /* 0x000fe20008410000 */
[----:B------:R-:W-:-:S05]  /*5c50*/  FMUL.FTZ R162, R165, UR8 ;  /* 0x00000008a5a27c20 */ /* 0x000fca0008410000 */
        /* <DEDUP_REMOVED lines=15> */
[----:B0-----:R-:W-:Y:S01]  /*5d50*/  FMNMX.FTZ R4, R140, R161, !PT ;  /* 0x000000a18c047209 */ /* 0x001fe20007810000 */
[----:B------:R-:W-:Y:S01]  /*5d60*/  FMUL.FTZ R161, R164, UR8 ;  /* 0x00000008a4a17c20 */ /* 0x000fe20008410000 */
[----:B------:R-:W-:-:S05]  /*5d70*/  FMUL.FTZ R164, R167, UR8 ;  /* 0x00000008a7a47c20 */ /* 0x000fca0008410000 */
        /* <DEDUP_REMOVED lines=15> */
[----:B--2---:R-:W-:Y:S01]  /*5e70*/  FMNMX.FTZ R4, R148, R163, !PT ;  /* 0x000000a394047209 */ /* 0x004fe20007810000 */
[----:B------:R-:W-:-:S06]  /*5e80*/  FMUL.FTZ R163, R166, UR8 ;  /* 0x00000008a6a37c20 */ /* 0x000fcc0008410000 */
        /* <DEDUP_REMOVED lines=27> */
[----:B-1----:R-:W-:Y:S02]  /*6040*/  FMNMX.FTZ R165, R163, R4, !PT ;  /* 0x00000004a3a57209 */ /* 0x002fe40007810000 */
[----:B--2---:R-:W-:-:S05]  /*6050*/  FMNMX.FTZ R0, R162, R11, !PT ;  /* 0x0000000ba2007209 */ /* 0x004fca0007810000 */
[----:B------:R-:W1:Y:S01]  /*6060*/  SHFL.BFLY PT, R11, R0, 0x2, 0x1f ;  /* 0x0c401f00000b7f89 */ /* 0x000e6200000e0000 */
[----:B0-----:R-:W-:-:S05]  /*6070*/  FMNMX.FTZ R165, R164, R165, !PT ;  /* 0x000000a5a4a57209 */ /* 0x001fca0007810000 */
[----:B------:R-:W0:Y:S01]  /*6080*/  SHFL.BFLY PT, R4, R165, 0x2, 0x1f ;  /* 0x0c401f00a5047f89 */ /* 0x000e2200000e0000 */
[----:B-1----:R-:W-:-:S05]  /*6090*/  FMNMX.FTZ R166, R0, R11, !PT ;  /* 0x0000000b00a67209 */ /* 0x002fca0007810000 */
[----:B------:R-:W1:Y:S01]  /*60a0*/  SHFL.BFLY PT, R11, R166, 0x1, 0x1f ;  /* 0x0c201f00a60b7f89 */ /* 0x000e6200000e0000 */
[----:B0-----:R-:W-:-:S05]  /*60b0*/  FMNMX.FTZ R167, R165, R4, !PT ;  /* 0x00000004a5a77209 */ /* 0x001fca0007810000 */
[----:B------:R-:W0:Y:S01]  /*60c0*/  SHFL.BFLY PT, R12, R167, 0x1, 0x1f ;  /* 0x0c201f00a70c7f89 */ /* 0x000e2200000e0000 */
[----:B-1----:R-:W-:Y:S02]  /*60d0*/  FMNMX.FTZ R4, R166, R11, !PT ;  /* 0x0000000ba6047209 */ /* 0x002fe40007810000 */
[----:B0-----:R-:W-:-:S03]  /*60e0*/  FMNMX.FTZ R11, R167, R12, !PT ;  /* 0x0000000ca70b7209 */ /* 0x001fc60007810000 */
[C---:B------:R-:W-:Y:S02]  /*60f0*/  FADD.FTZ R12, -R4.reuse, R14 ;  /* 0x0000000e040c7221 */ /* 0x040fe40000010100 */
[----:B------:R-:W-:Y:S01]  /*6100*/  FADD.FTZ R0, -R11, R13 ;  /* 0x0000000d0b007221 */ /* 0x000fe20000010100 */
[----:B------:R-:W-:Y:S01]  /*6110*/  FMUL.FTZ R13, R4, UR11 ;  /* 0x0000000b040d7c20 */ /* 0x000fe20008410000 */
[----:B------:R-:W-:Y:S02]  /*6120*/  FMUL.FTZ R12, R12, UR11 ;  /* 0x0000000b0c0c7c20 */ /* 0x000fe40008410000 */
[----:B------:R-:W-:Y:S01]  /*6130*/  FMUL.FTZ R0, R0, UR11 ;  /* 0x0000000b00007c20 */ /* 0x000fe20008410000 */
[--C-:B------:R-:W-:Y:S01]  /*6140*/  FFMA.FTZ R186, R129, UR11, -R13.reuse ;  /* 0x0000000b81ba7c23 */ /* 0x100fe2000801080d */
[--C-:B------:R-:W-:Y:S01]  /*6150*/  FFMA.FTZ R129, R130, UR11, -R13.reuse ;  /* 0x0000000b82817c23 */ /* 0x100fe2000801080d */
[----:B------:R-:W-:Y:S01]  /*6160*/  FMUL.FTZ R130, R11, UR11 ;  /* 0x0000000b0b827c20 */ /* 0x000fe20008410000 */
        /* <DEDUP_REMOVED lines=13> */
[----:B------:R-:W0:Y:S01]  /*6240*/  MUFU.EX2 R188, R188 ;  /* 0x000000bc00bc7308 */ /* 0x000e220000000800 */
        /* <DEDUP_REMOVED lines=14> */
[----:B------:R-:W-:Y:S01]  /*6330*/  FFMA.FTZ R127, R144, UR11, -R130 ;  /* 0x0000000b907f7c23 */ /* 0x000fe20008010882 */
[----:B------:R-:W1:Y:S01]  /*6340*/  MUFU.EX2 R189, R189 ;  /* 0x000000bd00bd7308 */ /* 0x000e620000000800 */
[----:B0-----:R-:W-:Y:S01]  /*6350*/  FFMA.FTZ R10, R12, R10, R188 ;  /* 0x0000000a0c0a7223 */ /* 0x001fe200000100bc */
        /* <DEDUP_REMOVED lines=12> */
[----:B------:R-:W-:Y:S01]  /*6420*/  FFMA.FTZ R168, R157, UR11, -R13 ;  /* 0x0000000b9da87c23 */ /* 0x000fe2000801080d */
[--C-:B------:R-:W-:Y:S01]  /*6430*/  FFMA.FTZ R169, R159, UR11, -R130.reuse ;  /* 0x0000000b9fa97c23 */ /* 0x100fe20008010882 */
[----:B------:R-:W2:Y:S01]  /*6440*/  MUFU.EX2 R137, R137 ;  /* 0x0000008900897308 */ /* 0x000ea20000000800 */
[----:B-1----:R-:W-:Y:S01]  /*6450*/  FFMA.FTZ R120, R0, R5, R189 ;  /* 0x0000000500787223 */ /* 0x002fe200000100bd */
[--C-:B------:R-:W-:Y:S01]  /*6460*/  FFMA.FTZ R14, R158, UR11, -R13.reuse ;  /* 0x0000000b9e0e7c23 */ /* 0x100fe2000801080d */
[--C-:B------:R-:W-:Y:S01]  /*6470*/  FFMA.FTZ R170, R161, UR11, -R13.reuse ;  /* 0x0000000ba1aa7c23 */ /* 0x100fe2000801080d */
[----:B------:R-:W-:Y:S01]  /*6480*/  FFMA.FTZ R171, R163, UR11, -R130 ;  /* 0x0000000ba3ab7c23 */ /* 0x000fe20008010882 */
[----:B------:R-:W-:-:S03]  /*6490*/  FFMA.FTZ R13, R162, UR11, -R13 ;  /* 0x0000000ba20d7c23 */ /* 0x000fc6000801080d */
        /* <DEDUP_REMOVED lines=25> */
[----:B0-----:R-:W-:Y:S01]  /*6630*/  FADD.FTZ R21, R129, R120 ;  /* 0x0000007881157221 */ /* 0x001fe20000010000 */
[----:B------:R-:W-:-:S06]  /*6640*/  FFMA.FTZ R120, R156, UR11, -R130 ;  /* 0x0000000b9c787c23 */ /* 0x000fcc0008010882 */
        /* <DEDUP_REMOVED lines=24> */
[--C-:B------:R-:W-:Y:S01]  /*67d0*/  FFMA.FTZ R21, R160, UR11, -R130.reuse ;  /* 0x0000000ba0157c23 */ /* 0x100fe20008010882 */
[----:B------:R-:W-:-:S05]  /*67e0*/  FFMA.FTZ R130, R164, UR11, -R130 ;  /* 0x0000000ba4827c23 */ /* 0x000fca0008010882 */
        /* <DEDUP_REMOVED lines=42> */
.L_x_204:
[----:B------:R-:W-:Y:S01]  /*6a90*/  R2UR UR6, R3 ;  /* 0x00000000030672ca */ /* 0x000fe200000e0000 */
[----:B------:R-:W-:Y:S01]  /*6aa0*/  UISETP.GT.AND UP0, UPT, UR5, UR60, UPT ;  /* 0x0000003c0500728c */ /* 0x000fe2000bf04270 */
[----:B------:R-:W-:Y:S01]  /*6ab0*/  F2FP.BF16.F32.PACK_AB R168, R14, R168 ;  /* 0x000000a80ea8723e */ /* 0x000fe200000010ff */
[----:B------:R-:W-:Y:S01]  /*6ac0*/  UIADD3 UR10, UR10, 0x30860, URZ ;  /* 0x000308600a0a7890 */ /* 0x000fe2000fffe03f */
[----:B------:R-:W-:Y:S01]  /*6ad0*/  F2FP.BF16.F32.PACK_AB R170, R13, R170 ;  /* 0x000000aa0daa723e */ /* 0x000fe200000010ff */
[----:B------:R-:W-:Y:S01]  /*6ae0*/  UIADD3 UR5, UR5, -0x1, URZ ;  /* 0xffffffff05057890 */ /* 0x000fe2000fffe03f */
[----:B------:R-:W-:Y:S01]  /*6af0*/  F2FP.BF16.F32.PACK_AB R188, R167, R188 ;  /* 0x000000bca7bc723e */ /* 0x000fe200000010ff */
[----:B------:R-:W-:Y:S01]  /*6b00*/  UMOV UR7, UR38 ;  /* 0x0000002600077c82 */ /* 0x000fe20008000000 */
[----:B------:R-:W-:Y:S01]  /*6b10*/  PLOP3.LUT P1, PT, PT, PT, UP0, 0x80, 0x0 ;  /* 0x000000000000781c */ /* 0x000fe20003f2f008 */
[----:B------:R-:W-:Y:S01]  /*6b20*/  IMAD.MOV.U32 R13, RZ, RZ, R11 ;  /* 0x000000ffff0d7224 */ /* 0x000fe200078e000b */
[----:B------:R-:W-:Y:S01]  /*6b30*/  F2FP.BF16.F32.PACK_AB R189, R137, R189 ;  /* 0x000000bd89bd723e */ /* 0x000fe200000010ff */
[----:B------:R-:W-:Y:S01]  /*6b40*/  IMAD.MOV.U32 R14, RZ, RZ, R4 ;  /* 0x000000ffff0e7224 */ /* 0x000fe200078e0004 */
[----:B------:R-:W-:Y:S01]  /*6b50*/  F2FP.BF16.F32.PACK_AB R190, R166, R190 ;  /* 0x000000bea6be723e */ /* 0x000fe200000010ff */
[----:B------:R-:W-:Y:S01]  /*6b60*/  UPRMT UR10, UR6, 0x654, UR10 ;  /* 0x00000654060a7896 */ /* 0x000fe2000800000a */
[----:B------:R-:W-:-:S02]  /*6b70*/  F2FP.BF16.F32.PACK_AB R191, R134, R191 ;  /* 0x000000bf86bf723e */ /* 0x000fc400000010ff */
[----:B------:R-:W-:Y:S01]  /*6b80*/  UMOV UR6, UR39 ;  /* 0x0000002700067c82 */ /* 0x000fe20008000000 */
[----:B------:R-:W-:Y:S02]  /*6b90*/  F2FP.BF16.F32.PACK_AB R184, R165, R184 ;  /* 0x000000b8a5b8723e */ /* 0x000fe400000010ff */
[----:B------:R-:W-:Y:S02]  /*6ba0*/  F2FP.BF16.F32.PACK_AB R185, R133, R185 ;  /* 0x000000b985b9723e */ /* 0x000fe400000010ff */
[----:B------:R-:W-:Y:S01]  /*6bb0*/  F2FP.BF16.F32.PACK_AB R186, R129, R186 ;  /* 0x000000ba81ba723e */ /* 0x000fe200000010ff */
        /* <DEDUP_REMOVED lines=15> */
[----:B------:R-:W-:Y:S01]  /*6cb0*/  F2FP.BF16.F32.PACK_AB R171, R130, R171 ;  /* 0x000000ab82ab723e */ /* 0x000fe200000010ff */
[----:B------:R-:W-:Y:S06]  /*6cc0*/  @P1 BRA `(.L_x_205) ;  /* 0xffffffd800cc1947 */ /* 0x000fec000383ffff */
.L_x_194:
        /* <DEDUP_REMOVED lines=99> */
.L_x_206:
[----:B------:R-:W-:Y:S02]  /*7300*/  IMAD.U32 R13, RZ, RZ, UR38 ;  /* 0x00000026ff0d7e24 */ /* 0x000fe4000f8e00ff */
[----:B------:R-:W-:-:S03]  /*7310*/  IMAD.U32 R0, RZ, RZ, UR39 ;  /* 0x00000027ff007e24 */ /* 0x000fc6000f8e00ff */
[----:B------:R-:W-:Y:S02]  /*7320*/  LEA R13, R13, R2, 0x3 ;  /* 0x000000020d0d7211 */ /* 0x000fe400078e18ff */
[----:B------:R-:W-:-:S04]  /*7330*/  SHF.L.U32 R0, R0, 0x1f, RZ ;  /* 0x0000001f00007819 */ /* 0x000fc800000006ff */
[----:B------:R0:W1:Y:S01]  /*7340*/  SYNCS.PHASECHK.TRANS64.TRYWAIT P1, [R13+URZ+0x30850], R0 ;  /* 0x030850000d0075a7 */ /* 0x000062000802017f */
[----:B------:R-:W-:Y:S05]  /*7350*/  @!P0 BRA `(.L_x_207) ;  /* 0x0000000000048947 */ /* 0x000fea0003800000 */
[----:B------:R-:W-:Y:S01]  /*7360*/  BPT.TRAP 0x1 ;  /* 0x000000040000795c */ /* 0x000fe20000300000 */
.L_x_207:
[----:B------:R-:W-:Y:S02]  /*7370*/  VIADD R2, R2, 0x400 ;  /* 0x0000040002027836 */ /* 0x000fe40000000000 */
[----:B------:R-:W-:-:S03]  /*7380*/  IMAD.U32 R7, RZ, RZ, UR38 ;  /* 0x00000026ff077e24 */ /* 0x000fc6000f8e00ff */
[----:B------:R-:W-:-:S04]  /*7390*/  SHF.R.U32.HI R2, RZ, 0x4, R2 ;  /* 0x00000004ff027819 */ /* 0x000fc80000011602 */
[----:B------:R-:W-:-:S04]  /*73a0*/  LOP3.LUT R2, R2, 0x3fff, RZ, 0xc0, !PT ;  /* 0x00003fff02027812 */ /* 0x000fc800078ec0ff */
[----:B------:R-:W-:Y:S01]  /*73b0*/  LOP3.LUT R2, R2, 0x3000000, RZ, 0xfc, !PT ;  /* 0x0300000002027812 */ /* 0x000fe200078efcff */
[----:B-1----:R-:W-:Y:S06]  /*73c0*/  @P1 BRA `(.L_x_208) ;  /* 0x0000000000081947 */ /* 0x002fec0003800000 */
[----:B------:R-:W1:Y:S02]  /*73d0*/  SYNCS.PHASECHK.TRANS64.TRYWAIT P1, [R13+URZ+0x30850], R0 ;  /* 0x030850000d0075a7 */ /* 0x000e64000802017f */
[----:B-1----:R-:W-:Y:S05]  /*73e0*/  @!P1 BRA `(.L_x_209) ;  /* 0x000000a400089947 */ /* 0x002fea0003800000 */
.L_x_208:
[----:B------:R-:W-:Y:S01]  /*73f0*/  IMAD R6, R7, 0x900, R2 ;  /* 0x0000090007067824 */ /* 0x000fe200078e0202 */
[----:B------:R-:W-:Y:S05]  /*7400*/  WARPSYNC.ALL ;  /* 0x0000000000007948 */ /* 0x000fea0003800000 */
[----:B------:R-:W-:Y:S01]  /*7410*/  IMAD.MOV.U32 R7, RZ, RZ, 0x40000040 ;  /* 0x40000040ff077424 */ /* 0x000fe200078e00ff */
[C---:B------:R-:W-:Y:S01]  /*7420*/  R2UR UR6, R6.reuse ;  /* 0x00000000060672ca */ /* 0x040fe200000e0000 */
[----:B------:R-:W-:Y:S01]  /*7430*/  WARPGROUP.ARRIVE ;  /* 0x00000000000079c5 */ /* 0x000fe20000000000 */
[----:B------:R-:W-:Y:S01]  /*7440*/  VIADD R8, R6, 0x80 ;  /* 0x0000008006087836 */ /* 0x000fe20000000000 */
[----:B01----:R-:W0:Y:S01]  /*7450*/  SHFL.BFLY PT, R0, R5, 0x2, 0x1f ;  /* 0x0c401f0005007f89 */ /* 0x003e2200000e0000 */
[----:B------:R-:W-:Y:S01]  /*7460*/  R2UR UR7, R7 ;  /* 0x00000000070772ca */ /* 0x000fe200000e0000 */
[----:B------:R-:W-:-:S02]  /*7470*/  IMAD.MOV.U32 R9, RZ, RZ, 0x40000040 ;  /* 0x40000040ff097424 */ /* 0x000fc400078e00ff */
[----:B------:R-:W-:Y:S02]  /*7480*/  IMAD.MOV.U32 R7, RZ, RZ, 0x40000040 ;  /* 0x40000040ff077424 */ /* 0x000fe400078e00ff */
[----:B------:R-:W-:-:S08]  /*7490*/  IMAD.U32 R15, RZ, RZ, UR11 ;  /* 0x0000000bff0f7e24 */ /* 0x000fd0000f8e00ff */
[----:B------:R-:W-:Y:S01]  /*74a0*/  HGMMA.64x192x16.F32.BF16 R24, R188, gdesc[UR4].tnspB, R24, gsb0 ;  /* 0x42e00004bc187df0 */ /* 0x000fe20008001818 */
[----:B------:R-:W-:Y:S01]  /*74b0*/  R2UR UR6, R8 ;  /* 0x00000000080672ca */ /* 0x000fe200000e0000 */
[----:B------:R-:W-:Y:S01]  /*74c0*/  VIADD R8, R6, 0x100 ;  /* 0x0000010006087836 */ /* 0x000fe20000000000 */
[----:B------:R-:W-:Y:S01]  /*74d0*/  R2UR UR7, R9 ;  /* 0x00000000090772ca */ /* 0x000fe200000e0000 */
[----:B------:R-:W-:Y:S02]  /*74e0*/  IMAD.MOV.U32 R9, RZ, RZ, 0x40000040 ;  /* 0x40000040ff097424 */ /* 0x000fe400078e00ff */
[----:B0-----:R-:W-:Y:S01]  /*74f0*/  FADD.FTZ R2, R0, R5 ;  /* 0x0000000500027221 */ /* 0x001fe20000010000 */
[----:B------:R-:W-:Y:S01]  /*7500*/  IMAD.MOV.U32 R5, RZ, RZ, RZ ;  /* 0x000000ffff057224 */ /* 0x000fe200078e00ff */
[----:B------:R-:W-:Y:S02]  /*7510*/  WARPGROUP.DEPBAR.LE gsb0, 0x0 ;  /* 0x00008000000079c5 */ /* 0x000fe40000010000 */
[----:B------:R-:W-:-:S10]  /*7520*/  WARPGROUP.ARRIVE ;  /* 0x00000000000079c5 */ /* 0x000fd40000000000 */
[----:B------:R-:W-:Y:S01]  /*7530*/  HGMMA.64x192x16.F32.BF16 R24, R184, gdesc[UR4].tnspB, R24, gsb0 ;  /* 0x42e00004b8187df0 */ /* 0x000fe20008001818 */
[----:B------:R-:W-:Y:S01]  /*7540*/  R2UR UR6, R8 ;  /* 0x00000000080672ca */ /* 0x000fe200000e0000 */
[----:B------:R-:W-:Y:S01]  /*7550*/  VIADD R8, R6, 0x180 ;  /* 0x0000018006087836 */ /* 0x000fe20000000000 */
[----:B------:R-:W-:Y:S02]  /*7560*/  R2UR UR7, R9 ;  /* 0x00000000090772ca */ /* 0x000fe400000e0000 */
[----:B------:R-:W-:Y:S01]  /*7570*/  MOV R9, 0x40000040 ;  /* 0x4000004000097802 */ /* 0x000fe20000000f00 */
[----:B------:R-:W-:Y:S02]  /*7580*/  WARPGROUP.DEPBAR.LE gsb0, 0x0 ;  /* 0x00008000000079c5 */ /* 0x000fe40000010000 */
[----:B------:R-:W-:-:S12]  /*7590*/  WARPGROUP.ARRIVE ;  /* 0x00000000000079c5 */ /* 0x000fd80000000000 */
[----:B------:R-:W-:Y:S01]  /*75a0*/  HGMMA.64x192x16.F32.BF16 R24, R180, gdesc[UR4].tnspB, R24, gsb0 ;  /* 0x42e00004b4187df0 */ /* 0x000fe20008001818 */
[----:B------:R-:W-:Y:S01]  /*75b0*/  R2UR UR6, R8 ;  /* 0x00000000080672ca */ /* 0x000fe200000e0000 */
[C---:B------:R-:W-:Y:S01]  /*75c0*/  VIADD R8, R6.reuse, 0x200 ;  /* 0x0000020006087836 */ /* 0x040fe20000000000 */
[----:B------:R-:W-:Y:S01]  /*75d0*/  R2UR UR7, R9 ;  /* 0x00000000090772ca */ /* 0x000fe200000e0000 */
[----:B------:R-:W-:Y:S02]  /*75e0*/  IMAD.MOV.U32 R9, RZ, RZ, 0x40000040 ;  /* 0x40000040ff097424 */ /* 0x000fe400078e00ff */
[----:B------:R-:W-:Y:S01]  /*75f0*/  VIADD R6, R6, 0x280 ;  /* 0x0000028006067836 */ /* 0x000fe20000000000 */
[----:B------:R-:W-:Y:S02]  /*7600*/  WARPGROUP.DEPBAR.LE gsb0, 0x0 ;  /* 0x00008000000079c5 */ /* 0x000fe40000010000 */
[----:B------:R-:W-:-:S11]  /*7610*/  WARPGROUP.ARRIVE ;  /* 0x00000000000079c5 */ /* 0x000fd60000000000 */
[----:B------:R-:W-:Y:S01]  /*7620*/  HGMMA.64x192x16.F32.BF16 R24, R176, gdesc[UR4].tnspB, R24, gsb0 ;  /* 0x42e00004b0187df0 */ /* 0x000fe20008001818 */
[----:B------:R-:W-:Y:S02]  /*7630*/  R2UR UR6, R8 ;  /* 0x00000000080672ca */ /* 0x000fe400000e0000 */
[----:B------:R-:W-:Y:S02]  /*7640*/  R2UR UR7, R9 ;  /* 0x00000000090772ca */ /* 0x000fe400000e0000 */
[----:B------:R-:W0:Y:S02]  /*7650*/  SHFL.BFLY PT, R9, R2, 0x1, 0x1f ;  /* 0x0c201f0002097f89 */ /* 0x000e2400000e0000 */
[----:B0-----:R-:W-:Y:S01]  /*7660*/  FADD.FTZ R14, R2, R9 ;  /* 0x00000009020e7221 */ /* 0x001fe20000010000 */
[----:B------:R-:W-:-:S04]  /*7670*/  IMAD.MOV.U32 R2, RZ, RZ, -0x800000 ;  /* 0xff800000ff027424 */ /* 0x000fc800078e00ff */
[----:B------:R-:W-:-:S13]  /*7680*/  FSETP.NE.FTZ.AND P2, PT, R14, RZ, PT ;  /* 0x000000ff0e00720b */ /* 0x000fda0003f55000 */
[----:B------:R-:W0:Y:S01]  /*7690*/  @P2 MUFU.LG2 R9, R14 ;  /* 0x0000000e00092308 */ /* 0x000e220000000c00 */
[----:B------:R-:W-:-:S07]  /*76a0*/  @P2 FMUL.FTZ R15, R15, 0.69314718246459960938 ;  /* 0x3f3172180f0f2820 */ /* 0x000fce0000410000 */
[----:B------:R-:W-:Y:S01]  /*76b0*/  @P2 MUFU.RCP R5, R14 ;  /* 0x0000000e00052308 */ /* 0x000fe20000001000 */
[----:B------:R-:W-:Y:S02]  /*76c0*/  WARPGROUP.DEPBAR.LE gsb0, 0x0 ;  /* 0x00008000000079c5 */ /* 0x000fe40000010000 */
[----:B------:R-:W-:-:S06]  /*76d0*/  WARPGROUP.ARRIVE ;  /* 0x00000000000079c5 */ /* 0x000fcc0000000000 */
[----:B------:R-:W-:Y:S01]  /*76e0*/  HGMMA.64x192x16.F32.BF16 R24, R172, gdesc[UR4].tnspB, R24, gsb0 ;  /* 0x42e00004ac187df0 */ /* 0x000fe20008001818 */
[----:B------:R-:W-:Y:S01]  /*76f0*/  R2UR UR6, R6 ;  /* 0x00000000060672ca */ /* 0x000fe200000e0000 */
[----:B------:R-:W-:Y:S01]  /*7700*/  IMAD.MOV.U32 R6, RZ, RZ, RZ ;  /* 0x000000ffff067224 */ /* 0x000fe200078e00ff */
[----:B------:R-:W-:Y:S02]  /*7710*/  R2UR UR7, R7 ;  /* 0x00000000070772ca */ /* 0x000fe400000e0000 */
[----:B------:R-:W1:Y:S02]  /*7720*/  SHFL.BFLY PT, R7, R10, 0x2, 0x1f ;  /* 0x0c401f000a077f89 */ /* 0x000e6400000e0000 */
[----:B-1----:R-:W-:Y:S01]  /*7730*/  FADD.FTZ R7, R7, R10 ;  /* 0x0000000a07077221 */ /* 0x002fe20000010000 */
[----:B0-----:R-:W-:-:S04]  /*7740*/  @P2 FMUL.FTZ R10, R9, 0.69314718246459960938 ;  /* 0x3f317218090a2820 */ /* 0x001fc80000410000 */
[----:B------:R-:W0:Y:S01]  /*7750*/  SHFL.BFLY PT, R0, R7, 0x1, 0x1f ;  /* 0x0c201f0007007f89 */ /* 0x000e2200000e0000 */
[----:B------:R-:W-:Y:S01]  /*7760*/  @P2 FFMA.FTZ R2, R15, R11, R10 ;  /* 0x0000000b0f022223 */ /* 0x000fe2000001000a */
[----:B0-----:R-:W-:Y:S01]  /*7770*/  FADD.FTZ R12, R7, R0 ;  /* 0x00000000070c7221 */ /* 0x001fe20000010000 */
[----:B------:R-:W-:Y:S01]  /*7780*/  IMAD.U32 R7, RZ, RZ, UR11 ;  /* 0x0000000bff077e24 */ /* 0x000fe2000f8e00ff */
[----:B------:R-:W-:-:S03]  /*7790*/  MOV R0, 0xff800000 ;  /* 0xff80000000007802 */ /* 0x000fc60000000f00 */
[----:B------:R-:W-:-:S13]  /*77a0*/  FSETP.NE.FTZ.AND P1, PT, R12, RZ, PT ;  /* 0x000000ff0c00720b */ /* 0x000fda0003f35000 */
[----:B------:R-:W0:Y:S01]  /*77b0*/  @P1 MUFU.LG2 R8, R12 ;  /* 0x0000000c00081308 */ /* 0x000e220000000c00 */
[----:B------:R-:W-:-:S07]  /*77c0*/  @P1 FMUL.FTZ R7, R7, 0.69314718246459960938 ;  /* 0x3f31721807071820 */ /* 0x000fce0000410000 */
[----:B------:R1:W2:Y:S01]  /*77d0*/  @P1 MUFU.RCP R6, R12 ;  /* 0x0000000c00061308 */ /* 0x0002a20000001000 */
[----:B0-----:R-:W-:-:S04]  /*77e0*/  @P1 FMUL.FTZ R8, R8, 0.69314718246459960938 ;  /* 0x3f31721808081820 */ /* 0x001fc80000410000 */
[----:B------:R-:W-:Y:S01]  /*77f0*/  @P1 FFMA.FTZ R0, R7, R4, R8 ;  /* 0x0000000407001223 */ /* 0x000fe20000010008 */
[----:B------:R-:W-:Y:S02]  /*7800*/  WARPGROUP.DEPBAR.LE gsb0, 0x0 ;  /* 0x00008000000079c5 */ /* 0x000fe40000010000 */
[----:B------:R-:W-:-:S06]  /*7810*/  WARPGROUP.ARRIVE ;  /* 0x00000000000079c5 */ /* 0x000fcc0000000000 */
[----:B------:R-:W-:Y:S03]  /*7820*/  HGMMA.64x192x16.F32.BF16 R24, R168, gdesc[UR4].tnspB, R24, gsb0 ;  /* 0x42e00004a8187df0 */ /* 0x000fe60008001818 */
[----:B------:R-:W-:Y:S02]  /*7830*/  WARPGROUP.DEPBAR.LE gsb0, 0x0 ;  /* 0x00008000000079c5 */ /* 0x000fe40000010000 */
[----:B-12---:R-:W-:Y:S05]  /*7840*/  @!P0 BRA `(.L_x_210) ;  /* 0x0000000000048947 */ /* 0x006fea0003800000 */
[----:B------:R-:W-:Y:S01]  /*7850*/  BPT.TRAP 0x1 ;  /* 0x000000040000795c */ /* 0x000fe20000300000 */
.L_x_210:
[----:B------:R-:W-:Y:S01]  /*7860*/  VIADD R4, R13, 0x30860 ;  /* 0x000308600d047836 */ /* 0x000fe20000000000 */
[----:B------:R-:W-:Y:S01]  /*7870*/  R2UR UR4, R214 ;  /* 0x00000000d60472ca */ /* 0x000fe200000e0000 */
[----:B------:R-:W-:Y:S01]  /*7880*/  UIADD3 UR38, UR38, 0x1, URZ ;  /* 0x0000000126267890 */ /* 0x000fe2000fffe03f */
[-C--:B------:R-:W-:Y:S01]  /*7890*/  FMUL.FTZ R24, R24, R6.reuse ;  /* 0x0000000618187220 */ /* 0x080fe20000410000 */
[-C--:B------:R-:W-:Y:S01]  /*78a0*/  FMUL.FTZ R25, R25, R6.reuse ;  /* 0x0000000619197220 */ /* 0x080fe20000410000 */
[----:B------:R-:W-:Y:S01]  /*78b0*/  PRMT R4, R3, 0x654, R4 ;  /* 0x0000065403047816 */ /* 0x000fe20000000004 */
[----:B------:R-:W-:Y:S01]  /*78c0*/  UISETP.NE.AND UP0, UPT, UR38, 0x2, UPT ;  /* 0x000000022600788c */ /* 0x000fe2000bf05270 */
[-C--:B------:R-:W-:Y:S01]  /*78d0*/  FMUL.FTZ R28, R28, R6.reuse ;  /* 0x000000061c1c7220 */ /* 0x080fe20000410000 */
[-C--:B------:R-:W-:Y:S01]  /*78e0*/  FMUL.FTZ R29, R29, R6.reuse ;  /* 0x000000061d1d7220 */ /* 0x080fe20000410000 */
[----:B------:R0:W-:Y:S01]  /*78f0*/  SYNCS.ARRIVE.TRANS64.RED.A1T0 RZ, [R4+URZ], RZ ;  /* 0x000000ff04ff79a7 */ /* 0x0001e2000810043f */
[-C--:B------:R-:W-:Y:S01]  /*7900*/  FMUL.FTZ R32, R32, R6.reuse ;  /* 0x0000000620207220 */ /* 0x080fe20000410000 */
[-C--:B------:R-:W-:Y:S01]  /*7910*/  FMUL.FTZ R33, R33, R6.reuse ;  /* 0x0000000621217220 */ /* 0x080fe20000410000 */
[-C--:B------:R-:W-:Y:S01]  /*7920*/  FMUL.FTZ R36, R36, R6.reuse ;  /* 0x0000000624247220 */ /* 0x080fe20000410000 */
[-C--:B------:R-:W-:Y:S01]  /*7930*/  FMUL.FTZ R37, R37, R6.reuse ;  /* 0x0000000625257220 */ /* 0x080fe20000410000 */
[----:B------:R-:W-:Y:S01]  /*7940*/  UIADD3 UR4, UR4, 0x1, URZ ;  /* 0x0000000104047890 */ /* 0x000fe2000fffe03f */
[-C--:B------:R-:W-:Y:S01]  /*7950*/  FMUL.FTZ R40, R40, R6.reuse ;  /* 0x0000000628287220 */ /* 0x080fe20000410000 */
[-C--:B------:R-:W-:Y:S01]  /*7960*/  FMUL.FTZ R41, R41, R6.reuse ;  /* 0x0000000629297220 */ /* 0x080fe20000410000 */
[-C--:B------:R-:W-:Y:S01]  /*7970*/  FMUL.FTZ R44, R44, R6.reuse ;  /* 0x000000062c2c7220 */ /* 0x080fe20000410000 */
[-C--:B------:R-:W-:Y:S01]  /*7980*/  FMUL.FTZ R45, R45, R6.reuse ;  /* 0x000000062d2d7220 */ /* 0x080fe20000410000 */
[-C--:B------:R-:W-:Y:S01]  /*7990*/  FMUL.FTZ R48, R48, R6.reuse ;  /* 0x0000000630307220 */ /* 0x080fe20000410000 */
[----:B------:R-:W-:Y:S01]  /*79a0*/  IMAD.U32 R214, RZ, RZ, UR4 ;  /* 0x00000004ffd67e24 */ /* 0x000fe2000f8e00ff */
[----:B------:R-:W-:Y:S01]  /*79b0*/  USEL UR4, URZ, 0x1, UP0 ;  /* 0x000000013f047887 */ /* 0x000fe20008000000 */
        /* <DEDUP_REMOVED lines=84> */
[----:B------:R-:W-:-:S02]  /*7f00*/  USEL UR38, UR38, URZ, UP0 ;  /* 0x0000003f26267287 */ /* 0x000fc40008000000 */
[----:B0-----:R-:W-:-:S12]  /*7f10*/  ULOP3.LUT UR39, UR39, UR4, URZ, 0x3c, !UPT ;  /* 0x0000000427277292 */ /* 0x001fd8000f8e3c3f */
.L_x_186:
[----:B------:R-:W0:Y:S08]  /*7f20*/  S2UR UR4, SR_CgaCtaId ;  /* 0x00000000000479c3 */ /* 0x000e300000008800 */
[----:B------:R-:W-:Y:S06]  /*7f30*/  BAR.SYNC.DEFER_BLOCKING 0x5, 0x180 ;  /* 0x0146000000007b1d */ /* 0x000fec0000010000 */
[----:B------:R-:W-:Y:S01]  /*7f40*/  UMOV UR8, 0x400 ;  /* 0x0000040000087882 */ /* 0x000fe20000000000 */
[----:B------:R-:W-:Y:S01]  /*7f50*/  BSSY B0, `(.L_x_211) ;  /* 0x00003c8000007945 */ /* 0x000fe20003800000 */
[----:B0-----:R-:W-:-:S09]  /*7f60*/  ULEA UR8, UR4, UR8, 0x18 ;  /* 0x0000000804087291 */ /* 0x001fd2000f8ec03f */
[----:B------:R-:W0:Y:S02]  /*7f70*/  LDS.128 R4, [UR8+0x308d0] ;  /* 0x0308d008ff047984 */ /* 0x000e240008000c00 */
[----:B0-----:R-:W-:Y:S02]  /*7f80*/  R2UR UR6, R5 ;  /* 0x00000000050672ca */ /* 0x001fe400000e0000 */
[----:B------:R-:W-:Y:S02]  /*7f90*/  R2UR UR5, R6 ;  /* 0x00000000060572ca */ /* 0x000fe400000e0000 */
[----:B------:R-:W-:Y:S01]  /*7fa0*/  R2UR UR7, R7 ;  /* 0x00000000070772ca */ /* 0x000fe200000e0000 */
[----:B------:R-:W-:Y:S06]  /*7fb0*/  BAR.ARV 0x4, 0x180 ;  /* 0x0106000000007b1d */ /* 0x000fec0000002000 */
[----:B------:R-:W-:Y:S08]  /*7fc0*/  @P0 BRA `(.L_x_212) ;  /* 0x0000002c00580947 */ /* 0x000ff00003800000 */
[----:B------:R-:W2:Y:S01]  /*7fd0*/  LDL R3, [R1+0x24] ;  /* 0x0000240001037983 */ /* 0x000ea20000100800 */
[----:B------:R-:W0:Y:S01]  /*7fe0*/  S2UR UR4, SR_SWINHI ;  /* 0x00000000000479c3 */ /* 0x000e220000002f00 */
[----:B------:R-:W-:Y:S01]  /*7ff0*/  IMAD.MOV.U32 R4, RZ, RZ, 0x2 ;  /* 0x00000002ff047424 */ /* 0x000fe200078e00ff */
[----:B------:R-:W-:Y:S01]  /*8000*/  R2UR UR20, R18 ;  /* 0x00000000121472ca */ /* 0x000fe200000e0000 */
[----:B------:R-:W-:Y:S01]  /*8010*/  ULDC.64 UR14, c[0x0][0xc00] ;  /* 0x00030000000e7ab9 */ /* 0x000fe20000000a00 */
[----:B------:R-:W-:Y:S01]  /*8020*/  R2UR UR17, R215 ;  /* 0x00000000d71172ca */ /* 0x000fe200000e0000 */
[----:B------:R-:W3:Y:S01]  /*8030*/  LDL R138, [R1+0x20] ;  /* 0x00002000018a7983 */ /* 0x000ee20000100800 */
[----:B------:R-:W-:Y:S02]  /*8040*/  R2UR UR19, R212 ;  /* 0x00000000d41372ca */ /* 0x000fe400000e0000 */
[----:B------:R-:W-:Y:S02]  /*8050*/  R2UR UR18, R23 ;  /* 0x00000000171272ca */ /* 0x000fe400000e0000 */
[----:B------:R-:W-:Y:S01]  /*8060*/  R2UR UR22, R211 ;  /* 0x00000000d31672ca */ /* 0x000fe200000e0000 */
[----:B------:R-:W-:Y:S01]  /*8070*/  UMOV UR10, UR8 ;  /* 0x00000008000a7c82 */ /* 0x000fe20008000000 */
[----:B0-----:R-:W-:Y:S01]  /*8080*/  UMOV UR11, UR4 ;  /* 0x00000004000b7c82 */ /* 0x001fe20008000000 */
[----:B------:R-:W-:-:S04]  /*8090*/  USHF.L.U32 UR4, UR61, 0x2, URZ ;  /* 0x000000023d047899 */ /* 0x000fc8000800063f */
[----:B------:R-:W-:Y:S02]  /*80a0*/  USHF.L.U64.HI UR16, UR61, 0x2, UR17 ;  /* 0x000000023d107899 */ /* 0x000fe40008010211 */
[----:B------:R-:W-:-:S04]  /*80b0*/  UIADD3 UR9, UP0, UR4, UR14, URZ ;  /* 0x0000000e04097290 */ /* 0x000fc8000ff1e03f */
[----:B------:R-:W-:Y:S01]  /*80c0*/  UIADD3.X UR12, UR16, UR15, URZ, UP0, !UPT ;  /* 0x0000000f100c7290 */ /* 0x000fe200087fe43f */
[----:B------:R-:W-:Y:S01]  /*80d0*/  BAR.SYNC.DEFER_BLOCKING 0x1, 0x100 ;  /* 0x0044000000007b1d */ /* 0x000fe20000010000 */
[----:B--2---:R-:W-:-:S03]  /*80e0*/  IMAD.WIDE R4, R3, R4, UR10 ;  /* 0x0000000a03047e25 */ /* 0x004fc6000f8e0204 */
[C---:B------:R-:W-:Y:S02]  /*80f0*/  IADD3 R8, P1, R4.reuse, 0x40, RZ ;  /* 0x0000004004087810 */ /* 0x040fe40007f3e0ff */
[C---:B------:R-:W-:Y:S02]  /*8100*/  LOP3.LUT R3, R4.reuse, 0x380, RZ, 0xc0, !PT ;  /* 0x0000038004037812 */ /* 0x040fe400078ec0ff */
[C---:B------:R-:W-:Y:S02]  /*8110*/  IADD3 R6, P2, R4.reuse, 0x20, RZ ;  /* 0x0000002004067810 */ /* 0x040fe40007f5e0ff */
[C---:B------:R-:W-:Y:S02]  /*8120*/  IADD3 R133, P6, R4.reuse, 0x60, RZ ;  /* 0x0000006004857810 */ /* 0x040fe40007fde0ff */
[----:B------:R-:W-:Y:S02]  /*8130*/  IADD3 R135, P5, R4, 0x4000, RZ ;  /* 0x0000400004877810 */ /* 0x000fe40007fbe0ff */
[----:B------:R-:W-:-:S02]  /*8140*/  LOP3.LUT R7, R8, 0x380, RZ, 0xc0, !PT ;  /* 0x0000038008077812 */ /* 0x000fc400078ec0ff */
[----:B------:R-:W-:Y:S01]  /*8150*/  SHF.R.U64 R3, R3, 0x3, RZ ;  /* 0x0000000303037819 */ /* 0x000fe200000012ff */
[--C-:B------:R-:W-:Y:S01]  /*8160*/  IMAD.X R11, RZ, RZ, R5.reuse, P2 ;  /* 0x000000ffff0b7224 */ /* 0x100fe200010e0605 */
[C---:B------:R-:W-:Y:S01]  /*8170*/  IADD3 R86, P0, R4.reuse, 0x4020, RZ ;  /* 0x0000402004567810 */ /* 0x040fe20007f1e0ff */
[--C-:B------:R-:W-:Y:S01]  /*8180*/  IMAD.X R13, RZ, RZ, R5.reuse, P1 ;  /* 0x000000ffff0d7224 */ /* 0x100fe200008e0605 */
[C---:B------:R-:W-:Y:S01]  /*8190*/  IADD3 R137, P4, R4.reuse, 0x4040, RZ ;  /* 0x0000404004897810 */ /* 0x040fe20007f9e0ff */
[--C-:B------:R-:W-:Y:S01]  /*81a0*/  IMAD.X R15, RZ, RZ, R5.reuse, P6 ;  /* 0x000000ffff0f7224 */ /* 0x100fe200030e0605 */
[C---:B------:R-:W-:Y:S01]  /*81b0*/  IADD3 R90, P3, R4.reuse, 0x4060, RZ ;  /* 0x00004060045a7810 */ /* 0x040fe20007f7e0ff */
[----:B------:R-:W-:Y:S01]  /*81c0*/  IMAD.X R85, RZ, RZ, R5, P5 ;  /* 0x000000ffff557224 */ /* 0x000fe200028e0605 */
[C---:B------:R-:W-:Y:S02]  /*81d0*/  IADD3 R139, P2, R4.reuse, 0x8000, RZ ;  /* 0x00008000048b7810 */ /* 0x040fe40007f5e0ff */
[----:B------:R-:W-:-:S02]  /*81e0*/  IADD3 R141, P1, R4, 0x8020, RZ ;  /* 0x00008020048d7810 */ /* 0x000fc40007f3e0ff */
[C---:B------:R-:W-:Y:S02]  /*81f0*/  IADD3 R143, P6, R4.reuse, 0x8040, RZ ;  /* 0x00008040048f7810 */ /* 0x040fe40007fde0ff */
[----:B------:R-:W-:Y:S02]  /*8200*/  IADD3 R145, P5, R4, 0x8060, RZ ;  /* 0x0000806004917810 */ /* 0x000fe40007fbe0ff */
[----:B------:R-:W-:Y:S02]  /*8210*/  SHF.R.U64 R7, R7, 0x3, RZ ;  /* 0x0000000307077819 */ /* 0x000fe400000012ff */
[----:B------:R-:W-:Y:S02]  /*8220*/  LOP3.LUT R4, R3, R4, RZ, 0x3c, !PT ;  /* 0x0000000403047212 */ /* 0x000fe400078e3cff */
[----:B------:R-:W-:Y:S02]  /*8230*/  LOP3.LUT R3, R6, 0x380, RZ, 0xc0, !PT ;  /* 0x0000038006037812 */ /* 0x000fe400078ec0ff */
[----:B------:R-:W-:-:S02]  /*8240*/  LOP3.LUT R12, R7, R8, RZ, 0x3c, !PT ;  /* 0x00000008070c7212 */ /* 0x000fc400078e3cff */
[----:B------:R-:W-:Y:S02]  /*8250*/  LOP3.LUT R8, R139, 0x380, RZ, 0xc0, !PT ;  /* 0x000003808b087812 */ /* 0x000fe400078ec0ff */
[----:B------:R-:W-:Y:S02]  /*8260*/  SHF.R.U64 R3, R3, 0x3, RZ ;  /* 0x0000000303037819 */ /* 0x000fe400000012ff */
[----:B------:R-:W-:Y:S02]  /*8270*/  LOP3.LUT R18, R135, 0x380, RZ, 0xc0, !PT ;  /* 0x0000038087127812 */ /* 0x000fe400078ec0ff */
[----:B------:R-:W-:Y:S02]  /*8280*/  SHF.R.U64 R8, R8, 0x3, RZ ;  /* 0x0000000308087819 */ /* 0x000fe400000012ff */
[----:B------:R-:W-:Y:S02]  /*8290*/  LOP3.LUT R14, R133, 0x380, RZ, 0xc0, !PT ;  /* 0x00000380850e7812 */ /* 0x000fe400078ec0ff */
[----:B------:R-:W-:-:S02]  /*82a0*/  LOP3.LUT R10, R3, R6, RZ, 0x3c, !PT ;  /* 0x00000006030a7212 */ /* 0x000fc400078e3cff */
[----:B------:R-:W-:Y:S02]  /*82b0*/  SHF.R.U64 R18, R18, 0x3, RZ ;  /* 0x0000000312127819 */ /* 0x000fe400000012ff */
[----:B------:R-:W-:Y:S02]  /*82c0*/  LOP3.LUT R3, R86, 0x380, RZ, 0xc0, !PT ;  /* 0x0000038056037812 */ /* 0x000fe400078ec0ff */
[----:B------:R-:W-:Y:S02]  /*82d0*/  LOP3.LUT R6, R137, 0x380, RZ, 0xc0, !PT ;  /* 0x0000038089067812 */ /* 0x000fe400078ec0ff */
[----:B------:R-:W-:Y:S02]  /*82e0*/  LOP3.LUT R7, R90, 0x380, RZ, 0xc0, !PT ;  /* 0x000003805a077812 */ /* 0x000fe400078ec0ff */
[----:B------:R-:W-:Y:S02]  /*82f0*/  LOP3.LUT R126, R8, R139, RZ, 0x3c, !PT ;  /* 0x0000008b087e7212 */ /* 0x000fe400078e3cff */
[----:B------:R-:W-:-:S02]  /*8300*/  SHF.R.U64 R14, R14, 0x3, RZ ;  /* 0x000000030e0e7819 */ /* 0x000fc400000012ff */
[----:B------:R-:W-:Y:S02]  /*8310*/  LOP3.LUT R8, R141, 0x380, RZ, 0xc0, !PT ;  /* 0x000003808d087812 */ /* 0x000fe400078ec0ff */
[----:B------:R-:W-:Y:S02]  /*8320*/  LOP3.LUT R84, R18, R135, RZ, 0x3c, !PT ;  /* 0x0000008712547212 */ /* 0x000fe400078e3cff */
[----:B------:R-:W-:Y:S02]  /*8330*/  SHF.R.U64 R3, R3, 0x3, RZ ;  /* 0x0000000303037819 */ /* 0x000fe400000012ff */
[----:B------:R-:W-:Y:S02]  /*8340*/  LOP3.LUT R132, R145, 0x380, RZ, 0xc0, !PT ;  /* 0x0000038091847812 */ /* 0x000fe400078ec0ff */
[----:B------:R-:W-:Y:S02]  /*8350*/  SHF.R.U64 R6, R6, 0x3, RZ ;  /* 0x0000000306067819 */ /* 0x000fe400000012ff */
[----:B------:R-:W-:-:S02]  /*8360*/  SHF.R.U64 R7, R7, 0x3, RZ ;  /* 0x0000000307077819 */ /* 0x000fc400000012ff */
[----:B------:R-:W-:Y:S02]  /*8370*/  LOP3.LUT R18, R143, 0x380, RZ, 0xc0, !PT ;  /* 0x000003808f127812 */ /* 0x000fe400078ec0ff */
[----:B------:R-:W-:Y:S02]  /*8380*/  LOP3.LUT R14, R14, R133, RZ, 0x3c, !PT ;  /* 0x000000850e0e7212 */ /* 0x000fe400078e3cff */
[----:B------:R-:W-:Y:S01]  /*8390*/  SHF.R.U64 R8, R8, 0x3, RZ ;  /* 0x0000000308087819 */ /* 0x000fe200000012ff */
[--C-:B------:R-:W-:Y:S01]  /*83a0*/  IMAD.X R89, RZ, RZ, R5.reuse, P4 ;  /* 0x000000ffff597224 */ /* 0x100fe200020e0605 */
[----:B------:R-:W-:Y:S01]  /*83b0*/  LOP3.LUT R86, R3, R86, RZ, 0x3c, !PT ;  /* 0x0000005603567212 */ /* 0x000fe200078e3cff */
[--C-:B------:R-:W-:Y:S01]  /*83c0*/  IMAD.X R91, RZ, RZ, R5.reuse, P3 ;  /* 0x000000ffff5b7224 */ /* 0x100fe200018e0605 */
[----:B------:R-:W-:Y:S01]  /*83d0*/  SHF.R.U64 R132, R132, 0x3, RZ ;  /* 0x0000000384847819 */ /* 0x000fe200000012ff */
[--C-:B------:R-:W-:Y:S01]  /*83e0*/  IMAD.X R127, RZ, RZ, R5.reuse, P2 ;  /* 0x000000ffff7f7224 */ /* 0x100fe200010e0605 */
[----:B------:R-:W-:Y:S01]  /*83f0*/  IADD3.X R87, RZ, R5, RZ, P0, !PT ;  /* 0x00000005ff577210 */ /* 0x000fe200007fe4ff */
[--C-:B------:R-:W-:Y:S01]  /*8400*/  IMAD.X R129, RZ, RZ, R5.reuse, P1 ;  /* 0x000000ffff817224 */ /* 0x100fe200008e0605 */
[----:B------:R-:W-:Y:S01]  /*8410*/  LOP3.LUT R88, R6, R137, RZ, 0x3c, !PT ;  /* 0x0000008906587212 */ /* 0x000fe200078e3cff */
[--C-:B------:R-:W-:Y:S01]  /*8420*/  IMAD.X R131, RZ, RZ, R5.reuse, P6 ;  /* 0x000000ffff837224 */ /* 0x100fe200030e0605 */
[----:B------:R-:W-:Y:S01]  /*8430*/  LOP3.LUT R90, R7, R90, RZ, 0x3c, !PT ;  /* 0x0000005a075a7212 */ /* 0x000fe200078e3cff */
[----:B------:R-:W-:Y:S01]  /*8440*/  IMAD.X R9, RZ, RZ, R5, P5 ;  /* 0x000000ffff097224 */ /* 0x000fe200028e0605 */
[----:B------:R-:W-:-:S02]  /*8450*/  MOV R3, R4 ;  /* 0x0000000400037202 */ /* 0x000fc40000000f00 */
[----:B------:R-:W-:Y:S02]  /*8460*/  SHF.R.U64 R18, R18, 0x3, RZ ;  /* 0x0000000312127819 */ /* 0x000fe400000012ff */
[----:B------:R-:W-:Y:S02]  /*8470*/  F2FP.BF16.F32.PACK_AB R4, R25, R24 ;  /* 0x000000181904723e */ /* 0x000fe400000010ff */
[----:B------:R-:W-:Y:S02]  /*8480*/  F2FP.BF16.F32.PACK_AB R5, R27, R26 ;  /* 0x0000001a1b05723e */ /* 0x000fe400000010ff */
[----:B------:R-:W-:Y:S02]  /*8490*/  F2FP.BF16.F32.PACK_AB R6, R29, R28 ;  /* 0x0000001c1d06723e */ /* 0x000fe400000010ff */
[----:B------:R-:W-:Y:S02]  /*84a0*/  F2FP.BF16.F32.PACK_AB R7, R31, R30 ;  /* 0x0000001e1f07723e */ /* 0x000fe400000010ff */
[----:B------:R-:W-:-:S02]  /*84b0*/  LOP3.LUT R128, R8, R141, RZ, 0x3c, !PT ;  /* 0x0000008d08807212 */ /* 0x000fc400078e3cff */
[----:B------:R-:W-:Y:S02]  /*84c0*/  MOV R136, R12 ;  /* 0x0000000c00887202 */ /* 0x000fe40000000f00 */
[----:B------:R-:W-:Y:S02]  /*84d0*/  MOV R135, R14 ;  /* 0x0000000e00877202 */ /* 0x000fe40000000f00 */
[----:B------:R-:W-:Y:S02]  /*84e0*/  LOP3.LUT R8, R132, R145, RZ, 0x3c, !PT ;  /* 0x0000009184087212 */ /* 0x000fe400078e3cff */
[----:B------:R-:W-:Y:S02]  /*84f0*/  MOV R137, R10 ;  /* 0x0000000a00897202 */ /* 0x000fe40000000f00 */
[----:B------:R-:W-:Y:S02]  /*8500*/  F2FP.BF16.F32.PACK_AB R12, R33, R32 ;  /* 0x00000020210c723e */ /* 0x000fe400000010ff */
[----:B------:R-:W-:-:S02]  /*8510*/  F2FP.BF16.F32.PACK_AB R13, R35, R34 ;  /* 0x00000022230d723e */ /* 0x000fc400000010ff */
[----:B------:R-:W-:Y:S02]  /*8520*/  F2FP.BF16.F32.PACK_AB R14, R37, R36 ;  /* 0x00000024250e723e */ /* 0x000fe400000010ff */
[----:B------:R-:W-:Y:S02]  /*8530*/  F2FP.BF16.F32.PACK_AB R15, R39, R38 ;  /* 0x00000026270f723e */ /* 0x000fe400000010ff */
[----:B------:R-:W-:Y:S02]  /*8540*/  LOP3.LUT R130, R18, R143, RZ, 0x3c, !PT ;  /* 0x0000008f12827212 */ /* 0x000fe400078e3cff */
[----:B------:R-:W-:Y:S02]  /*8550*/  MOV R134, R84 ;  /* 0x0000005400867202 */ /* 0x000fe40000000f00 */
[----:B------:R-:W-:Y:S01]  /*8560*/  MOV R133, R86 ;  /* 0x0000005600857202 */ /* 0x000fe20000000f00 */
[----:B------:R0:W-:Y:S01]  /*8570*/  STSM.16.M88.4 [R3], R4 ;  /* 0x0000000403007844 */ /* 0x0001e20000000200 */
[----:B------:R-:W-:-:S02]  /*8580*/  MOV R132, R88 ;  /* 0x0000005800847202 */ /* 0x000fc40000000f00 */
[----:B------:R-:W-:Y:S02]  /*8590*/  MOV R18, R90 ;  /* 0x0000005a00127202 */ /* 0x000fe40000000f00 */
[----:B------:R-:W-:Y:S02]  /*85a0*/  F2FP.BF16.F32.PACK_AB R84, R41, R40 ;  /* 0x000000282954723e */ /* 0x000fe400000010ff */
[----:B------:R-:W-:Y:S02]  /*85b0*/  F2FP.BF16.F32.PACK_AB R85, R43, R42 ;  /* 0x0000002a2b55723e */ /* 0x000fe400000010ff */
[----:B------:R-:W-:Y:S02]  /*85c0*/  F2FP.BF16.F32.PACK_AB R86, R45, R44 ;  /* 0x0000002c2d56723e */ /* 0x000fe400000010ff */
[----:B------:R-:W-:Y:S02]  /*85d0*/  F2FP.BF16.F32.PACK_AB R87, R47, R46 ;  /* 0x0000002e2f57723e */ /* 0x000fe400000010ff */
[----:B------:R-:W-:-:S02]  /*85e0*/  F2FP.BF16.F32.PACK_AB R88, R49, R48 ;  /* 0x000000303158723e */ /* 0x000fc400000010ff */
[----:B------:R-:W-:Y:S02]  /*85f0*/  F2FP.BF16.F32.PACK_AB R89, R51, R50 ;  /* 0x000000323359723e */ /* 0x000fe400000010ff */
[----:B------:R-:W-:Y:S02]  /*8600*/  F2FP.BF16.F32.PACK_AB R90, R53, R52 ;  /* 0x00000034355a723e */ /* 0x000fe400000010ff */
[----:B------:R-:W-:Y:S01]  /*8610*/  F2FP.BF16.F32.PACK_AB R91, R55, R54 ;  /* 0x00000036375b723e */ /* 0x000fe200000010ff */
[----:B------:R1:W-:Y:S01]  /*8620*/  STSM.16.M88.4 [R137], R12 ;  /* 0x0000000c89007844 */ /* 0x0003e20000000200 */
[----:B0-----:R-:W-:Y:S02]  /*8630*/  MOV R3, R8 ;  /* 0x0000000800037202 */ /* 0x001fe40000000f00 */
        /* <DEDUP_REMOVED lines=8> */
[----:B------:R0:W-:Y:S01]  /*86c0*/  STSM.16.M88.4 [R136], R84 ;  /* 0x0000005488007844 */ /* 0x0001e20000000200 */
[----:B-1----:R-:W-:-:S02]  /*86d0*/  F2FP.BF16.F32.PACK_AB R12, R73, R72 ;  /* 0x00000048490c723e */ /* 0x002fc400000010ff */
[----:B------:R-:W-:Y:S02]  /*86e0*/  F2FP.BF16.F32.PACK_AB R13, R75, R74 ;  /* 0x0000004a4b0d723e */ /* 0x000fe400000010ff */
[----:B------:R-:W-:Y:S02]  /*86f0*/  F2FP.BF16.F32.PACK_AB R14, R77, R76 ;  /* 0x0000004c4d0e723e */ /* 0x000fe400000010ff */
[----:B------:R-:W-:Y:S01]  /*8700*/  F2FP.BF16.F32.PACK_AB R15, R79, R78 ;  /* 0x0000004e4f0f723e */ /* 0x000fe200000010ff */
[----:B------:R1:W-:Y:S01]  /*8710*/  STSM.16.M88.4 [R135], R88 ;  /* 0x0000005887007844 */ /* 0x0003e20000000200 */
[----:B------:R-:W-:Y:S02]  /*8720*/  MOV R126, R126 ;  /* 0x0000007e007e7202 */ /* 0x000fe40000000f00 */
[----:B------:R-:W-:Y:S01]  /*8730*/  MOV R128, R128 ;  /* 0x0000008000807202 */ /* 0x000fe20000000f00 */
[----:B------:R2:W-:Y:S01]  /*8740*/  STSM.16.M88.4 [R134], R4 ;  /* 0x0000000486007844 */ /* 0x0005e20000000200 */
[----:B------:R-:W-:-:S02]  /*8750*/  MOV R130, R130 ;  /* 0x0000008200827202 */ /* 0x000fc40000000f00 */
[----:B0-----:R-:W-:Y:S02]  /*8760*/  F2FP.BF16.F32.PACK_AB R84, R81, R80 ;  /* 0x000000505154723e */ /* 0x001fe400000010ff */
[----:B------:R-:W-:Y:S02]  /*8770*/  F2FP.BF16.F32.PACK_AB R85, R83, R82 ;  /* 0x000000525355723e */ /* 0x000fe400000010ff */
[----:B------:R-:W-:Y:S02]  /*8780*/  F2FP.BF16.F32.PACK_AB R86, R21, R20 ;  /* 0x000000141556723e */ /* 0x000fe400000010ff */
[----:B------:R-:W-:Y:S01]  /*8790*/  F2FP.BF16.F32.PACK_AB R87, R123, R122 ;  /* 0x0000007a7b57723e */ /* 0x000fe200000010ff */
[----:B------:R0:W-:Y:S01]  /*87a0*/  STSM.16.M88.4 [R133], R8 ;  /* 0x0000000885007844 */ /* 0x0001e20000000200 */
[----:B-1----:R-:W-:Y:S02]  /*87b0*/  F2FP.BF16.F32.PACK_AB R88, R121, R120 ;  /* 0x000000787958723e */ /* 0x002fe400000010ff */
[----:B------:R-:W-:-:S02]  /*87c0*/  F2FP.BF16.F32.PACK_AB R89, R125, R124 ;  /* 0x0000007c7d59723e */ /* 0x000fc400000010ff */
[----:B------:R-:W-:Y:S02]  /*87d0*/  F2FP.BF16.F32.PACK_AB R90, R93, R92 ;  /* 0x0000005c5d5a723e */ /* 0x000fe400000010ff */
[----:B------:R-:W-:Y:S01]  /*87e0*/  F2FP.BF16.F32.PACK_AB R91, R95, R94 ;  /* 0x0000005e5f5b723e */ /* 0x000fe200000010ff */
[----:B------:R1:W-:Y:S01]  /*87f0*/  STSM.16.M88.4 [R132], R12 ;  /* 0x0000000c84007844 */ /* 0x0003e20000000200 */
[----:B--2---:R-:W-:Y:S02]  /*8800*/  F2FP.BF16.F32.PACK_AB R4, R97, R96 ;  /* 0x000000606104723e */ /* 0x004fe400000010ff */
[----:B------:R-:W-:Y:S02]  /*8810*/  F2FP.BF16.F32.PACK_AB R5, R99, R98 ;  /* 0x000000626305723e */ /* 0x000fe400000010ff */
[----:B------:R-:W-:Y:S02]  /*8820*/  F2FP.BF16.F32.PACK_AB R6, R101, R100 ;  /* 0x000000646506723e */ /* 0x000fe400000010ff */
[----:B------:R-:W-:-:S02]  /*8830*/  F2FP.BF16.F32.PACK_AB R7, R103, R102 ;  /* 0x000000666707723e */ /* 0x000fc400000010ff */
        /* <DEDUP_REMOVED lines=9> */
[----:B------:R-:W-:Y:S04]  /*88d0*/  STSM.16.M88.4 [R126], R88 ;  /* 0x000000587e007844 */ /* 0x000fe80000000200 */
[----:B------:R-:W-:Y:S04]  /*88e0*/  STSM.16.M88.4 [R128], R4 ;  /* 0x0000000480007844 */ /* 0x000fe80000000200 */
[----:B------:R-:W-:Y:S04]  /*88f0*/  STSM.16.M88.4 [R130], R8 ;  /* 0x0000000882007844 */ /* 0x000fe80000000200 */
[----:B------:R1:W-:Y:S01]  /*8900*/  STSM.16.M88.4 [R3], R12 ;  /* 0x0000000c03007844 */ /* 0x0003e20000000200 */
[----:B------:R-:W-:Y:S01]  /*8910*/  BAR.SYNC.DEFER_BLOCKING 0x1, 0x100 ;  /* 0x0044000000007b1d */ /* 0x000fe20000010000 */
[----:B------:R-:W-:-:S04]  /*8920*/  ISETP.NE.U32.AND P0, PT, RZ, UR14, PT ;  /* 0x0000000eff007c0c */ /* 0x000fc8000bf05070 */
[----:B------:R-:W-:Y:S01]  /*8930*/  ISETP.NE.AND.EX P0, PT, RZ, UR15, PT, P0 ;  /* 0x0000000fff007c0c */ /* 0x000fe2000bf05300 */
[----:B0-----:R-:W-:Y:S02]  /*8940*/  IMAD.U32 R84, RZ, RZ, UR9 ;  /* 0x00000009ff547e24 */ /* 0x001fe4000f8e00ff */
[----:B------:R-:W-:Y:S01]  /*8950*/  IMAD.U32 R85, RZ, RZ, UR12 ;  /* 0x0000000cff557e24 */ /* 0x000fe2000f8e00ff */
[----:B------:R-:W-:Y:S01]  /*8960*/  ULDC.64 UR12, c[0x0][0xc08] ;  /* 0x00030200000c7ab9 */ /* 0x000fe20000000a00 */
[----:B-1----:R-:W0:Y:S08]  /*8970*/  LDC R3, c[0x0][0xbe8] ;  /* 0x0002fa00ff037b82 */ /* 0x002e300000000800 */
[----:B------:R-:W2:Y:S01]  /*8980*/  @P0 LDG.E R86, desc[UR36][R84.64] ;  /* 0x0000002454560981 */ /* 0x000ea2000c1e1900 */
[----:B------:R-:W-:-:S04]  /*8990*/  UISETP.NE.U32.AND UP0, UPT, UR12, URZ, UPT ;  /* 0x0000003f0c00728c */ /* 0x000fc8000bf05070 */
[----:B------:R-:W-:Y:S01]  /*89a0*/  UISETP.NE.AND.EX UP0, UPT, UR13, URZ, UPT, UP0 ;  /* 0x0000003f0d00728c */ /* 0x000fe2000bf05300 */
[----:B0-----:R-:W-:-:S10]  /*89b0*/  ISETP.NE.AND P1, PT, R3, 0x1, PT ;  /* 0x000000010300780c */ /* 0x001fd40003f25270 */
[----:B------:R-:W-:Y:S01]  /*89c0*/  @UP0 UIADD3 UR12, UP1, UR4, UR12, URZ ;  /* 0x0000000c040c0290 */ /* 0x000fe2000ff3e03f */
[----:B------:R-:W-:Y:S02]  /*89d0*/  PLOP3.LUT P4, PT, PT, PT, UP0, 0x80, 0x0 ;  /* 0x000000000000781c */ /* 0x000fe40003f8f008 */
[----:B------:R-:W-:Y:S01]  /*89e0*/  ULDC UR4, c[0x0][0xa88] ;  /* 0x0002a20000047ab9 */ /* 0x000fe20000000800 */
[----:B------:R-:W-:Y:S01]  /*89f0*/  @UP0 UIADD3.X UR13, UR16, UR13, URZ, UP1, !UPT ;  /* 0x0000000d100d0290 */ /* 0x000fe20008ffe43f */
[----:B------:R-:W-:Y:S01]  /*8a00*/  MOV R18, UR4 ;  /* 0x0000000400127c02 */ /* 0x000fe20008000f00 */
[----:B------:R-:W-:Y:S01]  /*8a10*/  UISETP.NE.AND UP0, UPT, UR20, URZ, UPT ;  /* 0x0000003f1400728c */ /* 0x000fe2000bf05270 */
[----:B------:R-:W-:Y:S01]  /*8a20*/  ULDC UR4, c[0x0][0xad4] ;  /* 0x0002b50000047ab9 */ /* 0x000fe20000000800 */
[----:B------:R-:W0:Y:S02]  /*8a30*/  @P1 LDC R6, c[0x0][0xbec] ;  /* 0x0002fb00ff061b82 */ /* 0x000e240000000800 */
[----:B------:R-:W-:Y:S01]  /*8a40*/  USEL UR4, UR20, UR4, UP0 ;  /* 0x0000000414047287 */ /* 0x000fe20008000000 */
[----:B------:R-:W-:-:S03]  /*8a50*/  UMOV UR21, 0x9b8 ;  /* 0x000009b800157882 */ /* 0x000fc60000000000 */
[----:B------:R-:W-:Y:S02]  /*8a60*/  UISETP.GT.AND UP1, UPT, UR4, 0x1, UPT ;  /* 0x000000010400788c */ /* 0x000fe4000bf24270 */
[----:B------:R-:W1:Y:S02]  /*8a70*/  @P1 LDC R9, c[0x0][0xbf0] ;  /* 0x0002fc00ff091b82 */ /* 0x000e640000000800 */
[----:B------:R-:W-:Y:S02]  /*8a80*/  USEL UR21, UR21, 0x978, UP1 ;  /* 0x0000097815157887 */ /* 0x000fe40008800000 */
[----:B------:R-:W-:Y:S01]  /*8a90*/  UISETP.NE.U32.AND UP0, UPT, UR14, URZ, UPT ;  /* 0x0000003f0e00728c */ /* 0x000fe2000bf05070 */
[----:B------:R-:W-:Y:S01]  /*8aa0*/  IMAD.U32 R11, RZ, RZ, UR19 ;  /* 0x00000013ff0b7e24 */ /* 0x000fe2000f8e00ff */
[----:B------:R-:W-:Y:S01]  /*8ab0*/  UMOV UR4, URZ ;  /* 0x0000003f00047c82 */ /* 0x000fe20008000000 */
[----:B------:R-:W-:Y:S01]  /*8ac0*/  IMAD.U32 R4, RZ, RZ, UR12 ;  /* 0x0000000cff047e24 */ /* 0x000fe2000f8e00ff */
[----:B------:R-:W-:Y:S01]  /*8ad0*/  UISETP.NE.AND.EX UP0, UPT, UR15, URZ, UPT, UP0 ;  /* 0x0000003f0f00728c */ /* 0x000fe2000bf05300 */
[----:B------:R-:W-:-:S02]  /*8ae0*/  IMAD.U32 R5, RZ, RZ, UR13 ;  /* 0x0000000dff057e24 */ /* 0x000fc4000f8e00ff */
[----:B---3--:R-:W-:Y:S01]  /*8af0*/  IMAD R11, R11, 0x80, R138 ;  /* 0x000000800b0b7824 */ /* 0x008fe200078e028a */
[----:B------:R-:W-:Y:S02]  /*8b00*/  USEL UR61, UR61, URZ, !UP0 ;  /* 0x0000003f3d3d7287 */ /* 0x000fe4000c000000 */
[----:B------:R-:W-:Y:S01]  /*8b10*/  USEL UR20, UR17, URZ, !UP0 ;  /* 0x0000003f11147287 */ /* 0x000fe2000c000000 */
[----:B------:R0:W5:Y:S01]  /*8b20*/  @P4 LDG.E R18, desc[UR36][R4.64] ;  /* 0x0000002404124981 */ /* 0x000162000c1e1900 */
[----:B------:R-:W-:Y:S01]  /*8b30*/  USEL UR9, UR18, URZ, UP1 ;  /* 0x0000003f12097287 */ /* 0x000fe20008800000 */
[----:B------:R-:W-:Y:S01]  /*8b40*/  ULDC.64 UR12, c[0x0][UR21+0x218] ;  /* 0x00008600150c7abb */ /* 0x000fe20008000a00 */
[----:B------:R-:W-:Y:S01]  /*8b50*/  ULDC.64 UR16, c[0x0][UR21+0x220] ;  /* 0x0000880015107abb */ /* 0x000fe20008000a00 */
[----:B------:R-:W-:Y:S01]  /*8b60*/  ULDC.64 UR18, c[0x0][UR21+0x228] ;  /* 0x00008a0015127abb */ /* 0x000fe20008000a00 */
[----:B------:R-:W-:Y:S02]  /*8b70*/  UIMAD.WIDE.U32 UR14, UR12, UR22, URZ ;  /* 0x000000160c0e72a5 */ /* 0x000fe4000f8e003f */
[----:B------:R-:W-:Y:S01]  /*8b80*/  UIMAD UR17, UR17, UR61, URZ ;  /* 0x0000003d111172a4 */ /* 0x000fe2000f8e023f */
[----:B0-----:R-:W-:Y:S01]  /*8b90*/  @P1 IMAD.HI.U32 R4, R11, R6, RZ ;  /* 0x000000060b041227 */ /* 0x001fe200078e00ff */
[----:B------:R-:W-:-:S02]  /*8ba0*/  UIMAD UR22, UR13, UR22, URZ ;  /* 0x000000160d1672a4 */ /* 0x000fc4000f8e023f */
[----:B------:R-:W-:Y:S01]  /*8bb0*/  UIMAD.WIDE.U32 UR12, UR16, UR61, URZ ;  /* 0x0000003d100c72a5 */ /* 0x000fe2000f8e003f */
[----:B------:R-:W-:Y:S01]  /*8bc0*/  IMAD.MOV.U32 R7, RZ, RZ, R11 ;  /* 0x000000ffff077224 */ /* 0x000fe200078e000b */
[----:B------:R-:W-:Y:S01]  /*8bd0*/  UIMAD.WIDE.U32 UR24, UR18, UR9, URZ ;  /* 0x00000009121872a5 */ /* 0x000fe2000f8e003f */
[----:B-1----:R-:W-:Y:S01]  /*8be0*/  @P1 SHF.R.U32.HI R7, RZ, R9, R4 ;  /* 0x00000009ff071219 */ /* 0x002fe20000011604 */
[----:B------:R-:W-:Y:S02]  /*8bf0*/  UIMAD UR9, UR19, UR9, URZ ;  /* 0x00000009130972a4 */ /* 0x000fe4000f8e023f */
[----:B------:R-:W-:Y:S02]  /*8c00*/  UIMAD UR17, UR16, UR20, UR17 ;  /* 0x00000014101172a4 */ /* 0x000fe4000f8e0211 */
[----:B------:R-:W-:Y:S01]  /*8c10*/  UIADD3 UR22, UR15, UR22, URZ ;  /* 0x000000160f167290 */ /* 0x000fe2000fffe03f */
[----:B------:R-:W-:Y:S02]  /*8c20*/  IMAD.MOV R6, RZ, RZ, -R7 ;  /* 0x000000ffff067224 */ /* 0x000fe400078e0a07 */
[----:B------:R-:W-:-:S02]  /*8c30*/  IMAD.U32 R4, RZ, RZ, UR24 ;  /* 0x00000018ff047e24 */ /* 0x000fc4000f8e00ff */
[----:B------:R-:W-:Y:S01]  /*8c40*/  IMAD.U32 R5, RZ, RZ, UR25 ;  /* 0x00000019ff057e24 */ /* 0x000fe2000f8e00ff */
[----:B------:R-:W-:Y:S01]  /*8c50*/  SHF.R.S32.HI R5, RZ, 0x1f, R7 ;  /* 0x0000001fff057819 */ /* 0x000fe20000011407 */
[----:B------:R-:W-:-:S05]  /*8c60*/  IMAD R9, R3, R6, R11 ;  /* 0x0000000603097224 */ /* 0x000fca00078e020b */
[----:B------:R-:W-:Y:S02]  /*8c70*/  SHF.R.S32.HI R6, RZ, 0x1f, R9 ;  /* 0x0000001fff067819 */ /* 0x000fe40000011409 */
[----:B--2---:R-:W-:-:S13]  /*8c80*/  @P0 R2UR UR4, R86 ;  /* 0x00000000560402ca */ /* 0x004fda00000e0000 */
[----:B------:R-:W-:Y:S02]  /*8c90*/  UIADD3 UR14, UP0, UP2, UR12, UR14, UR4 ;  /* 0x0000000e0c0e7290 */ /* 0x000fe4000fa1e004 */
[----:B------:R-:W-:Y:S02]  /*8ca0*/  UIADD3 UR12, UR25, UR9, URZ ;  /* 0x00000009190c7290 */ /* 0x000fe4000fffe03f */
[----:B------:R-:W-:Y:S02]  /*8cb0*/  UIADD3 UR9, UR13, UR17, URZ ;  /* 0x000000110d097290 */ /* 0x000fe4000fffe03f */
[----:B------:R-:W-:Y:S01]  /*8cc0*/  USHF.R.S32.HI UR15, URZ, 0x1f, UR4 ;  /* 0x0000001f3f0f7899 */ /* 0x000fe20008011404 */
[----:B------:R-:W-:Y:S01]  /*8cd0*/  IADD3 R4, P2, P3, R7, UR14, R4 ;  /* 0x0000000e07047c10 */ /* 0x000fe2000fb5e004 */
[----:B------:R-:W-:Y:S01]  /*8ce0*/  ULDC.64 UR16, c[0x0][0xba8] ;  /* 0x0002ea0000107ab9 */ /* 0x000fe20000000a00 */
[----:B------:R-:W-:Y:S01]  /*8cf0*/  MOV R8, UR12 ;  /* 0x0000000c00087c02 */ /* 0x000fe20008000f00 */
[----:B------:R-:W-:Y:S01]  /*8d00*/  UIADD3.X UR9, UR9, UR22, UR15, UP0, UP2 ;  /* 0x0000001609097290 */ /* 0x000fe200087e440f */
[----:B------:R-:W-:Y:S01]  /*8d10*/  ULDC.64 UR12, c[0x0][UR21+0x210] ;  /* 0x00008400150c7abb */ /* 0x000fe20008000a00 */
[----:B------:R-:W-:Y:S01]  /*8d20*/  @!UP1 ULDC UR16, c[0x0][0xb50] ;  /* 0x0002d40000109ab9 */ /* 0x000fe20000000800 */
[----:B------:R-:W-:Y:S01]  /*8d30*/  IMAD R7, R9, UR13, RZ ;  /* 0x0000000d09077c24 */ /* 0x000fe2000f8e02ff */
[----:B------:R-:W-:-:S02]  /*8d40*/  @!UP1 ULDC UR17, c[0x0][0xb54] ;  /* 0x0002d50000119ab9 */ /* 0x000fc40000000800 */
[----:B------:R-:W-:Y:S01]  /*8d50*/  IADD3.X R5, R5, UR9, R8, P2, P3 ;  /* 0x0000000905057c10 */ /* 0x000fe200097e6408 */
[----:B------:R-:W-:Y:S02]  /*8d60*/  IMAD R7, R6, UR12, R7 ;  /* 0x0000000c06077c24 */ /* 0x000fe4000f8e0207 */
[----:B------:R-:W-:-:S04]  /*8d70*/  IMAD.WIDE.U32 R4, R9, UR12, R4 ;  /* 0x0000000c09047c25 */ /* 0x000fc8000f8e0004 */
[----:B------:R-:W-:Y:S01]  /*8d80*/  IMAD.IADD R5, R5, 0x1, R7 ;  /* 0x0000000105057824 */ /* 0x000fe200078e0207 */
[----:B------:R-:W-:-:S04]  /*8d90*/  LEA R8, P2, R4, UR16, 0x2 ;  /* 0x0000001004087c11 */ /* 0x000fc8000f8410ff */
[----:B------:R-:W-:Y:S01]  /*8da0*/  LEA.HI.X R10, R4, UR17, R5, 0x2, P2 ;  /* 0x00000011040a7c11 */ /* 0x000fe200090f1405 */
[----:B------:R-:W-:Y:S08]  /*8db0*/  @P4 BRA `(.L_x_213) ;  /* 0x0000000000104947 */ /* 0x000ff00003800000 */
[----:B------:R-:W-:Y:S05]  /*8dc0*/  @!P0 BRA `(.L_x_213) ;  /* 0x00000000000c8947 */ /* 0x000fea0003800000 */
[----:B------:R-:W2:Y:S04]  /*8dd0*/  LDG.E R5, desc[UR36][R84.64] ;  /* 0x0000002454057981 */ /* 0x000ea8000c1e1900 */
[----:B-----5:R-:W2:Y:S02]  /*8de0*/  LDG.E R18, desc[UR36][R84.64+0x4] ;  /* 0x0000042454127981 */ /* 0x020ea4000c1e1900 */
[----:B--2---:R-:W-:-:S07]  /*8df0*/  IMAD.IADD R18, R18, 0x1, -R5 ;  /* 0x0000000112127824 */ /* 0x004fce00078e0a05 */
.L_x_213:
[----:B------:R-:W2:Y:S01]  /*8e00*/  LDL R9, [R1+0x1c] ;  /* 0x00001c0001097983 */ /* 0x000ea20000100800 */
[----:B------:R-:W-:Y:S01]  /*8e10*/  R2UR UR9, R212 ;  /* 0x00000000d40972ca */ /* 0x000fe200000e0000 */
[----:B-----5:R-:W-:Y:S01]  /*8e20*/  IMAD R18, R18, R3, RZ ;  /* 0x0000000312127224 */ /* 0x020fe200078e02ff */
[----:B------:R-:W-:Y:S01]  /*8e30*/  LOP3.LUT P0, RZ, R216, 0x3, RZ, 0xc0, !PT ;  /* 0x00000003d8ff7812 */ /* 0x000fe2000780c0ff */
[----:B------:R-:W-:Y:S01]  /*8e40*/  SHFL.IDX PT, R4, R8, RZ, 0x1c1f ;  /* 0x001c1fff08047589 */ /* 0x000fe200000e0000 */
[----:B------:R-:W-:-:S03]  /*8e50*/  PLOP3.LUT P3, PT, PT, PT, UP1, 0x80, 0x0 ;  /* 0x000000000000781c */ /* 0x000fc60003f6f018 */
[----:B------:R-:W0:Y:S04]  /*8e60*/  SHFL.IDX PT, R5, R10, RZ, 0x1c1f ;  /* 0x001c1fff0a057589 */ /* 0x000e2800000e0000 */
[----:B------:R-:W-:Y:S02]  /*8e70*/  SHFL.IDX PT, R6, R8, 0x1, 0x1c1f ;  /* 0x003c1f0008067f89 */ /* 0x000fe400000e0000 */
[----:B------:R-:W-:Y:S02]  /*8e80*/  IMAD.U32 R13, RZ, RZ, UR9 ;  /* 0x00000009ff0d7e24 */ /* 0x000fe4000f8e00ff */
[----:B------:R-:W1:Y:S02]  /*8e90*/  SHFL.IDX PT, R7, R10, 0x1, 0x1c1f ;  /* 0x003c1f000a077f89 */ /* 0x000e6400000e0000 */
[----:B--2---:R-:W-:-:S04]  /*8ea0*/  IMAD R13, R13, 0x80, R9 ;  /* 0x000000800d0d7824 */ /* 0x004fc800078e0209 */
[C---:B------:R-:W-:Y:S01]  /*8eb0*/  VIADD R9, R13.reuse, 0x8 ;  /* 0x000000080d097836 */ /* 0x040fe20000000000 */
[----:B------:R-:W-:-:S04]  /*8ec0*/  ISETP.GE.OR P2, PT, R13, R18, P0 ;  /* 0x000000120d00720c */ /* 0x000fc80000746670 */
[----:B------:R-:W-:-:S09]  /*8ed0*/  ISETP.GE.OR P0, PT, R9, R18, P0 ;  /* 0x000000120900720c */ /* 0x000fd20000706670 */
[----:B0-----:R0:W-:Y:S01]  /*8ee0*/  @!P2 ST.E desc[UR36][R4.64], R0 ;  /* 0x000000000400a985 */ /* 0x0011e2000c101924 */
[----:B------:R-:W-:-:S03]  /*8ef0*/  ISETP.GE.AND P2, PT, R13, R18, PT ;  /* 0x000000120d00720c */ /* 0x000fc60003f46270 */
[----:B-1----:R0:W-:Y:S01]  /*8f00*/  @!P0 ST.E desc[UR36][R6.64], R2 ;  /* 0x0000000206008985 */ /* 0x0021e2000c101924 */
[----:B------:R-:W-:Y:S01]  /*8f10*/  ISETP.GE.AND P0, PT, R9, R18, PT ;  /* 0x000000120900720c */ /* 0x000fe20003f06270 */
[----:B------:R-:W-:-:S12]  /*8f20*/  @P3 BRA `(.L_x_214) ;  /* 0x0000000c00543947 */ /* 0x000fd80003800000 */
[----:B0-----:R-:W-:Y:S01]  /*8f30*/  IMAD.SHL.U32 R0, R16, 0x8, RZ ;  /* 0x0000000810007824 */ /* 0x001fe200078e00ff */
[----:B------:R-:W0:Y:S01]  /*8f40*/  @P1 LDC R20, c[0x0][0xbec] ;  /* 0x0002fb00ff141b82 */ /* 0x000e220000000800 */
[----:B------:R-:W-:Y:S01]  /*8f50*/  IMAD.MOV.U32 R5, RZ, RZ, 0x2 ;  /* 0x00000002ff057424 */ /* 0x000fe200078e00ff */
[----:B------:R-:W-:Y:S01]  /*8f60*/  R2UR UR16, R212 ;  /* 0x00000000d41072ca */ /* 0x000fe200000e0000 */
[----:B------:R-:W-:Y:S01]  /*8f70*/  IMAD R4, R213, 0x40, R0 ;  /* 0x00000040d5047824 */ /* 0x000fe200078e0200 */
[----:B------:R-:W-:Y:S01]  /*8f80*/  ULDC.64 UR12, c[0x0][0xaa0] ;  /* 0x0002a800000c7ab9 */ /* 0x000fe20000000a00 */
[----:B------:R-:W-:Y:S02]  /*8f90*/  R2UR UR17, R211 ;  /* 0x00000000d31172ca */ /* 0x000fe400000e0000 */
[----:B------:R-:W-:Y:S01]  /*8fa0*/  IMAD.WIDE R4, R4, R5, UR10 ;  /* 0x0000000a04047e25 */ /* 0x000fe2000f8e0205 */
[----:B------:R-:W1:Y:S02]  /*8fb0*/  @P1 LDC R21, c[0x0][0xbf0] ;  /* 0x0002fc00ff151b82 */ /* 0x000e640000000800 */
[C---:B------:R-:W-:Y:S01]  /*8fc0*/  IADD3 R33, P2, R4.reuse, 0x5000, RZ ;  /* 0x0000500004217810 */ /* 0x040fe20007f5e0ff */
[----:B------:R-:W-:Y:S01]  /*8fd0*/  UIMAD UR9, UR15, UR12, URZ ;  /* 0x0000000c0f0972a4 */ /* 0x000fe2000f8e023f */
[----:B------:R-:W-:-:S02]  /*8fe0*/  IADD3 R9, P4, R4, 0x1000, RZ ;  /* 0x0000100004097810 */ /* 0x000fc40007f9e0ff */
[----:B------:R-:W-:Y:S02]  /*8ff0*/  LOP3.LUT R32, R33, 0x380, RZ, 0xc0, !PT ;  /* 0x0000038021207812 */ /* 0x000fe400078ec0ff */
[----:B------:R-:W-:Y:S01]  /*9000*/  IADD3 R13, P3, R4, 0x2000, RZ ;  /* 0x00002000040d7810 */ /* 0x000fe20007f7e0ff */
[----:B------:R-:W-:Y:S01]  /*9010*/  UIMAD.WIDE.U32 UR10, UR4, UR12, URZ ;  /* 0x0000000c040a72a5 */ /* 0x000fe2000f8e003f */
[----:B------:R-:W-:Y:S02]  /*9020*/  SHF.R.U64 R32, R32, 0x3, RZ ;  /* 0x0000000320207819 */ /* 0x000fe400000012ff */
[----:B------:R-:W-:Y:S01]  /*9030*/  IADD3 R25, P6, R4, 0x3000, RZ ;  /* 0x0000300004197810 */ /* 0x000fe20007fde0ff */
[----:B------:R-:W-:Y:S01]  /*9040*/  IMAD.U32 R61, RZ, RZ, UR16 ;  /* 0x00000010ff3d7e24 */ /* 0x000fe2000f8e00ff */
[----:B------:R-:W-:Y:S01]  /*9050*/  LOP3.LUT R32, R32, R33, RZ, 0x3c, !PT ;  /* 0x0000002120207212 */ /* 0x000fe200078e3cff */
[----:B------:R-:W-:Y:S01]  /*9060*/  IMAD.X R33, RZ, RZ, R5, P2 ;  /* 0x000000ffff217224 */ /* 0x000fe200010e0605 */
[----:B------:R-:W-:-:S02]  /*9070*/  IADD3 R7, P2, R4, 0xb000, RZ ;  /* 0x0000b00004077810 */ /* 0x000fc40007f5e0ff */
[----:B------:R-:W-:Y:S01]  /*9080*/  IADD3 R29, P5, R4, 0x4000, RZ ;  /* 0x00004000041d7810 */ /* 0x000fe20007fbe0ff */
[----:B------:R-:W-:Y:S01]  /*9090*/  ULDC.64 UR14, c[0x0][0xaf0] ;  /* 0x0002bc00000e7ab9 */ /* 0x000fe20000000a00 */
[----:B------:R-:W-:Y:S01]  /*90a0*/  LOP3.LUT R2, R7, 0x380, RZ, 0xc0, !PT ;  /* 0x0000038007027812 */ /* 0x000fe200078ec0ff */
[----:B------:R-:W-:Y:S01]  /*90b0*/  UIMAD UR9, UR4, UR13, UR9 ;  /* 0x0000000d040972a4 */ /* 0x000fe2000f8e0209 */
[----:B------:R-:W-:Y:S01]  /*90c0*/  LOP3.LUT R8, R9, 0x380, RZ, 0xc0, !PT ;  /* 0x0000038009087812 */ /* 0x000fe200078ec0ff */
[----:B------:R-:W-:Y:S01]  /*90d0*/  IMAD.X R57, RZ, RZ, R5, P2 ;  /* 0x000000ffff397224 */ /* 0x000fe200010e0605 */
[----:B------:R-:W-:Y:S01]  /*90e0*/  SHF.R.U64 R2, R2, 0x3, RZ ;  /* 0x0000000302027819 */ /* 0x000fe200000012ff */
[----:B------:R-:W5:Y:S01]  /*90f0*/  LD.E.128 R32, desc[UR36][R32.64] ;  /* 0x0000002420207980 */ /* 0x000f62000c101d00 */
[----:B------:R-:W-:Y:S01]  /*9100*/  LOP3.LUT R12, R13, 0x380, RZ, 0xc0, !PT ;  /* 0x000003800d0c7812 */ /* 0x000fe200078ec0ff */
[----:B------:R-:W-:Y:S01]  /*9110*/  ULDC.64 UR12, c[0x0][0xae8] ;  /* 0x0002ba00000c7ab9 */ /* 0x000fe20000000a00 */
[----:B------:R-:W-:-:S02]  /*9120*/  LOP3.LUT R24, R25, 0x380, RZ, 0xc0, !PT ;  /* 0x0000038019187812 */ /* 0x000fc400078ec0ff */
[----:B------:R-:W-:Y:S02]  /*9130*/  LOP3.LUT R28, R29, 0x380, RZ, 0xc0, !PT ;  /* 0x000003801d1c7812 */ /* 0x000fe400078ec0ff */
[----:B------:R-:W-:Y:S01]  /*9140*/  LOP3.LUT R56, R2, R7, RZ, 0x3c, !PT ;  /* 0x0000000702387212 */ /* 0x000fe200078e3cff */
[----:B------:R-:W-:Y:S01]  /*9150*/  IMAD R2, R16, 0x20, R213 ;  /* 0x0000002010027824 */ /* 0x000fe200078e02d5 */
[----:B------:R-:W-:Y:S01]  /*9160*/  SHF.R.U64 R8, R8, 0x3, RZ ;  /* 0x0000000308087819 */ /* 0x000fe200000012ff */
[----:B------:R-:W-:Y:S01]  /*9170*/  UIADD3 UR11, UR11, UR9, URZ ;  /* 0x000000090b0b7290 */ /* 0x000fe2000fffe03f */
[----:B------:R-:W-:Y:S02]  /*9180*/  SHF.R.U64 R12, R12, 0x3, RZ ;  /* 0x000000030c0c7819 */ /* 0x000fe400000012ff */
[----:B------:R-:W-:Y:S02]  /*9190*/  SHF.R.U64 R24, R24, 0x3, RZ ;  /* 0x0000000318187819 */ /* 0x000fe400000012ff */
[----:B------:R-:W-:Y:S01]  /*91a0*/  SHF.R.U64 R28, R28, 0x3, RZ ;  /* 0x000000031c1c7819 */ /* 0x000fe200000012ff */
[----:B------:R-:W-:Y:S01]  /*91b0*/  IMAD R61, R61, 0x80, R2 ;  /* 0x000000803d3d7824 */ /* 0x000fe200078e0202 */
[----:B------:R-:W-:Y:S01]  /*91c0*/  LOP3.LUT R8, R8, R9, RZ, 0x3c, !PT ;  /* 0x0000000908087212 */ /* 0x000fe200078e3cff */
[----:B------:R-:W-:Y:S01]  /*91d0*/  USHF.R.S32.HI UR4, URZ, 0x1f, UR61 ;  /* 0x0000001f3f047899 */ /* 0x000fe2000801143d */
[----:B------:R-:W-:Y:S01]  /*91e0*/  LOP3.LUT R12, R12, R13, RZ, 0x3c, !PT ;  /* 0x0000000d0c0c7212 */ /* 0x000fe200078e3cff */
[----:B------:R-:W-:Y:S01]  /*91f0*/  UIMAD.WIDE.U32 UR10, UR17, UR12, UR10 ;  /* 0x0000000c110a72a5 */ /* 0x000fe2000f8e000a */
[----:B------:R-:W-:Y:S01]  /*9200*/  LOP3.LUT R24, R24, R25, RZ, 0x3c, !PT ;  /* 0x0000001918187212 */ /* 0x000fe200078e3cff */
[--C-:B------:R-:W-:Y:S01]  /*9210*/  IMAD.X R13, RZ, RZ, R5.reuse, P3 ;  /* 0x000000ffff0d7224 */ /* 0x100fe200018e0605 */
[----:B------:R-:W-:Y:S01]  /*9220*/  LOP3.LUT R28, R28, R29, RZ, 0x3c, !PT ;  /* 0x0000001d1c1c7212 */ /* 0x000fe200078e3cff */
[--C-:B------:R-:W-:Y:S01]  /*9230*/  IMAD.X R25, RZ, RZ, R5.reuse, P6 ;  /* 0x000000ffff197224 */ /* 0x100fe200030e0605 */
[----:B------:R-:W-:Y:S01]  /*9240*/  IADD3.X R9, RZ, R5, RZ, P4, !PT ;  /* 0x00000005ff097210 */ /* 0x000fe200027fe4ff */
[----:B------:R-:W-:Y:S01]  /*9250*/  IMAD.X R29, RZ, RZ, R5, P5 ;  /* 0x000000ffff1d7224 */ /* 0x000fe200028e0605 */
[C---:B------:R-:W-:Y:S01]  /*9260*/  IADD3 R37, P0, R4.reuse, 0x6000, RZ ;  /* 0x0000600004257810 */ /* 0x040fe20007f1e0ff */
[----:B0-----:R-:W-:Y:S01]  /*9270*/  @P1 IMAD.HI.U32 R2, R61, R20, RZ ;  /* 0x000000143d021227 */ /* 0x001fe200078e00ff */
[C---:B------:R-:W-:Y:S01]  /*9280*/  IADD3 R41, P4, R4.reuse, 0x7000, RZ ;  /* 0x0000700004297810 */ /* 0x040fe20007f9e0ff */
[----:B------:R-:W-:Y:S01]  /*9290*/  UIMAD UR4, UR4, UR14, URZ ;  /* 0x0000000e040472a4 */ /* 0x000fe2000f8e023f */
[C---:B------:R-:W-:Y:S01]  /*92a0*/  IADD3 R45, P3, R4.reuse, 0x8000, RZ ;  /* 0x00008000042d7810 */ /* 0x040fe20007f7e0ff */
[----:B------:R-:W-:Y:S01]  /*92b0*/  UIMAD UR11, UR17, UR13, UR11 ;  /* 0x0000000d110b72a4 */ /* 0x000fe2000f8e020b */
[C---:B------:R-:W-:Y:S01]  /*92c0*/  IADD3 R49, P6, R4.reuse, 0x9000, RZ ;  /* 0x0000900004317810 */ /* 0x040fe20007fde0ff */
[----:B------:R-:W-:Y:S01]  /*92d0*/  IMAD.MOV.U32 R23, RZ, RZ, R61 ;  /* 0x000000ffff177224 */ /* 0x000fe200078e003d */
[----:B------:R-:W-:Y:S01]  /*92e0*/  IADD3 R53, P5, R4, 0xa000, RZ ;  /* 0x0000a00004357810 */ /* 0x000fe20007fbe0ff */
[----:B------:R-:W5:Y:S01]  /*92f0*/  LD.E.128 R12, desc[UR36][R12.64] ;  /* 0x000000240c0c7980 */ /* 0x000f62000c101d00 */
[----:B------:R-:W-:-:S02]  /*9300*/  LOP3.LUT R36, R37, 0x380, RZ, 0xc0, !PT ;  /* 0x0000038025247812 */ /* 0x000fc400078ec0ff */
[----:B------:R-:W-:Y:S01]  /*9310*/  LOP3.LUT R40, R41, 0x380, RZ, 0xc0, !PT ;  /* 0x0000038029287812 */ /* 0x000fe200078ec0ff */
[----:B------:R-:W-:Y:S01]  /*9320*/  UIMAD UR4, UR61, UR15, UR4 ;  /* 0x0000000f3d0472a4 */ /* 0x000fe2000f8e0204 */
[----:B------:R-:W-:Y:S01]  /*9330*/  LOP3.LUT R44, R45, 0x380, RZ, 0xc0, !PT ;  /* 0x000003802d2c7812 */ /* 0x000fe200078ec0ff */
[----:B------:R-:W-:Y:S01]  /*9340*/  ULDC.64 UR12, c[0x0][0xae0] ;  /* 0x0002b800000c7ab9 */ /* 0x000fe20000000a00 */
[----:B------:R-:W-:Y:S01]  /*9350*/  LOP3.LUT R48, R49, 0x380, RZ, 0xc0, !PT ;  /* 0x0000038031307812 */ /* 0x000fe200078ec0ff */
[----:B------:R-:W5:Y:S01]  /*9360*/  LD.E.128 R24, desc[UR36][R24.64] ;  /* 0x0000002418187980 */ /* 0x000f62000c101d00 */
[----:B------:R-:W-:Y:S01]  /*9370*/  LOP3.LUT R52, R53, 0x380, RZ, 0xc0, !PT ;  /* 0x0000038035347812 */ /* 0x000fe200078ec0ff */
[----:B------:R-:W-:Y:S01]  /*9380*/  UIMAD.WIDE.U32 UR10, UR61, UR14, UR10 ;  /* 0x0000000e3d0a72a5 */ /* 0x000fe2000f8e000a */
[----:B------:R-:W-:Y:S01]  /*9390*/  LOP3.LUT R11, R4, 0x380, RZ, 0xc0, !PT ;  /* 0x00000380040b7812 */ /* 0x000fe200078ec0ff */
[----:B------:R-:W5:Y:S01]  /*93a0*/  LD.E.128 R28, desc[UR36][R28.64] ;  /* 0x000000241c1c7980 */ /* 0x000f62000c101d00 */
[----:B-1----:R-:W-:-:S02]  /*93b0*/  @P1 SHF.R.U32.HI R23, RZ, R21, R2 ;  /* 0x00000015ff171219 */ /* 0x002fc40000011602 */
[----:B------:R-:W-:Y:S01]  /*93c0*/  SHF.R.U64 R36, R36, 0x3, RZ ;  /* 0x0000000324247819 */ /* 0x000fe200000012ff */
[----:B------:R-:W5:Y:S01]  /*93d0*/  LD.E.128 R56, desc[UR36][R56.64] ;  /* 0x0000002438387980 */ /* 0x000f62000c101d00 */
[----:B------:R-:W-:Y:S02]  /*93e0*/  SHF.R.U64 R40, R40, 0x3, RZ ;  /* 0x0000000328287819 */ /* 0x000fe400000012ff */
[----:B------:R-:W-:Y:S02]  /*93f0*/  SHF.R.U64 R44, R44, 0x3, RZ ;  /* 0x000000032c2c7819 */ /* 0x000fe400000012ff */
[----:B------:R-:W-:Y:S02]  /*9400*/  SHF.R.U64 R48, R48, 0x3, RZ ;  /* 0x0000000330307819 */ /* 0x000fe400000012ff */
[----:B------:R-:W-:Y:S01]  /*9410*/  SHF.R.U64 R52, R52, 0x3, RZ ;  /* 0x0000000334347819 */ /* 0x000fe200000012ff */
[----:B------:R-:W-:Y:S01]  /*9420*/  UIADD3 UR4, UR11, UR4, URZ ;  /* 0x000000040b047290 */ /* 0x000fe2000fffe03f */
[----:B------:R-:W-:-:S02]  /*9430*/  SHF.R.U64 R11, R11, 0x3, RZ ;  /* 0x000000030b0b7819 */ /* 0x000fc400000012ff */
[----:B------:R-:W-:Y:S02]  /*9440*/  SHF.R.S32.HI R2, RZ, 0x1f, R23 ;  /* 0x0000001fff027819 */ /* 0x000fe40000011417 */
[----:B------:R-:W-:Y:S02]  /*9450*/  IADD3 R60, -R23, RZ, RZ ;  /* 0x000000ff173c7210 */ /* 0x000fe40007ffe1ff */
[----:B------:R-:W-:Y:S01]  /*9460*/  LOP3.LUT R36, R36, R37, RZ, 0x3c, !PT ;  /* 0x0000002524247212 */ /* 0x000fe200078e3cff */
[--C-:B------:R-:W-:Y:S01]  /*9470*/  IMAD.X R37, RZ, RZ, R5.reuse, P0 ;  /* 0x000000ffff257224 */ /* 0x100fe200000e0605 */
[----:B------:R-:W-:Y:S01]  /*9480*/  LOP3.LUT R40, R40, R41, RZ, 0x3c, !PT ;  /* 0x0000002928287212 */ /* 0x000fe200078e3cff */
[--C-:B------:R-:W-:Y:S01]  /*9490*/  IMAD.X R41, RZ, RZ, R5.reuse, P4 ;  /* 0x000000ffff297224 */ /* 0x100fe200020e0605 */
[----:B------:R-:W-:Y:S01]  /*94a0*/  LOP3.LUT R44, R44, R45, RZ, 0x3c, !PT ;  /* 0x0000002d2c2c7212 */ /* 0x000fe200078e3cff */
[--C-:B------:R-:W-:Y:S01]  /*94b0*/  IMAD.X R45, RZ, RZ, R5.reuse, P3 ;  /* 0x000000ffff2d7224 */ /* 0x100fe200018e0605 */
[----:B------:R-:W-:Y:S01]  /*94c0*/  LOP3.LUT R48, R48, R49, RZ, 0x3c, !PT ;  /* 0x0000003130307212 */ /* 0x000fe200078e3cff */
[----:B------:R-:W-:Y:S01]  /*94d0*/  IMAD.X R49, RZ, RZ, R5, P6 ;  /* 0x000000ffff317224 */ /* 0x000fe200030e0605 */
[----:B------:R-:W-:-:S02]  /*94e0*/  LOP3.LUT R52, R52, R53, RZ, 0x3c, !PT ;  /* 0x0000003534347212 */ /* 0x000fc400078e3cff */
[----:B------:R-:W-:Y:S01]  /*94f0*/  LOP3.LUT R4, R11, R4, RZ, 0x3c, !PT ;  /* 0x000000040b047212 */ /* 0x000fe200078e3cff */
[----:B------:R-:W-:Y:S01]  /*9500*/  IMAD.U32 R21, RZ, RZ, UR11 ;  /* 0x0000000bff157e24 */ /* 0x000fe2000f8e00ff */
[----:B------:R-:W-:Y:S01]  /*9510*/  IADD3.X R53, RZ, R5, RZ, P5, !PT ;  /* 0x00000005ff357210 */ /* 0x000fe20002ffe4ff */
[----:B------:R-:W-:Y:S01]  /*9520*/  IMAD R2, R2, UR12, RZ ;  /* 0x0000000c02027c24 */ /* 0x000fe2000f8e02ff */
[----:B------:R-:W5:Y:S01]  /*9530*/  LD.E.128 R8, desc[UR36][R8.64] ;  /* 0x0000002408087980 */ /* 0x000f62000c101d00 */
[----:B------:R-:W-:Y:S01]  /*9540*/  IMAD.U32 R20, RZ, RZ, UR10 ;  /* 0x0000000aff147e24 */ /* 0x000fe2000f8e00ff */
[----:B------:R-:W-:Y:S01]  /*9550*/  ULDC.64 UR10, c[0x0][0xad8] ;  /* 0x0002b600000a7ab9 */ /* 0x000fe20000000a00 */
[----:B------:R-:W-:Y:S01]  /*9560*/  IMAD.U32 R21, RZ, RZ, UR4 ;  /* 0x00000004ff157e24 */ /* 0x000fe2000f8e00ff */
[----:B------:R-:W5:Y:S01]  /*9570*/  LD.E.128 R4, desc[UR36][R4.64] ;  /* 0x0000002404047980 */ /* 0x000f62000c101d00 */
[----:B------:R-:W-:Y:S02]  /*9580*/  IMAD R61, R3, R60, R61 ;  /* 0x0000003c033d7224 */ /* 0x000fe400078e023d */
[C---:B------:R-:W-:Y:S01]  /*9590*/  IMAD R63, R23.reuse, UR13, R2 ;  /* 0x0000000d173f7c24 */ /* 0x040fe2000f8e0202 */
[----:B------:R-:W5:Y:S01]  /*95a0*/  LD.E.128 R36, desc[UR36][R36.64] ;  /* 0x0000002424247980 */ /* 0x000f62000c101d00 */
[----:B------:R-:W-:Y:S01]  /*95b0*/  IMAD.WIDE.U32 R2, R23, UR12, R20 ;  /* 0x0000000c17027c25 */ /* 0x000fe2000f8e0014 */
[----:B------:R-:W-:-:S02]  /*95c0*/  SHF.R.S32.HI R20, RZ, 0x1f, R61 ;  /* 0x0000001fff147819 */ /* 0x000fc4000001143d */
[----:B------:R-:W5:Y:S01]  /*95d0*/  LD.E.128 R40, desc[UR36][R40.64] ;  /* 0x0000002428287980 */ /* 0x000f62000c101d00 */
[----:B------:R-:W-:-:S03]  /*95e0*/  IMAD.U32 R60, RZ, RZ, UR16 ;  /* 0x00000010ff3c7e24 */ /* 0x000fc6000f8e00ff */
[----:B------:R-:W5:Y:S04]  /*95f0*/  LD.E.128 R44, desc[UR36][R44.64] ;  /* 0x000000242c2c7980 */ /* 0x000f68000c101d00 */
[----:B------:R-:W5:Y:S04]  /*9600*/  LD.E.128 R48, desc[UR36][R48.64] ;  /* 0x0000002430307980 */ /* 0x000f68000c101d00 */
[----:B------:R-:W5:Y:S01]  /*9610*/  LD.E.128 R52, desc[UR36][R52.64] ;  /* 0x0000002434347980 */ /* 0x000f62000c101d00 */
[----:B------:R-:W-:Y:S01]  /*9620*/  @!PT LDS RZ, [RZ] ;  /* 0x00000000fffff984 */ /* 0x000fe20000000800 */
[----:B------:R-:W-:Y:S01]  /*9630*/  @!PT LDS RZ, [RZ] ;  /* 0x00000000fffff984 */ /* 0x000fe20000000800 */
[----:B------:R-:W-:Y:S01]  /*9640*/  @!PT LDS RZ, [RZ] ;  /* 0x00000000fffff984 */ /* 0x000fe20000000800 */
[----:B------:R-:W-:Y:S01]  /*9650*/  @!PT LDS RZ, [RZ] ;  /* 0x00000000fffff984 */ /* 0x000fe20000000800 */
[----:B------:R0:W-:Y:S06]  /*9660*/  MEMBAR.ALL.CTA ;  /* 0x0000000000007992 */ /* 0x0001ec0000008000 */
[----:B0-----:R-:W0:Y:S01]  /*9670*/  FENCE.VIEW.ASYNC.S ;  /* 0x00000000000073c6 */ /* 0x001e220000000000 */
[----:B------:R-:W-:-:S02]  /*9680*/  IMAD R65, R60, 0x80, R213 ;  /* 0x000000803c417824 */ /* 0x000fc400078e02d5 */
[----:B------:R-:W-:Y:S02]  /*9690*/  IMAD.IADD R3, R3, 0x1, R63 ;  /* 0x0000000103037824 */ /* 0x000fe400078e023f */
[----:B------:R-:W-:Y:S02]  /*96a0*/  IMAD R20, R20, UR10, RZ ;  /* 0x0000000a14147c24 */ /* 0x000fe4000f8e02ff */
[----:B------:R-:W-:Y:S01]  /*96b0*/  VIADD R23, R65, 0x40 ;  /* 0x0000004041177836 */ /* 0x000fe20000000000 */
[----:B------:R-:W-:Y:S01]  /*96c0*/  UIADD3 UR8, UR8, 0x30820, URZ ;  /* 0x0003082008087890 */ /* 0x000fe2000fffe03f */
[C---:B------:R-:W-:Y:S02]  /*96d0*/  IMAD R63, R61.reuse, UR11, R20 ;  /* 0x0000000b3d3f7c24 */ /* 0x040fe4000f8e0214 */
[----:B------:R-:W-:Y:S01]  /*96e0*/  IMAD.WIDE.U32 R2, R61, UR10, R2 ;  /* 0x0000000a3d027c25 */ /* 0x000fe2000f8e0002 */
[-C--:B------:R-:W-:Y:S01]  /*96f0*/  ISETP.GE.AND P2, PT, R65, R18.reuse, PT ;  /* 0x000000124100720c */ /* 0x080fe20003f46270 */
[----:B------:R-:W-:Y:S01]  /*9700*/  ULDC.64 UR10, c[0x0][0xa80] ;  /* 0x0002a000000a7ab9 */ /* 0x000fe20000000a00 */
[----:B------:R-:W-:Y:S01]  /*9710*/  ISETP.GE.AND P1, PT, R23, R18, PT ;  /* 0x000000121700720c */ /* 0x000fe20003f26270 */
[----:B------:R-:W-:Y:S01]  /*9720*/  IMAD.IADD R3, R3, 0x1, R63 ;  /* 0x0000000103037824 */ /* 0x000fe200078e023f */
[----:B------:R-:W-:Y:S01]  /*9730*/  UPRMT UR8, URZ, 0x654, UR8 ;  /* 0x000006543f087896 */ /* 0x000fe20008000008 */
[----:B------:R-:W-:Y:S01]  /*9740*/  LEA R23, P3, R2, UR10, 0x1 ;  /* 0x0000000a02177c11 */ /* 0x000fe2000f8608ff */
[----:B------:R-:W-:-:S03]  /*9750*/  VIADD R21, R65, 0x20 ;  /* 0x0000002041157836 */ /* 0x000fc60000000000 */
[----:B------:R-:W-:Y:S01]  /*9760*/  LEA.HI.X R62, R2, UR11, R3, 0x1, P3 ;  /* 0x0000000b023e7c11 */ /* 0x000fe200098f0c03 */
[C---:B------:R-:W-:Y:S01]  /*9770*/  VIADD R64, R0.reuse, 0x40 ;  /* 0x0000004000407836 */ /* 0x040fe20000000000 */
[----:B------:R-:W-:Y:S01]  /*9780*/  ISETP.GE.AND P0, PT, R21, R18, PT ;  /* 0x000000121500720c */ /* 0x000fe20003f06270 */
[----:B------:R-:W-:Y:S01]  /*9790*/  VIADD R68, R0, 0x80 ;  /* 0x0000008000447836 */ /* 0x000fe20000000000 */
[----:B0-----:R-:W-:Y:S01]  /*97a0*/  SYNCS.ARRIVE.TRANS64.RED.A1T0 RZ, [UR8], RZ ;  /* 0x000000ffffff79a7 */ /* 0x001fe20008100408 */
[----:B------:R0:W1:Y:S01]  /*97b0*/  SHFL.IDX PT, R21, R23, RZ, 0x181f ;  /* 0x00181fff17157589 */ /* 0x00006200000e0000 */
[----:B------:R-:W-:Y:S03]  /*97c0*/  BSSY B1, `(.L_x_215) ;  /* 0x0000013000017945 */ /* 0x000fe60003800000 */
[----:B------:R0:W2:Y:S01]  /*97d0*/  SHFL.IDX PT, R61, R62, RZ, 0x181f ;  /* 0x00181fff3e3d7589 */ /* 0x0000a200000e0000 */
[----:B------:R-:W-:-:S02]  /*97e0*/  SHF.R.S32.HI R63, RZ, 0x1f, R0 ;  /* 0x0000001fff3f7819 */ /* 0x000fc40000011400 */
[----:B------:R-:W-:Y:S02]  /*97f0*/  SHF.R.S32.HI R66, RZ, 0x1f, R64 ;  /* 0x0000001fff427819 */ /* 0x000fe40000011440 */
[----:B------:R-:W-:Y:S01]  /*9800*/  SHF.R.S32.HI R67, RZ, 0x1f, R68 ;  /* 0x0000001fff437819 */ /* 0x000fe20000011444 */
[----:B------:R-:W-:Y:S06]  /*9810*/  @P2 BRA `(.L_x_216) ;  /* 0x0000000000342947 */ /* 0x000fec0003800000 */
[----:B------:R-:W-:Y:S02]  /*9820*/  ULDC UR4, c[0x0][0xac8] ;  /* 0x0002b20000047ab9 */ /* 0x000fe40000000800 */
[----:B------:R-:W-:Y:S02]  /*9830*/  ISETP.GE.AND P4, PT, R0, UR4, PT ;  /* 0x0000000400007c0c */ /* 0x000fe4000bf86270 */
[----:B------:R-:W-:Y:S02]  /*9840*/  ISETP.GE.AND P3, PT, R64, UR4, PT ;  /* 0x0000000440007c0c */ /* 0x000fe4000bf66270 */
[----:B------:R-:W-:-:S09]  /*9850*/  ISETP.GE.AND P2, PT, R68, UR4, PT ;  /* 0x0000000444007c0c */ /* 0x000fd2000bf46270 */
[-C--:B-1----:R-:W-:Y:S02]  /*9860*/  @!P4 LEA R2, P6, R0, R21.reuse, 0x1 ;  /* 0x000000150002c211 */ /* 0x082fe400078c08ff */
[----:B------:R-:W-:Y:S02]  /*9870*/  @!P3 LEA R20, P5, R64, R21, 0x1 ;  /* 0x000000154014b211 */ /* 0x000fe400078a08ff */
[----:B--2---:R-:W-:Y:S02]  /*9880*/  @!P4 LEA.HI.X R3, R0, R61, R63, 0x1, P6 ;  /* 0x0000003d0003c211 */ /* 0x004fe400030f0c3f */
[----:B------:R-:W-:Y:S02]  /*9890*/  @!P2 LEA R60, P6, R68, R21, 0x1 ;  /* 0x00000015443ca211 */ /* 0x000fe400078c08ff */
[-C--:B------:R-:W-:Y:S01]  /*98a0*/  @!P3 LEA.HI.X R21, R64, R61.reuse, R66, 0x1, P5 ;  /* 0x0000003d4015b211 */ /* 0x080fe200028f0c42 */
[----:B-----5:R3:W-:Y:S01]  /*98b0*/  @!P4 ST.E.128 desc[UR36][R2.64], R4 ;  /* 0x000000040200c985 */ /* 0x0207e2000c101d24 */
[----:B------:R-:W-:-:S03]  /*98c0*/  @!P2 LEA.HI.X R61, R68, R61, R67, 0x1, P6 ;  /* 0x0000003d443da211 */ /* 0x000fc600030f0c43 */
[----:B------:R3:W-:Y:S04]  /*98d0*/  @!P3 ST.E.128 desc[UR36][R20.64], R28 ;  /* 0x0000001c1400b985 */ /* 0x0007e8000c101d24 */
[----:B------:R3:W-:Y:S02]  /*98e0*/  @!P2 ST.E.128 desc[UR36][R60.64], R44 ;  /* 0x0000002c3c00a985 */ /* 0x0007e4000c101d24 */
.L_x_216:
[----:B------:R-:W-:Y:S05]  /*98f0*/  BSYNC B1 ;  /* 0x0000000000017941 */ /* 0x000fea0003800000 */
.L_x_215:
[----:B---3-5:R3:W4:Y:S01]  /*9900*/  SHFL.IDX PT, R7, R62, 0x1, 0x181f ;  /* 0x00381f003e077f89 */ /* 0x02872200000e0000 */
[----:B------:R-:W-:Y:S03]  /*9910*/  BSSY B1, `(.L_x_217) ;  /* 0x0000010000017945 */ /* 0x000fe60003800000 */
[----:B------:R3:W0:Y:S01]  /*9920*/  SHFL.IDX PT, R3, R23, 0x1, 0x181f ;  /* 0x00381f0017037f89 */ /* 0x00062200000e0000 */
[----:B------:R-:W-:Y:S05]  /*9930*/  @P0 BRA `(.L_x_218) ;  /* 0x0000000000340947 */ /* 0x000fea0003800000 */
[----:B------:R-:W-:Y:S02]  /*9940*/  ULDC UR4, c[0x0][0xac8] ;  /* 0x0002b20000047ab9 */ /* 0x000fe40000000800 */
[----:B------:R-:W-:Y:S02]  /*9950*/  ISETP.GE.AND P4, PT, R0, UR4, PT ;  /* 0x0000000400007c0c */ /* 0x000fe4000bf86270 */
[----:B------:R-:W-:Y:S02]  /*9960*/  ISETP.GE.AND P5, PT, R64, UR4, PT ;  /* 0x0000000440007c0c */ /* 0x000fe4000bfa6270 */
[----:B------:R-:W-:-:S09]  /*9970*/  ISETP.GE.AND P6, PT, R68, UR4, PT ;  /* 0x0000000444007c0c */ /* 0x000fd2000bfc6270 */
[-C--:B0-----:R-:W-:Y:S02]  /*9980*/  @!P4 LEA R2, P0, R0, R3.reuse, 0x1 ;  /* 0x000000030002c211 */ /* 0x081fe400078008ff */
[-C--:B------:R-:W-:Y:S02]  /*9990*/  @!P5 LEA R4, P2, R64, R3.reuse, 0x1 ;  /* 0x000000034004d211 */ /* 0x080fe400078408ff */
[----:B------:R-:W-:Y:S02]  /*99a0*/  @!P6 LEA R6, P3, R68, R3, 0x1 ;  /* 0x000000034406e211 */ /* 0x000fe400078608ff */
[-C--:B----4-:R-:W-:Y:S02]  /*99b0*/  @!P4 LEA.HI.X R3, R0, R7.reuse, R63, 0x1, P0 ;  /* 0x000000070003c211 */ /* 0x090fe400000f0c3f */
[-C--:B------:R-:W-:Y:S02]  /*99c0*/  @!P5 LEA.HI.X R5, R64, R7.reuse, R66, 0x1, P2 ;  /* 0x000000074005d211 */ /* 0x080fe400010f0c42 */
[----:B------:R-:W-:Y:S01]  /*99d0*/  @!P6 LEA.HI.X R7, R68, R7, R67, 0x1, P3 ;  /* 0x000000074407e211 */ /* 0x000fe200018f0c43 */
[----:B------:R0:W-:Y:S04]  /*99e0*/  @!P4 ST.E.128 desc[UR36][R2.64], R8 ;  /* 0x000000080200c985 */ /* 0x0001e8000c101d24 */
[----:B------:R0:W-:Y:S04]  /*99f0*/  @!P5 ST.E.128 desc[UR36][R4.64], R32 ;  /* 0x000000200400d985 */ /* 0x0001e8000c101d24 */
[----:B------:R0:W-:Y:S02]  /*9a00*/  @!P6 ST.E.128 desc[UR36][R6.64], R48 ;  /* 0x000000300600e985 */ /* 0x0001e4000c101d24 */
.L_x_218:
[----:B------:R-:W-:Y:S05]  /*9a10*/  BSYNC B1 ;  /* 0x0000000000017941 */ /* 0x000fea0003800000 */
.L_x_217:
[----:B0---4-:R0:W4:Y:S01]  /*9a20*/  SHFL.IDX PT, R7, R62, 0x2, 0x181f ;  /* 0x00581f003e077f89 */ /* 0x01112200000e0000 */
        /* <DEDUP_REMOVED lines=16> */
.L_x_220:
[----:B------:R-:W-:Y:S05]  /*9b30*/  BSYNC B1 ;  /* 0x0000000000017941 */ /* 0x000fea0003800000 */
.L_x_219:
[----:B0-----:R-:W-:Y:S01]  /*9b40*/  IADD3 R3, R65, 0x60, RZ ;  /* 0x0000006041037810 */ /* 0x001fe20007ffe0ff */
[----:B----4-:R0:W4:Y:S03]  /*9b50*/  SHFL.IDX PT, R7, R62, 0x3, 0x181f ;  /* 0x00781f003e077f89 */ /* 0x01012600000e0000 */
[----:B------:R-:W-:Y:S01]  /*9b60*/  ISETP.GE.AND P0, PT, R3, R18, PT ;  /* 0x000000120300720c */ /* 0x000fe20003f06270 */
[----:B---3--:R-:W3:-:S12]  /*9b70*/  SHFL.IDX PT, R23, R23, 0x3, 0x181f ;  /* 0x00781f0017177f89 */ /* 0x008ed800000e0000 */
[----:B0-----:R-:W-:Y:S05]  /*9b80*/  @P0 BRA `(.L_x_221) ;  /* 0x0000002000100947 */ /* 0x001fea0003800000 */
[----:B------:R-:W-:Y:S02]  /*9b90*/  ULDC UR4, c[0x0][0xac8] ;  /* 0x0002b20000047ab9 */ /* 0x000fe40000000800 */
[----:B------:R-:W-:Y:S02]  /*9ba0*/  ISETP.GE.AND P2, PT, R0, UR4, PT ;  /* 0x0000000400007c0c */ /* 0x000fe4000bf46270 */
[----:B------:R-:W-:-:S11]  /*9bb0*/  ISETP.GE.AND P3, PT, R64, UR4, PT ;  /* 0x0000000440007c0c */ /* 0x000fd6000bf66270 */
[-C--:B---3--:R-:W-:Y:S02]  /*9bc0*/  @!P2 LEA R2, P0, R0, R23.reuse, 0x1 ;  /* 0x000000170002a211 */ /* 0x088fe400078008ff */
[----:B------:R-:W-:Y:S02]  /*9bd0*/  @!P3 LEA R4, P1, R64, R23, 0x1 ;  /* 0x000000174004b211 */ /* 0x000fe400078208ff */
[-C--:B----4-:R-:W-:Y:S02]  /*9be0*/  @!P2 LEA.HI.X R3, R0, R7.reuse, R63, 0x1, P0 ;  /* 0x000000070003a211 */ /* 0x090fe400000f0c3f */
[----:B------:R-:W-:Y:S02]  /*9bf0*/  @!P3 LEA.HI.X R5, R64, R7, R66, 0x1, P1 ;  /* 0x000000074005b211 */ /* 0x000fe400008f0c42 */
[----:B------:R-:W-:Y:S01]  /*9c00*/  ISETP.GE.AND P0, PT, R68, UR4, PT ;  /* 0x0000000444007c0c */ /* 0x000fe2000bf06270 */
[----:B------:R0:W-:Y:S04]  /*9c10*/  @!P2 ST.E.128 desc[UR36][R2.64], R24 ;  /* 0x000000180200a985 */ /* 0x0001e8000c101d24 */
[----:B------:R0:W-:Y:S08]  /*9c20*/  @!P3 ST.E.128 desc[UR36][R4.64], R40 ;  /* 0x000000280400b985 */ /* 0x0001f0000c101d24 */
[----:B------:R-:W-:Y:S05]  /*9c30*/  @P0 BRA `(.L_x_221) ;  /* 0x0000001c00e40947 */ /* 0x000fea0003800000 */
[----:B0-----:R-:W-:-:S04]  /*9c40*/  LEA R2, P0, R68, R23, 0x1 ;  /* 0x0000001744027211 */ /* 0x001fc800078008ff */
[----:B------:R-:W-:-:S05]  /*9c50*/  LEA.HI.X R3, R68, R7, R67, 0x1, P0 ;  /* 0x0000000744037211 */ /* 0x000fca00000f0c43 */
[----:B------:R0:W-:Y:S01]  /*9c60*/  ST.E.128 desc[UR36][R2.64], R56 ;  /* 0x0000003802007985 */ /* 0x0001e2000c101d24 */
[----:B------:R-:W-:Y:S05]  /*9c70*/  BRA `(.L_x_221) ;  /* 0x0000001c00d47947 */ /* 0x000fea0003800000 */
.L_x_214:
[----:B------:R-:W-:Y:S01]  /*9c80*/  ULDC.64 UR12, c[0x0][0xb08] ;  /* 0x0002c200000c7ab9 */ /* 0x000fe20000000a00 */
[----:B------:R-:W-:Y:S01]  /*9c90*/  R2UR UR16, R211 ;  /* 0x00000000d31072ca */ /* 0x000fe200000e0000 */
[----:B------:R-:W-:Y:S01]  /*9ca0*/  UIMAD UR9, UR15, UR12, URZ ;  /* 0x0000000c0f0972a4 */ /* 0x000fe2000f8e023f */
[----:B0-----:R-:W0:Y:S01]  /*9cb0*/  @P1 LDC R0, c[0x0][0xbec] ;  /* 0x0002fb00ff001b82 */ /* 0x001e220000000800 */
[----:B------:R-:W-:Y:S01]  /*9cc0*/  UIMAD.WIDE.U32 UR10, UR4, UR12, URZ ;  /* 0x0000000c040a72a5 */ /* 0x000fe2000f8e003f */
[----:B------:R-:W-:Y:S01]  /*9cd0*/  R2UR UR14, R23 ;  /* 0x00000000170e72ca */ /* 0x000fe200000e0000 */
[----:B------:R-:W-:Y:S01]  /*9ce0*/  UIMAD UR9, UR4, UR13, UR9 ;  /* 0x0000000d040972a4 */ /* 0x000fe2000f8e0209 */
[----:B------:R-:W-:Y:S01]  /*9cf0*/  IMAD.MOV.U32 R5, RZ, RZ, R11 ;  /* 0x000000ffff057224 */ /* 0x000fe200078e000b */
[----:B------:R-:W-:Y:S01]  /*9d00*/  USHF.R.S32.HI UR4, URZ, 0x1f, UR61 ;  /* 0x0000001f3f047899 */ /* 0x000fe2000801143d */
[----:B------:R-:W-:Y:S01]  /*9d10*/  BSSY B1, `(.L_x_222) ;  /* 0x0000096000017945 */ /* 0x000fe20003800000 */
[----:B------:R-:W-:Y:S01]  /*9d20*/  UIADD3 UR11, UR11, UR9, URZ ;  /* 0x000000090b0b7290 */ /* 0x000fe2000fffe03f */
[----:B------:R-:W1:Y:S01]  /*9d30*/  @P1 LDC R7, c[0x0][0xbf0] ;  /* 0x0002fc00ff071b82 */ /* 0x000e620000000800 */
[----:B------:R-:W-:Y:S01]  /*9d40*/  ULDC.64 UR12, c[0x0][0xb38] ;  /* 0x0002ce00000c7ab9 */ /* 0x000fe20000000a00 */
[----:B------:R-:W-:Y:S01]  /*9d50*/  UIADD3 UR8, UR8, 0x30820, URZ ;  /* 0x0003082008087890 */ /* 0x000fe2000fffe03f */
[----:B------:R-:W-:Y:S01]  /*9d60*/  SHF.R.S32.HI R84, RZ, 0x1f, R205 ;  /* 0x0000001fff547819 */ /* 0x000fe200000114cd */
[----:B------:R-:W-:Y:S01]  /*9d70*/  UIMAD.WIDE.U32 UR10, UR16, UR12, UR10 ;  /* 0x0000000c100a72a5 */ /* 0x000fe2000f8e000a */
[----:B------:R-:W-:Y:S01]  /*9d80*/  SHF.R.S32.HI R85, RZ, 0x1f, R206 ;  /* 0x0000001fff557819 */ /* 0x000fe200000114ce */
[----:B------:R-:W-:Y:S01]  /*9d90*/  UPRMT UR8, URZ, 0x654, UR8 ;  /* 0x000006543f087896 */ /* 0x000fe20008000008 */
[----:B------:R-:W-:Y:S01]  /*9da0*/  SHF.R.S32.HI R86, RZ, 0x1f, R207 ;  /* 0x0000001fff567819 */ /* 0x000fe200000114cf */
[----:B------:R-:W-:Y:S01]  /*9db0*/  UIMAD UR11, UR16, UR13, UR11 ;  /* 0x0000000d100b72a4 */ /* 0x000fe2000f8e020b */
[----:B------:R-:W-:-:S02]  /*9dc0*/  SHF.R.S32.HI R87, RZ, 0x1f, R208 ;  /* 0x0000001fff577819 */ /* 0x000fc400000114d0 */
[----:B------:R-:W-:Y:S01]  /*9dd0*/  ULDC.64 UR12, c[0x0][0xb40] ;  /* 0x0002d000000c7ab9 */ /* 0x000fe20000000a00 */
[----:B------:R-:W-:Y:S01]  /*9de0*/  SHF.R.S32.HI R88, RZ, 0x1f, R209 ;  /* 0x0000001fff587819 */ /* 0x000fe200000114d1 */
[----:B------:R-:W-:Y:S01]  /*9df0*/  UIMAD UR4, UR4, UR12, URZ ;  /* 0x0000000c040472a4 */ /* 0x000fe2000f8e023f */
[----:B------:R-:W-:Y:S01]  /*9e00*/  SHF.R.S32.HI R89, RZ, 0x1f, R210 ;  /* 0x0000001fff597819 */ /* 0x000fe200000114d2 */
[----:B------:R-:W-:Y:S01]  /*9e10*/  UIMAD.WIDE.U32 UR10, UR61, UR12, UR10 ;  /* 0x0000000c3d0a72a5 */ /* 0x000fe2000f8e000a */
[----:B0-----:R-:W-:Y:S01]  /*9e20*/  @P1 IMAD.HI.U32 R0, R11, R0, RZ ;  /* 0x000000000b001227 */ /* 0x001fe200078e00ff */
[----:B------:R-:W-:Y:S01]  /*9e30*/  UIMAD UR4, UR61, UR13, UR4 ;  /* 0x0000000d3d0472a4 */ /* 0x000fe2000f8e0204 */
[----:B------:R-:W-:Y:S02]  /*9e40*/  SYNCS.ARRIVE.TRANS64.RED.A1T0 RZ, [UR8], RZ ;  /* 0x000000ffffff79a7 */ /* 0x000fe40008100408 */
[----:B------:R-:W-:Y:S01]  /*9e50*/  ULDC.64 UR12, c[0x0][0xb48] ;  /* 0x0002d200000c7ab9 */ /* 0x000fe20000000a00 */
[----:B------:R-:W-:Y:S01]  /*9e60*/  UIADD3 UR11, UR11, UR4, URZ ;  /* 0x000000040b0b7290 */ /* 0x000fe2000fffe03f */
[----:B-1----:R-:W-:-:S03]  /*9e70*/  @P1 SHF.R.U32.HI R5, RZ, R7, R0 ;  /* 0x00000007ff051219 */ /* 0x002fc60000011600 */
[----:B------:R-:W-:Y:S01]  /*9e80*/  UIMAD.WIDE.U32 UR10, UR14, UR12, UR10 ;  /* 0x0000000c0e0a72a5 */ /* 0x000fe2000f8e000a */
[--C-:B------:R-:W-:Y:S01]  /*9e90*/  SHF.R.S32.HI R0, RZ, 0x1f, R5.reuse ;  /* 0x0000001fff007819 */ /* 0x100fe20000011405 */
[----:B------:R-:W-:Y:S02]  /*9ea0*/  IMAD.MOV R2, RZ, RZ, -R5 ;  /* 0x000000ffff027224 */ /* 0x000fe400078e0a05 */
[----:B------:R-:W-:-:S03]  /*9eb0*/  UIMAD UR4, UR14, UR13, UR11 ;  /* 0x0000000d0e0472a4 */ /* 0x000fc6000f8e020b */
[----:B------:R-:W-:Y:S01]  /*9ec0*/  ULDC.64 UR12, c[0x0][0xb30] ;  /* 0x0002cc00000c7ab9 */ /* 0x000fe20000000a00 */
[----:B------:R-:W-:Y:S02]  /*9ed0*/  IMAD R7, R3, R2, R11 ;  /* 0x0000000203077224 */ /* 0x000fe400078e020b */
[----:B------:R-:W-:Y:S02]  /*9ee0*/  IMAD R0, R0, UR12, RZ ;  /* 0x0000000c00007c24 */ /* 0x000fe4000f8e02ff */
[----:B------:R-:W-:Y:S02]  /*9ef0*/  IMAD.U32 R3, RZ, RZ, UR11 ;  /* 0x0000000bff037e24 */ /* 0x000fe4000f8e00ff */
[----:B------:R-:W-:Y:S01]  /*9f00*/  IMAD.U32 R2, RZ, RZ, UR10 ;  /* 0x0000000aff027e24 */ /* 0x000fe2000f8e00ff */
[----:B------:R-:W-:Y:S01]  /*9f10*/  ULDC.64 UR10, c[0x0][0xb28] ;  /* 0x0002ca00000a7ab9 */ /* 0x000fe20000000a00 */
[----:B------:R-:W-:Y:S02]  /*9f20*/  IMAD.U32 R3, RZ, RZ, UR4 ;  /* 0x00000004ff037e24 */ /* 0x000fe4000f8e00ff */
[C---:B------:R-:W-:Y:S01]  /*9f30*/  IMAD R9, R5.reuse, UR13, R0 ;  /* 0x0000000d05097c24 */ /* 0x040fe2000f8e0200 */
[----:B------:R-:W-:Y:S01]  /*9f40*/  SHF.R.S32.HI R0, RZ, 0x1f, R7 ;  /* 0x0000001fff007819 */ /* 0x000fe20000011407 */
[----:B------:R-:W-:-:S04]  /*9f50*/  IMAD.WIDE.U32 R2, R5, UR12, R2 ;  /* 0x0000000c05027c25 */ /* 0x000fc8000f8e0002 */
[----:B------:R-:W-:Y:S02]  /*9f60*/  IMAD R0, R0, UR10, RZ ;  /* 0x0000000a00007c24 */ /* 0x000fe4000f8e02ff */
[----:B------:R-:W-:Y:S02]  /*9f70*/  IMAD.IADD R3, R3, 0x1, R9 ;  /* 0x0000000103037824 */ /* 0x000fe400078e0209 */
[C---:B------:R-:W-:Y:S02]  /*9f80*/  IMAD R5, R7.reuse, UR11, R0 ;  /* 0x0000000b07057c24 */ /* 0x040fe4000f8e0200 */
[----:B------:R-:W-:Y:S01]  /*9f90*/  IMAD.WIDE.U32 R2, R7, UR10, R2 ;  /* 0x0000000a07027c25 */ /* 0x000fe2000f8e0002 */
[----:B------:R-:W-:-:S03]  /*9fa0*/  ULDC.64 UR10, c[0x0][0xb00] ;  /* 0x0002c000000a7ab9 */ /* 0x000fc60000000a00 */
[----:B------:R-:W-:Y:S01]  /*9fb0*/  IMAD.IADD R3, R3, 0x1, R5 ;  /* 0x0000000103037824 */ /* 0x000fe200078e0205 */
[----:B------:R-:W-:-:S04]  /*9fc0*/  LEA R0, P1, R2, UR10, 0x2 ;  /* 0x0000000a02007c11 */ /* 0x000fc8000f8210ff */
[----:B------:R-:W-:Y:S02]  /*9fd0*/  LEA.HI.X R18, R2, UR11, R3, 0x2, P1 ;  /* 0x0000000b02127c11 */ /* 0x000fe400088f1403 */
[----:B------:R0:W1:Y:S04]  /*9fe0*/  SHFL.IDX PT, R2, R0, RZ, 0x1c1f ;  /* 0x001c1fff00027589 */ /* 0x00006800000e0000 */
[----:B------:R0:W2:Y:S01]  /*9ff0*/  SHFL.IDX PT, R3, R18, RZ, 0x1c1f ;  /* 0x001c1fff12037589 */ /* 0x0000a200000e0000 */
[----:B------:R-:W-:Y:S05]  /*a000*/  @P2 BRA `(.L_x_223) ;  /* 0x0000000400982947 */ /* 0x000fea0003800000 */
[----:B------:R-:W-:Y:S01]  /*a010*/  ULDC UR4, c[0x0][0xac8] ;  /* 0x0002b20000047ab9 */ /* 0x000fe20000000800 */
[C---:B------:R-:W-:Y:S01]  /*a020*/  VIADD R11, R17.reuse, 0x18 ;  /* 0x00000018110b7836 */ /* 0x040fe20000000000 */
[----:B------:R-:W-:Y:S02]  /*a030*/  ISETP.GE.AND P5, PT, R22, UR4, PT ;  /* 0x0000000416007c0c */ /* 0x000fe4000bfa6270 */
[----:B------:R-:W-:Y:S02]  /*a040*/  ISETP.GE.AND P6, PT, R17, UR4, PT ;  /* 0x0000000411007c0c */ /* 0x000fe4000bfc6270 */
[----:B------:R-:W-:Y:S02]  /*a050*/  ISETP.GE.AND P4, PT, R210, UR4, PT ;  /* 0x00000004d2007c0c */ /* 0x000fe4000bf86270 */
[----:B------:R-:W-:Y:S02]  /*a060*/  ISETP.GE.AND P2, PT, R11, UR4, PT ;  /* 0x000000040b007c0c */ /* 0x000fe4000bf46270 */
[----:B------:R-:W-:-:S02]  /*a070*/  SHF.R.S32.HI R7, RZ, 0x1f, R22 ;  /* 0x0000001fff077819 */ /* 0x000fc40000011416 */
[C---:B------:R-:W-:Y:S02]  /*a080*/  IADD3 R13, R17.reuse, 0x20, RZ ;  /* 0x00000020110d7810 */ /* 0x040fe40007ffe0ff */
[----:B------:R-:W-:Y:S02]  /*a090*/  SHF.R.S32.HI R12, RZ, 0x1f, R11 ;  /* 0x0000001fff0c7819 */ /* 0x000fe4000001140b */
[CC--:B-1----:R-:W-:Y:S01]  /*a0a0*/  @!P5 LEA R8, P3, R22.reuse, R2.reuse, 0x2 ;  /* 0x000000021608d211 */ /* 0x0c2fe200078610ff */
[----:B--2---:R-:W-:Y:S01]  /*a0b0*/  @!P6 IMAD.WIDE R4, R17, 0x4, R2 ;  /* 0x000000041104e825 */ /* 0x004fe200078e0202 */
[----:B------:R-:W-:Y:S02]  /*a0c0*/  ISETP.GE.AND P1, PT, R13, UR4, PT ;  /* 0x000000040d007c0c */ /* 0x000fe4000bf26270 */
[----:B------:R-:W-:Y:S02]  /*a0d0*/  @!P5 LEA.HI.X R9, R22, R3, R7, 0x2, P3 ;  /* 0x000000031609d211 */ /* 0x000fe400018f1407 */
[-C--:B------:R-:W-:Y:S01]  /*a0e0*/  @!P4 LEA R6, P3, R210, R2.reuse, 0x2 ;  /* 0x00000002d206c211 */ /* 0x080fe200078610ff */
[----:B------:R1:W-:Y:S01]  /*a0f0*/  @!P6 ST.E.64 desc[UR36][R4.64], R24 ;  /* 0x000000180400e985 */ /* 0x0003e2000c101b24 */
[----:B------:R-:W-:-:S02]  /*a100*/  @!P2 LEA R10, P6, R11, R2, 0x2 ;  /* 0x000000020b0aa211 */ /* 0x000fc400078c10ff */
[-C--:B------:R-:W-:Y:S02]  /*a110*/  @!P4 LEA.HI.X R7, R210, R3.reuse, R89, 0x2, P3 ;  /* 0x00000003d207c211 */ /* 0x080fe400018f1459 */
[----:B------:R-:W-:Y:S02]  /*a120*/  ISETP.GE.AND P3, PT, R19, UR4, PT ;  /* 0x0000000413007c0c */ /* 0x000fe4000bf66270 */
[----:B------:R-:W-:Y:S01]  /*a130*/  @!P2 LEA.HI.X R11, R11, R3, R12, 0x2, P6 ;  /* 0x000000030b0ba211 */ /* 0x000fe200030f140c */
[----:B------:R2:W-:Y:S01]  /*a140*/  @!P4 ST.E.64 desc[UR36][R6.64], R28 ;  /* 0x0000001c0600c985 */ /* 0x0005e2000c101b24 */
[----:B------:R-:W-:Y:S02]  /*a150*/  SHF.R.S32.HI R14, RZ, 0x1f, R13 ;  /* 0x0000001fff0e7819 */ /* 0x000fe4000001140d */
[----:B------:R-:W-:Y:S01]  /*a160*/  @!P1 LEA R12, P6, R13, R2, 0x2 ;  /* 0x000000020d0c9211 */ /* 0x000fe200078c10ff */
[----:B------:R3:W-:Y:S01]  /*a170*/  @!P5 ST.E.64 desc[UR36][R8.64], R32 ;  /* 0x000000200800d985 */ /* 0x0007e2000c101b24 */
[----:B------:R-:W-:-:S02]  /*a180*/  ISETP.GE.AND P4, PT, R209, UR4, PT ;  /* 0x00000004d1007c0c */ /* 0x000fc4000bf86270 */
[-C--:B------:R-:W-:Y:S01]  /*a190*/  @!P1 LEA.HI.X R13, R13, R3.reuse, R14, 0x2, P6 ;  /* 0x000000030d0d9211 */ /* 0x080fe200030f140e */
[----:B------:R4:W-:Y:S01]  /*a1a0*/  @!P2 ST.E.64 desc[UR36][R10.64], R36 ;  /* 0x000000240a00a985 */ /* 0x0009e2000c101b24 */
[----:B------:R-:W-:Y:S02]  /*a1b0*/  ISETP.GE.AND P2, PT, R208, UR4, PT ;  /* 0x00000004d0007c0c */ /* 0x000fe4000bf46270 */
[----:B-1----:R-:W-:Y:S01]  /*a1c0*/  SHF.R.S32.HI R5, RZ, 0x1f, R19 ;  /* 0x0000001fff057819 */ /* 0x002fe20000011413 */
[----:B------:R-:W-:Y:S01]  /*a1d0*/  @!P1 ST.E.64 desc[UR36][R12.64], R40 ;  /* 0x000000280c009985 */ /* 0x000fe2000c101b24 */
[----:B------:R-:W-:Y:S02]  /*a1e0*/  @!P3 LEA R4, P5, R19, R2, 0x2 ;  /* 0x000000021304b211 */ /* 0x000fe400078a10ff */
[----:B------:R-:W-:Y:S02]  /*a1f0*/  ISETP.GE.AND P1, PT, R207, UR4, PT ;  /* 0x00000004cf007c0c */ /* 0x000fe4000bf26270 */
[----:B------:R-:W-:-:S02]  /*a200*/  @!P3 LEA.HI.X R5, R19, R3, R5, 0x2, P5 ;  /* 0x000000031305b211 */ /* 0x000fc400028f1405 */
[----:B------:R-:W-:-:S03]  /*a210*/  @!P4 LEA R14, P5, R209, R2, 0x2 ;  /* 0x00000002d10ec211 */ /* 0x000fc600078a10ff */
[----:B------:R1:W-:Y:S01]  /*a220*/  @!P3 ST.E.64 desc[UR36][R4.64], R44 ;  /* 0x0000002c0400b985 */ /* 0x0003e2000c101b24 */
[-C--:B--2---:R-:W-:Y:S02]  /*a230*/  @!P2 LEA R6, P6, R208, R2.reuse, 0x2 ;  /* 0x00000002d006a211 */ /* 0x084fe400078c10ff */
[----:B------:R-:W-:Y:S02]  /*a240*/  ISETP.GE.AND P3, PT, R206, UR4, PT ;  /* 0x00000004ce007c0c */ /* 0x000fe4000bf66270 */
[-C--:B------:R-:W-:Y:S02]  /*a250*/  @!P4 LEA.HI.X R15, R209, R3.reuse, R88, 0x2, P5 ;  /* 0x00000003d10fc211 */ /* 0x080fe400028f1458 */
[----:B------:R-:W-:Y:S02]  /*a260*/  @!P2 LEA.HI.X R7, R208, R3, R87, 0x2, P6 ;  /* 0x00000003d007a211 */ /* 0x000fe400030f1457 */
[----:B---3--:R-:W-:Y:S01]  /*a270*/  @!P1 LEA R8, P5, R207, R2, 0x2 ;  /* 0x00000002cf089211 */ /* 0x008fe200078a10ff */
[----:B------:R-:W-:Y:S01]  /*a280*/  @!P4 ST.E.64 desc[UR36][R14.64], R48 ;  /* 0x000000300e00c985 */ /* 0x000fe2000c101b24 */
[----:B------:R-:W-:-:S02]  /*a290*/  ISETP.GE.AND P4, PT, R205, UR4, PT ;  /* 0x00000004cd007c0c */ /* 0x000fc4000bf86270 */
[-C--:B------:R-:W-:Y:S01]  /*a2a0*/  @!P1 LEA.HI.X R9, R207, R3.reuse, R86, 0x2, P5 ;  /* 0x00000003cf099211 */ /* 0x080fe200028f1456 */
[----:B------:R2:W-:Y:S01]  /*a2b0*/  @!P2 ST.E.64 desc[UR36][R6.64], R52 ;  /* 0x000000340600a985 */ /* 0x0005e2000c101b24 */
[----:B------:R-:W-:Y:S02]  /*a2c0*/  ISETP.GE.AND P2, PT, R204, UR4, PT ;  /* 0x00000004cc007c0c */ /* 0x000fe4000bf46270 */
[C---:B----4-:R-:W-:Y:S01]  /*a2d0*/  @!P3 LEA R10, P6, R206.reuse, R2, 0x2 ;  /* 0x00000002ce0ab211 */ /* 0x050fe200078c10ff */
[----:B------:R3:W-:Y:S01]  /*a2e0*/  @!P1 ST.E.64 desc[UR36][R8.64], R56 ;  /* 0x0000003808009985 */ /* 0x0007e2000c101b24 */
[----:B------:R-:W-:Y:S02]  /*a2f0*/  ISETP.GE.AND P1, PT, R203, UR4, PT ;  /* 0x00000004cb007c0c */ /* 0x000fe4000bf26270 */
[----:B------:R-:W-:-:S03]  /*a300*/  @!P3 LEA.HI.X R11, R206, R3, R85, 0x2, P6 ;  /* 0x00000003ce0bb211 */ /* 0x000fc600030f1455 */
[CC--:B-1----:R-:W-:Y:S02]  /*a310*/  @!P4 LEA R4, P5, R205.reuse, R2.reuse, 0x2 ;  /* 0x00000002cd04c211 */ /* 0x0c2fe400078a10ff */
[----:B------:R1:W-:Y:S01]  /*a320*/  @!P3 ST.E.64 desc[UR36][R10.64], R60 ;  /* 0x0000003c0a00b985 */ /* 0x0003e2000c101b24 */
[----:B------:R-:W-:Y:S02]  /*a330*/  ISETP.GE.AND P3, PT, R202, UR4, PT ;  /* 0x00000004ca007c0c */ /* 0x000fe4000bf66270 */
[CC--:B------:R-:W-:Y:S02]  /*a340*/  @!P2 LEA R12, P6, R204.reuse, R2.reuse, 0x2 ;  /* 0x00000002cc0ca211 */ /* 0x0c0fe400078c10ff */
[-C--:B------:R-:W-:Y:S02]  /*a350*/  @!P4 LEA.HI.X R5, R205, R3.reuse, R84, 0x2, P5 ;  /* 0x00000003cd05c211 */ /* 0x080fe400028f1454 */
[----:B------:R-:W-:Y:S02]  /*a360*/  @!P2 LEA.HI.X R13, R204, R3, R229, 0x2, P6 ;  /* 0x00000003cc0da211 */ /* 0x000fe400030f14e5 */
[----:B------:R-:W-:Y:S01]  /*a370*/  ISETP.GE.AND P5, PT, R201, UR4, PT ;  /* 0x00000004c9007c0c */ /* 0x000fe2000bfa6270 */
[----:B------:R4:W-:Y:S01]  /*a380*/  @!P4 ST.E.64 desc[UR36][R4.64], R64 ;  /* 0x000000400400c985 */ /* 0x0009e2000c101b24 */
[----:B--2---:R-:W-:-:S03]  /*a390*/  @!P1 LEA R6, P4, R203, R2, 0x2 ;  /* 0x00000002cb069211 */ /* 0x004fc600078810ff */
[----:B------:R2:W-:Y:S01]  /*a3a0*/  @!P2 ST.E.64 desc[UR36][R12.64], R68 ;  /* 0x000000440c00a985 */ /* 0x0005e2000c101b24 */
[----:B------:R-:W-:Y:S02]  /*a3b0*/  ISETP.GE.AND P2, PT, R200, UR4, PT ;  /* 0x00000004c8007c0c */ /* 0x000fe4000bf46270 */
[----:B------:R-:W-:Y:S02]  /*a3c0*/  @!P1 LEA.HI.X R7, R203, R3, R228, 0x2, P4 ;  /* 0x00000003cb079211 */ /* 0x000fe400020f14e4 */
[----:B---3--:R-:W-:-:S03]  /*a3d0*/  @!P3 LEA R8, P6, R202, R2, 0x2 ;  /* 0x00000002ca08b211 */ /* 0x008fc600078c10ff */
[----:B------:R3:W-:Y:S01]  /*a3e0*/  @!P1 ST.E.64 desc[UR36][R6.64], R72 ;  /* 0x0000004806009985 */ /* 0x0007e2000c101b24 */
[-C--:B------:R-:W-:Y:S02]  /*a3f0*/  @!P3 LEA.HI.X R9, R202, R3.reuse, R227, 0x2, P6 ;  /* 0x00000003ca09b211 */ /* 0x080fe400030f14e3 */
[----:B------:R-:W-:Y:S02]  /*a400*/  ISETP.GE.AND P1, PT, R199, UR4, PT ;  /* 0x00000004c7007c0c */ /* 0x000fe4000bf26270 */
[CC--:B-1----:R-:W-:Y:S01]  /*a410*/  @!P5 LEA R10, P4, R201.reuse, R2.reuse, 0x2 ;  /* 0x00000002c90ad211 */ /* 0x0c2fe200078810ff */
[----:B------:R1:W-:Y:S01]  /*a420*/  @!P3 ST.E.64 desc[UR36][R8.64], R76 ;  /* 0x0000004c0800b985 */ /* 0x0003e2000c101b24 */
[----:B----4-:R-:W-:Y:S02]  /*a430*/  @!P2 LEA R4, P6, R200, R2, 0x2 ;  /* 0x00000002c804a211 */ /* 0x010fe400078c10ff */
[----:B------:R-:W-:Y:S02]  /*a440*/  ISETP.GE.AND P3, PT, R198, UR4, PT ;  /* 0x00000004c6007c0c */ /* 0x000fe4000bf66270 */
[----:B------:R-:W-:-:S02]  /*a450*/  @!P5 LEA.HI.X R11, R201, R3, R226, 0x2, P4 ;  /* 0x00000003c90bd211 */ /* 0x000fc400020f14e2 */
[----:B------:R-:W-:Y:S02]  /*a460*/  ISETP.GE.AND P4, PT, R197, UR4, PT ;  /* 0x00000004c5007c0c */ /* 0x000fe4000bf86270 */
[----:B------:R-:W-:Y:S01]  /*a470*/  @!P2 LEA.HI.X R5, R200, R3, R225, 0x2, P6 ;  /* 0x00000003c805a211 */ /* 0x000fe200030f14e1 */
[----:B------:R-:W-:Y:S01]  /*a480*/  @!P5 ST.E.64 desc[UR36][R10.64], R80 ;  /* 0x000000500a00d985 */ /* 0x000fe2000c101b24 */
[----:B--2---:R-:W-:-:S03]  /*a490*/  @!P1 LEA R12, P5, R199, R2, 0x2 ;  /* 0x00000002c70c9211 */ /* 0x004fc600078a10ff */
[----:B------:R2:W-:Y:S01]  /*a4a0*/  @!P2 ST.E.64 desc[UR36][R4.64], R20 ;  /* 0x000000140400a985 */ /* 0x0005e2000c101b24 */
[----:B------:R-:W-:Y:S02]  /*a4b0*/  ISETP.GE.AND P2, PT, R196, UR4, PT ;  /* 0x00000004c4007c0c */ /* 0x000fe4000bf46270 */
[-C--:B------:R-:W-:Y:S02]  /*a4c0*/  @!P1 LEA.HI.X R13, R199, R3.reuse, R224, 0x2, P5 ;  /* 0x00000003c70d9211 */ /* 0x080fe400028f14e0 */
[CC--:B---3--:R-:W-:Y:S02]  /*a4d0*/  @!P3 LEA R6, P6, R198.reuse, R2.reuse, 0x2 ;  /* 0x00000002c606b211 */ /* 0x0c8fe400078c10ff */
[----:B-1----:R-:W-:Y:S01]  /*a4e0*/  @!P4 LEA R8, P5, R197, R2, 0x2 ;  /* 0x00000002c508c211 */ /* 0x002fe200078a10ff */
[----:B------:R1:W-:Y:S01]  /*a4f0*/  @!P1 ST.E.64 desc[UR36][R12.64], R120 ;  /* 0x000000780c009985 */ /* 0x0003e2000c101b24 */
[----:B------:R-:W-:Y:S02]  /*a500*/  @!P3 LEA.HI.X R7, R198, R3, R223, 0x2, P6 ;  /* 0x00000003c607b211 */ /* 0x000fe400030f14df */
[----:B------:R-:W-:-:S02]  /*a510*/  ISETP.GE.AND P1, PT, R195, UR4, PT ;  /* 0x00000004c3007c0c */ /* 0x000fc4000bf26270 */
[-C--:B------:R-:W-:Y:S01]  /*a520*/  @!P4 LEA.HI.X R9, R197, R3.reuse, R222, 0x2, P5 ;  /* 0x00000003c509c211 */ /* 0x080fe200028f14de */
[----:B------:R3:W-:Y:S01]  /*a530*/  @!P3 ST.E.64 desc[UR36][R6.64], R92 ;  /* 0x0000005c0600b985 */ /* 0x0007e2000c101b24 */
[----:B------:R-:W-:Y:S02]  /*a540*/  ISETP.GE.AND P5, PT, R194, UR4, PT ;  /* 0x00000004c2007c0c */ /* 0x000fe4000bfa6270 */
[----:B--2---:R-:W-:Y:S01]  /*a550*/  @!P2 LEA R4, P6, R196, R2, 0x2 ;  /* 0x00000002c404a211 */ /* 0x004fe200078c10ff */
[----:B------:R4:W-:Y:S01]  /*a560*/  @!P4 ST.E.64 desc[UR36][R8.64], R96 ;  /* 0x000000600800c985 */ /* 0x0009e2000c101b24 */
[----:B------:R-:W-:Y:S02]  /*a570*/  ISETP.GE.AND P3, PT, R193, UR4, PT ;  /* 0x00000004c1007c0c */ /* 0x000fe4000bf66270 */
[----:B------:R-:W-:Y:S02]  /*a580*/  ISETP.GE.AND P4, PT, R192, UR4, PT ;  /* 0x00000004c0007c0c */ /* 0x000fe4000bf86270 */
[----:B------:R-:W-:-:S02]  /*a590*/  @!P2 LEA.HI.X R5, R196, R3, R221, 0x2, P6 ;  /* 0x00000003c405a211 */ /* 0x000fc400030f14dd */
[----:B------:R-:W-:-:S03]  /*a5a0*/  @!P1 LEA R10, P6, R195, R2, 0x2 ;  /* 0x00000002c30a9211 */ /* 0x000fc600078c10ff */
[----:B------:R4:W-:Y:S01]  /*a5b0*/  @!P2 ST.E.64 desc[UR36][R4.64], R100 ;  /* 0x000000640400a985 */ /* 0x0009e2000c101b24 */
[CC--:B-1----:R-:W-:Y:S02]  /*a5c0*/  @!P5 LEA R12, P2, R194.reuse, R2.reuse, 0x2 ;  /* 0x00000002c20cd211 */ /* 0x0c2fe400078410ff */
[-C--:B------:R-:W-:Y:S02]  /*a5d0*/  @!P1 LEA.HI.X R11, R195, R3.reuse, R220, 0x2, P6 ;  /* 0x00000003c30b9211 */ /* 0x080fe400030f14dc */
[CC--:B---3--:R-:W-:Y:S02]  /*a5e0*/  @!P3 LEA R6, P6, R193.reuse, R2.reuse, 0x2 ;  /* 0x00000002c106b211 */ /* 0x0c8fe400078c10ff */
[-C--:B------:R-:W-:Y:S01]  /*a5f0*/  @!P5 LEA.HI.X R13, R194, R3.reuse, R219, 0x2, P2 ;  /* 0x00000003c20dd211 */ /* 0x080fe200010f14db */
[----:B------:R4:W-:Y:S01]  /*a600*/  @!P1 ST.E.64 desc[UR36][R10.64], R104 ;  /* 0x000000680a009985 */ /* 0x0009e2000c101b24 */
[C---:B------:R-:W-:Y:S02]  /*a610*/  @!P4 LEA R2, P2, R192.reuse, R2, 0x2 ;  /* 0x00000002c002c211 */ /* 0x040fe400078410ff */
[-C--:B------:R-:W-:Y:S01]  /*a620*/  @!P3 LEA.HI.X R7, R193, R3.reuse, R218, 0x2, P6 ;  /* 0x00000003c107b211 */ /* 0x080fe200030f14da */
[----:B------:R4:W-:Y:S01]  /*a630*/  @!P5 ST.E.64 desc[UR36][R12.64], R108 ;  /* 0x0000006c0c00d985 */ /* 0x0009e2000c101b24 */
[----:B------:R-:W-:-:S03]  /*a640*/  @!P4 LEA.HI.X R3, R192, R3, R217, 0x2, P2 ;  /* 0x00000003c003c211 */ /* 0x000fc600010f14d9 */
[----:B------:R4:W-:Y:S04]  /*a650*/  @!P3 ST.E.64 desc[UR36][R6.64], R112 ;  /* 0x000000700600b985 */ /* 0x0009e8000c101b24 */
[----:B------:R4:W-:Y:S02]  /*a660*/  @!P4 ST.E.64 desc[UR36][R2.64], R116 ;  /* 0x000000740200c985 */ /* 0x0009e4000c101b24 */
.L_x_223:
[----:B------:R-:W-:Y:S05]  /*a670*/  BSYNC B1 ;  /* 0x0000000000017941 */ /* 0x000fea0003800000 */
.L_x_222:
[----:B----4-:R3:W4:Y:S04]  /*a680*/  SHFL.IDX PT, R5, R18, 0x1, 0x1c1f ;  /* 0x003c1f0012057f89 */ /* 0x01072800000e0000 */
[----:B------:R3:W0:Y:S01]  /*a690*/  SHFL.IDX PT, R4, R0, 0x1, 0x1c1f ;  /* 0x003c1f0000047f89 */ /* 0x00062200000e0000 */
[----:B------:R-:W-:Y:S05]  /*a6a0*/  @P0 BRA `(.L_x_221) ;  /* 0x0000001400480947 */ /* 0x000fea0003800000 */
[C---:B------:R-:W-:Y:S01]  /*a6b0*/  VIADD R9, R17.reuse, 0x18 ;  /* 0x0000001811097836 */ /* 0x040fe20000000000 */
[----:B------:R-:W-:Y:S01]  /*a6c0*/  ULDC UR4, c[0x0][0xac8] ;  /* 0x0002b20000047ab9 */ /* 0x000fe20000000800 */
[----:B------:R-:W-:Y:S01]  /*a6d0*/  VIADD R13, R17, 0x20 ;  /* 0x00000020110d7836 */ /* 0x000fe20000000000 */
[----:B------:R-:W-:Y:S02]  /*a6e0*/  ISETP.GE.AND P6, PT, R210, UR4, PT ;  /* 0x00000004d2007c0c */ /* 0x000fe4000bfc6270 */
[----:B------:R-:W-:Y:S02]  /*a6f0*/  ISETP.GE.AND P5, PT, R9, UR4, PT ;  /* 0x0000000409007c0c */ /* 0x000fe4000bfa6270 */
[----:B------:R-:W-:Y:S02]  /*a700*/  ISETP.GE.AND P4, PT, R22, UR4, PT ;  /* 0x0000000416007c0c */ /* 0x000fe4000bf86270 */
[----:B------:R-:W-:Y:S02]  /*a710*/  ISETP.GE.AND P2, PT, R17, UR4, PT ;  /* 0x0000000411007c0c */ /* 0x000fe4000bf46270 */
[----:B------:R-:W-:-:S02]  /*a720*/  ISETP.GE.AND P3, PT, R13, UR4, PT ;  /* 0x000000040d007c0c */ /* 0x000fc4000bf66270 */
[----:B0--3--:R-:W-:-:S03]  /*a730*/  SHF.R.S32.HI R0, RZ, 0x1f, R9 ;  /* 0x0000001fff007819 */ /* 0x009fc60000011409 */
[CC--:B------:R-:W-:Y:S02]  /*a740*/  @!P6 LEA R6, P0, R210.reuse, R4.reuse, 0x2 ;  /* 0x00000004d206e211 */ /* 0x0c0fe400078010ff */
[CC--:B------:R-:W-:Y:S02]  /*a750*/  @!P5 LEA R10, P1, R9.reuse, R4.reuse, 0x2 ;  /* 0x00000004090ad211 */ /* 0x0c0fe400078210ff */
[-C--:B----4-:R-:W-:Y:S02]  /*a760*/  @!P6 LEA.HI.X R7, R210, R5.reuse, R89, 0x2, P0 ;  /* 0x00000005d207e211 */ /* 0x090fe400000f1459 */
[----:B------:R-:W-:Y:S01]  /*a770*/  @!P5 LEA.HI.X R11, R9, R5, R0, 0x2, P1 ;  /* 0x00000005090bd211 */ /* 0x000fe200008f1400 */
[----:B-12---:R-:W-:Y:S01]  /*a780*/  @!P2 IMAD.WIDE R2, R17, 0x4, R4 ;  /* 0x000000041102a825 */ /* 0x006fe200078e0204 */
[----:B------:R-:W-:Y:S02]  /*a790*/  SHF.R.S32.HI R9, RZ, 0x1f, R22 ;  /* 0x0000001fff097819 */ /* 0x000fe40000011416 */
[----:B------:R-:W-:-:S02]  /*a7a0*/  @!P4 LEA R8, P1, R22, R4, 0x2 ;  /* 0x000000041608c211 */ /* 0x000fc400078210ff */
[----:B------:R-:W-:Y:S01]  /*a7b0*/  ISETP.GE.AND P0, PT, R19, UR4, PT ;  /* 0x0000000413007c0c */ /* 0x000fe2000bf06270 */
[----:B------:R0:W-:Y:S01]  /*a7c0*/  @!P2 ST.E.64 desc[UR36][R2.64], R26 ;  /* 0x0000001a0200a985 */ /* 0x0001e2000c101b24 */
[----:B------:R-:W-:Y:S02]  /*a7d0*/  @!P4 LEA.HI.X R9, R22, R5, R9, 0x2, P1 ;  /* 0x000000051609c211 */ /* 0x000fe400008f1409 */
[----:B------:R-:W-:Y:S01]  /*a7e0*/  ISETP.GE.AND P1, PT, R209, UR4, PT ;  /* 0x00000004d1007c0c */ /* 0x000fe2000bf26270 */
[----:B------:R1:W-:Y:S01]  /*a7f0*/  @!P6 ST.E.64 desc[UR36][R6.64], R30 ;  /* 0x0000001e0600e985 */ /* 0x0003e2000c101b24 */
[----:B------:R-:W-:Y:S02]  /*a800*/  SHF.R.S32.HI R0, RZ, 0x1f, R13 ;  /* 0x0000001fff007819 */ /* 0x000fe4000001140d */
[----:B------:R-:W-:Y:S01]  /*a810*/  @!P3 LEA R12, P6, R13, R4, 0x2 ;  /* 0x000000040d0cb211 */ /* 0x000fe200078c10ff */
[----:B------:R2:W-:Y:S01]  /*a820*/  @!P4 ST.E.64 desc[UR36][R8.64], R34 ;  /* 0x000000220800c985 */ /* 0x0005e2000c101b24 */
[----:B------:R-:W-:-:S02]  /*a830*/  ISETP.GE.AND P2, PT, R208, UR4, PT ;  /* 0x00000004d0007c0c */ /* 0x000fc4000bf46270 */
[-C--:B------:R-:W-:Y:S01]  /*a840*/  @!P3 LEA.HI.X R13, R13, R5.reuse, R0, 0x2, P6 ;  /* 0x000000050d0db211 */ /* 0x080fe200030f1400 */
[----:B------:R3:W-:Y:S01]  /*a850*/  @!P5 ST.E.64 desc[UR36][R10.64], R38 ;  /* 0x000000260a00d985 */ /* 0x0007e2000c101b24 */
[----:B------:R-:W-:Y:S02]  /*a860*/  SHF.R.S32.HI R0, RZ, 0x1f, R19 ;  /* 0x0000001fff007819 */ /* 0x000fe40000011413 */
[-C--:B0-----:R-:W-:Y:S01]  /*a870*/  @!P0 LEA R2, P4, R19, R4.reuse, 0x2 ;  /* 0x0000000413028211 */ /* 0x081fe200078810ff */
[----:B------:R0:W-:Y:S01]  /*a880*/  @!P3 ST.E.64 desc[UR36][R12.64], R42 ;  /* 0x0000002a0c00b985 */ /* 0x0001e2000c101b24 */
[----:B------:R-:W-:Y:S02]  /*a890*/  ISETP.GE.AND P3, PT, R207, UR4, PT ;  /* 0x00000004cf007c0c */ /* 0x000fe4000bf66270 */
[----:B-1----:R-:W-:Y:S02]  /*a8a0*/  @!P1 LEA R6, P5, R209, R4, 0x2 ;  /* 0x00000004d1069211 */ /* 0x002fe400078a10ff */
[----:B------:R-:W-:-:S02]  /*a8b0*/  @!P0 LEA.HI.X R3, R19, R5, R0, 0x2, P4 ;  /* 0x0000000513038211 */ /* 0x000fc400020f1400 */
[----:B------:R-:W-:Y:S02]  /*a8c0*/  ISETP.GE.AND P4, PT, R206, UR4, PT ;  /* 0x00000004ce007c0c */ /* 0x000fe4000bf86270 */
[CC--:B------:R-:W-:Y:S01]  /*a8d0*/  @!P2 LEA R14, P6, R208.reuse, R4.reuse, 0x2 ;  /* 0x00000004d00ea211 */ /* 0x0c0fe200078c10ff */
[----:B------:R1:W-:Y:S01]  /*a8e0*/  @!P0 ST.E.64 desc[UR36][R2.64], R46 ;  /* 0x0000002e02008985 */ /* 0x0003e2000c101b24 */
[-C--:B------:R-:W-:Y:S02]  /*a8f0*/  @!P1 LEA.HI.X R7, R209, R5.reuse, R88, 0x2, P5 ;  /* 0x00000005d1079211 */ /* 0x080fe400028f1458 */
[----:B------:R-:W-:Y:S02]  /*a900*/  ISETP.GE.AND P5, PT, R205, UR4, PT ;  /* 0x00000004cd007c0c */ /* 0x000fe4000bfa6270 */
[----:B------:R-:W-:Y:S01]  /*a910*/  @!P2 LEA.HI.X R15, R208, R5, R87, 0x2, P6 ;  /* 0x00000005d00fa211 */ /* 0x000fe200030f1457 */
[----:B------:R4:W-:Y:S01]  /*a920*/  @!P1 ST.E.64 desc[UR36][R6.64], R50 ;  /* 0x0000003206009985 */ /* 0x0009e2000c101b24 */
[----:B--2---:R-:W-:-:S02]  /*a930*/  @!P3 LEA R8, P6, R207, R4, 0x2 ;  /* 0x00000004cf08b211 */ /* 0x004fc400078c10ff */
[----:B------:R-:W-:Y:S01]  /*a940*/  ISETP.GE.AND P0, PT, R204, UR4, PT ;  /* 0x00000004cc007c0c */ /* 0x000fe2000bf06270 */
[----:B------:R2:W-:Y:S01]  /*a950*/  @!P2 ST.E.64 desc[UR36][R14.64], R54 ;  /* 0x000000360e00a985 */ /* 0x0005e2000c101b24 */
[----:B------:R-:W-:Y:S02]  /*a960*/  ISETP.GE.AND P1, PT, R203, UR4, PT ;  /* 0x00000004cb007c0c */ /* 0x000fe4000bf26270 */
[CC--:B---3--:R-:W-:Y:S02]  /*a970*/  @!P4 LEA R10, P2, R206.reuse, R4.reuse, 0x2 ;  /* 0x00000004ce0ac211 */ /* 0x0c8fe400078410ff */
[-C--:B------:R-:W-:Y:S02]  /*a980*/  @!P3 LEA.HI.X R9, R207, R5.reuse, R86, 0x2, P6 ;  /* 0x00000005cf09b211 */ /* 0x080fe400030f1456 */
[----:B0-----:R-:W-:Y:S02]  /*a990*/  @!P5 LEA R12, P6, R205, R4, 0x2 ;  /* 0x00000004cd0cd211 */ /* 0x001fe400078c10ff */
[----:B------:R-:W-:Y:S01]  /*a9a0*/  @!P4 LEA.HI.X R11, R206, R5, R85, 0x2, P2 ;  /* 0x00000005ce0bc211 */ /* 0x000fe200010f1455 */
[----:B------:R0:W-:Y:S01]  /*a9b0*/  @!P3 ST.E.64 desc[UR36][R8.64], R58 ;  /* 0x0000003a0800b985 */ /* 0x0001e2000c101b24 */
[----:B------:R-:W-:-:S02]  /*a9c0*/  ISETP.GE.AND P2, PT, R202, UR4, PT ;  /* 0x00000004ca007c0c */ /* 0x000fc4000bf46270 */
[-C--:B------:R-:W-:Y:S01]  /*a9d0*/  @!P5 LEA.HI.X R13, R205, R5.reuse, R84, 0x2, P6 ;  /* 0x00000005cd0dd211 */ /* 0x080fe200030f1454 */
[----:B------:R3:W-:Y:S01]  /*a9e0*/  @!P4 ST.E.64 desc[UR36][R10.64], R62 ;  /* 0x0000003e0a00c985 */ /* 0x0007e2000c101b24 */
[-C--:B-1----:R-:W-:Y:S02]  /*a9f0*/  @!P0 LEA R2, P6, R204, R4.reuse, 0x2 ;  /* 0x00000004cc028211 */ /* 0x082fe400078c10ff */
[----:B----4-:R-:W-:Y:S01]  /*aa00*/  @!P1 LEA R6, P3, R203, R4, 0x2 ;  /* 0x00000004cb069211 */ /* 0x010fe200078610ff */
[----:B------:R1:W-:Y:S01]  /*aa10*/  @!P5 ST.E.64 desc[UR36][R12.64], R66 ;  /* 0x000000420c00d985 */ /* 0x0003e2000c101b24 */
[----:B------:R-:W-:Y:S02]  /*aa20*/  ISETP.GE.AND P5, PT, R201, UR4, PT ;  /* 0x00000004c9007c0c */ /* 0x000fe4000bfa6270 */
[----:B------:R-:W-:Y:S02]  /*aa30*/  ISETP.GE.AND P4, PT, R200, UR4, PT ;  /* 0x00000004c8007c0c */ /* 0x000fe4000bf86270 */
[----:B------:R-:W-:-:S02]  /*aa40*/  @!P0 LEA.HI.X R3, R204, R5, R229, 0x2, P6 ;  /* 0x00000005cc038211 */ /* 0x000fc400030f14e5 */
[-C--:B------:R-:W-:Y:S02]  /*aa50*/  @!P1 LEA.HI.X R7, R203, R5.reuse, R228, 0x2, P3 ;  /* 0x00000005cb079211 */ /* 0x080fe400018f14e4 */
[CC--:B--2---:R-:W-:Y:S01]  /*aa60*/  @!P2 LEA R14, P6, R202.reuse, R4.reuse, 0x2 ;  /* 0x00000004ca0ea211 */ /* 0x0c4fe200078c10ff */
[----:B------:R2:W-:Y:S01]  /*aa70*/  @!P0 ST.E.64 desc[UR36][R2.64], R70 ;  /* 0x0000004602008985 */ /* 0x0005e2000c101b24 */
[----:B------:R-:W-:Y:S02]  /*aa80*/  ISETP.GE.AND P3, PT, R199, UR4, PT ;  /* 0x00000004c7007c0c */ /* 0x000fe4000bf66270 */
[----:B------:R-:W-:Y:S01]  /*aa90*/  @!P2 LEA.HI.X R15, R202, R5, R227, 0x2, P6 ;  /* 0x00000005ca0fa211 */ /* 0x000fe200030f14e3 */
[----:B------:R4:W-:Y:S01]  /*aaa0*/  @!P1 ST.E.64 desc[UR36][R6.64], R74 ;  /* 0x0000004a06009985 */ /* 0x0009e2000c101b24 */
[----:B------:R-:W-:Y:S02]  /*aab0*/  ISETP.GE.AND P0, PT, R198, UR4, PT ;  /* 0x00000004c6007c0c */ /* 0x000fe4000bf06270 */
[-C--:B0-----:R-:W-:Y:S01]  /*aac0*/  @!P5 LEA R8, P1, R201, R4.reuse, 0x2 ;  /* 0x00000004c908d211 */ /* 0x081fe200078210ff */
[----:B------:R-:W-:Y:S01]  /*aad0*/  @!P2 ST.E.64 desc[UR36][R14.64], R78 ;  /* 0x0000004e0e00a985 */ /* 0x000fe2000c101b24 */
[----:B---3--:R-:W-:-:S02]  /*aae0*/  @!P4 LEA R10, P2, R200, R4, 0x2 ;  /* 0x00000004c80ac211 */ /* 0x008fc400078410ff */
[-C--:B------:R-:W-:Y:S02]  /*aaf0*/  @!P5 LEA.HI.X R9, R201, R5.reuse, R226, 0x2, P1 ;  /* 0x00000005c909d211 */ /* 0x080fe400008f14e2 */
[----:B------:R-:W-:Y:S02]  /*ab00*/  ISETP.GE.AND P1, PT, R197, UR4, PT ;  /* 0x00000004c5007c0c */ /* 0x000fe4000bf26270 */
[CC--:B-1----:R-:W-:Y:S01]  /*ab10*/  @!P3 LEA R12, P6, R199.reuse, R4.reuse, 0x2 ;  /* 0x00000004c70cb211 */ /* 0x0c2fe200078c10ff */
[----:B------:R0:W-:Y:S01]  /*ab20*/  @!P5 ST.E.64 desc[UR36][R8.64], R82 ;  /* 0x000000520800d985 */ /* 0x0001e2000c101b24 */
[-C--:B------:R-:W-:Y:S02]  /*ab30*/  @!P4 LEA.HI.X R11, R200, R5.reuse, R225, 0x2, P2 ;  /* 0x00000005c80bc211 */ /* 0x080fe400010f14e1 */
[----:B------:R-:W-:Y:S02]  /*ab40*/  @!P3 LEA.HI.X R13, R199, R5, R224, 0x2, P6 ;  /* 0x00000005c70db211 */ /* 0x000fe400030f14e0 */
[----:B--2---:R-:W-:Y:S01]  /*ab50*/  @!P0 LEA R2, P5, R198, R4, 0x2 ;  /* 0x00000004c6028211 */ /* 0x004fe200078a10ff */
[----:B------:R1:W-:Y:S01]  /*ab60*/  @!P4 ST.E.64 desc[UR36][R10.64], R122 ;  /* 0x0000007a0a00c985 */ /* 0x0003e2000c101b24 */
[----:B------:R-:W-:-:S02]  /*ab70*/  ISETP.GE.AND P4, PT, R196, UR4, PT ;  /* 0x00000004c4007c0c */ /* 0x000fc4000bf86270 */
[----:B------:R-:W-:Y:S01]  /*ab80*/  ISETP.GE.AND P2, PT, R194, UR4, PT ;  /* 0x00000004c2007c0c */ /* 0x000fe2000bf46270 */
[----:B------:R2:W-:Y:S01]  /*ab90*/  @!P3 ST.E.64 desc[UR36][R12.64], R124 ;  /* 0x0000007c0c00b985 */ /* 0x0005e2000c101b24 */
[----:B------:R-:W-:Y:S02]  /*aba0*/  ISETP.GE.AND P3, PT, R195, UR4, PT ;  /* 0x00000004c3007c0c */ /* 0x000fe4000bf66270 */
[----:B------:R-:W-:Y:S02]  /*abb0*/  @!P0 LEA.HI.X R3, R198, R5, R223, 0x2, P5 ;  /* 0x00000005c6038211 */ /* 0x000fe400028f14df */
[----:B------:R-:W-:Y:S02]  /*abc0*/  ISETP.GE.AND P5, PT, R193, UR4, PT ;  /* 0x00000004c1007c0c */ /* 0x000fe4000bfa6270 */
[-C--:B----4-:R-:W-:Y:S01]  /*abd0*/  @!P1 LEA R6, P6, R197, R4.reuse, 0x2 ;  /* 0x00000004c5069211 */ /* 0x090fe200078c10ff */
[----:B------:R3:W-:Y:S02]  /*abe0*/  @!P0 ST.E.64 desc[UR36][R2.64], R94 ;  /* 0x0000005e02008985 */ /* 0x0007e4000c101b24 */
[----:B0-----:R-:W-:-:S02]  /*abf0*/  @!P4 LEA R8, P0, R196, R4, 0x2 ;  /* 0x00000004c408c211 */ /* 0x001fc400078010ff */
[-C--:B------:R-:W-:Y:S02]  /*ac00*/  @!P1 LEA.HI.X R7, R197, R5.reuse, R222, 0x2, P6 ;  /* 0x00000005c5079211 */ /* 0x080fe400030f14de */
[-C--:B-1----:R-:W-:Y:S02]  /*ac10*/  @!P3 LEA R10, P6, R195, R4.reuse, 0x2 ;  /* 0x00000004c30ab211 */ /* 0x082fe400078c10ff */
[-C--:B------:R-:W-:Y:S01]  /*ac20*/  @!P4 LEA.HI.X R9, R196, R5.reuse, R221, 0x2, P0 ;  /* 0x00000005c409c211 */ /* 0x080fe200000f14dd */
[----:B------:R3:W-:Y:S01]  /*ac30*/  @!P1 ST.E.64 desc[UR36][R6.64], R98 ;  /* 0x0000006206009985 */ /* 0x0007e2000c101b24 */
[-C--:B--2---:R-:W-:Y:S02]  /*ac40*/  @!P2 LEA R12, P1, R194, R4.reuse, 0x2 ;  /* 0x00000004c20ca211 */ /* 0x084fe400078210ff */
[----:B------:R-:W-:Y:S01]  /*ac50*/  @!P5 LEA R14, P0, R193, R4, 0x2 ;  /* 0x00000004c10ed211 */ /* 0x000fe200078010ff */
[----:B------:R3:W-:Y:S01]  /*ac60*/  @!P4 ST.E.64 desc[UR36][R8.64], R102 ;  /* 0x000000660800c985 */ /* 0x0007e2000c101b24 */
[----:B------:R-:W-:-:S02]  /*ac70*/  @!P3 LEA.HI.X R11, R195, R5, R220, 0x2, P6 ;  /* 0x00000005c30bb211 */ /* 0x000fc400030f14dc */
[-C--:B------:R-:W-:Y:S02]  /*ac80*/  @!P2 LEA.HI.X R13, R194, R5.reuse, R219, 0x2, P1 ;  /* 0x00000005c20da211 */ /* 0x080fe400008f14db */
[----:B------:R-:W-:Y:S01]  /*ac90*/  @!P5 LEA.HI.X R15, R193, R5, R218, 0x2, P0 ;  /* 0x00000005c10fd211 */ /* 0x000fe200000f14da */
[----:B------:R3:W-:Y:S01]  /*aca0*/  @!P3 ST.E.64 desc[UR36][R10.64], R106 ;  /* 0x0000006a0a00b985 */ /* 0x0007e2000c101b24 */
[----:B------:R-:W-:-:S03]  /*acb0*/  ISETP.GE.AND P0, PT, R192, UR4, PT ;  /* 0x00000004c0007c0c */ /* 0x000fc6000bf06270 */
[----:B------:R3:W-:Y:S04]  /*acc0*/  @!P2 ST.E.64 desc[UR36][R12.64], R110 ;  /* 0x0000006e0c00a985 */ /* 0x0007e8000c101b24 */
[----:B------:R3:W-:Y:S06]  /*acd0*/  @!P5 ST.E.64 desc[UR36][R14.64], R114 ;  /* 0x000000720e00d985 */ /* 0x0007ec000c101b24 */
[----:B------:R-:W-:Y:S05]  /*ace0*/  @P0 BRA `(.L_x_221) ;  /* 0x0000000c00b80947 */ /* 0x000fea0003800000 */
[----:B---3--:R-:W-:-:S04]  /*acf0*/  LEA R2, P0, R192, R4, 0x2 ;  /* 0x00000004c0027211 */ /* 0x008fc800078010ff */
[----:B------:R-:W-:-:S05]  /*ad00*/  LEA.HI.X R3, R192, R5, R217, 0x2, P0 ;  /* 0x00000005c0037211 */ /* 0x000fca00000f14d9 */
[----:B------:R0:W-:Y:S01]  /*ad10*/  ST.E.64 desc[UR36][R2.64], R118 ;  /* 0x0000007602007985 */ /* 0x0001e2000c101b24 */
[----:B------:R-:W-:Y:S05]  /*ad20*/  BRA `(.L_x_221) ;  /* 0x0000000c00a87947 */ /* 0x000fea0003800000 */
.L_x_212:
[----:B------:R-:W-:Y:S01]  /*ad30*/  ULDC.64 UR8, c[0x0][0xc00] ;  /* 0x0003000000087ab9 */ /* 0x000fe20000000a00 */
[----:B------:R-:W-:Y:S01]  /*ad40*/  R2UR UR10, R18 ;  /* 0x00000000120a72ca */ /* 0x000fe200000e0000 */
[----:B------:R-:W-:-:S04]  /*ad50*/  UISETP.NE.U32.AND UP0, UPT, UR8, URZ, UPT ;  /* 0x0000003f0800728c */ /* 0x000fc8000bf05070 */
[----:B------:R-:W-:-:S03]  /*ad60*/  UISETP.NE.AND.EX UP0, UPT, UR9, URZ, UPT, UP0 ;  /* 0x0000003f0900728c */ /* 0x000fc6000bf05300 */
[----:B------:R-:W-:Y:S02]  /*ad70*/  ULDC.64 UR8, c[0x0][0xc00] ;  /* 0x0003000000087ab9 */ /* 0x000fe40000000a00 */
[----:B------:R-:W-:Y:S01]  /*ad80*/  UIMAD.WIDE UR8, UR61, 0x4, UR8 ;  /* 0x000000043d0878a5 */ /* 0x000fe2000f8e0208 */
[----:B------:R-:W-:-:S05]  /*ad90*/  PLOP3.LUT P1, PT, PT, PT, UP0, 0x80, 0x0 ;  /* 0x000000000000781c */ /* 0x000fca0003f2f008 */
[----:B------:R-:W-:Y:S02]  /*ada0*/  IMAD.U32 R2, RZ, RZ, UR8 ;  /* 0x00000008ff027e24 */ /* 0x000fe4000f8e00ff */
[----:B------:R-:W-:Y:S01]  /*adb0*/  IMAD.U32 R3, RZ, RZ, UR9 ;  /* 0x00000009ff037e24 */ /* 0x000fe2000f8e00ff */
[----:B------:R-:W-:Y:S02]  /*adc0*/  ULDC.64 UR8, c[0x0][0xc08] ;  /* 0x0003020000087ab9 */ /* 0x000fe40000000a00 */
[----:B------:R-:W-:-:S03]  /*add0*/  UISETP.NE.U32.AND UP1, UPT, UR8, URZ, UPT ;  /* 0x0000003f0800728c */ /* 0x000fc6000bf25070 */
[----:B------:R-:W2:Y:S01]  /*ade0*/  @P1 LDG.E R6, desc[UR36][R2.64] ;  /* 0x0000002402061981 */ /* 0x000ea2000c1e1900 */
[----:B------:R-:W-:Y:S01]  /*adf0*/  UISETP.NE.AND.EX UP1, UPT, UR9, URZ, UPT, UP1 ;  /* 0x0000003f0900728c */ /* 0x000fe2000bf25310 */
[----:B------:R-:W-:Y:S02]  /*ae00*/  ULDC UR4, c[0x0][0xa88] ;  /* 0x0002a20000047ab9 */ /* 0x000fe40000000800 */
[----:B------:R-:W-:-:S03]  /*ae10*/  IMAD.U32 R0, RZ, RZ, UR4 ;  /* 0x00000004ff007e24 */ /* 0x000fc6000f8e00ff */
[----:B------:R-:W-:-:S05]  /*ae20*/  PLOP3.LUT P2, PT, PT, PT, UP1, 0x80, 0x0 ;  /* 0x000000000000781c */ /* 0x000fca0003f4f018 */
[----:B------:R-:W-:Y:S02]  /*ae30*/  @UP1 ULDC.64 UR8, c[0x0][0xc08] ;  /* 0x0003020000081ab9 */ /* 0x000fe40000000a00 */
[----:B------:R-:W-:-:S06]  /*ae40*/  @UP1 UIMAD.WIDE UR8, UR61, 0x4, UR8 ;  /* 0x000000043d0818a5 */ /* 0x000fcc000f8e0208 */
[----:B------:R-:W-:Y:S02]  /*ae50*/  IMAD.U32 R4, RZ, RZ, UR8 ;  /* 0x00000008ff047e24 */ /* 0x000fe4000f8e00ff */
[----:B------:R-:W-:-:S05]  /*ae60*/  IMAD.U32 R5, RZ, RZ, UR9 ;  /* 0x00000009ff057e24 */ /* 0x000fca000f8e00ff */
[----:B------:R0:W5:Y:S01]  /*ae70*/  @P2 LDG.E R0, desc[UR36][R4.64] ;  /* 0x0000002404002981 */ /* 0x000162000c1e1900 */
[----:B------:R-:W-:Y:S01]  /*ae80*/  UMOV UR4, URZ ;  /* 0x0000003f00047c82 */ /* 0x000fe20008000000 */
[----:B------:R-:W-:Y:S01]  /*ae90*/  UISETP.NE.AND UP1, UPT, UR10, URZ, UPT ;  /* 0x0000003f0a00728c */ /* 0x000fe2000bf25270 */
[----:B------:R-:W1:Y:S10]  /*aea0*/  S2R R7, SR_TID.X ;  /* 0x0000000000077919 */ /* 0x000e740000002100 */
[----:B------:R-:W-:-:S02]  /*aeb0*/  @!UP1 ULDC UR10, c[0x0][0xad4] ;  /* 0x0002b500000a9ab9 */ /* 0x000fc40000000800 */
[----:B------:R-:W-:Y:S01]  /*aec0*/  MOV R18, UR10 ;  /* 0x0000000a00127c02 */ /* 0x000fe20008000f00 */
[----:B-1----:R-:W-:-:S05]  /*aed0*/  VIADD R7, R7, 0xffffff80 ;  /* 0xffffff8007077836 */ /* 0x002fca0000000000 */
[----:B------:R-:W-:Y:S02]  /*aee0*/  ISETP.GT.AND P0, PT, R7, 0x7f, PT ;  /* 0x0000007f0700780c */ /* 0x000fe40003f04270 */
[----:B--2---:R-:W-:-:S13]  /*aef0*/  @P1 R2UR UR4, R6 ;  /* 0x00000000060412ca */ /* 0x004fda00000e0000 */
[----:B------:R-:W-:Y:S01]  /*af00*/  USHF.R.S32.HI UR20, URZ, 0x1f, UR4 ;  /* 0x0000001f3f147899 */ /* 0x000fe20008011404 */
[----:B0-----:R-:W-:Y:S11]  /*af10*/  @P2 BRA `(.L_x_224) ;  /* 0x0000000000102947 */ /* 0x001ff60003800000 */
[----:B------:R-:W-:Y:S05]  /*af20*/  @!P1 BRA `(.L_x_224) ;  /* 0x00000000000c9947 */ /* 0x000fea0003800000 */
[----:B------:R-:W2:Y:S04]  /*af30*/  LDG.E R5, desc[UR36][R2.64] ;  /* 0x0000002402057981 */ /* 0x000ea8000c1e1900 */
[----:B-----5:R-:W2:Y:S02]  /*af40*/  LDG.E R0, desc[UR36][R2.64+0x4] ;  /* 0x0000042402007981 */ /* 0x020ea4000c1e1900 */
[----:B--2---:R-:W-:-:S07]  /*af50*/  IMAD.IADD R0, R0, 0x1, -R5 ;  /* 0x0000000100007824 */ /* 0x004fce00078e0a05 */
.L_x_224:
[----:B------:R-:W-:Y:S01]  /*af60*/  R2UR UR8, R215 ;  /* 0x00000000d70872ca */ /* 0x000fe200000e0000 */
[----:B------:R-:W-:Y:S01]  /*af70*/  USEL UR61, UR61, URZ, !UP0 ;  /* 0x0000003f3d3d7287 */ /* 0x000fe2000c000000 */
[----:B------:R-:W-:Y:S11]  /*af80*/  BSSY B1, `(.L_x_225) ;  /* 0x000003d000017945 */ /* 0x000ff60003800000 */
[----:B------:R-:W-:Y:S01]  /*af90*/  USEL UR12, UR8, URZ, !UP0 ;  /* 0x0000003f080c7287 */ /* 0x000fe2000c000000 */
[----:B------:R-:W-:Y:S11]  /*afa0*/  @P0 BRA `(.L_x_226) ;  /* 0x0000000000e80947 */ /* 0x000ff60003800000 */
[----:B------:R-:W0:Y:S01]  /*afb0*/  S2R R2, SR_TID.X ;  /* 0x0000000000027919 */ /* 0x000e220000002100 */
[----:B------:R-:W1:Y:S01]  /*afc0*/  LDC R9, c[0x0][0xbe8] ;  /* 0x0002fa00ff097b82 */ /* 0x000e620000000800 */
[----:B------:R-:W-:-:S13]  /*afd0*/  R2UR UR8, R212 ;  /* 0x00000000d40872ca */ /* 0x000fda00000e0000 */
[----:B------:R-:W-:-:S04]  /*afe0*/  IMAD.U32 R3, RZ, RZ, UR8 ;  /* 0x00000008ff037e24 */ /* 0x000fc8000f8e00ff */
[----:B0-----:R-:W-:Y:S02]  /*aff0*/  IMAD R2, R3, 0x80, R2 ;  /* 0x0000008003027824 */ /* 0x001fe400078e0202 */
[----:B-1---5:R-:W-:Y:S02]  /*b000*/  IMAD R3, R0, R9, RZ ;  /* 0x0000000900037224 */ /* 0x022fe400078e02ff */
[----:B------:R-:W-:-:S05]  /*b010*/  VIADD R4, R2, 0xffffff80 ;  /* 0xffffff8002047836 */ /* 0x000fca0000000000 */
[----:B------:R-:W-:-:S13]  /*b020*/  ISETP.GE.AND P0, PT, R4, R3, PT ;  /* 0x000000030400720c */ /* 0x000fda0003f06270 */
[----:B------:R-:W-:Y:S05]  /*b030*/  @P0 BRA `(.L_x_226) ;  /* 0x0000000000c40947 */ /* 0x000fea0003800000 */
[----:B------:R-:W-:Y:S01]  /*b040*/  ISETP.NE.AND P0, PT, R9, 0x1, PT ;  /* 0x000000010900780c */ /* 0x000fe20003f05270 */
[----:B------:R-:W-:Y:S01]  /*b050*/  UMOV UR18, 0x9b8 ;  /* 0x000009b800127882 */ /* 0x000fe20000000000 */
[----:B------:R-:W-:Y:S01]  /*b060*/  R2UR UR9, R18 ;  /* 0x00000000120972ca */ /* 0x000fe200000e0000 */
[----:B------:R-:W-:Y:S01]  /*b070*/  IMAD.MOV.U32 R5, RZ, RZ, R4 ;  /* 0x000000ffff057224 */ /* 0x000fe200078e0004 */
[----:B------:R-:W-:Y:S02]  /*b080*/  R2UR UR8, R23 ;  /* 0x00000000170872ca */ /* 0x000fe400000e0000 */
[----:B------:R-:W-:-:S07]  /*b090*/  R2UR UR19, R211 ;  /* 0x00000000d31372ca */ /* 0x000fce00000e0000 */
[----:B------:R-:W0:Y:S02]  /*b0a0*/  @P0 LDC R3, c[0x0][0xbec] ;  /* 0x0002fb00ff030b82 */ /* 0x000e240000000800 */
[----:B------:R-:W-:-:S04]  /*b0b0*/  UISETP.GT.AND UP0, UPT, UR9, 0x1, UPT ;  /* 0x000000010900788c */ /* 0x000fc8000bf04270 */
[----:B------:R-:W-:Y:S02]  /*b0c0*/  USEL UR18, UR18, 0x978, UP0 ;  /* 0x0000097812127887 */ /* 0x000fe40008000000 */
[----:B------:R-:W1:Y:S01]  /*b0d0*/  @P0 LDC R7, c[0x0][0xbf0] ;  /* 0x0002fc00ff070b82 */ /* 0x000e620000000800 */
[----:B------:R-:W-:-:S09]  /*b0e0*/  USEL UR13, UR8, URZ, UP0 ;  /* 0x0000003f080d7287 */ /* 0x000fd20008000000 */
[----:B------:R-:W-:Y:S01]  /*b0f0*/  ULDC.64 UR8, c[0x0][UR18+0x218] ;  /* 0x0000860012087abb */ /* 0x000fe20008000a00 */
[----:B------:R-:W-:Y:S01]  /*b100*/  ULDC.64 UR14, c[0x0][UR18+0x220] ;  /* 0x00008800120e7abb */ /* 0x000fe20008000a00 */
[----:B------:R-:W-:Y:S01]  /*b110*/  ULDC.64 UR16, c[0x0][UR18+0x228] ;  /* 0x00008a0012107abb */ /* 0x000fe20008000a00 */
[----:B------:R-:W-:Y:S02]  /*b120*/  UIMAD.WIDE.U32 UR10, UR8, UR19, URZ ;  /* 0x00000013080a72a5 */ /* 0x000fe4000f8e003f */
[----:B------:R-:W-:Y:S01]  /*b130*/  UIMAD UR19, UR9, UR19, URZ ;  /* 0x00000013091372a4 */ /* 0x000fe2000f8e023f */
[----:B0-----:R-:W-:Y:S01]  /*b140*/  @P0 IMAD.HI.U32 R2, R4, R3, RZ ;  /* 0x0000000304020227 */ /* 0x001fe200078e00ff */
[----:B------:R-:W-:Y:S02]  /*b150*/  UIMAD UR15, UR15, UR61, URZ ;  /* 0x0000003d0f0f72a4 */ /* 0x000fe4000f8e023f */
[----:B------:R-:W-:Y:S02]  /*b160*/  UIMAD.WIDE.U32 UR22, UR16, UR13, URZ ;  /* 0x0000000d101672a5 */ /* 0x000fe4000f8e003f */
[----:B------:R-:W-:-:S02]  /*b170*/  UIMAD.WIDE.U32 UR8, UR14, UR61, URZ ;  /* 0x0000003d0e0872a5 */ /* 0x000fc4000f8e003f */
[----:B------:R-:W-:Y:S01]  /*b180*/  UIMAD UR13, UR17, UR13, URZ ;  /* 0x0000000d110d72a4 */ /* 0x000fe2000f8e023f */
[----:B-1----:R-:W-:Y:S01]  /*b190*/  @P0 SHF.R.U32.HI R5, RZ, R7, R2 ;  /* 0x00000007ff050219 */ /* 0x002fe20000011602 */
[----:B------:R-:W-:Y:S01]  /*b1a0*/  UIMAD UR15, UR14, UR12, UR15 ;  /* 0x0000000c0e0f72a4 */ /* 0x000fe2000f8e020f */
[----:B------:R-:W-:Y:S01]  /*b1b0*/  IMAD.U32 R2, RZ, RZ, UR22 ;  /* 0x00000016ff027e24 */ /* 0x000fe2000f8e00ff */
[----:B------:R-:W-:Y:S01]  /*b1c0*/  UIADD3 UR10, UP1, UP2, UR8, UR10, UR4 ;  /* 0x0000000a080a7290 */ /* 0x000fe2000fa3e004 */
[----:B------:R-:W-:Y:S01]  /*b1d0*/  IMAD.U32 R3, RZ, RZ, UR23 ;  /* 0x00000017ff037e24 */ /* 0x000fe2000f8e00ff */
[----:B------:R-:W-:Y:S01]  /*b1e0*/  UIADD3 UR19, UR11, UR19, URZ ;  /* 0x000000130b137290 */ /* 0x000fe2000fffe03f */
[--C-:B------:R-:W-:Y:S01]  /*b1f0*/  IMAD.MOV R7, RZ, RZ, -R5.reuse ;  /* 0x000000ffff077224 */ /* 0x100fe200078e0a05 */
[----:B------:R-:W-:Y:S02]  /*b200*/  UIADD3 UR13, UR23, UR13, URZ ;  /* 0x0000000d170d7290 */ /* 0x000fe4000fffe03f */
[----:B------:R-:W-:Y:S01]  /*b210*/  UIADD3 UR15, UR9, UR15, URZ ;  /* 0x0000000f090f7290 */ /* 0x000fe2000fffe03f */
[----:B------:R-:W-:Y:S01]  /*b220*/  IADD3 R2, P0, P1, R5, UR10, R2 ;  /* 0x0000000a05027c10 */ /* 0x000fe2000f91e002 */
[----:B------:R-:W-:Y:S01]  /*b230*/  IMAD R7, R9, R7, R4 ;  /* 0x0000000709077224 */ /* 0x000fe200078e0204 */
[----:B------:R-:W-:Y:S01]  /*b240*/  SHF.R.S32.HI R5, RZ, 0x1f, R5 ;  /* 0x0000001fff057819 */ /* 0x000fe20000011405 */
[----:B------:R-:W-:Y:S01]  /*b250*/  UIADD3.X UR10, UR15, UR19, UR20, UP1, UP2 ;  /* 0x000000130f0a7290 */ /* 0x000fe20008fe4414 */
[----:B------:R-:W-:Y:S01]  /*b260*/  MOV R6, UR13 ;  /* 0x0000000d00067c02 */ /* 0x000fe20008000f00 */
[----:B------:R-:W-:Y:S01]  /*b270*/  ULDC.64 UR8, c[0x0][UR18+0x210] ;  /* 0x0000840012087abb */ /* 0x000fe20008000a00 */
[----:B------:R-:W-:Y:S01]  /*b280*/  SHF.R.S32.HI R4, RZ, 0x1f, R7 ;  /* 0x0000001fff047819 */ /* 0x000fe20000011407 */
[----:B------:R-:W-:-:S02]  /*b290*/  IMAD R9, R7, UR9, RZ ;  /* 0x0000000907097c24 */ /* 0x000fc4000f8e02ff */
[----:B------:R-:W-:Y:S01]  /*b2a0*/  IADD3.X R3, R5, UR10, R6, P0, P1 ;  /* 0x0000000a05037c10 */ /* 0x000fe200087e2406 */
[----:B------:R-:W-:Y:S01]  /*b2b0*/  ULDC.64 UR10, c[0x0][0xba8] ;  /* 0x0002ea00000a7ab9 */ /* 0x000fe20000000a00 */
[----:B------:R-:W-:Y:S01]  /*b2c0*/  IMAD R9, R4, UR8, R9 ;  /* 0x0000000804097c24 */ /* 0x000fe2000f8e0209 */
[----:B------:R-:W-:Y:S01]  /*b2d0*/  @!UP0 ULDC UR10, c[0x0][0xb50] ;  /* 0x0002d400000a8ab9 */ /* 0x000fe20000000800 */
[----:B------:R-:W-:Y:S01]  /*b2e0*/  @!UP0 ULDC UR11, c[0x0][0xb54] ;  /* 0x0002d500000b8ab9 */ /* 0x000fe20000000800 */
[----:B------:R-:W-:-:S04]  /*b2f0*/  IMAD.WIDE.U32 R2, R7, UR8, R2 ;  /* 0x0000000807027c25 */ /* 0x000fc8000f8e0002 */
[----:B------:R-:W-:Y:S01]  /*b300*/  IMAD.IADD R3, R3, 0x1, R9 ;  /* 0x0000000103037824 */ /* 0x000fe200078e0209 */
[----:B------:R-:W-:-:S04]  /*b310*/  LEA R4, P0, R2, UR10, 0x2 ;  /* 0x0000000a02047c11 */ /* 0x000fc8000f8010ff */
[----:B------:R-:W-:Y:S01]  /*b320*/  LEA.HI.X R5, R2, UR11, R3, 0x2, P0 ;  /* 0x0000000b02057c11 */ /* 0x000fe200080f1403 */
[----:B------:R-:W-:-:S05]  /*b330*/  IMAD.MOV.U32 R3, RZ, RZ, -0x800000 ;  /* 0xff800000ff037424 */ /* 0x000fca00078e00ff */
[----:B------:R0:W-:Y:S03]  /*b340*/  STG.E desc[UR36][R4.64], R3 ;  /* 0x0000000304007986 */ /* 0x0001e6000c101924 */
.L_x_226:
[----:B------:R-:W-:Y:S05]  /*b350*/  BSYNC B1 ;  /* 0x0000000000017941 */ /* 0x000fea0003800000 */
.L_x_225:
[----:B------:R-:W-:-:S13]  /*b360*/  R2UR UR8, R18 ;  /* 0x00000000120872ca */ /* 0x000fda00000e0000 */
[----:B------:R-:W-:-:S06]  /*b370*/  UISETP.GT.AND UP0, UPT, UR8, 0x1, UPT ;  /* 0x000000010800788c */ /* 0x000fcc000bf04270 */
[----:B------:R-:W-:-:S13]  /*b380*/  PLOP3.LUT P0, PT, PT, PT, UP0, 0x80, 0x0 ;  /* 0x000000000000781c */ /* 0x000fda0003f0f008 */
[----:B------:R-:W-:Y:S05]  /*b390*/  @P0 BRA `(.L_x_221) ;  /* 0x00000008000c0947 */ /* 0x000fea0003800000 */
[----:B------:R-:W1:Y:S01]  /*b3a0*/  LDC R11, c[0x0][0xbe8] ;  /* 0x0002fa00ff0b7b82 */ /* 0x000e620000000800 */
[----:B------:R-:W-:Y:S01]  /*b3b0*/  R2UR UR13, R212 ;  /* 0x00000000d40d72ca */ /* 0x000fe200000e0000 */
[----:B------:R-:W-:Y:S01]  /*b3c0*/  ULDC.64 UR14, c[0x0][0xaa0] ;  /* 0x0002a800000e7ab9 */ /* 0x000fe20000000a00 */
[----:B------:R-:W-:Y:S01]  /*b3d0*/  R2UR UR16, R211 ;  /* 0x00000000d31072ca */ /* 0x000fe200000e0000 */
[----:B------:R-:W-:Y:S01]  /*b3e0*/  UIMAD UR10, UR20, UR14, URZ ;  /* 0x0000000e140a72a4 */ /* 0x000fe2000f8e023f */
[----:B------:R-:W-:Y:S01]  /*b3f0*/  IMAD R2, R16, 0x20, R213 ;  /* 0x0000002010027824 */ /* 0x000fe200078e02d5 */
[----:B------:R-:W-:Y:S01]  /*b400*/  UIMAD.WIDE.U32 UR8, UR4, UR14, URZ ;  /* 0x0000000e040872a5 */ /* 0x000fe2000f8e003f */
[----:B------:R-:W-:Y:S01]  /*b410*/  BSSY B1, `(.L_x_227) ;  /* 0x0000045000017945 */ /* 0x000fe20003800000 */
[----:B------:R-:W-:-:S04]  /*b420*/  UIMAD UR10, UR4, UR15, UR10 ;  /* 0x0000000f040a72a4 */ /* 0x000fc8000f8e020a */
[----:B------:R-:W-:Y:S02]  /*b430*/  UIADD3 UR9, UR9, UR10, URZ ;  /* 0x0000000a09097290 */ /* 0x000fe4000fffe03f */
[----:B0-----:R-:W-:Y:S01]  /*b440*/  IMAD.U32 R5, RZ, RZ, UR13 ;  /* 0x0000000dff057e24 */ /* 0x001fe2000f8e00ff */
[----:B------:R-:W-:Y:S01]  /*b450*/  ULDC.64 UR10, c[0x0][0xae8] ;  /* 0x0002ba00000a7ab9 */ /* 0x000fe20000000a00 */
[----:B------:R-:W-:Y:S01]  /*b460*/  IMAD.U32 R8, RZ, RZ, UR13 ;  /* 0x0000000dff087e24 */ /* 0x000fe2000f8e00ff */
[----:B------:R-:W-:Y:S01]  /*b470*/  UIMAD.WIDE.U32 UR8, UR16, UR10, UR8 ;  /* 0x0000000a100872a5 */ /* 0x000fe2000f8e0008 */
[----:B------:R-:W-:Y:S02]  /*b480*/  IMAD R6, R5, 0x80, R2 ;  /* 0x0000008005067824 */ /* 0x000fe400078e0202 */
[----:B------:R-:W-:Y:S01]  /*b490*/  IMAD R8, R8, 0x80, R213 ;  /* 0x0000008008087824 */ /* 0x000fe200078e02d5 */
[----:B------:R-:W-:Y:S01]  /*b4a0*/  UIMAD UR9, UR16, UR11, UR9 ;  /* 0x0000000b100972a4 */ /* 0x000fe2000f8e0209 */
[----:B------:R-:W-:Y:S01]  /*b4b0*/  IMAD.MOV.U32 R5, RZ, RZ, R6 ;  /* 0x000000ffff057224 */ /* 0x000fe200078e0006 */
[----:B-1----:R-:W-:Y:S01]  /*b4c0*/  ISETP.NE.AND P0, PT, R11, 0x1, PT ;  /* 0x000000010b00780c */ /* 0x002fe20003f05270 */
[----:B------:R-:W-:-:S02]  /*b4d0*/  ULDC.64 UR10, c[0x0][0xaf0] ;  /* 0x0002bc00000a7ab9 */ /* 0x000fc40000000a00 */
[----:B------:R-:W-:Y:S02]  /*b4e0*/  UIMAD UR12, UR12, UR10, URZ ;  /* 0x0000000a0c0c72a4 */ /* 0x000fe4000f8e023f */
[----:B------:R-:W-:Y:S02]  /*b4f0*/  UIMAD.WIDE.U32 UR8, UR61, UR10, UR8 ;  /* 0x0000000a3d0872a5 */ /* 0x000fe4000f8e0008 */
[----:B------:R-:W-:-:S03]  /*b500*/  UIMAD UR4, UR61, UR11, UR12 ;  /* 0x0000000b3d0472a4 */ /* 0x000fc6000f8e020c */
[----:B------:R-:W-:Y:S01]  /*b510*/  ULDC.64 UR10, c[0x0][0xae0] ;  /* 0x0002b800000a7ab9 */ /* 0x000fe20000000a00 */
[----:B------:R-:W-:Y:S02]  /*b520*/  UIADD3 UR4, UR9, UR4, URZ ;  /* 0x0000000409047290 */ /* 0x000fe4000fffe03f */
[----:B------:R-:W0:Y:S08]  /*b530*/  @P0 LDC R3, c[0x0][0xbec] ;  /* 0x0002fb00ff030b82 */ /* 0x000e300000000800 */
[----:B------:R-:W1:Y:S01]  /*b540*/  @P0 LDC R7, c[0x0][0xbf0] ;  /* 0x0002fc00ff070b82 */ /* 0x000e620000000800 */
[----:B0-----:R-:W-:Y:S01]  /*b550*/  @P0 IMAD.HI.U32 R2, R6, R3, RZ ;  /* 0x0000000306020227 */ /* 0x001fe200078e00ff */
[----:B------:R-:W-:-:S03]  /*b560*/  MOV R3, UR9 ;  /* 0x0000000900037c02 */ /* 0x000fc60008000f00 */
[----:B------:R-:W-:Y:S01]  /*b570*/  IMAD.U32 R3, RZ, RZ, UR4 ;  /* 0x00000004ff037e24 */ /* 0x000fe2000f8e00ff */
[----:B-1----:R-:W-:-:S04]  /*b580*/  @P0 SHF.R.U32.HI R5, RZ, R7, R2 ;  /* 0x00000007ff050219 */ /* 0x002fc80000011602 */
[--C-:B------:R-:W-:Y:S01]  /*b590*/  SHF.R.S32.HI R2, RZ, 0x1f, R5.reuse ;  /* 0x0000001fff027819 */ /* 0x100fe20000011405 */
[----:B------:R-:W-:-:S04]  /*b5a0*/  IMAD.MOV R7, RZ, RZ, -R5 ;  /* 0x000000ffff077224 */ /* 0x000fc800078e0a05 */
[----:B------:R-:W-:Y:S02]  /*b5b0*/  IMAD R4, R2, UR10, RZ ;  /* 0x0000000a02047c24 */ /* 0x000fe4000f8e02ff */
[----:B------:R-:W-:Y:S02]  /*b5c0*/  IMAD R7, R11, R7, R6 ;  /* 0x000000070b077224 */ /* 0x000fe400078e0206 */
[----:B------:R-:W-:Y:S01]  /*b5d0*/  IMAD.U32 R2, RZ, RZ, UR8 ;  /* 0x00000008ff027e24 */ /* 0x000fe2000f8e00ff */
[----:B------:R-:W-:Y:S01]  /*b5e0*/  ULDC.64 UR8, c[0x0][0xad8] ;  /* 0x0002b60000087ab9 */ /* 0x000fe20000000a00 */
[C---:B------:R-:W-:Y:S01]  /*b5f0*/  IMAD R9, R5.reuse, UR11, R4 ;  /* 0x0000000b05097c24 */ /* 0x040fe2000f8e0204 */
[----:B------:R-:W-:Y:S01]  /*b600*/  SHF.R.S32.HI R4, RZ, 0x1f, R7 ;  /* 0x0000001fff047819 */ /* 0x000fe20000011407 */
[----:B------:R-:W-:-:S04]  /*b610*/  IMAD.WIDE.U32 R2, R5, UR10, R2 ;  /* 0x0000000a05027c25 */ /* 0x000fc8000f8e0002 */
[----:B------:R-:W-:Y:S02]  /*b620*/  IMAD.IADD R3, R3, 0x1, R9 ;  /* 0x0000000103037824 */ /* 0x000fe400078e0209 */
[----:B------:R-:W-:Y:S02]  /*b630*/  IMAD R6, R4, UR8, RZ ;  /* 0x0000000804067c24 */ /* 0x000fe4000f8e02ff */
[----:B-----5:R-:W-:Y:S02]  /*b640*/  IMAD R11, R0, R11, RZ ;  /* 0x0000000b000b7224 */ /* 0x020fe400078e02ff */
[C---:B------:R-:W-:Y:S02]  /*b650*/  VIADD R4, R8.reuse, 0x40 ;  /* 0x0000004008047836 */ /* 0x040fe40000000000 */
[C---:B------:R-:W-:Y:S01]  /*b660*/  IMAD R5, R7.reuse, UR9, R6 ;  /* 0x0000000907057c24 */ /* 0x040fe2000f8e0206 */
[-C--:B------:R-:W-:Y:S01]  /*b670*/  ISETP.GE.AND P2, PT, R8, R11.reuse, PT ;  /* 0x0000000b0800720c */ /* 0x080fe20003f46270 */
[----:B------:R-:W-:Y:S01]  /*b680*/  IMAD.WIDE.U32 R2, R7, UR8, R2 ;  /* 0x0000000807027c25 */ /* 0x000fe2000f8e0002 */
[----:B------:R-:W-:Y:S01]  /*b690*/  ULDC.64 UR8, c[0x0][0xa80] ;  /* 0x0002a00000087ab9 */ /* 0x000fe20000000a00 */
[----:B------:R-:W-:-:S02]  /*b6a0*/  ISETP.GE.AND P1, PT, R4, R11, PT ;  /* 0x0000000b0400720c */ /* 0x000fc40003f26270 */
[----:B------:R-:W-:Y:S01]  /*b6b0*/  IMAD.IADD R3, R3, 0x1, R5 ;  /* 0x0000000103037824 */ /* 0x000fe200078e0205 */
[----:B------:R-:W-:Y:S01]  /*b6c0*/  LEA R4, P3, R2, UR8, 0x1 ;  /* 0x0000000802047c11 */ /* 0x000fe2000f8608ff */
[----:B------:R-:W-:Y:S02]  /*b6d0*/  VIADD R0, R8, 0x20 ;  /* 0x0000002008007836 */ /* 0x000fe40000000000 */
[----:B------:R-:W-:Y:S01]  /*b6e0*/  IMAD.SHL.U32 R7, R16, 0x8, RZ ;  /* 0x0000000810077824 */ /* 0x000fe200078e00ff */
[----:B------:R-:W-:Y:S02]  /*b6f0*/  LEA.HI.X R5, R2, UR9, R3, 0x1, P3 ;  /* 0x0000000902057c11 */ /* 0x000fe400098f0c03 */
[----:B------:R-:W-:Y:S01]  /*b700*/  ISETP.GE.AND P0, PT, R0, R11, PT ;  /* 0x0000000b0000720c */ /* 0x000fe20003f06270 */
[C---:B------:R-:W-:Y:S01]  /*b710*/  VIADD R13, R7.reuse, 0x40 ;  /* 0x00000040070d7836 */ /* 0x040fe20000000000 */
[----:B------:R-:W-:Y:S01]  /*b720*/  IADD3 R9, R7, 0x80, RZ ;  /* 0x0000008007097810 */ /* 0x000fe20007ffe0ff */
[----:B------:R0:W1:Y:S01]  /*b730*/  SHFL.IDX PT, R2, R4, RZ, 0x181f ;  /* 0x00181fff04027589 */ /* 0x00006200000e0000 */
[----:B------:R-:W-:-:S02]  /*b740*/  SHF.R.S32.HI R10, RZ, 0x1f, R7 ;  /* 0x0000001fff0a7819 */ /* 0x000fc40000011407 */
[----:B------:R-:W-:Y:S01]  /*b750*/  SHF.R.S32.HI R6, RZ, 0x1f, R9 ;  /* 0x0000001fff067819 */ /* 0x000fe20000011409 */
[----:B------:R0:W2:Y:S01]  /*b760*/  SHFL.IDX PT, R0, R5, RZ, 0x181f ;  /* 0x00181fff05007589 */ /* 0x0000a200000e0000 */
        /* <DEDUP_REMOVED lines=11> */
[----:B------:R3:W-:Y:S01]  /*b820*/  @!P4 ST.E.128 desc[UR36][R14.64], RZ ;  /* 0x000000ff0e00c985 */ /* 0x0007e2000c101d24 */
[----:B------:R-:W-:-:S03]  /*b830*/  @!P2 LEA.HI.X R3, R9, R0, R6, 0x1, P6 ;  /* 0x000000000903a211 */ /* 0x000fc600030f0c06 */
[----:B------:R3:W-:Y:S04]  /*b840*/  @!P3 ST.E.128 desc[UR36][R20.64], RZ ;  /* 0x000000ff1400b985 */ /* 0x0007e8000c101d24 */
[----:B------:R3:W-:Y:S02]  /*b850*/  @!P2 ST.E.128 desc[UR36][R2.64], RZ ;  /* 0x000000ff0200a985 */ /* 0x0007e4000c101d24 */
.L_x_228:
[----:B------:R-:W-:Y:S05]  /*b860*/  BSYNC B1 ;  /* 0x0000000000017941 */ /* 0x000fea0003800000 */
.L_x_227:
[----:B--2---:R2:W4:Y:S01]  /*b870*/  SHFL.IDX PT, R0, R5, 0x1, 0x181f ;  /* 0x00381f0005007f89 */ /* 0x00452200000e0000 */
[----:B------:R-:W-:Y:S03]  /*b880*/  BSSY B1, `(.L_x_229) ;  /* 0x0000010000017945 */ /* 0x000fe60003800000 */
[----:B-1-3--:R2:W1:Y:S01]  /*b890*/  SHFL.IDX PT, R2, R4, 0x1, 0x181f ;  /* 0x00381f0004027f89 */ /* 0x00a46200000e0000 */
[----:B------:R-:W-:Y:S05]  /*b8a0*/  @P0 BRA `(.L_x_230) ;  /* 0x0000000000340947 */ /* 0x000fea0003800000 */
[----:B------:R-:W-:Y:S02]  /*b8b0*/  ULDC UR4, c[0x0][0xac8] ;  /* 0x0002b20000047ab9 */ /* 0x000fe40000000800 */
[----:B------:R-:W-:Y:S02]  /*b8c0*/  ISETP.GE.AND P4, PT, R7, UR4, PT ;  /* 0x0000000407007c0c */ /* 0x000fe4000bf86270 */
[----:B------:R-:W-:Y:S02]  /*b8d0*/  ISETP.GE.AND P5, PT, R13, UR4, PT ;  /* 0x000000040d007c0c */ /* 0x000fe4000bfa6270 */
[----:B------:R-:W-:-:S09]  /*b8e0*/  ISETP.GE.AND P6, PT, R9, UR4, PT ;  /* 0x0000000409007c0c */ /* 0x000fd2000bfc6270 */
[-C--:B-1----:R-:W-:Y:S02]  /*b8f0*/  @!P4 LEA R14, P0, R7, R2.reuse, 0x1 ;  /* 0x00000002070ec211 */ /* 0x082fe400078008ff */
[-C--:B------:R-:W-:Y:S02]  /*b900*/  @!P5 LEA R20, P2, R13, R2.reuse, 0x1 ;  /* 0x000000020d14d211 */ /* 0x080fe400078408ff */
[----:B------:R-:W-:Y:S02]  /*b910*/  @!P6 LEA R2, P3, R9, R2, 0x1 ;  /* 0x000000020902e211 */ /* 0x000fe400078608ff */
[-C--:B----4-:R-:W-:Y:S02]  /*b920*/  @!P4 LEA.HI.X R15, R7, R0.reuse, R10, 0x1, P0 ;  /* 0x00000000070fc211 */ /* 0x090fe400000f0c0a */
[-C--:B------:R-:W-:Y:S02]  /*b930*/  @!P5 LEA.HI.X R21, R13, R0.reuse, R12, 0x1, P2 ;  /* 0x000000000d15d211 */ /* 0x080fe400010f0c0c */
[----:B------:R-:W-:Y:S01]  /*b940*/  @!P6 LEA.HI.X R3, R9, R0, R6, 0x1, P3 ;  /* 0x000000000903e211 */ /* 0x000fe200018f0c06 */
[----:B------:R3:W-:Y:S04]  /*b950*/  @!P4 ST.E.128 desc[UR36][R14.64], RZ ;  /* 0x000000ff0e00c985 */ /* 0x0007e8000c101d24 */
[----:B------:R3:W-:Y:S04]  /*b960*/  @!P5 ST.E.128 desc[UR36][R20.64], RZ ;  /* 0x000000ff1400d985 */ /* 0x0007e8000c101d24 */
[----:B------:R3:W-:Y:S02]  /*b970*/  @!P6 ST.E.128 desc[UR36][R2.64], RZ ;  /* 0x000000ff0200e985 */ /* 0x0007e4000c101d24 */
.L_x_230:
[----:B------:R-:W-:Y:S05]  /*b980*/  BSYNC B1 ;  /* 0x0000000000017941 */ /* 0x000fea0003800000 */
.L_x_229:
[----:B----4-:R4:W0:Y:S01]  /*b990*/  SHFL.IDX PT, R0, R5, 0x2, 0x181f ;  /* 0x00581f0005007f89 */ /* 0x01082200000e0000 */
        /* <DEDUP_REMOVED lines=10> */
[-C--:B0-----:R-:W-:Y:S02]  /*ba40*/  @!P3 LEA.HI.X R15, R7, R0.reuse, R10, 0x1, P0 ;  /* 0x00000000070fb211 */ /* 0x081fe400000f0c0a */
[-C--:B------:R-:W-:Y:S02]  /*ba50*/  @!P4 LEA.HI.X R21, R13, R0.reuse, R12, 0x1, P1 ;  /* 0x000000000d15c211 */ /* 0x080fe400008f0c0c */
[----:B------:R-:W-:Y:S01]  /*ba60*/  @!P5 LEA.HI.X R3, R9, R0, R6, 0x1, P2 ;  /* 0x000000000903d211 */ /* 0x000fe200010f0c06 */
[----:B------:R3:W-:Y:S04]  /*ba70*/  @!P3 ST.E.128 desc[UR36][R14.64], RZ ;  /* 0x000000ff0e00b985 */ /* 0x0007e8000c101d24 */
[----:B------:R3:W-:Y:S04]  /*ba80*/  @!P4 ST.E.128 desc[UR36][R20.64], RZ ;  /* 0x000000ff1400c985 */ /* 0x0007e8000c101d24 */
[----:B------:R3:W-:Y:S02]  /*ba90*/  @!P5 ST.E.128 desc[UR36][R2.64], RZ ;  /* 0x000000ff0200d985 */ /* 0x0007e4000c101d24 */
.L_x_232:
[----:B------:R-:W-:Y:S05]  /*baa0*/  BSYNC B1 ;  /* 0x0000000000017941 */ /* 0x000fea0003800000 */
.L_x_231:
[----:B0-----:R-:W-:Y:S01]  /*bab0*/  VIADD R0, R8, 0x60 ;  /* 0x0000006008007836 */ /* 0x001fe20000000000 */
[----:B--2-4-:R-:W0:Y:S04]  /*bac0*/  SHFL.IDX PT, R5, R5, 0x3, 0x181f ;  /* 0x00781f0005057f89 */ /* 0x014e2800000e0000 */
[----:B------:R-:W-:Y:S01]  /*bad0*/  ISETP.GE.AND P0, PT, R0, R11, PT ;  /* 0x0000000b0000720c */ /* 0x000fe20003f06270 */
[----:B-1-3--:R1:W2:-:S12]  /*bae0*/  SHFL.IDX PT, R2, R4, 0x3, 0x181f ;  /* 0x00781f0004027f89 */ /* 0x00a29800000e0000 */
[----:B-1----:R-:W-:Y:S05]  /*baf0*/  @P0 BRA `(.L_x_221) ;  /* 0x0000000000340947 */ /* 0x002fea0003800000 */
[----:B------:R-:W-:Y:S02]  /*bb00*/  ULDC UR4, c[0x0][0xac8] ;  /* 0x0002b20000047ab9 */ /* 0x000fe40000000800 */
[----:B------:R-:W-:Y:S02]  /*bb10*/  ISETP.GE.AND P3, PT, R7, UR4, PT ;  /* 0x0000000407007c0c */ /* 0x000fe4000bf66270 */
[----:B------:R-:W-:Y:S02]  /*bb20*/  ISETP.GE.AND P4, PT, R13, UR4, PT ;  /* 0x000000040d007c0c */ /* 0x000fe4000bf86270 */
[----:B------:R-:W-:-:S09]  /*bb30*/  ISETP.GE.AND P5, PT, R9, UR4, PT ;  /* 0x0000000409007c0c */ /* 0x000fd2000bfa6270 */
[-C--:B--2---:R-:W-:Y:S02]  /*bb40*/  @!P3 LEA R14, P0, R7, R2.reuse, 0x1 ;  /* 0x00000002070eb211 */ /* 0x084fe400078008ff */
        /* <DEDUP_REMOVED lines=8> */
.L_x_221:
[----:B------:R-:W-:Y:S05]  /*bbd0*/  BSYNC B0 ;  /* 0x0000000000007941 */ /* 0x000fea0003800000 */
.L_x_211:
[----:B------:R-:W-:Y:S02]  /*bbe0*/  ULDC UR4, c[0x0][0xc3c] ;  /* 0x00030f0000047ab9 */ /* 0x000fe40000000800 */
[----:B------:R-:W-:-:S06]  /*bbf0*/  UISETP.GE.AND UP0, UPT, UR7, UR4, UPT ;  /* 0x000000040700728c */ /* 0x000fcc000bf06270 */
[----:B------:R-:W-:-:S13]  /*bc00*/  PLOP3.LUT P0, PT, PT, PT, UP0, 0x80, 0x0 ;  /* 0x000000000000781c */ /* 0x000fda0003f0f008 */
[----:B------:R-:W-:Y:S05]  /*bc10*/  @!P0 BRA `(.L_x_233) ;  /* 0xffffff5000f48947 */ /* 0x000fea000383ffff */
[----:B------:R-:W-:Y:S05]  /*bc20*/  EXIT ;  /* 0x000000000000794d */ /* 0x000fea0003800000 */
.L_x_182:
[----:B------:R-:W-:-:S08]  /*bc30*/  NOP ;  /* 0x0000000000007918 */ /* 0x000fd00000000000 */
[----:B0-----:R-:W0:-:S00]  /*bc40*/  USETMAXREG.DEALLOC.CTAPOOL 0x28 ;  /* 0x00000028000079c8 */ /* 0x001e0000080e0500 */
[----:B0-----:R-:W-:Y:S01]  /*bc50*/  LOP3.LUT R2, R2, 0x3, RZ, 0xc0, !PT ;  /* 0x0000000302027812 */ /* 0x001fe200078ec0ff */
[----:B------:R-:W-:Y:S01]  /*bc60*/  IMAD.MOV.U32 R6, RZ, RZ, RZ ;  /* 0x000000ffff067224 */ /* 0x000fe200078e00ff */
[----:B------:R-:W-:-:S04]  /*bc70*/  LOP3.LUT R23, R23, 0xffffff7f, RZ, 0xc0, !PT ;  /* 0xffffff7f17177812 */ /* 0x000fc800078ec0ff */
[----:B------:R-:W0:Y:S02]  /*bc80*/  SHFL.IDX PT, R2, R2, RZ, 0x1f ;  /* 0x00001fff02027589 */ /* 0x000e2400000e0000 */
[----:B0-----:R-:W-:-:S13]  /*bc90*/  ISETP.NE.AND P0, PT, R2, RZ, PT ;  /* 0x000000ff0200720c */ /* 0x001fda0003f05270 */
[----:B------:R-:W-:Y:S01]  /*bca0*/  @P0 LOP3.LUT R23, R23, 0x80, RZ, 0xfc, !PT ;  /* 0x0000008017170812 */ /* 0x000fe200078efcff */
[----:B------:R-:W-:Y:S06]  /*bcb0*/  @!P0 BRA `(.L_x_234) ;  /* 0x00000000001c8947 */ /* 0x000fec0003800000 */
[----:B------:R-:W0:Y:S08]  /*bcc0*/  S2UR UR5, SR_CgaCtaId ;  /* 0x00000000000579c3 */ /* 0x000e300000008800 */
[----:B------:R-:W-:Y:S06]  /*bcd0*/  BAR.SYNC.DEFER_BLOCKING 0x5, 0x180 ;  /* 0x0146000000007b1d */ /* 0x000fec0000010000 */
[----:B------:R-:W-:-:S02]  /*bce0*/  UMOV UR4, 0x400 ;  /* 0x0000040000047882 */ /* 0x000fc40000000000 */
[----:B0-----:R-:W-:-:S09]  /*bcf0*/  ULEA UR4, UR5, UR4, 0x18 ;  /* 0x0000000405047291 */ /* 0x001fd2000f8ec03f */
[----:B------:R-:W0:Y:S01]  /*bd00*/  LDS.128 R16, [UR4+0x308d0] ;  /* 0x0308d004ff107984 */ /* 0x000e220008000c00 */
[----:B------:R-:W-:Y:S06]  /*bd10*/  BAR.ARV 0x4, 0x180 ;  /* 0x0106000000007b1d */ /* 0x000fec0000002000 */
[----:B------:R-:W-:Y:S05]  /*bd20*/  BRA `(.L_x_235) ;  /* 0x0000000800947947 */ /* 0x000fea0003800000 */
.L_x_234:
[----:B------:R-:W-:Y:S01]  /*bd30*/  LOP3.LUT R7, R0, 0x1f, RZ, 0xc0, !PT ;  /* 0x0000001f00077812 */ /* 0x000fe200078ec0ff */
[----:B------:R-:W-:Y:S01]  /*bd40*/  ULDC UR4, c[0x0][0xc3c] ;  /* 0x00030f0000047ab9 */ /* 0x000fe20000000800 */
[----:B------:R-:W-:Y:S01]  /*bd50*/  IMAD.MOV.U32 R9, RZ, RZ, RZ ;  /* 0x000000ffff097224 */ /* 0x000fe200078e00ff */
[----:B------:R-:W0:Y:S01]  /*bd60*/  S2UR UR6, SR_CTAID.X ;  /* 0x00000000000679c3 */ /* 0x000e220000002500 */
[----:B------:R-:W-:Y:S01]  /*bd70*/  ISETP.NE.AND P0, PT, R7, 0x1f, PT ;  /* 0x0000001f0700780c */ /* 0x000fe20003f05270 */
[----:B------:R-:W-:-:S03]  /*bd80*/  ULDC UR5, c[0x0][0xc38] ;  /* 0x00030e0000057ab9 */ /* 0x000fc60000000800 */
[----:B------:R-:W-:-:S13]  /*bd90*/  ISETP.GE.OR P1, PT, R7, UR4, !P0 ;  /* 0x0000000407007c0c */ /* 0x000fda000c726670 */
[----:B------:R-:W1:Y:S08]  /*bda0*/  @!P1 LDC.64 R4, c[0x0][0xc80] ;  /* 0x00032000ff049b82 */ /* 0x000e700000000a00 */
[----:B------:R-:W2:Y:S01]  /*bdb0*/  @!P1 LDC.64 R2, c[0x0][0xc78] ;  /* 0x00031e00ff029b82 */ /* 0x000ea20000000a00 */
[----:B-1----:R-:W-:-:S05]  /*bdc0*/  @!P1 IMAD.WIDE.U32 R4, R7, 0x4, R4 ;  /* 0x0000000407049825 */ /* 0x002fca00078e0004 */
[----:B------:R-:W3:Y:S01]  /*bdd0*/  @!P1 LDG.E R6, desc[UR36][R4.64] ;  /* 0x0000002404069981 */ /* 0x000ee2000c1e1900 */
[----:B--2---:R-:W-:-:S05]  /*bde0*/  @!P1 IMAD.WIDE.U32 R2, R7, 0x4, R2 ;  /* 0x0000000407029825 */ /* 0x004fca00078e0002 */
[----:B------:R-:W3:Y:S01]  /*bdf0*/  @!P1 LDG.E R9, desc[UR36][R2.64] ;  /* 0x0000002402099981 */ /* 0x000ee2000c1e1900 */
[C---:B------:R-:W-:Y:S02]  /*be00*/  ISETP.NE.AND P1, PT, R7.reuse, RZ, PT ;  /* 0x000000ff0700720c */ /* 0x040fe40003f25270 */
[C---:B------:R-:W-:Y:S02]  /*be10*/  ISETP.GE.U32.AND P2, PT, R7.reuse, 0x2, PT ;  /* 0x000000020700780c */ /* 0x040fe40003f46070 */
[C---:B------:R-:W-:Y:S02]  /*be20*/  ISETP.GE.U32.AND P3, PT, R7.reuse, 0x4, PT ;  /* 0x000000040700780c */ /* 0x040fe40003f66070 */
[C---:B------:R-:W-:Y:S02]  /*be30*/  ISETP.GE.U32.AND P4, PT, R7.reuse, 0x8, PT ;  /* 0x000000080700780c */ /* 0x040fe40003f86070 */
[----:B------:R-:W-:Y:S01]  /*be40*/  ISETP.GE.U32.AND P5, PT, R7, 0x10, PT ;  /* 0x000000100700780c */ /* 0x000fe20003fa6070 */
[----:B------:R-:W-:Y:S01]  /*be50*/  UMOV UR4, URZ ;  /* 0x0000003f00047c82 */ /* 0x000fe20008000000 */
[----:B---3--:R-:W-:-:S05]  /*be60*/  IMAD R8, R6, R9, RZ ;  /* 0x0000000906087224 */ /* 0x008fca00078e02ff */
[----:B------:R-:W1:Y:S02]  /*be70*/  SHFL.UP PT, R10, R8, 0x1, RZ ;  /* 0x04200000080a7989 */ /* 0x000e6400000e00ff */
[----:B-1----:R-:W-:-:S05]  /*be80*/  SEL R11, R10, RZ, P1 ;  /* 0x000000ff0a0b7207 */ /* 0x002fca0000800000 */
[----:B------:R-:W-:-:S05]  /*be90*/  IMAD.IADD R11, R8, 0x1, R11 ;  /* 0x00000001080b7824 */ /* 0x000fca00078e020b */
        /* <DEDUP_REMOVED lines=10> */
[----:B-1----:R-:W-:-:S04]  /*bf40*/  SEL R5, R4, RZ, P5 ;  /* 0x000000ff04057207 */ /* 0x002fc80002800000 */
[----:B------:R-:W-:-:S05]  /*bf50*/  IADD3 R5, R2, R5, RZ ;  /* 0x0000000502057210 */ /* 0x000fca0007ffe0ff */
[----:B------:R-:W1:Y:S02]  /*bf60*/  SHFL.IDX PT, R8, R5, 0x1f, 0x1f ;  /* 0x03e01f0005087f89 */ /* 0x000e6400000e0000 */
[----:B-1----:R-:W-:-:S05]  /*bf70*/  IMAD R8, R8, UR5, RZ ;  /* 0x0000000508087c24 */ /* 0x002fca000f8e02ff */
[----:B0-----:R-:W-:Y:S01]  /*bf80*/  ISETP.GT.AND P6, PT, R8, UR6, PT ;  /* 0x0000000608007c0c */ /* 0x001fe2000bfc4270 */
[----:B------:R-:W-:-:S12]  /*bf90*/  IMAD.MOV.U32 R3, RZ, RZ, R8 ;  /* 0x000000ffff037224 */ /* 0x000fd800078e0008 */
[----:B------:R-:W-:Y:S05]  /*bfa0*/  @P6 BRA `(.L_x_236) ;  /* 0x0000000000986947 */ /* 0x000fea0003800000 */
[----:B------:R-:W-:Y:S01]  /*bfb0*/  IMAD.MOV.U32 R8, RZ, RZ, R3 ;  /* 0x000000ffff087224 */ /* 0x000fe200078e0003 */
[----:B------:R-:W-:Y:S01]  /*bfc0*/  UMOV UR4, URZ ;  /* 0x0000003f00047c82 */ /* 0x000fe20008000000 */
[----:B------:R-:W-:-:S05]  /*bfd0*/  ULDC UR5, c[0x0][0xc38] ;  /* 0x00030e0000057ab9 */ /* 0x000fca0000000800 */
.L_x_238:
[----:B------:R-:W0:Y:S01]  /*bfe0*/  LDC R2, c[0x0][0xc3c] ;  /* 0x00030f00ff027b82 */ /* 0x000e220000000800 */
[----:B------:R-:W-:-:S06]  /*bff0*/  UIADD3 UR4, UR4, 0x1f, URZ ;  /* 0x0000001f04047890 */ /* 0x000fcc000fffe03f */
[----:B0-----:R-:W-:-:S13]  /*c000*/  ISETP.LE.AND P6, PT, R2, UR4, PT ;  /* 0x0000000402007c0c */ /* 0x001fda000bfc3270 */
[----:B------:R-:W-:Y:S05]  /*c010*/  @P6 BRA `(.L_x_237) ;  /* 0x0000000400ac6947 */ /* 0x000fea0003800000 */
[----:B------:R-:W-:Y:S02]  /*c020*/  VIADD R9, R7, UR4 ;  /* 0x0000000407097c36 */ /* 0x000fe40008000000 */
[----:B------:R-:W-:-:S03]  /*c030*/  IMAD.MOV.U32 R6, RZ, RZ, RZ ;  /* 0x000000ffff067224 */ /* 0x000fc600078e00ff */
[----:B------:R-:W-:-:S13]  /*c040*/  ISETP.GE.OR P6, PT, R9, R2, !P0 ;  /* 0x000000020900720c */ /* 0x000fda00047c6670 */
[----:B------:R-:W0:Y:S08]  /*c050*/  @!P6 LDC.64 R4, c[0x0][0xc80] ;  /* 0x00032000ff04eb82 */ /* 0x000e300000000a00 */
[----:B------:R-:W1:Y:S01]  /*c060*/  @!P6 LDC.64 R2, c[0x0][0xc78] ;  /* 0x00031e00ff02eb82 */ /* 0x000e620000000a00 */
[----:B0-----:R-:W-:-:S05]  /*c070*/  @!P6 IMAD.WIDE R4, R9, 0x4, R4 ;  /* 0x000000040904e825 */ /* 0x001fca00078e0204 */
[----:B------:R-:W2:Y:S01]  /*c080*/  @!P6 LDG.E R6, desc[UR36][R4.64] ;  /* 0x000000240406e981 */ /* 0x000ea2000c1e1900 */
[----:B-1----:R-:W-:-:S04]  /*c090*/  @!P6 IMAD.WIDE R2, R9, 0x4, R2 ;  /* 0x000000040902e825 */ /* 0x002fc800078e0202 */
[----:B------:R-:W-:-:S06]  /*c0a0*/  IMAD.MOV.U32 R9, RZ, RZ, RZ ;  /* 0x000000ffff097224 */ /* 0x000fcc00078e00ff */
[----:B------:R-:W2:Y:S02]  /*c0b0*/  @!P6 LDG.E R9, desc[UR36][R2.64] ;  /* 0x000000240209e981 */ /* 0x000ea4000c1e1900 */
[----:B--2---:R-:W-:-:S05]  /*c0c0*/  IMAD R13, R6, R9, RZ ;  /* 0x00000009060d7224 */ /* 0x004fca00078e02ff */
[----:B------:R-:W0:Y:S02]  /*c0d0*/  SHFL.UP PT, R10, R13, 0x1, RZ ;  /* 0x042000000d0a7989 */ /* 0x000e2400000e00ff */
[----:B0-----:R-:W-:-:S05]  /*c0e0*/  SEL R10, R10, RZ, P1 ;  /* 0x000000ff0a0a7207 */ /* 0x001fca0000800000 */
[----:B------:R-:W-:-:S05]  /*c0f0*/  IMAD.IADD R10, R13, 0x1, R10 ;  /* 0x000000010d0a7824 */ /* 0x000fca00078e020a */
[----:B------:R-:W0:Y:S02]  /*c100*/  SHFL.UP PT, R11, R10, 0x2, RZ ;  /* 0x044000000a0b7989 */ /* 0x000e2400000e00ff */
[----:B0-----:R-:W-:-:S05]  /*c110*/  SEL R11, R11, RZ, P2 ;  /* 0x000000ff0b0b7207 */ /* 0x001fca0001000000 */
[----:B------:R-:W-:-:S05]  /*c120*/  IMAD.IADD R11, R10, 0x1, R11 ;  /* 0x000000010a0b7824 */ /* 0x000fca00078e020b */
[----:B------:R-:W0:Y:S02]  /*c130*/  SHFL.UP PT, R12, R11, 0x4, RZ ;  /* 0x048000000b0c7989 */ /* 0x000e2400000e00ff */
[----:B0-----:R-:W-:-:S05]  /*c140*/  SEL R12, R12, RZ, P3 ;  /* 0x000000ff0c0c7207 */ /* 0x001fca0001800000 */
[----:B------:R-:W-:-:S05]  /*c150*/  IMAD.IADD R12, R11, 0x1, R12 ;  /* 0x000000010b0c7824 */ /* 0x000fca00078e020c */
[----:B------:R-:W0:Y:S02]  /*c160*/  SHFL.UP PT, R2, R12, 0x8, RZ ;  /* 0x050000000c027989 */ /* 0x000e2400000e00ff */
[----:B0-----:R-:W-:-:S04]  /*c170*/  SEL R3, R2, RZ, P4 ;  /* 0x000000ff02037207 */ /* 0x001fc80002000000 */
[----:B------:R-:W-:-:S05]  /*c180*/  IADD3 R3, R12, R3, RZ ;  /* 0x000000030c037210 */ /* 0x000fca0007ffe0ff */
[----:B------:R-:W0:Y:S02]  /*c190*/  SHFL.UP PT, R2, R3, 0x10, RZ ;  /* 0x0600000003027989 */ /* 0x000e2400000e00ff */
[----:B0-----:R-:W-:-:S05]  /*c1a0*/  SEL R2, R2, RZ, P5 ;  /* 0x000000ff02027207 */ /* 0x001fca0002800000 */
[----:B------:R-:W-:-:S05]  /*c1b0*/  IMAD.IADD R5, R3, 0x1, R2 ;  /* 0x0000000103057824 */ /* 0x000fca00078e0202 */
[----:B------:R-:W0:Y:S02]  /*c1c0*/  SHFL.IDX PT, R2, R5, 0x1f, 0x1f ;  /* 0x03e01f0005027f89 */ /* 0x000e2400000e0000 */
[----:B0-----:R-:W-:-:S04]  /*c1d0*/  IMAD R3, R2, UR5, RZ ;  /* 0x0000000502037c24 */ /* 0x001fc8000f8e02ff */
[----:B------:R-:W-:-:S05]  /*c1e0*/  IMAD.IADD R8, R3, 0x1, R8 ;  /* 0x0000000103087824 */ /* 0x000fca00078e0208 */
[----:B------:R-:W-:-:S13]  /*c1f0*/  ISETP.GT.AND P6, PT, R8, UR6, PT ;  /* 0x0000000608007c0c */ /* 0x000fda000bfc4270 */
[----:B------:R-:W-:Y:S05]  /*c200*/  @!P6 BRA `(.L_x_238) ;  /* 0xfffffffc0074e947 */ /* 0x000fea000383ffff */
.L_x_236:
[----:B------:R-:W-:Y:S02]  /*c210*/  IMAD.IADD R11, R8, 0x1, -R3 ;  /* 0x00000001080b7824 */ /* 0x000fe400078e0a03 */
[----:B------:R-:W-:Y:S02]  /*c220*/  IMAD.MOV.U32 R16, RZ, RZ, RZ ;  /* 0x000000ffff107224 */ /* 0x000fe400078e00ff */
[----:B------:R-:W-:-:S05]  /*c230*/  IMAD R2, R5, UR5, R11 ;  /* 0x0000000505027c24 */ /* 0x000fca000f8e020b */
[----:B------:R-:W-:-:S13]  /*c240*/  ISETP.GT.AND P0, PT, R2, UR6, PT ;  /* 0x0000000602007c0c */ /* 0x000fda000bf04270 */
[----:B------:R-:W-:-:S04]  /*c250*/  VOTE.ANY R8, PT, !P0 ;  /* 0x0000000000087806 */ /* 0x000fc800040e0100 */
[----:B------:R-:W0:Y:S01]  /*c260*/  POPC R19, R8 ;  /* 0x0000000800137309 */ /* 0x000e220000000000 */
[----:B------:R-:W-:Y:S01]  /*c270*/  ISETP.NE.AND P0, PT, R8, RZ, PT ;  /* 0x000000ff0800720c */ /* 0x000fe20003f05270 */
[----:B0-----:R-:W0:Y:S04]  /*c280*/  SHFL.IDX PT, R6, R6, R19, 0x1f ;  /* 0x00001f1306067589 */ /* 0x001e2800000e0000 */
[----:B------:R1:W2:Y:S01]  /*c290*/  SHFL.IDX PT, R9, R9, R19, 0x1f ;  /* 0x00001f1309097589 */ /* 0x0002a200000e0000 */
[----:B0-----:R-:W-:-:S04]  /*c2a0*/  IABS R4, R6 ;  /* 0x0000000600047213 */ /* 0x001fc80000000000 */
[----:B------:R-:W0:Y:S08]  /*c2b0*/  I2F.RP R10, R4 ;  /* 0x00000004000a7306 */ /* 0x000e300000209400 */
[----:B0-----:R-:W0:Y:S02]  /*c2c0*/  MUFU.RCP R10, R10 ;  /* 0x0000000a000a7308 */ /* 0x001e240000001000 */
[----:B0-----:R-:W-:-:S06]  /*c2d0*/  VIADD R2, R10, 0xffffffe ;  /* 0x0ffffffe0a027836 */ /* 0x001fcc0000000000 */
[----:B------:R-:W0:Y:S02]  /*c2e0*/  F2I.FTZ.U32.TRUNC.NTZ R3, R2 ;  /* 0x0000000200037305 */ /* 0x000e24000021f000 */
[----:B0-----:R-:W-:Y:S01]  /*c2f0*/  IMAD.MOV R12, RZ, RZ, -R3 ;  /* 0x000000ffff0c7224 */ /* 0x001fe200078e0a03 */
[----:B-12---:R-:W-:Y:S06]  /*c300*/  @!P0 BRA `(.L_x_239) ;  /* 0x0000000000088947 */ /* 0x006fec0003800000 */
[----:B------:R-:W-:-:S06]  /*c310*/  VIADD R16, R19, 0xffffffff ;  /* 0xffffffff13107836 */ /* 0x000fcc0000000000 */
[----:B------:R0:W1:Y:S02]  /*c320*/  SHFL.IDX PT, R16, R5, R16, 0x1f ;  /* 0x00001f1005107589 */ /* 0x00006400000e0000 */
.L_x_239:
[----:B-1----:R-:W-:Y:S01]  /*c330*/  IMAD R16, R16, UR5, R11 ;  /* 0x0000000510107c24 */ /* 0x002fe2000f8e020b */
[----:B------:R-:W-:Y:S01]  /*c340*/  MOV R2, RZ ;  /* 0x000000ff00027202 */ /* 0x000fe20000000f00 */
[----:B------:R-:W-:Y:S01]  /*c350*/  IMAD.MOV.U32 R11, RZ, RZ, R12 ;  /* 0x000000ffff0b7224 */ /* 0x000fe200078e000c */
[----:B0-----:R-:W-:Y:S01]  /*c360*/  IABS R5, R9 ;  /* 0x0000000900057213 */ /* 0x001fe20000000000 */
[----:B------:R-:W-:Y:S01]  /*c370*/  VIADD R19, R19, UR4 ;  /* 0x0000000413137c36 */ /* 0x000fe20008000000 */
[----:B------:R-:W-:Y:S01]  /*c380*/  IADD3 R17, -R16, UR6, RZ ;  /* 0x0000000610117c10 */ /* 0x000fe2000fffe1ff */
[----:B------:R-:W-:Y:S01]  /*c390*/  IMAD R11, R11, R4, RZ ;  /* 0x000000040b0b7224 */ /* 0x000fe200078e02ff */
[----:B------:R-:W-:Y:S01]  /*c3a0*/  IABS R12, R6 ;  /* 0x00000006000c7213 */ /* 0x000fe20000000000 */
[----:B------:R-:W0:Y:S01]  /*c3b0*/  I2F.RP R8, R5 ;  /* 0x0000000500087306 */ /* 0x000e220000209400 */
[----:B------:R-:W-:Y:S01]  /*c3c0*/  IABS R10, R17 ;  /* 0x00000011000a7213 */ /* 0x000fe20000000000 */
[----:B------:R-:W-:-:S04]  /*c3d0*/  IMAD.HI.U32 R2, R3, R11, R2 ;  /* 0x0000000b03027227 */ /* 0x000fc800078e0002 */
[----:B------:R-:W-:Y:S02]  /*c3e0*/  IMAD.MOV R12, RZ, RZ, -R12 ;  /* 0x000000ffff0c7224 */ /* 0x000fe400078e0a0c */
[----:B------:R-:W-:Y:S02]  /*c3f0*/  IMAD.MOV.U32 R3, RZ, RZ, R10 ;  /* 0x000000ffff037224 */ /* 0x000fe400078e000a */
[----:B------:R-:W-:Y:S02]  /*c400*/  IMAD.MOV.U32 R10, RZ, RZ, R12 ;  /* 0x000000ffff0a7224 */ /* 0x000fe400078e000c */
[----:B------:R-:W-:Y:S01]  /*c410*/  IMAD.HI.U32 R2, R2, R3, RZ ;  /* 0x0000000302027227 */ /* 0x000fe200078e00ff */
[----:B0-----:R-:W0:Y:S03]  /*c420*/  MUFU.RCP R8, R8 ;  /* 0x0000000800087308 */ /* 0x001e260000001000 */
[----:B------:R-:W-:-:S05]  /*c430*/  IMAD R3, R2, R10, R3 ;  /* 0x0000000a02037224 */ /* 0x000fca00078e0203 */
[----:B------:R-:W-:Y:S01]  /*c440*/  ISETP.GT.U32.AND P1, PT, R4, R3, PT ;  /* 0x000000030400720c */ /* 0x000fe20003f24070 */
[----:B0-----:R-:W-:-:S12]  /*c450*/  VIADD R10, R8, 0xffffffe ;  /* 0x0ffffffe080a7836 */ /* 0x001fd80000000000 */
[----:B------:R-:W-:Y:S02]  /*c460*/  @!P1 IMAD.IADD R3, R3, 0x1, -R4 ;  /* 0x0000000103039824 */ /* 0x000fe400078e0a04 */
[----:B------:R-:W-:Y:S01]  /*c470*/  @!P1 VIADD R2, R2, 0x1 ;  /* 0x0000000102029836 */ /* 0x000fe20000000000 */
[----:B------:R-:W-:Y:S02]  /*c480*/  ISETP.NE.AND P1, PT, R6, RZ, PT ;  /* 0x000000ff0600720c */ /* 0x000fe40003f25270 */
[----:B------:R-:W-:Y:S02]  /*c490*/  ISETP.GE.U32.AND P0, PT, R3, R4, PT ;  /* 0x000000040300720c */ /* 0x000fe40003f06070 */
[----:B------:R0:W1:Y:S01]  /*c4a0*/  F2I.FTZ.U32.TRUNC.NTZ R3, R10 ;  /* 0x0000000a00037305 */ /* 0x000062000021f000 */
[----:B------:R-:W-:-:S04]  /*c4b0*/  LOP3.LUT R4, R17, R6, RZ, 0x3c, !PT ;  /* 0x0000000611047212 */ /* 0x000fc800078e3cff */
[----:B------:R-:W-:Y:S02]  /*c4c0*/  ISETP.GE.AND P2, PT, R4, RZ, PT ;  /* 0x000000ff0400720c */ /* 0x000fe40003f46270 */
[----:B0-----:R-:W-:-:S04]  /*c4d0*/  IABS R10, R9 ;  /* 0x00000009000a7213 */ /* 0x001fc80000000000 */
[----:B------:R-:W-:Y:S02]  /*c4e0*/  @P0 VIADD R2, R2, 0x1 ;  /* 0x0000000102020836 */ /* 0x000fe40000000000 */
[----:B------:R-:W-:Y:S02]  /*c4f0*/  IMAD.MOV R10, RZ, RZ, -R10 ;  /* 0x000000ffff0a7224 */ /* 0x000fe400078e0a0a */
[----:B------:R-:W-:Y:S01]  /*c500*/  IMAD.MOV.U32 R8, RZ, RZ, R2 ;  /* 0x000000ffff087224 */ /* 0x000fe200078e0002 */
[----:B-1----:R-:W-:-:S03]  /*c510*/  IADD3 R2, RZ, -R3, RZ ;  /* 0x80000003ff027210 */ /* 0x002fc60007ffe0ff */
[----:B------:R-:W-:Y:S01]  /*c520*/  @!P2 IMAD.MOV R8, RZ, RZ, -R8 ;  /* 0x000000ffff08a224 */ /* 0x000fe200078e0a08 */
[----:B------:R-:W-:Y:S01]  /*c530*/  @!P1 LOP3.LUT R8, RZ, R6, RZ, 0x33, !PT ;  /* 0x00000006ff089212 */ /* 0x000fe200078e33ff */
[----:B------:R-:W-:Y:S02]  /*c540*/  IMAD R11, R2, R5, RZ ;  /* 0x00000005020b7224 */ /* 0x000fe400078e02ff */
[----:B------:R-:W-:Y:S01]  /*c550*/  IMAD.MOV.U32 R2, RZ, RZ, RZ ;  /* 0x000000ffff027224 */ /* 0x000fe200078e00ff */
[-C--:B------:R-:W-:Y:S01]  /*c560*/  IABS R4, R8.reuse ;  /* 0x0000000800047213 */ /* 0x080fe20000000000 */
[----:B------:R-:W-:Y:S02]  /*c570*/  IMAD R6, R6, R8, RZ ;  /* 0x0000000806067224 */ /* 0x000fe400078e02ff */
[----:B------:R-:W-:-:S04]  /*c580*/  IMAD.HI.U32 R2, R3, R11, R2 ;  /* 0x0000000b03027227 */ /* 0x000fc800078e0002 */
[----:B------:R-:W-:Y:S02]  /*c590*/  IMAD.MOV.U32 R3, RZ, RZ, R4 ;  /* 0x000000ffff037224 */ /* 0x000fe400078e0004 */
[----:B------:R-:W-:Y:S02]  /*c5a0*/  IMAD.MOV.U32 R4, RZ, RZ, R10 ;  /* 0x000000ffff047224 */ /* 0x000fe400078e000a */
[----:B------:R-:W-:-:S04]  /*c5b0*/  IMAD.HI.U32 R2, R2, R3, RZ ;  /* 0x0000000302027227 */ /* 0x000fc800078e00ff */
[----:B------:R-:W-:Y:S01]  /*c5c0*/  IMAD R4, R2, R4, R3 ;  /* 0x0000000402047224 */ /* 0x000fe200078e0203 */
[----:B------:R-:W-:Y:S01]  /*c5d0*/  LOP3.LUT R3, R8, R9, RZ, 0x3c, !PT ;  /* 0x0000000908037212 */ /* 0x000fe200078e3cff */
[----:B------:R-:W-:-:S03]  /*c5e0*/  IMAD.IADD R17, R17, 0x1, -R6 ;  /* 0x0000000111117824 */ /* 0x000fc600078e0a06 */
[----:B------:R-:W-:Y:S02]  /*c5f0*/  ISETP.GT.U32.AND P1, PT, R5, R4, PT ;  /* 0x000000040500720c */ /* 0x000fe40003f24070 */
[----:B------:R-:W-:-:S11]  /*c600*/  ISETP.GE.AND P2, PT, R3, RZ, PT ;  /* 0x000000ff0300720c */ /* 0x000fd60003f46270 */
[----:B------:R-:W-:Y:S02]  /*c610*/  @!P1 IMAD.IADD R4, R4, 0x1, -R5 ;  /* 0x0000000104049824 */ /* 0x000fe400078e0a05 */
[----:B------:R-:W-:Y:S01]  /*c620*/  @!P1 VIADD R2, R2, 0x1 ;  /* 0x0000000102029836 */ /* 0x000fe20000000000 */
[----:B------:R-:W-:Y:S02]  /*c630*/  ISETP.NE.AND P1, PT, R9, RZ, PT ;  /* 0x000000ff0900720c */ /* 0x000fe40003f25270 */
[----:B------:R-:W-:-:S13]  /*c640*/  ISETP.GE.U32.AND P0, PT, R4, R5, PT ;  /* 0x000000050400720c */ /* 0x000fda0003f06070 */
[----:B------:R-:W-:-:S05]  /*c650*/  @P0 VIADD R2, R2, 0x1 ;  /* 0x0000000102020836 */ /* 0x000fca0000000000 */
[----:B------:R-:W-:Y:S02]  /*c660*/  @!P2 IADD3 R2, -R2, RZ, RZ ;  /* 0x000000ff0202a210 */ /* 0x000fe40007ffe1ff */
[----:B------:R-:W-:-:S05]  /*c670*/  @!P1 LOP3.LUT R2, RZ, R9, RZ, 0x33, !PT ;  /* 0x00000009ff029212 */ /* 0x000fca00078e33ff */
[----:B------:R-:W-:-:S04]  /*c680*/  IMAD.MOV R18, RZ, RZ, -R2 ;  /* 0x000000ffff127224 */ /* 0x000fc800078e0a02 */
[C---:B------:R-:W-:Y:S02]  /*c690*/  IMAD R18, R9.reuse, R18, R8 ;  /* 0x0000001209127224 */ /* 0x040fe400078e0208 */
[----:B------:R-:W-:-:S04]  /*c6a0*/  IMAD R9, R9, 0x1000000, R2 ;  /* 0x0100000009097824 */ /* 0x000fc800078e0202 */
[----:B------:R-:W-:Y:S01]  /*c6b0*/  IMAD R18, R18, 0x10000, R9 ;  /* 0x0001000012127824 */ /* 0x000fe200078e0209 */
[----:B------:R-:W-:Y:S06]  /*c6c0*/  BRA `(.L_x_240) ;  /* 0x0000000000147947 */ /* 0x000fec0003800000 */
.L_x_237:
[----:B------:R-:W-:Y:S01]  /*c6d0*/  ULDC UR4, c[0x0][0xc3c] ;  /* 0x00030f0000047ab9 */ /* 0x000fe20000000800 */
[----:B------:R-:W-:Y:S01]  /*c6e0*/  IMAD.MOV.U32 R17, RZ, RZ, RZ ;  /* 0x000000ffff117224 */ /* 0x000fe200078e00ff */
[----:B------:R-:W-:Y:S01]  /*c6f0*/  MOV R19, UR4 ;  /* 0x0000000400137c02 */ /* 0x000fe20008000f00 */
[----:B------:R-:W-:Y:S02]  /*c700*/  IMAD.U32 R16, RZ, RZ, UR6 ;  /* 0x00000006ff107e24 */ /* 0x000fe4000f8e00ff */
[----:B------:R-:W-:-:S07]  /*c710*/  IMAD.MOV.U32 R18, RZ, RZ, RZ ;  /* 0x000000ffff127224 */ /* 0x000fce00078e00ff */
.L_x_240:
[----:B------:R-:W-:-:S13]  /*c720*/  ISETP.NE.AND P0, PT, R7, RZ, PT ;  /* 0x000000ff0700720c */ /* 0x000fda0003f05270 */
[----:B------:R-:W0:Y:S01]  /*c730*/  @!P0 S2R R3, SR_CgaCtaId ;  /* 0x0000000000038919 */ /* 0x000e220000008800 */
[----:B------:R-:W-:-:S04]  /*c740*/  @!P0 MOV R2, 0x400 ;  /* 0x0000040000028802 */ /* 0x000fc80000000f00 */
[----:B0-----:R-:W-:-:S05]  /*c750*/  @!P0 LEA R2, R3, R2, 0x18 ;  /* 0x0000000203028211 */ /* 0x001fca00078ec0ff */
[----:B------:R1:W-:Y:S01]  /*c760*/  @!P0 STS.128 [R2+0x308d0], R16 ;  /* 0x0308d01002008388 */ /* 0x0003e20000000c00 */
[----:B------:R-:W-:Y:S06]  /*c770*/  BAR.ARV 0x5, 0x180 ;  /* 0x0146000000007b1d */ /* 0x000fec0000002000 */
.L_x_235:
[----:B------:R2:W-:Y:S01]  /*c780*/  STL [R1+0x20], RZ ;  /* 0x000020ff01007387 */ /* 0x0005e20000100800 */
[----:B------:R-:W-:Y:S01]  /*c790*/  ULDC UR4, c[0x0][0xc3c] ;  /* 0x00030f0000047ab9 */ /* 0x000fe20000000800 */
[----:B------:R-:W-:Y:S01]  /*c7a0*/  IMAD.MOV.U32 R28, RZ, RZ, 0x1 ;  /* 0x00000001ff1c7424 */ /* 0x000fe200078e00ff */
[----:B0-----:R-:W-:Y:S01]  /*c7b0*/  ISETP.GE.AND P0, PT, R19, UR4, PT ;  /* 0x0000000413007c0c */ /* 0x001fe2000bf06270 */
[----:B------:R-:W-:-:S12]  /*c7c0*/  IMAD.MOV.U32 R27, RZ, RZ, RZ ;  /* 0x000000ffff1b7224 */ /* 0x000fd800078e00ff */
[----:B--2---:R-:W-:Y:S05]  /*c7d0*/  @P0 BRA `(.L_x_241) ;  /* 0x0000004800c40947 */ /* 0x004fea0003800000 */
[----:B-1----:R-:W2:Y:S01]  /*c7e0*/  LDL R2, [R1+0x2c] ;  /* 0x00002c0001027983 */ /* 0x002ea20000100800 */
[----:B------:R-:W0:Y:S01]  /*c7f0*/  S2UR UR5, SR_CgaCtaId ;  /* 0x00000000000579c3 */ /* 0x000e220000008800 */
[----:B------:R-:W-:Y:S01]  /*c800*/  IMAD.SHL.U32 R31, R0, 0x8, RZ ;  /* 0x00000008001f7824 */ /* 0x000fe200078e00ff */
[----:B------:R-:W-:Y:S01]  /*c810*/  BSSY B8, `(.L_x_241) ;  /* 0x00004ad000087945 */ /* 0x000fe20003800000 */
[----:B------:R1:W-:Y:S01]  /*c820*/  STL [R1+0x20], RZ ;  /* 0x000020ff01007387 */ /* 0x0003e20000100800 */
[----:B------:R-:W-:Y:S01]  /*c830*/  IMAD.MOV.U32 R28, RZ, RZ, 0x1 ;  /* 0x00000001ff1c7424 */ /* 0x000fe200078e00ff */
[----:B------:R-:W-:Y:S01]  /*c840*/  ULDC UR39, c[0x0][0xc] ;  /* 0x0000030000277ab9 */ /* 0x000fe20000000800 */
[----:B------:R-:W-:Y:S01]  /*c850*/  LOP3.LUT R3, R31, 0x1f8, RZ, 0xc0, !PT ;  /* 0x000001f81f037812 */ /* 0x000fe200078ec0ff */
[----:B------:R-:W-:-:S03]  /*c860*/  IMAD.MOV.U32 R27, RZ, RZ, RZ ;  /* 0x000000ffff1b7224 */ /* 0x000fc600078e00ff */
[----:B------:R-:W-:-:S04]  /*c870*/  LOP3.LUT R34, R3, 0x38, R0, 0x78, !PT ;  /* 0x0000003803227812 */ /* 0x000fc800078e7800 */
[----:B------:R-:W-:Y:S02]  /*c880*/  LOP3.LUT R34, R34, 0x200, R31, 0xf8, !PT ;  /* 0x0000020022227812 */ /* 0x000fe400078ef81f */
[----:B------:R-:W-:-:S04]  /*c890*/  LOP3.LUT R31, R31, 0x38, RZ, 0xc0, !PT ;  /* 0x000000381f1f7812 */ /* 0x000fc800078ec0ff */
[C---:B------:R-:W-:Y:S02]  /*c8a0*/  LOP3.LUT R33, R31.reuse, 0x40, RZ, 0xfc, !PT ;  /* 0x000000401f217812 */ /* 0x040fe400078efcff */
[----:B------:R-:W-:Y:S02]  /*c8b0*/  LOP3.LUT R32, R31, 0x80, RZ, 0xfc, !PT ;  /* 0x000000801f207812 */ /* 0x000fe400078efcff */
[----:B--2---:R-:W-:Y:S02]  /*c8c0*/  R2UR UR4, R2 ;  /* 0x00000000020472ca */ /* 0x004fe400000e0000 */
[C---:B------:R-:W-:Y:S01]  /*c8d0*/  LOP3.LUT R2, R0.reuse, 0x7f, RZ, 0xc0, !PT ;  /* 0x0000007f00027812 */ /* 0x040fe200078ec0ff */
[----:B------:R-:W-:-:S03]  /*c8e0*/  IMAD.SHL.U32 R0, R0, 0x10, RZ ;  /* 0x0000001000007824 */ /* 0x000fc600078e00ff */
[----:B------:R-:W-:-:S04]  /*c8f0*/  SHF.R.U32.HI R2, RZ, 0x3, R2 ;  /* 0x00000003ff027819 */ /* 0x000fc80000011602 */
[----:B------:R-:W-:-:S03]  /*c900*/  LOP3.LUT R0, R2, 0x70, R0, 0xf8, !PT ;  /* 0x0000007002007812 */ /* 0x000fc600078ef800 */
[----:B------:R-:W-:-:S03]  /*c910*/  ULOP3.LUT UR38, UR4, 0x2, URZ, 0xfc, !UPT ;  /* 0x0000000204267892 */ /* 0x000fc6000f8efc3f */
[----:B------:R-:W-:Y:S02]  /*c920*/  UMOV UR4, 0x400 ;  /* 0x0000040000047882 */ /* 0x000fe40000000000 */
[----:B0-----:R-:W-:-:S06]  /*c930*/  ULEA UR4, UR5, UR4, 0x18 ;  /* 0x0000000405047291 */ /* 0x001fcc000f8ec03f */
[----:B------:R-:W-:-:S04]  /*c940*/  IMAD.U32 R22, RZ, RZ, UR4 ;  /* 0x00000004ff167e24 */ /* 0x000fc8000f8e00ff */
[----:B-1----:R-:W-:-:S07]  /*c950*/  IMAD R36, R34, 0x2, R22 ;  /* 0x0000000222247824 */ /* 0x002fce00078e0216 */
.L_x_304:
[----:B0-----:R-:W0:Y:S02]  /*c960*/  LDC.64 R2, c[0x0][0xc88] ;  /* 0x00032200ff027b82 */ /* 0x001e240000000a00 */
[----:B0-----:R-:W-:-:S05]  /*c970*/  IMAD.WIDE R2, R19, 0x4, R2 ;  /* 0x0000000413027825 */ /* 0x001fca00078e0202 */
[----:B--2---:R-:W2:Y:S01]  /*c980*/  LDG.E R29, desc[UR36][R2.64] ;  /* 0x00000024021d7981 */ /* 0x004ea2000c1e1900 */
[----:B------:R-:W-:Y:S05]  /*c990*/  YIELD ;  /* 0x0000000000007946 */ /* 0x000fea0003800000 */
[----:B------:R-:W-:Y:S01]  /*c9a0*/  ULDC.64 UR4, c[0x0][0xa28] ;  /* 0x00028a0000047ab9 */ /* 0x000fe20000000a00 */
[----:B------:R-:W-:Y:S01]  /*c9b0*/  MOV R6, RZ ;  /* 0x000000ff00067202 */ /* 0x000fe20000000f00 */
[----:B------:R-:W-:Y:S01]  /*c9c0*/  ULDC.64 UR6, c[0x0][0xa18] ;  /* 0x0002860000067ab9 */ /* 0x000fe20000000a00 */
[----:B------:R-:W-:-:S04]  /*c9d0*/  ISETP.NE.U32.AND P0, PT, RZ, UR4, PT ;  /* 0x00000004ff007c0c */ /* 0x000fc8000bf05070 */
[----:B------:R-:W-:Y:S01]  /*c9e0*/  ISETP.NE.AND.EX P0, PT, RZ, UR5, PT, P0 ;  /* 0x00000005ff007c0c */ /* 0x000fe2000bf05300 */
[----:B------:R-:W-:Y:S01]  /*c9f0*/  IMAD.MOV.U32 R35, RZ, RZ, RZ ;  /* 0x000000ffff237224 */ /* 0x000fe200078e00ff */
[----:B--2---:R-:W-:-:S11]  /*ca00*/  SHF.R.S32.HI R0, RZ, 0x1f, R29 ;  /* 0x0000001fff007819 */ /* 0x004fd6000001141d */
[C---:B------:R-:W-:Y:S01]  /*ca10*/  @P0 LEA R2, P1, R29.reuse, UR4, 0x2 ;  /* 0x000000041d020c11 */ /* 0x040fe2000f8210ff */
[C---:B------:R-:W-:Y:S01]  /*ca20*/  IMAD.SHL.U32 R24, R29.reuse, 0x4, RZ ;  /* 0x000000041d187824 */ /* 0x040fe200078e00ff */
[C-C-:B------:R-:W-:Y:S01]  /*ca30*/  SHF.L.U64.HI R25, R29.reuse, 0x2, R0.reuse ;  /* 0x000000021d197819 */ /* 0x140fe20000010200 */
[----:B------:R0:W-:Y:S01]  /*ca40*/  STL [R1+0x10], R0 ;  /* 0x0000100001007387 */ /* 0x0001e20000100800 */
[----:B------:R-:W-:Y:S01]  /*ca50*/  @P0 LEA.HI.X R3, R29, UR5, R0, 0x2, P1 ;  /* 0x000000051d030c11 */ /* 0x000fe200088f1400 */
[----:B------:R-:W-:-:S04]  /*ca60*/  ULDC.64 UR4, c[0x0][0xa00] ;  /* 0x0002800000047ab9 */ /* 0x000fc80000000a00 */
[----:B------:R1:W2:Y:S01]  /*ca70*/  @P0 LDG.E R6, desc[UR36][R2.64] ;  /* 0x0000002402060981 */ /* 0x0002a2000c1e1900 */
[----:B------:R-:W-:Y:S02]  /*ca80*/  ISETP.NE.U32.AND P0, PT, RZ, UR4, PT ;  /* 0x00000004ff007c0c */ /* 0x000fe4000bf05070 */
[----:B------:R-:W-:Y:S02]  /*ca90*/  LOP3.LUT R23, R23, 0xffffffbf, RZ, 0xc0, !PT ;  /* 0xffffffbf17177812 */ /* 0x000fe400078ec0ff */
[----:B------:R-:W-:Y:S02]  /*caa0*/  ISETP.NE.AND.EX P2, PT, RZ, UR5, PT, P0 ;  /* 0x00000005ff007c0c */ /* 0x000fe4000bf45300 */
[----:B------:R-:W-:Y:S02]  /*cab0*/  ISETP.NE.U32.AND P0, PT, RZ, UR6, PT ;  /* 0x00000006ff007c0c */ /* 0x000fe4000bf05070 */
[----:B-1----:R-:W-:Y:S02]  /*cac0*/  IADD3 R2, P1, R24, UR4, RZ ;  /* 0x0000000418027c10 */ /* 0x002fe4000ff3e0ff */
[----:B------:R-:W-:-:S02]  /*cad0*/  ISETP.NE.AND.EX P0, PT, RZ, UR7, PT, P0 ;  /* 0x00000007ff007c0c */ /* 0x000fc4000bf05300 */
[----:B------:R-:W-:Y:S01]  /*cae0*/  IADD3.X R3, R25, UR5, RZ, P1, !PT ;  /* 0x0000000519037c10 */ /* 0x000fe20008ffe4ff */
[----:B------:R-:W-:-:S04]  /*caf0*/  ULDC.64 UR4, c[0x0][0x418] ;  /* 0x0001060000047ab9 */ /* 0x000fc80000000a00 */
[----:B------:R-:W-:Y:S01]  /*cb00*/  @P2 LOP3.LUT R23, R23, 0x40, RZ, 0xfc, !PT ;  /* 0x0000004017172812 */ /* 0x000fe200078efcff */
[----:B------:R1:W5:Y:S05]  /*cb10*/  @P2 LDG.E R35, desc[UR36][R2.64] ;  /* 0x0000002402232981 */ /* 0x00036a000c1e1900 */
[----:B------:R-:W-:-:S04]  /*cb20*/  @P0 IADD3 R4, P1, R24, UR6, RZ ;  /* 0x0000000618040c10 */ /* 0x000fc8000ff3e0ff */
[----:B------:R-:W-:-:S05]  /*cb30*/  @P0 IADD3.X R5, R25, UR7, RZ, P1, !PT ;  /* 0x0000000719050c10 */ /* 0x000fca0008ffe4ff */
[----:B0-----:R-:W3:Y:S01]  /*cb40*/  @P0 LDG.E R0, desc[UR36][R4.64] ;  /* 0x0000002404000981 */ /* 0x001ee2000c1e1900 */
[----:B------:R-:W-:-:S03]  /*cb50*/  UISETP.NE.U32.AND UP0, UPT, UR4, URZ, UPT ;  /* 0x0000003f0400728c */ /* 0x000fc6000bf05070 */
[----:B------:R-:W-:Y:S01]  /*cb60*/  ULDC UR4, c[0x0][0x424] ;  /* 0x0001090000047ab9 */ /* 0x000fe20000000800 */
[----:B------:R-:W-:-:S03]  /*cb70*/  UISETP.NE.AND.EX UP0, UPT, UR5, URZ, UPT, UP0 ;  /* 0x0000003f0500728c */ /* 0x000fc6000bf05300 */
[----:B------:R-:W-:Y:S01]  /*cb80*/  ULDC UR5, c[0x0][0x2f0] ;  /* 0x0000bc0000057ab9 */ /* 0x000fe20000000800 */
[----:B------:R-:W-:-:S04]  /*cb90*/  USEL UR4, UR4, 0x1, UP0 ;  /* 0x0000000104047887 */ /* 0x000fc80008000000 */
[----:B------:R-:W-:-:S06]  /*cba0*/  UIMAD UR4, UR4, UR5, URZ ;  /* 0x00000005040472a4 */ /* 0x000fcc000f8e023f */
[----:B------:R-:W-:Y:S01]  /*cbb0*/  IMAD.U32 R37, RZ, RZ, UR4 ;  /* 0x00000004ff257e24 */ /* 0x000fe2000f8e00ff */
[----:B--2---:R1:W-:Y:S04]  /*cbc0*/  STL [R1+0x4], R6 ;  /* 0x0000040601007387 */ /* 0x0043e80000100800 */
[----:B---3--:R1:W-:Y:S01]  /*cbd0*/  @P0 STL [R1+0x18], R0 ;  /* 0x0000180001000387 */ /* 0x0083e20000100800 */
[----:B------:R-:W-:Y:S05]  /*cbe0*/  @P0 BRA `(.L_x_242) ;  /* 0x0000000000200947 */ /* 0x000fea0003800000 */
[----:B------:R-:W-:Y:S02]  /*cbf0*/  ULDC UR4, c[0x0][0x288] ;  /* 0x0000a20000047ab9 */ /* 0x000fe40000000800 */
[----:B-1----:R-:W-:-:S05]  /*cc00*/  IMAD.U32 R0, RZ, RZ, UR4 ;  /* 0x00000004ff007e24 */ /* 0x002fca000f8e00ff */
[----:B------:R0:W-:Y:S01]  /*cc10*/  STL [R1+0x18], R0 ;  /* 0x0000180001007387 */ /* 0x0001e20000100800 */
[----:B------:R-:W-:Y:S05]  /*cc20*/  @!P2 BRA `(.L_x_242) ;  /* 0x000000000010a947 */ /* 0x000fea0003800000 */
[----:B------:R-:W2:Y:S04]  /*cc30*/  LDG.E R5, desc[UR36][R2.64] ;  /* 0x0000002402057981 */ /* 0x000ea8000c1e1900 */
[----:B0-----:R-:W2:Y:S02]  /*cc40*/  LDG.E R0, desc[UR36][R2.64+0x4] ;  /* 0x0000042402007981 */ /* 0x001ea4000c1e1900 */
[----:B--2---:R-:W-:-:S05]  /*cc50*/  IMAD.IADD R0, R0, 0x1, -R5 ;  /* 0x0000000100007824 */ /* 0x004fca00078e0a05 */
[----:B------:R2:W-:Y:S02]  /*cc60*/  STL [R1+0x18], R0 ;  /* 0x0000180001007387 */ /* 0x0005e40000100800 */
.L_x_242:
[----:B------:R-:W-:Y:S01]  /*cc70*/  ULDC.64 UR4, c[0x0][0xa20] ;  /* 0x0002880000047ab9 */ /* 0x000fe20000000a00 */
[----:B------:R-:W-:Y:S01]  /*cc80*/  IMAD.MOV.U32 R30, RZ, RZ, R29 ;  /* 0x000000ffff1e7224 */ /* 0x000fe200078e001d */
[----:B------:R-:W-:-:S04]  /*cc90*/  ISETP.NE.U32.AND P0, PT, RZ, UR4, PT ;  /* 0x00000004ff007c0c */ /* 0x000fc8000bf05070 */
[----:B------:R-:W-:-:S13]  /*cca0*/  ISETP.NE.AND.EX P0, PT, RZ, UR5, PT, P0 ;  /* 0x00000005ff007c0c */ /* 0x000fda000bf05300 */
[----:B------:R-:W-:Y:S05]  /*ccb0*/  @!P0 BRA `(.L_x_243) ;  /* 0x0000000000108947 */ /* 0x000fea0003800000 */
[----:B-1----:R-:W-:-:S04]  /*ccc0*/  IADD3 R2, P0, R24, UR4, RZ ;  /* 0x0000000418027c10 */ /* 0x002fc8000ff1e0ff */
[----:B------:R-:W-:-:S05]  /*ccd0*/  IADD3.X R3, R25, UR5, RZ, P0, !PT ;  /* 0x0000000519037c10 */ /* 0x000fca00087fe4ff */
[----:B------:R1:W5:Y:S01]  /*cce0*/  LDG.E R37, desc[UR36][R2.64] ;  /* 0x0000002402257981 */ /* 0x000362000c1e1900 */
[----:B------:R-:W-:Y:S05]  /*ccf0*/  BRA `(.L_x_244) ;  /* 0x0000000000247947 */ /* 0x000fea0003800000 */
.L_x_243:
[----:B------:R-:W-:Y:S02]  /*cd00*/  ULDC.64 UR4, c[0x0][0xa08] ;  /* 0x0002820000047ab9 */ /* 0x000fe40000000a00 */
[----:B------:R-:W-:-:S04]  /*cd10*/  ISETP.NE.U32.AND P0, PT, RZ, UR4, PT ;  /* 0x00000004ff007c0c */ /* 0x000fc8000bf05070 */
[----:B------:R-:W-:-:S13]  /*cd20*/  ISETP.NE.AND.EX P0, PT, RZ, UR5, PT, P0 ;  /* 0x00000005ff007c0c */ /* 0x000fda000bf05300 */
[----:B------:R-:W-:Y:S05]  /*cd30*/  @!P0 BRA `(.L_x_244) ;  /* 0x0000000000148947 */ /* 0x000fea0003800000 */
[----:B-1----:R-:W1:Y:S02]  /*cd40*/  LDC.64 R2, c[0x0][0xa08] ;  /* 0x00028200ff027b82 */ /* 0x002e640000000a00 */
[----:B-1----:R-:W-:-:S05]  /*cd50*/  IMAD.WIDE R2, R30, 0x4, R2 ;  /* 0x000000041e027825 */ /* 0x002fca00078e0202 */
[----:B------:R-:W3:Y:S04]  /*cd60*/  LDG.E R37, desc[UR36][R2.64] ;  /* 0x0000002402257981 */ /* 0x000ee8000c1e1900 */
[----:B0-2---:R-:W3:Y:S02]  /*cd70*/  LDG.E R0, desc[UR36][R2.64+0x4] ;  /* 0x0000042402007981 */ /* 0x005ee4000c1e1900 */
[----:B---3--:R-:W-:-:S07]  /*cd80*/  IMAD.IADD R37, R0, 0x1, -R37 ;  /* 0x0000000100257824 */ /* 0x008fce00078e0a25 */
.L_x_244:
[----:B-----5:R-:W-:Y:S01]  /*cd90*/  IMAD.IADD R37, R37, 0x1, -R6 ;  /* 0x0000000125257824 */ /* 0x020fe200078e0a06 */
[----:B012---:R-:W-:Y:S01]  /*cda0*/  LOP3.LUT R0, R18, 0xff000000, RZ, 0xc0, !PT ;  /* 0xff00000012007812 */ /* 0x007fe200078ec0ff */
[----:B------:R-:W-:Y:S03]  /*cdb0*/  BSSY B0, `(.L_x_245) ;  /* 0x0000029000007945 */ /* 0x000fe60003800000 */
[C---:B------:R-:W-:Y:S02]  /*cdc0*/  IADD3 R2, R37.reuse, 0x5f, RZ ;  /* 0x0000005f25027810 */ /* 0x040fe40007ffe0ff */
[----:B------:R-:W-:Y:S02]  /*cdd0*/  ISETP.GE.AND P0, PT, R37, 0x1, PT ;  /* 0x000000012500780c */ /* 0x000fe40003f06270 */
[----:B------:R-:W-:Y:S01]  /*cde0*/  SHF.R.U32.HI R3, RZ, 0x8, R0 ;  /* 0x00000008ff037819 */ /* 0x000fe20000011600 */
[----:B------:R-:W-:Y:S01]  /*cdf0*/  IMAD.HI R2, R2, 0x2aaaaaab, RZ ;  /* 0x2aaaaaab02027827 */ /* 0x000fe200078e02ff */
[----:B------:R-:W-:-:S04]  /*ce00*/  LOP3.LUT R0, R18, 0xff0000, RZ, 0xc0, !PT ;  /* 0x00ff000012007812 */ /* 0x000fc800078ec0ff */
[----:B------:R-:W-:Y:S02]  /*ce10*/  LEA.HI R5, R0, R3, RZ, 0x10 ;  /* 0x0000000300057211 */ /* 0x000fe400078f80ff */
[----:B------:R-:W-:Y:S02]  /*ce20*/  SHF.R.U32.HI R3, RZ, 0x1f, R2 ;  /* 0x0000001fff037819 */ /* 0x000fe40000011602 */
[----:B------:R-:W-:Y:S02]  /*ce30*/  LOP3.LUT R4, R5, 0xff, RZ, 0xc0, !PT ;  /* 0x000000ff05047812 */ /* 0x000fe400078ec0ff */
[----:B------:R-:W-:Y:S01]  /*ce40*/  LEA.HI.SX32 R0, R2, R3, 0x1c ;  /* 0x0000000302007211 */ /* 0x000fe200078fe2ff */
[----:B------:R-:W-:Y:S01]  /*ce50*/  IMAD.MOV.U32 R3, RZ, RZ, RZ ;  /* 0x000000ffff037224 */ /* 0x000fe200078e00ff */
[----:B------:R-:W-:Y:S06]  /*ce60*/  @!P0 BRA `(.L_x_246) ;  /* 0x0000000000748947 */ /* 0x000fec0003800000 */
[----:B------:R-:W-:-:S04]  /*ce70*/  SHF.R.U32.HI R5, RZ, 0x10, R5 ;  /* 0x00000010ff057819 */ /* 0x000fc80000011605 */
[----:B------:R-:W-:-:S13]  /*ce80*/  ISETP.NE.AND P0, PT, R5, RZ, PT ;  /* 0x000000ff0500720c */ /* 0x000fda0003f05270 */
[----:B------:R-:W0:Y:S02]  /*ce90*/  @!P0 LDC R5, c[0x0][0x9f0] ;  /* 0x00027c00ff058b82 */ /* 0x000e240000000800 */
[-C--:B0-----:R-:W-:Y:S02]  /*cea0*/  IABS R6, R5.reuse ;  /* 0x0000000500067213 */ /* 0x081fe40000000000 */
[----:B------:R-:W-:Y:S02]  /*ceb0*/  IADD3 R8, R5, -0x1, R0 ;  /* 0xffffffff05087810 */ /* 0x000fe40007ffe000 */
[----:B------:R-:W0:Y:S02]  /*cec0*/  I2F.RP R7, R6 ;  /* 0x0000000600077306 */ /* 0x000e240000209400 */
[----:B------:R-:W-:-:S04]  /*ced0*/  LOP3.LUT R2, R8, R5, RZ, 0x3c, !PT ;  /* 0x0000000508027212 */ /* 0x000fc800078e3cff */
[----:B------:R-:W-:Y:S01]  /*cee0*/  ISETP.GE.AND P2, PT, R2, RZ, PT ;  /* 0x000000ff0200720c */ /* 0x000fe20003f46270 */
[----:B------:R-:W-:Y:S01]  /*cef0*/  IMAD.MOV.U32 R2, RZ, RZ, RZ ;  /* 0x000000ffff027224 */ /* 0x000fe200078e00ff */
[----:B0-----:R-:W0:Y:S02]  /*cf00*/  MUFU.RCP R7, R7 ;  /* 0x0000000700077308 */ /* 0x001e240000001000 */
[----:B0-----:R-:W-:Y:S01]  /*cf10*/  VIADD R3, R7, 0xffffffe ;  /* 0x0ffffffe07037836 */ /* 0x001fe20000000000 */
[----:B------:R-:W-:-:S05]  /*cf20*/  IABS R7, R5 ;  /* 0x0000000500077213 */ /* 0x000fca0000000000 */
[----:B------:R-:W0:Y:S01]  /*cf30*/  F2I.FTZ.U32.TRUNC.NTZ R3, R3 ;  /* 0x0000000300037305 */ /* 0x000e22000021f000 */
[----:B------:R-:W-:Y:S02]  /*cf40*/  IMAD.MOV R7, RZ, RZ, -R7 ;  /* 0x000000ffff077224 */ /* 0x000fe400078e0a07 */
[----:B0-----:R-:W-:-:S04]  /*cf50*/  IMAD.MOV R9, RZ, RZ, -R3 ;  /* 0x000000ffff097224 */ /* 0x001fc800078e0a03 */
[----:B------:R-:W-:-:S04]  /*cf60*/  IMAD R9, R9, R6, RZ ;  /* 0x0000000609097224 */ /* 0x000fc800078e02ff */
[----:B------:R-:W-:Y:S01]  /*cf70*/  IMAD.HI.U32 R2, R3, R9, R2 ;  /* 0x0000000903027227 */ /* 0x000fe200078e0002 */
[----:B------:R-:W-:-:S05]  /*cf80*/  IABS R3, R8 ;  /* 0x0000000800037213 */ /* 0x000fca0000000000 */
[----:B------:R-:W-:-:S04]  /*cf90*/  IMAD.HI.U32 R2, R2, R3, RZ ;  /* 0x0000000302027227 */ /* 0x000fc800078e00ff */
[----:B------:R-:W-:-:S05]  /*cfa0*/  IMAD R3, R2, R7, R3 ;  /* 0x0000000702037224 */ /* 0x000fca00078e0203 */
[----:B------:R-:W-:-:S13]  /*cfb0*/  ISETP.GT.U32.AND P1, PT, R6, R3, PT ;  /* 0x000000030600720c */ /* 0x000fda0003f24070 */
[----:B------:R-:W-:Y:S02]  /*cfc0*/  @!P1 IMAD.IADD R3, R3, 0x1, -R6 ;  /* 0x0000000103039824 */ /* 0x000fe400078e0a06 */
[----:B------:R-:W-:Y:S01]  /*cfd0*/  @!P1 VIADD R2, R2, 0x1 ;  /* 0x0000000102029836 */ /* 0x000fe20000000000 */
[----:B------:R-:W-:Y:S02]  /*cfe0*/  ISETP.NE.AND P1, PT, R5, RZ, PT ;  /* 0x000000ff0500720c */ /* 0x000fe40003f25270 */
[----:B------:R-:W-:-:S13]  /*cff0*/  ISETP.GE.U32.AND P0, PT, R3, R6, PT ;  /* 0x000000060300720c */ /* 0x000fda0003f06070 */
[----:B------:R-:W-:-:S05]  /*d000*/  @P0 VIADD R2, R2, 0x1 ;  /* 0x0000000102020836 */ /* 0x000fca0000000000 */
[----:B------:R-:W-:Y:S02]  /*d010*/  @!P2 IADD3 R2, -R2, RZ, RZ ;  /* 0x000000ff0202a210 */ /* 0x000fe40007ffe1ff */
[----:B------:R-:W-:-:S05]  /*d020*/  @!P1 LOP3.LUT R2, RZ, R5, RZ, 0x33, !PT ;  /* 0x00000005ff029212 */ /* 0x000fca00078e33ff */
[----:B------:R-:W-:-:S07]  /*d030*/  IMAD.MOV.U32 R3, RZ, RZ, R2 ;  /* 0x000000ffff037224 */ /* 0x000fce00078e0002 */
.L_x_246:
[----:B------:R-:W-:Y:S05]  /*d040*/  BSYNC B0 ;  /* 0x0000000000007941 */ /* 0x000fea0003800000 */
.L_x_245:
[-C--:B------:R-:W-:Y:S01]  /*d050*/  IMAD R2, R4, R3.reuse, RZ ;  /* 0x0000000304027224 */ /* 0x080fe200078e02ff */
[----:B------:R-:W-:Y:S04]  /*d060*/  BSSY B7, `(.L_x_247) ;  /* 0x0000365000077945 */ /* 0x000fe80003800000 */
[----:B------:R-:W-:Y:S01]  /*d070*/  VIADDMNMX R0, R2, R3, R0, PT ;  /* 0x0000000302007246 */ /* 0x000fe20003800100 */
[----:B------:R0:W-:Y:S03]  /*d080*/  STL [R1], R2 ;  /* 0x0000000201007387 */ /* 0x0001e60000100800 */
[----:B------:R-:W-:Y:S01]  /*d090*/  ISETP.GT.AND P0, PT, R0, R2, PT ;  /* 0x000000020000720c */ /* 0x000fe20003f04270 */
[----:B------:R0:W-:-:S12]  /*d0a0*/  STL [R1+0x1c], R0 ;  /* 0x00001c0001007387 */ /* 0x0001d80000100800 */
[----:B0-----:R-:W-:Y:S05]  /*d0b0*/  @P0 BRA `(.L_x_248) ;  /* 0x0000000000440947 */ /* 0x001fea0003800000 */
[----:B------:R-:W0:Y:S02]  /*d0c0*/  S2R R2, SR_TID.X ;  /* 0x0000000000027919 */ /* 0x000e240000002100 */
[----:B0-----:R-:W-:-:S04]  /*d0d0*/  LOP3.LUT R2, R2, 0x7f, RZ, 0xc0, !PT ;  /* 0x0000007f02027812 */ /* 0x001fc800078ec0ff */
[----:B------:R-:W-:-:S13]  /*d0e0*/  ISETP.NE.AND P0, PT, R2, RZ, PT ;  /* 0x000000ff0200720c */ /* 0x000fda0003f05270 */
[----:B------:R-:W-:Y:S05]  /*d0f0*/  @P0 BRA `(.L_x_249) ;  /* 0x00000034006c0947 */ /* 0x000fea0003800000 */
[----:B------:R-:W0:Y:S01]  /*d100*/  S2R R7, SR_LANEID ;  /* 0x0000000000077919 */ /* 0x000e220000000000 */
[----:B------:R-:W-:Y:S01]  /*d110*/  VOTEU.ANY UR4, UPT, PT ;  /* 0x0000000000047886 */ /* 0x000fe200038e0100 */
[----:B------:R-:W1:Y:S01]  /*d120*/  LDC.64 R2, c[0x0][0xc60] ;  /* 0x00031800ff027b82 */ /* 0x000e620000000a00 */
[----:B------:R-:W0:Y:S08]  /*d130*/  FLO.U32 R0, UR4 ;  /* 0x0000000400007d00 */ /* 0x000e3000080e0000 */
[----:B------:R-:W1:Y:S01]  /*d140*/  POPC R5, UR4 ;  /* 0x0000000400057d09 */ /* 0x000e620008000000 */
[----:B0-----:R-:W-:-:S13]  /*d150*/  ISETP.EQ.U32.AND P0, PT, R0, R7, PT ;  /* 0x000000070000720c */ /* 0x001fda0003f02070 */
[----:B-1----:R-:W2:Y:S01]  /*d160*/  @P0 ATOMG.E.ADD.STRONG.GPU PT, R3, desc[UR36][R2.64], R5 ;  /* 0x00000005020309a8 */ /* 0x002ea200081ee1e4 */
[----:B------:R-:W0:Y:S02]  /*d170*/  S2R R4, SR_LTMASK ;  /* 0x0000000000047919 */ /* 0x000e240000003900 */
[----:B0-----:R-:W-:-:S04]  /*d180*/  LOP3.LUT R4, R4, UR4, RZ, 0xc0, !PT ;  /* 0x0000000404047c12 */ /* 0x001fc8000f8ec0ff */
[----:B------:R-:W0:Y:S01]  /*d190*/  POPC R7, R4 ;  /* 0x0000000400077309 */ /* 0x000e220000000000 */
[----:B--2---:R-:W0:Y:S02]  /*d1a0*/  SHFL.IDX PT, R0, R3, R0, 0x1f ;  /* 0x00001f0003007589 */ /* 0x004e2400000e0000 */
[----:B0-----:R-:W-:Y:S01]  /*d1b0*/  IADD3 R16, R0, UR39, R7 ;  /* 0x0000002700107c10 */ /* 0x001fe2000fffe007 */
[----:B------:R-:W-:Y:S06]  /*d1c0*/  BRA `(.L_x_249) ;  /* 0x0000003400387947 */ /* 0x000fec0003800000 */
.L_x_248:
[----:B------:R-:W-:Y:S01]  /*d1d0*/  VIADD R0, R22, 0x1e400 ;  /* 0x0001e40016007836 */ /* 0x000fe20000000000 */
[----:B------:R-:W-:Y:S04]  /*d1e0*/  BSSY B6, `(.L_x_250) ;  /* 0x0000013000067945 */ /* 0x000fe80003800000 */
[----:B------:R-:W-:-:S13]  /*d1f0*/  LOP3.LUT P0, RZ, R0, 0x3ff, RZ, 0xc0, !PT ;  /* 0x000003ff00ff7812 */ /* 0x000fda000780c0ff */
[----:B------:R-:W-:Y:S05]  /*d200*/  @!P0 BRA `(.L_x_251) ;  /* 0x0000000000408947 */ /* 0x000fea0003800000 */
[----:B------:R-:W-:Y:S01]  /*d210*/  MOV R2, 0x0 ;  /* 0x0000000000027802 */ /* 0x000fe20000000f00 */
[----:B------:R-:W-:Y:S01]  /*d220*/  ULDC.64 UR6, c[0x4][0x88] ;  /* 0x0100220000067ab9 */ /* 0x000fe20000000a00 */
[----:B------:R-:W-:Y:S01]  /*d230*/  ULDC.64 UR8, c[0x4][0x90] ;  /* 0x0100240000087ab9 */ /* 0x000fe20000000a00 */
[----:B------:R-:W-:Y:S01]  /*d240*/  ULDC.64 UR4, c[0x4][0x8] ;  /* 0x0100020000047ab9 */ /* 0x000fe20000000a00 */
[----:B------:R-:W-:Y:S01]  /*d250*/  IMAD.U32 R4, RZ, RZ, UR6 ;  /* 0x00000006ff047e24 */ /* 0x000fe2000f8e00ff */
[----:B------:R-:W-:Y:S01]  /*d260*/  MOV R8, 0x70 ;  /* 0x0000007000087802 */ /* 0x000fe20000000f00 */
[----:B------:R-:W0:Y:S01]  /*d270*/  LDC.64 R2, c[0x4][R2] ;  /* 0x0100000002027b82 */ /* 0x000e220000000a00 */
[----:B------:R-:W-:Y:S02]  /*d280*/  IMAD.U32 R5, RZ, RZ, UR7 ;  /* 0x00000007ff057e24 */ /* 0x000fe4000f8e00ff */
[----:B------:R-:W-:Y:S02]  /*d290*/  IMAD.U32 R6, RZ, RZ, UR8 ;  /* 0x00000008ff067e24 */ /* 0x000fe4000f8e00ff */
[----:B------:R-:W-:-:S02]  /*d2a0*/  IMAD.U32 R7, RZ, RZ, UR9 ;  /* 0x00000009ff077e24 */ /* 0x000fc4000f8e00ff */
[----:B------:R-:W-:Y:S02]  /*d2b0*/  IMAD.U32 R10, RZ, RZ, UR4 ;  /* 0x00000004ff0a7e24 */ /* 0x000fe4000f8e00ff */
[----:B------:R-:W-:Y:S02]  /*d2c0*/  IMAD.U32 R11, RZ, RZ, UR5 ;  /* 0x00000005ff0b7e24 */ /* 0x000fe4000f8e00ff */
[----:B------:R-:W-:Y:S02]  /*d2d0*/  IMAD.MOV.U32 R12, RZ, RZ, 0x1 ;  /* 0x00000001ff0c7424 */ /* 0x000fe400078e00ff */
[----:B------:R-:W-:-:S07]  /*d2e0*/  IMAD.MOV.U32 R13, RZ, RZ, RZ ;  /* 0x000000ffff0d7224 */ /* 0x000fce00078e00ff */
[----:B------:R-:W-:-:S07]  /*d2f0*/  LEPC R20, `(.L_x_251) ;  /* 0x000000001014794e */ /* 0x000fce0000000000 */
[----:B0-----:R-:W-:Y:S05]  /*d300*/  CALL.ABS.NOINC R2 ;  /* 0x0000000002007343 */ /* 0x001fea0003c00000 */
.L_x_251:
[----:B------:R-:W-:Y:S05]  /*d310*/  BSYNC B6 ;  /* 0x0000000000067941 */ /* 0x000fea0003800000 */
.L_x_250:
        /* <DEDUP_REMOVED lines=8> */
[----:B------:R0:W1:Y:S01]  /*d3a0*/  LDC.64 R2, c[0x4][R26] ;  /* 0x010000001a027b82 */ /* 0x0000620000000a00 */
[----:B------:R-:W-:Y:S01]  /*d3b0*/  IMAD.U32 R4, RZ, RZ, UR6 ;  /* 0x00000006ff047e24 */ /* 0x000fe2000f8e00ff */
[----:B------:R-:W-:Y:S01]  /*d3c0*/  MOV R11, UR5 ;  /* 0x00000005000b7c02 */ /* 0x000fe20008000f00 */
[----:B------:R-:W-:Y:S02]  /*d3d0*/  IMAD.U32 R5, RZ, RZ, UR7 ;  /* 0x00000007ff057e24 */ /* 0x000fe4000f8e00ff */
        /* <DEDUP_REMOVED lines=8> */
.L_x_254:
[----:B------:R0:W1:Y:S01]  /*d460*/  LDC.64 R2, c[0x4][R26] ;  /* 0x010000001a027b82 */ /* 0x0000620000000a00 */
[----:B------:R-:W-:Y:S01]  /*d470*/  ULDC.64 UR6, c[0x4][0x88] ;  /* 0x0100220000067ab9 */ /* 0x000fe20000000a00 */
[----:B------:R-:W-:Y:S01]  /*d480*/  ULDC.64 UR8, c[0x4][0x90] ;  /* 0x0100240000087ab9 */ /* 0x000fe20000000a00 */
[----:B------:R-:W-:Y:S01]  /*d490*/  ULDC.64 UR4, c[0x4][0x18] ;  /* 0x0100060000047ab9 */ /* 0x000fe20000000a00 */
        /* <DEDUP_REMOVED lines=11> */
.L_x_253:
[----:B------:R-:W-:Y:S05]  /*d550*/  BSYNC B6 ;  /* 0x0000000000067941 */ /* 0x000fea0003800000 */
.L_x_252:
[----:B------:R-:W2:Y:S01]  /*d560*/  LDL R21, [R1+0x1c] ;  /* 0x00001c0001157983 */ /* 0x000ea20000100800 */
[----:B------:R-:W-:Y:S01]  /*d570*/  ULDC.64 UR4, c[0x0][0x9f8] ;  /* 0x00027e0000047ab9 */ /* 0x000fe20000000a00 */
[----:B------:R-:W0:Y:S02]  /*d580*/  LDC R6, c[0x0][0x430] ;  /* 0x00010c00ff067b82 */ /* 0x000e240000000800 */
[----:B------:R-:W3:Y:S01]  /*d590*/  LDL R2, [R1+0x4] ;  /* 0x0000040001027983 */ /* 0x000ee20000100800 */
[----:B------:R-:W-:-:S04]  /*d5a0*/  ISETP.NE.U32.AND P0, PT, RZ, UR4, PT ;  /* 0x00000004ff007c0c */ /* 0x000fc8000bf05070 */
[----:B------:R-:W-:-:S13]  /*d5b0*/  ISETP.NE.AND.EX P0, PT, RZ, UR5, PT, P0 ;  /* 0x00000005ff007c0c */ /* 0x000fda000bf05300 */
[----:B------:R-:W-:Y:S01]  /*d5c0*/  @P0 IADD3 R24, P1, R24, UR4, RZ ;  /* 0x0000000418180c10 */ /* 0x000fe2000ff3e0ff */
[----:B------:R-:W1:Y:S01]  /*d5d0*/  S2R R20, SR_TID.X ;  /* 0x0000000000147919 */ /* 0x000e620000002100 */
[----:B------:R-:W-:Y:S01]  /*d5e0*/  LOP3.LUT R23, R23, 0xffffffdf, RZ, 0xc0, !PT ;  /* 0xffffffdf17177812 */ /* 0x000fe200078ec0ff */
[----:B------:R-:W-:Y:S01]  /*d5f0*/  ULDC UR4, c[0x0][0x2f4] ;  /* 0x0000bd0000047ab9 */ /* 0x000fe20000000800 */
[----:B------:R-:W-:-:S05]  /*d600*/  @P0 IADD3.X R25, R25, UR5, RZ, P1, !PT ;  /* 0x0000000519190c10 */ /* 0x000fca0008ffe4ff */
[----:B------:R2:W4:Y:S01]  /*d610*/  @P0 LDG.E R30, desc[UR36][R24.64] ;  /* 0x00000024181e0981 */ /* 0x000522000c1e1900 */
[----:B0-----:R-:W-:-:S13]  /*d620*/  ISETP.NE.AND P2, PT, R6, 0x1, PT ;  /* 0x000000010600780c */ /* 0x001fda0003f45270 */
[----:B------:R-:W0:Y:S01]  /*d630*/  @P2 LDC R3, c[0x0][0x434] ;  /* 0x00010d00ff032b82 */ /* 0x000e220000000800 */
[----:B------:R-:W-:-:S07]  /*d640*/  @P2 LOP3.LUT R23, R23, 0x20, RZ, 0xfc, !PT ;  /* 0x0000002017172812 */ /* 0x000fce00078efcff */
[----:B------:R-:W0:Y:S01]  /*d650*/  @P2 LDC R5, c[0x0][0x438] ;  /* 0x00010e00ff052b82 */ /* 0x000e220000000800 */
[----:B-1----:R-:W-:-:S04]  /*d660*/  LOP3.LUT R20, R20, 0x7f, RZ, 0xc0, !PT ;  /* 0x0000007f14147812 */ /* 0x002fc800078ec0ff */
[----:B------:R-:W-:Y:S02]  /*d670*/  SHF.R.U32.HI R26, RZ, 0x3, R20 ;  /* 0x00000003ff1a7819 */ /* 0x000fe40000011614 */
[----:B------:R-:W1:Y:S02]  /*d680*/  S2R R20, SR_TID.X ;  /* 0x0000000000147919 */ /* 0x000e640000002100 */
[----:B-1----:R-:W-:-:S05]  /*d690*/  IMAD.SHL.U32 R20, R20, 0x10, RZ ;  /* 0x0000001014147824 */ /* 0x002fca00078e00ff */
[----:B------:R-:W-:Y:S02]  /*d6a0*/  LOP3.LUT R20, R26, 0x70, R20, 0xf8, !PT ;  /* 0x000000701a147812 */ /* 0x000fe400078ef814 */
[----:B------:R-:W-:Y:S02]  /*d6b0*/  ISETP.GE.AND P3, PT, R31, UR4, PT ;  /* 0x000000041f007c0c */ /* 0x000fe4000bf66270 */
[----:B------:R-:W-:Y:S01]  /*d6c0*/  LOP3.LUT R23, R23, 0xffffffef, RZ, 0xc0, !PT ;  /* 0xffffffef17177812 */ /* 0x000fe200078ec0ff */
[----:B------:R-:W-:Y:S01]  /*d6d0*/  UMOV UR5, 0xffffffff ;  /* 0xffffffff00057882 */ /* 0x000fe20000000000 */
[----:B------:R-:W-:Y:S01]  /*d6e0*/  LOP3.LUT R26, R18, 0xffff, RZ, 0xc0, !PT ;  /* 0x0000ffff121a7812 */ /* 0x000fe200078ec0ff */
[----:B--2---:R-:W-:-:S04]  /*d6f0*/  VIADD R25, R21, 0xffffffff ;  /* 0xffffffff15197836 */ /* 0x004fc80000000000 */
[----:B------:R-:W-:-:S05]  /*d700*/  IMAD R0, R25, 0x60, R20 ;  /* 0x0000006019007824 */ /* 0x000fca00078e0214 */
[C---:B------:R-:W-:Y:S01]  /*d710*/  ISETP.GE.AND P0, PT, R0.reuse, R37, PT ;  /* 0x000000250000720c */ /* 0x040fe20003f06270 */
[----:B---3--:R-:W-:-:S03]  /*d720*/  IMAD.IADD R0, R0, 0x1, R2 ;  /* 0x0000000100007824 */ /* 0x008fc600078e0202 */
[----:B------:R-:W-:Y:S01]  /*d730*/  ISETP.GT.U32.OR P0, PT, R20, 0x5f, P0 ;  /* 0x0000005f1400780c */ /* 0x000fe20000704470 */
[----:B0-----:R-:W-:-:S04]  /*d740*/  @P2 IMAD.HI.U32 R2, R0, R3, RZ ;  /* 0x0000000300022227 */ /* 0x001fc800078e00ff */
[----:B------:R-:W-:Y:S01]  /*d750*/  IMAD.MOV.U32 R4, RZ, RZ, R0 ;  /* 0x000000ffff047224 */ /* 0x000fe200078e0000 */
[----:B------:R-:W-:-:S05]  /*d760*/  @P2 SHF.R.U32.HI R4, RZ, R5, R2 ;  /* 0x00000005ff042219 */ /* 0x000fca0000011602 */
[----:B------:R-:W-:Y:S02]  /*d770*/  IMAD.MOV R5, RZ, RZ, -R4 ;  /* 0x000000ffff057224 */ /* 0x000fe400078e0a04 */
[----:B------:R-:W0:Y:S02]  /*d780*/  @!P0 LDC.64 R2, c[0x0][0x428] ;  /* 0x00010a00ff028b82 */ /* 0x000e240000000a00 */
[----:B------:R-:W-:Y:S01]  /*d790*/  IMAD R0, R6, R5, R0 ;  /* 0x0000000506007224 */ /* 0x000fe200078e0200 */
[----:B------:R-:W-:Y:S02]  /*d7a0*/  @!P0 SHF.R.S32.HI R5, RZ, 0x1f, R4 ;  /* 0x0000001fff058819 */ /* 0x000fe40000011404 */
[----:B----4-:R-:W-:-:S05]  /*d7b0*/  SHF.R.S32.HI R6, RZ, 0x1f, R30 ;  /* 0x0000001fff067819 */ /* 0x010fca000001141e */
[----:B------:R0:W-:Y:S02]  /*d7c0*/  STL [R1+0x8], R6 ;  /* 0x0000080601007387 */ /* 0x0001e40000100800 */
[-C--:B0-----:R-:W-:Y:S02]  /*d7d0*/  @!P0 IMAD R6, R6, R2.reuse, RZ ;  /* 0x0000000206068224 */ /* 0x081fe400078e02ff */
[----:B------:R-:W-:-:S04]  /*d7e0*/  @!P0 IMAD.WIDE.U32 R4, R30, R2, R4 ;  /* 0x000000021e048225 */ /* 0x000fc800078e0004 */
[----:B------:R-:W-:Y:S02]  /*d7f0*/  @!P0 IMAD R6, R30, R3, R6 ;  /* 0x000000031e068224 */ /* 0x000fe400078e0206 */
[----:B------:R-:W0:Y:S03]  /*d800*/  @!P0 LDC.64 R2, c[0x0][0x418] ;  /* 0x00010600ff028b82 */ /* 0x000e260000000a00 */
[----:B------:R-:W-:Y:S01]  /*d810*/  @!P0 IADD3 R6, R5, R6, RZ ;  /* 0x0000000605068210 */ /* 0x000fe20007ffe0ff */
[----:B------:R-:W-:-:S05]  /*d820*/  IMAD.U32 R5, RZ, RZ, UR38 ;  /* 0x00000026ff057e24 */ /* 0x000fca000f8e00ff */
[----:B------:R-:W-:-:S13]  /*d830*/  ISETP.NE.AND P2, PT, R5, 0x3, PT ;  /* 0x000000030500780c */ /* 0x000fda0003f45270 */
[----:B------:R-:W-:Y:S02]  /*d840*/  @P2 LOP3.LUT R23, R23, 0x10, RZ, 0xfc, !PT ;  /* 0x0000001017172812 */ /* 0x000fe400078efcff */
[C---:B0-----:R-:W-:Y:S02]  /*d850*/  @!P0 LEA R2, P1, R4.reuse, R2, 0x2 ;  /* 0x0000000204028211 */ /* 0x041fe400078210ff */
[----:B------:R-:W-:Y:S02]  /*d860*/  LOP3.LUT R23, R23, 0xfffffffb, RZ, 0xc0, !PT ;  /* 0xfffffffb17177812 */ /* 0x000fe400078ec0ff */
[----:B------:R-:W-:Y:S01]  /*d870*/  @!P0 LEA.HI.X R3, R4, R3, R6, 0x2, P1 ;  /* 0x0000000304038211 */ /* 0x000fe200008f1406 */
[----:B------:R-:W-:Y:S01]  /*d880*/  IMAD.MOV.U32 R4, RZ, RZ, RZ ;  /* 0x000000ffff047224 */ /* 0x000fe200078e00ff */
[----:B------:R-:W-:Y:S02]  /*d890*/  ISETP.GE.AND P1, PT, R33, UR4, PT ;  /* 0x0000000421007c0c */ /* 0x000fe4000bf26270 */
[----:B------:R-:W-:-:S03]  /*d8a0*/  @P3 LOP3.LUT R23, R23, 0x4, RZ, 0xfc, !PT ;  /* 0x0000000417173812 */ /* 0x000fc600078efcff */
[----:B------:R0:W5:Y:S01]  /*d8b0*/  @!P0 LDG.E R4, desc[UR36][R2.64] ;  /* 0x0000002402048981 */ /* 0x000162000c1e1900 */
[----:B------:R-:W-:Y:S02]  /*d8c0*/  ISETP.GE.AND P0, PT, R32, UR4, PT ;  /* 0x0000000420007c0c */ /* 0x000fe4000bf06270 */
[----:B------:R-:W-:-:S04]  /*d8d0*/  LOP3.LUT R23, R23, 0xfffffffe, RZ, 0xc0, !PT ;  /* 0xfffffffe17177812 */ /* 0x000fc800078ec0ff */
[----:B------:R-:W-:-:S04]  /*d8e0*/  LOP3.LUT R23, R23, 0xfffffffd, RZ, 0xc0, !PT ;  /* 0xfffffffd17177812 */ /* 0x000fc800078ec0ff */
[----:B------:R-:W-:-:S04]  /*d8f0*/  @P1 LOP3.LUT R23, R23, 0x2, RZ, 0xfc, !PT ;  /* 0x0000000217171812 */ /* 0x000fc800078efcff */
[----:B------:R-:W-:Y:S01]  /*d900*/  @P0 LOP3.LUT R23, R23, 0x1, RZ, 0xfc, !PT ;  /* 0x0000000117170812 */ /* 0x000fe200078efcff */
[----:B0-----:R-:W-:Y:S06]  /*d910*/  BRA.DIV UR5, `(.L_x_255) ;  /* 0x0000003e05d07947 */ /* 0x001fec000b800000 */
.L_x_321:
[----:B------:R-:W-:Y:S02]  /*d920*/  ISETP.GT.U32.AND P0, PT, R20, 0x5f, PT ;  /* 0x0000005f1400780c */ /* 0x000fe40003f04070 */
[----:B------:R-:W-:-:S11]  /*d930*/  LOP3.LUT R23, R23, 0xfffffff7, RZ, 0xc0, !PT ;  /* 0xfffffff717177812 */ /* 0x000fd600078ec0ff */
[----:B------:R-:W-:Y:S01]  /*d940*/  @P0 LOP3.LUT R23, R23, 0x8, RZ, 0xfc, !PT ;  /* 0x0000000817170812 */ /* 0x000fe200078efcff */
[----:B------:R-:W-:Y:S06]  /*d950*/  @!P2 BRA `(.L_x_256) ;  /* 0x000000000004a947 */ /* 0x000fec0003800000 */
[----:B------:R-:W-:Y:S01]  /*d960*/  BPT.TRAP 0x1 ;  /* 0x000000040000795c */ /* 0x000fe20000300000 */
.L_x_256:
[----:B------:R-:W-:Y:S01]  /*d970*/  SHF.R.S32.HI R5, RZ, 0x1f, R0 ;  /* 0x0000001fff057819 */ /* 0x000fe20000011400 */
[----:B------:R-:W-:Y:S01]  /*d980*/  ULDC.64 UR4, c[0x0][0x328] ;  /* 0x0000ca0000047ab9 */ /* 0x000fe20000000a00 */
[----:B------:R-:W-:Y:S01]  /*d990*/  ULDC.64 UR6, c[0x0][0x318] ;  /* 0x0000c60000067ab9 */ /* 0x000fe20000000a00 */
[----:B------:R-:W-:Y:S02]  /*d9a0*/  BSSY B0, `(.L_x_257) ;  /* 0x0000014000007945 */ /* 0x000fe40003800000 */
[----:B------:R-:W-:-:S04]  /*d9b0*/  IMAD R3, R5, UR4, RZ ;  /* 0x0000000405037c24 */ /* 0x000fc8000f8e02ff */
[C---:B------:R-:W-:Y:S02]  /*d9c0*/  IMAD R6, R0.reuse, UR5, R3 ;  /* 0x0000000500067c24 */ /* 0x040fe4000f8e0203 */
[----:B------:R-:W-:Y:S01]  /*d9d0*/  IMAD.WIDE.U32 R2, R0, UR4, RZ ;  /* 0x0000000400027c25 */ /* 0x000fe2000f8e00ff */
[----:B------:R-:W-:-:S03]  /*d9e0*/  ULDC.64 UR4, c[0x0][0x338] ;  /* 0x0000ce0000047ab9 */ /* 0x000fc60000000a00 */
[----:B------:R-:W-:Y:S01]  /*d9f0*/  IMAD.IADD R3, R3, 0x1, R6 ;  /* 0x0000000103037824 */ /* 0x000fe200078e0206 */
[----:B-----5:R-:W-:Y:S01]  /*da00*/  SHF.R.S32.HI R6, RZ, 0x1f, R4 ;  /* 0x0000001fff067819 */ /* 0x020fe20000011404 */
[----:B------:R-:W-:-:S04]  /*da10*/  IMAD.WIDE.U32 R2, R4, UR4, R2 ;  /* 0x0000000404027c25 */ /* 0x000fc8000f8e0002 */
[----:B------:R-:W-:-:S04]  /*da20*/  IMAD R7, R6, UR4, RZ ;  /* 0x0000000406077c24 */ /* 0x000fc8000f8e02ff */
[----:B------:R-:W-:Y:S01]  /*da30*/  IMAD R7, R4, UR5, R7 ;  /* 0x0000000504077c24 */ /* 0x000fe2000f8e0207 */
[----:B------:R-:W-:-:S03]  /*da40*/  ULDC.64 UR4, c[0x0][0x330] ;  /* 0x0000cc0000047ab9 */ /* 0x000fc60000000a00 */
[----:B------:R-:W-:Y:S02]  /*da50*/  IMAD.IADD R3, R3, 0x1, R7 ;  /* 0x0000000103037824 */ /* 0x000fe400078e0207 */
[----:B------:R-:W-:Y:S02]  /*da60*/  IMAD R7, R27, 0x8, R22 ;  /* 0x000000081b077824 */ /* 0x000fe400078e0216 */
[----:B------:R-:W-:-:S04]  /*da70*/  IMAD.WIDE.U32 R2, R26, UR4, R2 ;  /* 0x000000041a027c25 */ /* 0x000fc8000f8e0002 */
[----:B------:R-:W-:Y:S01]  /*da80*/  IMAD R24, R26, UR5, R3 ;  /* 0x000000051a187c24 */ /* 0x000fe2000f8e0203 */
[----:B------:R-:W-:-:S04]  /*da90*/  LEA R18, P0, R2, UR6, 0x1 ;  /* 0x0000000602127c11 */ /* 0x000fc8000f8008ff */
[----:B------:R-:W-:Y:S02]  /*daa0*/  LEA.HI.X R24, R2, UR7, R24, 0x1, P0 ;  /* 0x0000000702187c11 */ /* 0x000fe400080f0c18 */
[----:B------:R-:W-:-:S06]  /*dab0*/  SHF.L.U32 R2, R28, 0x1f, RZ ;  /* 0x0000001f1c027819 */ /* 0x000fcc00000006ff */
[----:B------:R-:W0:Y:S02]  /*dac0*/  SYNCS.PHASECHK.TRANS64.TRYWAIT P0, [R7+URZ+0x30840], R2 ;  /* 0x03084002070075a7 */ /* 0x000e24000800017f */
[----:B0-----:R-:W-:Y:S05]  /*dad0*/  @!P0 BRA `(.L_x_258) ;  /* 0x0000003c00948947 */ /* 0x001fea0003800000 */
.L_x_322:
[----:B------:R-:W-:Y:S05]  /*dae0*/  BSYNC B0 ;  /* 0x0000000000007941 */ /* 0x000fea0003800000 */
.L_x_257:
[----:B------:R-:W1:Y:S01]  /*daf0*/  S2R R8, SR_TID.X ;  /* 0x0000000000087919 */ /* 0x000e620000002100 */
[----:B------:R-:W-:Y:S01]  /*db00*/  ULDC.64 UR4, c[0x0][0x300] ;  /* 0x0000c00000047ab9 */ /* 0x000fe20000000a00 */
[----:B------:R-:W-:Y:S01]  /*db10*/  ULDC.64 UR6, c[0x0][0x2e8] ;  /* 0x0000ba0000067ab9 */ /* 0x000fe20000000a00 */
[----:B------:R-:W-:Y:S01]  /*db20*/  IMAD R5, R5, UR4, RZ ;  /* 0x0000000405057c24 */ /* 0x000fe2000f8e02ff */
[C---:B------:R-:W-:Y:S01]  /*db30*/  LOP3.LUT P4, RZ, R23.reuse, 0x4, RZ, 0xc0, !PT ;  /* 0x0000000417ff7812 */ /* 0x040fe2000788c0ff */
[C---:B0-----:R-:W-:Y:S01]  /*db40*/  IMAD.WIDE.U32 R2, R0.reuse, UR4, RZ ;  /* 0x0000000400027c25 */ /* 0x041fe2000f8e00ff */
[C---:B------:R-:W-:Y:S02]  /*db50*/  LOP3.LUT P3, RZ, R23.reuse, 0x2, RZ, 0xc0, !PT ;  /* 0x0000000217ff7812 */ /* 0x040fe4000786c0ff */
[----:B------:R-:W-:Y:S01]  /*db60*/  LOP3.LUT P2, RZ, R23, 0x1, RZ, 0xc0, !PT ;  /* 0x0000000117ff7812 */ /* 0x000fe2000784c0ff */
[----:B------:R-:W-:Y:S01]  /*db70*/  IMAD R5, R0, UR5, R5 ;  /* 0x0000000500057c24 */ /* 0x000fe2000f8e0205 */
[----:B------:R-:W-:-:S02]  /*db80*/  ULDC.64 UR4, c[0x0][0x310] ;  /* 0x0000c40000047ab9 */ /* 0x000fc40000000a00 */
[----:B------:R-:W-:Y:S02]  /*db90*/  IMAD R6, R6, UR4, RZ ;  /* 0x0000000406067c24 */ /* 0x000fe4000f8e02ff */
[----:B------:R-:W-:Y:S02]  /*dba0*/  IMAD.IADD R3, R3, 0x1, R5 ;  /* 0x0000000103037824 */ /* 0x000fe400078e0205 */
[C---:B------:R-:W-:Y:S02]  /*dbb0*/  IMAD R6, R4.reuse, UR5, R6 ;  /* 0x0000000504067c24 */ /* 0x040fe4000f8e0206 */
[----:B------:R-:W-:Y:S01]  /*dbc0*/  IMAD.WIDE.U32 R2, R4, UR4, R2 ;  /* 0x0000000404027c25 */ /* 0x000fe2000f8e0002 */
[----:B------:R-:W-:-:S03]  /*dbd0*/  ULDC.64 UR4, c[0x0][0x308] ;  /* 0x0000c20000047ab9 */ /* 0x000fc60000000a00 */
[----:B------:R-:W-:Y:S02]  /*dbe0*/  IMAD.IADD R3, R3, 0x1, R6 ;  /* 0x0000000103037824 */ /* 0x000fe400078e0206 */
[----:B------:R-:W-:Y:S02]  /*dbf0*/  IMAD R6, R25, -0x60, R37 ;  /* 0xffffffa019067824 */ /* 0x000fe400078e0225 */
[----:B------:R-:W-:Y:S01]  /*dc00*/  IMAD.WIDE.U32 R2, R26, UR4, R2 ;  /* 0x000000041a027c25 */ /* 0x000fe2000f8e0002 */
[----:B------:R-:W-:-:S03]  /*dc10*/  UMOV UR4, 0xffffffff ;  /* 0xffffffff00047882 */ /* 0x000fc60000000000 */
[----:B------:R-:W-:Y:S01]  /*dc20*/  IMAD R0, R26, UR5, R3 ;  /* 0x000000051a007c24 */ /* 0x000fe2000f8e0203 */
[----:B------:R-:W-:Y:S01]  /*dc30*/  LEA R4, P0, R2, UR6, 0x1 ;  /* 0x0000000602047c11 */ /* 0x000fe2000f8008ff */
[----:B------:R-:W-:Y:S01]  /*dc40*/  IMAD R5, R27, 0x4800, R34 ;  /* 0x000048001b057824 */ /* 0x000fe200078e0222 */
[----:B-1----:R-:W-:Y:S02]  /*dc50*/  LOP3.LUT R8, R8, 0x7f, RZ, 0xc0, !PT ;  /* 0x0000007f08087812 */ /* 0x002fe400078ec0ff */
[----:B------:R-:W-:Y:S02]  /*dc60*/  LEA.HI.X R0, R2, UR7, R0, 0x1, P0 ;  /* 0x0000000702007c11 */ /* 0x000fe400080f0c00 */
[----:B------:R-:W-:-:S05]  /*dc70*/  SHF.R.U32.HI R8, RZ, 0x3, R8 ;  /* 0x00000003ff087819 */ /* 0x000fca0000011608 */
[----:B------:R-:W-:-:S05]  /*dc80*/  IMAD.IADD R6, R6, 0x1, -R8 ;  /* 0x0000000106067824 */ /* 0x000fca00078e0a08 */
[----:B------:R-:W-:Y:S01]  /*dc90*/  ISETP.GE.AND P0, PT, R6, 0x1, PT ;  /* 0x000000010600780c */ /* 0x000fe20003f06270 */
[----:B------:R-:W-:-:S12]  /*dca0*/  BRA.DIV UR4, `(.L_x_259) ;  /* 0x0000003e04347947 */ /* 0x000fd8000b800000 */
[----:B------:R-:W0:Y:S01]  /*dcb0*/  SHFL.IDX PT, R3, R4, RZ, 0x181f ;  /* 0x00181fff04037589 */ /* 0x000e2200000e0000 */
[----:B------:R-:W-:-:S03]  /*dcc0*/  @P0 IMAD R8, R5, 0x2, R22 ;  /* 0x0000000205080824 */ /* 0x000fc600078e0216 */
[----:B------:R-:W1:Y:S01]  /*dcd0*/  SHFL.IDX PT, R2, R0, RZ, 0x181f ;  /* 0x00181fff00027589 */ /* 0x000e6200000e0000 */
[----:B0-----:R-:W-:-:S04]  /*dce0*/  @P0 LEA R3, P1, R31, R3, 0x1 ;  /* 0x000000031f030211 */ /* 0x001fc800078208ff */
[----:B-1----:R-:W-:Y:S02]  /*dcf0*/  @P0 IADD3.X R2, RZ, R2, RZ, P1, !PT ;  /* 0x00000002ff020210 */ /* 0x002fe40000ffe4ff */
[----:B------:R-:W-:Y:S02]  /*dd00*/  ISETP.GE.AND P1, PT, R6, 0x11, PT ;  /* 0x000000110600780c */ /* 0x000fe40003f26270 */
[----:B------:R-:W-:-:S04]  /*dd10*/  @P0 LOP3.LUT R3, R3, R2, RZ, 0x3c, !PT ;  /* 0x0000000203030212 */ /* 0x000fc800078e3cff */
[----:B------:R-:W-:-:S04]  /*dd20*/  @P0 LOP3.LUT R2, R3, R2, RZ, 0x3c, !PT ;  /* 0x0000000203020212 */ /* 0x000fc800078e3cff */
[----:B------:R-:W-:-:S05]  /*dd30*/  @P0 LOP3.LUT R3, R3, R2, RZ, 0x3c, !PT ;  /* 0x0000000203030212 */ /* 0x000fca00078e3cff */
[----:B------:R-:W-:Y:S01]  /*dd40*/  @!PT LDS RZ, [RZ] ;  /* 0x00000000fffff984 */ /* 0x000fe20000000800 */
[----:B------:R-:W-:Y:S04]  /*dd50*/  @P0 LDGSTS.E.BYPASS.LTC128B.128 [R8+0x1e400], desc[UR36][R2.64], !P4 ;  /* 0x1e40000002080fae */ /* 0x000fe8000e101d64 */
[----:B------:R-:W-:Y:S04]  /*dd60*/  @P0 LDGSTS.E.BYPASS.LTC128B.128 [R8+0x21400], desc[UR36][R2.64+0x80], !P3 ;  /* 0x2140008002080fae */ /* 0x000fe8000d901d64 */
[----:B------:R0:W-:Y:S04]  /*dd70*/  @P0 LDGSTS.E.BYPASS.LTC128B.128 [R8+0x24400], desc[UR36][R2.64+0x100], !P2 ;  /* 0x2440010002080fae */ /* 0x0001e8000d101d64 */
[----:B0-----:R-:W0:Y:S01]  /*dd80*/  SHFL.IDX PT, R3, R4, 0x1, 0x181f ;  /* 0x00381f0004037f89 */ /* 0x001e2200000e0000 */
[----:B------:R-:W-:-:S03]  /*dd90*/  @P1 IMAD R8, R5, 0x2, R22 ;  /* 0x0000000205081824 */ /* 0x000fc600078e0216 */
[----:B------:R-:W1:Y:S01]  /*dda0*/  SHFL.IDX PT, R2, R0, 0x1, 0x181f ;  /* 0x00381f0000027f89 */ /* 0x000e6200000e0000 */
[----:B0-----:R-:W-:-:S05]  /*ddb0*/  @P1 LEA R3, P0, R31, R3, 0x1 ;  /* 0x000000031f031211 */ /* 0x001fca00078008ff */
[----:B-1----:R-:W-:-:S05]  /*ddc0*/  @P1 IMAD.X R2, RZ, RZ, R2, P0 ;  /* 0x000000ffff021224 */ /* 0x002fca00000e0602 */
[----:B------:R-:W-:-:S04]  /*ddd0*/  @P1 LOP3.LUT R3, R3, R2, RZ, 0x3c, !PT ;  /* 0x0000000203031212 */ /* 0x000fc800078e3cff */
[----:B------:R-:W-:-:S04]  /*dde0*/  @P1 LOP3.LUT R2, R3, R2, RZ, 0x3c, !PT ;  /* 0x0000000203021212 */ /* 0x000fc800078e3cff */
[----:B------:R-:W-:-:S05]  /*ddf0*/  @P1 LOP3.LUT R3, R3, R2, RZ, 0x3c, !PT ;  /* 0x0000000203031212 */ /* 0x000fca00078e3cff */
[----:B------:R-:W-:Y:S04]  /*de00*/  @P1 LDGSTS.E.BYPASS.LTC128B.128 [R8+0x1ec00], desc[UR36][R2.64], !P4 ;  /* 0x1ec0000002081fae */ /* 0x000fe8000e101d64 */
[----:B------:R-:W-:Y:S04]  /*de10*/  @P1 LDGSTS.E.BYPASS.LTC128B.128 [R8+0x21c00], desc[UR36][R2.64+0x80], !P3 ;  /* 0x21c0008002081fae */ /* 0x000fe8000d901d64 */
[----:B------:R0:W-:Y:S01]  /*de20*/  @P1 LDGSTS.E.BYPASS.LTC128B.128 [R8+0x24c00], desc[UR36][R2.64+0x100], !P2 ;  /* 0x24c0010002081fae */ /* 0x0001e2000d101d64 */
[----:B------:R-:W-:-:S03]  /*de30*/  ISETP.GE.AND P1, PT, R6, 0x21, PT ;  /* 0x000000210600780c */ /* 0x000fc60003f26270 */
[----:B0-----:R-:W0:Y:S10]  /*de40*/  SHFL.IDX PT, R3, R4, 0x2, 0x181f ;  /* 0x00581f0004037f89 */ /* 0x001e3400000e0000 */
[----:B------:R-:W-:Y:S01]  /*de50*/  @P1 IMAD R8, R5, 0x2, R22 ;  /* 0x0000000205081824 */ /* 0x000fe200078e0216 */
        /* <DEDUP_REMOVED lines=23> */
[----:B------:R-:W-:Y:S01]  /*dfd0*/  @P1 LEA R8, R5, R22, 0x1 ;  /* 0x0000001605081211 */ /* 0x000fe200078e08ff */
[----:B------:R-:W1:Y:S04]  /*dfe0*/  SHFL.IDX PT, R2, R0, 0x4, 0x181f ;  /* 0x00981f0000027f89 */ /* 0x000e6800000e0000 */
[----:B------:R-:W2:Y:S01]  /*dff0*/  SHFL.IDX PT, R0, R0, 0x5, 0x181f ;  /* 0x00b81f0000007f89 */ /* 0x000ea200000e0000 */
[----:B0-----:R-:W-:-:S05]  /*e000*/  @P1 LEA R3, P0, R31, R3, 0x1 ;  /* 0x000000031f031211 */ /* 0x001fca00078008ff */
[----:B-1----:R-:W-:-:S05]  /*e010*/  @P1 IMAD.X R2, RZ, RZ, R2, P0 ;  /* 0x000000ffff021224 */ /* 0x002fca00000e0602 */
[----:B------:R-:W-:-:S04]  /*e020*/  @P1 LOP3.LUT R3, R3, R2, RZ, 0x3c, !PT ;  /* 0x0000000203031212 */ /* 0x000fc800078e3cff */
[----:B------:R-:W-:-:S04]  /*e030*/  @P1 LOP3.LUT R2, R3, R2, RZ, 0x3c, !PT ;  /* 0x0000000203021212 */ /* 0x000fc800078e3cff */
[----:B------:R-:W-:-:S05]  /*e040*/  @P1 LOP3.LUT R3, R3, R2, RZ, 0x3c, !PT ;  /* 0x0000000203031212 */ /* 0x000fca00078e3cff */
[----:B------:R-:W-:Y:S04]  /*e050*/  @P1 LDGSTS.E.BYPASS.LTC128B.128 [R8+0x20400], desc[UR36][R2.64], !P4 ;  /* 0x2040000002081fae */ /* 0x000fe8000e101d64 */
[----:B------:R-:W-:Y:S04]  /*e060*/  @P1 LDGSTS.E.BYPASS.LTC128B.128 [R8+0x23400], desc[UR36][R2.64+0x80], !P3 ;  /* 0x2340008002081fae */ /* 0x000fe8000d901d64 */
[----:B------:R0:W-:Y:S04]  /*e070*/  @P1 LDGSTS.E.BYPASS.LTC128B.128 [R8+0x26400], desc[UR36][R2.64+0x100], !P2 ;  /* 0x2640010002081fae */ /* 0x0001e8000d101d64 */
[----:B0-2---:R0:W1:Y:S02]  /*e080*/  SHFL.IDX PT, R2, R4, 0x5, 0x181f ;  /* 0x00b81f0004027f89 */ /* 0x00506400000e0000 */
.L_x_336:
[----:B------:R-:W-:-:S13]  /*e090*/  ISETP.GE.AND P0, PT, R6, 0x51, PT ;  /* 0x000000510600780c */ /* 0x000fda0003f06270 */
[----:B-1----:R-:W-:Y:S01]  /*e0a0*/  @P0 LEA R2, P1, R31, R2, 0x1 ;  /* 0x000000021f020211 */ /* 0x002fe200078208ff */
[----:B------:R-:W-:-:S04]  /*e0b0*/  @P0 IMAD R5, R5, 0x2, R22 ;  /* 0x0000000205050824 */ /* 0x000fc800078e0216 */
[----:B------:R-:W-:-:S05]  /*e0c0*/  @P0 IMAD.X R3, RZ, RZ, R0, P1 ;  /* 0x000000ffff030224 */ /* 0x000fca00008e0600 */
[----:B------:R-:W-:Y:S01]  /*e0d0*/  @!PT LDS RZ, [RZ] ;  /* 0x00000000fffff984 */ /* 0x000fe20000000800 */
[----:B------:R-:W-:Y:S01]  /*e0e0*/  @!PT LDS RZ, [RZ] ;  /* 0x00000000fffff984 */ /* 0x000fe20000000800 */
[----:B------:R-:W-:Y:S01]  /*e0f0*/  @!PT LDS RZ, [RZ] ;  /* 0x00000000fffff984 */ /* 0x000fe20000000800 */
[----:B------:R1:W-:Y:S04]  /*e100*/  @P0 LDGSTS.E.BYPASS.LTC128B.128 [R5+0x20c00], desc[UR36][R2.64], !P4 ;  /* 0x20c0000002050fae */ /* 0x0003e8000e101d64 */
[----:B------:R1:W-:Y:S04]  /*e110*/  @P0 LDGSTS.E.BYPASS.LTC128B.128 [R5+0x23c00], desc[UR36][R2.64+0x80], !P3 ;  /* 0x23c0008002050fae */ /* 0x0003e8000d901d64 */
[----:B------:R1:W-:Y:S01]  /*e120*/  @P0 LDGSTS.E.BYPASS.LTC128B.128 [R5+0x26c00], desc[UR36][R2.64+0x100], !P2 ;  /* 0x26c0010002050fae */ /* 0x0003e2000d101d64 */
[----:B------:R-:W-:Y:S01]  /*e130*/  PLOP3.LUT P0, PT, PT, PT, PT, 0x80, 0x0 ;  /* 0x000000000000781c */ /* 0x000fe20003f0f070 */
[----:B------:R-:W-:-:S12]  /*e140*/  NOP ;  /* 0x0000000000007918 */ /* 0x000fd80000000000 */
.L_x_260:
        /* <DEDUP_REMOVED lines=10> */
.L_x_261:
[----:B------:R2:W5:Y:S01]  /*e1f0*/  LDL.LU R0, [R1+0x10] ;  /* 0x0000100001007983 */ /* 0x0005620000300800 */
[----:B------:R-:W-:Y:S01]  /*e200*/  LOP3.LUT P0, RZ, R23, 0x40, RZ, 0xc0, !PT ;  /* 0x0000004017ff7812 */ /* 0x000fe2000780c0ff */
[----:B------:R2:W-:-:S12]  /*e210*/  SYNCS.ARRIVE.TRANS64.A1T0 RZ, [R7+URZ+0x30830], RZ ;  /* 0x030830ff07ff79a7 */ /* 0x0005d8000810003f */
[----:B------:R-:W-:Y:S05]  /*e220*/  WARPSYNC.ALL ;  /* 0x0000000000007948 */ /* 0x000fea0003800000 */
[----:B------:R-:W-:Y:S01]  /*e230*/  ULDC.64 UR4, c[0x0][0x298] ;  /* 0x0000a60000047ab9 */ /* 0x000fe20000000a00 */
[----:B------:R-:W-:Y:S01]  /*e240*/  SEL R29, R29, RZ, !P0 ;  /* 0x000000ff1d1d7207 */ /* 0x000fe20004000000 */
[----:B01----:R-:W-:Y:S01]  /*e250*/  IMAD.WIDE.U32 R4, R35, UR4, RZ ;  /* 0x0000000423047c25 */ /* 0x003fe2000f8e00ff */
[----:B------:R-:W-:Y:S01]  /*e260*/  BSSY B6, `(.L_x_262) ;  /* 0x000001c000067945 */ /* 0x000fe20003800000 */
[----:B------:R-:W-:Y:S01]  /*e270*/  BAR.SYNC.DEFER_BLOCKING 0x8, 0x180 ;  /* 0x0206000000007b1d */ /* 0x000fe20000010000 */
[----:B-----5:R-:W-:-:S02]  /*e280*/  SEL R2, R0, RZ, !P0 ;  /* 0x000000ff00027207 */ /* 0x020fc40004000000 */
[----:B------:R-:W-:-:S03]  /*e290*/  SHF.R.S32.HI R0, RZ, 0x1f, R35 ;  /* 0x0000001fff007819 */ /* 0x000fc60000011423 */
[----:B------:R0:W-:Y:S02]  /*e2a0*/  STL [R1+0x24], R2 ;  /* 0x0000240201007387 */ /* 0x0001e40000100800 */
[----:B------:R-:W-:Y:S02]  /*e2b0*/  IMAD R0, R0, UR4, RZ ;  /* 0x0000000400007c24 */ /* 0x000fe4000f8e02ff */
[----:B------:R1:W-:Y:S02]  /*e2c0*/  STL.64 [R1+0x10], R4 ;  /* 0x0000100401007387 */ /* 0x0003e40000100a00 */
[----:B------:R-:W-:Y:S02]  /*e2d0*/  IMAD R0, R35, UR5, R0 ;  /* 0x0000000523007c24 */ /* 0x000fe4000f8e0200 */
[----:B0-----:R-:W-:Y:S02]  /*e2e0*/  VIADD R2, R22, 0x12400 ;  /* 0x0001240016027836 */ /* 0x001fe40000000000 */
[----:B------:R-:W-:-:S03]  /*e2f0*/  IMAD.IADD R35, R5, 0x1, R0 ;  /* 0x0000000105237824 */ /* 0x000fc600078e0200 */
[----:B------:R-:W-:-:S13]  /*e300*/  LOP3.LUT P0, RZ, R2, 0x3ff, RZ, 0xc0, !PT ;  /* 0x000003ff02ff7812 */ /* 0x000fda000780c0ff */
[----:B-1----:R-:W-:Y:S05]  /*e310*/  @!P0 BRA `(.L_x_263) ;  /* 0x0000000000408947 */ /* 0x002fea0003800000 */
[----:B------:R-:W-:Y:S01]  /*e320*/  MOV R2, 0x0 ;  /* 0x0000000000027802 */ /* 0x000fe20000000f00 */
[----:B------:R-:W-:Y:S01]  /*e330*/  ULDC.64 UR6, c[0x4][0x88] ;  /* 0x0100220000067ab9 */ /* 0x000fe20000000a00 */
[----:B------:R-:W-:Y:S01]  /*e340*/  ULDC.64 UR8, c[0x4][0x90] ;  /* 0x0100240000087ab9 */ /* 0x000fe20000000a00 */
[----:B------:R-:W-:Y:S01]  /*e350*/  ULDC.64 UR4, c[0x4][0x20] ;  /* 0x0100080000047ab9 */ /* 0x000fe20000000a00 */
[----:B------:R-:W-:Y:S01]  /*e360*/  IMAD.U32 R4, RZ, RZ, UR6 ;  /* 0x00000006ff047e24 */ /* 0x000fe2000f8e00ff */
[----:B------:R-:W-:Y:S01]  /*e370*/  MOV R10, UR4 ;  /* 0x00000004000a7c02 */ /* 0x000fe20008000f00 */
[----:B------:R-:W0:Y:S01]  /*e380*/  LDC.64 R2, c[0x4][R2] ;  /* 0x0100000002027b82 */ /* 0x000e220000000a00 */
[----:B------:R-:W-:Y:S02]  /*e390*/  IMAD.U32 R5, RZ, RZ, UR7 ;  /* 0x00000007ff057e24 */ /* 0x000fe4000f8e00ff */
[----:B------:R-:W-:Y:S02]  /*e3a0*/  IMAD.U32 R6, RZ, RZ, UR8 ;  /* 0x00000008ff067e24 */ /* 0x000fe4000f8e00ff */
[----:B--2---:R-:W-:-:S02]  /*e3b0*/  IMAD.U32 R7, RZ, RZ, UR9 ;  /* 0x00000009ff077e24 */ /* 0x004fc4000f8e00ff */
[----:B------:R-:W-:Y:S02]  /*e3c0*/  IMAD.U32 R11, RZ, RZ, UR5 ;  /* 0x00000005ff0b7e24 */ /* 0x000fe4000f8e00ff */
[----:B------:R-:W-:Y:S02]  /*e3d0*/  IMAD.MOV.U32 R8, RZ, RZ, 0x70 ;  /* 0x00000070ff087424 */ /* 0x000fe400078e00ff */
[----:B------:R-:W-:Y:S02]  /*e3e0*/  IMAD.MOV.U32 R12, RZ, RZ, 0x1 ;  /* 0x00000001ff0c7424 */ /* 0x000fe400078e00ff */
[----:B------:R-:W-:-:S07]  /*e3f0*/  IMAD.MOV.U32 R13, RZ, RZ, RZ ;  /* 0x000000ffff0d7224 */ /* 0x000fce00078e00ff */
[----:B------:R-:W-:-:S07]  /*e400*/  LEPC R20, `(.L_x_263) ;  /* 0x000000001014794e */ /* 0x000fce0000000000 */
[----:B0-----:R-:W-:Y:S05]  /*e410*/  CALL.ABS.NOINC R2 ;  /* 0x0000000002007343 */ /* 0x001fea0003c00000 */
.L_x_263:
[----:B------:R-:W-:Y:S05]  /*e420*/  BSYNC B6 ;  /* 0x0000000000067941 */ /* 0x000fea0003800000 */
.L_x_262:
[----:B------:R-:W3:Y:S01]  /*e430*/  LDL.LU.64 R2, [R1+0x10] ;  /* 0x0000100001027983 */ /* 0x000ee20000300a00 */
[----:B------:R-:W-:Y:S01]  /*e440*/  ULDC.64 UR6, c[0x0][0x2e0] ;  /* 0x0000b80000067ab9 */ /* 0x000fe20000000a00 */
[----:B------:R-:W0:Y:S01]  /*e450*/  LDC R6, c[0x0][0x448] ;  /* 0x00011200ff067b82 */ /* 0x000e220000000800 */
[----:B------:R-:W-:Y:S01]  /*e460*/  ULDC.64 UR4, c[0x0][0x2d8] ;  /* 0x0000b60000047ab9 */ /* 0x000fe20000000a00 */
[----:B------:R-:W4:Y:S01]  /*e470*/  LDL.LU R20, [R1+0x24] ;  /* 0x0000240001147983 */ /* 0x000f220000300800 */
[----:B------:R-:W-:-:S03]  /*e480*/  IMAD.SHL.U32 R4, R17, 0x80, RZ ;  /* 0x0000008011047824 */ /* 0x000fc600078e00ff */
[----:B------:R1:W5:Y:S01]  /*e490*/  LDL R17, [R1+0x18] ;  /* 0x0000180001117983 */ /* 0x0003620000100800 */
[----:B0-----:R-:W-:-:S13]  /*e4a0*/  ISETP.NE.AND P0, PT, R6, 0x1, PT ;  /* 0x000000010600780c */ /* 0x001fda0003f05270 */
[----:B------:R-:W0:Y:S08]  /*e4b0*/  @P0 LDC R0, c[0x0][0x44c] ;  /* 0x00011300ff000b82 */ /* 0x000e300000000800 */
[----:B------:R-:W1:Y:S01]  /*e4c0*/  @P0 LDC R8, c[0x0][0x450] ;  /* 0x00011400ff080b82 */ /* 0x000e620000000800 */
[----:B---3--:R-:W-:Y:S02]  /*e4d0*/  IMAD.MOV.U32 R3, RZ, RZ, R35 ;  /* 0x000000ffff037224 */ /* 0x008fe400078e0023 */
[----:B----4-:R-:W-:-:S02]  /*e4e0*/  IMAD R5, R20, UR6, RZ ;  /* 0x0000000614057c24 */ /* 0x010fc4000f8e02ff */
[----:B------:R-:W3:Y:S01]  /*e4f0*/  S2R R20, SR_TID.X ;  /* 0x0000000000147919 */ /* 0x000ee20000002100 */
[----:B------:R-:W-:-:S04]  /*e500*/  IMAD.WIDE.U32 R2, R26, UR4, R2 ;  /* 0x000000041a027c25 */ /* 0x000fc8000f8e0002 */
[----:B------:R-:W-:Y:S01]  /*e510*/  IMAD R3, R26, UR5, R3 ;  /* 0x000000051a037c24 */ /* 0x000fe2000f8e0203 */
[----:B------:R-:W-:Y:S01]  /*e520*/  ULDC.64 UR4, c[0x0][0x2d0] ;  /* 0x0000b40000047ab9 */ /* 0x000fe20000000a00 */
[C---:B------:R-:W-:Y:S02]  /*e530*/  IMAD R5, R29.reuse, UR7, R5 ;  /* 0x000000071d057c24 */ /* 0x040fe4000f8e0205 */
[----:B------:R-:W-:Y:S01]  /*e540*/  IMAD.WIDE.U32 R2, R29, UR6, R2 ;  /* 0x000000061d027c25 */ /* 0x000fe2000f8e0002 */
[----:B---3--:R-:W-:-:S04]  /*e550*/  LOP3.LUT R20, R20, 0x7f, RZ, 0xc0, !PT ;  /* 0x0000007f14147812 */ /* 0x008fc800078ec0ff */
[----:B------:R-:W-:Y:S02]  /*e560*/  SHF.R.U32.HI R21, RZ, 0x3, R20 ;  /* 0x00000003ff157819 */ /* 0x000fe40000011614 */
[----:B------:R-:W3:Y:S01]  /*e570*/  S2R R20, SR_TID.X ;  /* 0x0000000000147919 */ /* 0x000ee20000002100 */
[----:B------:R-:W-:Y:S01]  /*e580*/  IADD3 R3, R3, R5, RZ ;  /* 0x0000000503037210 */ /* 0x000fe20007ffe0ff */
[----:B---3--:R-:W-:-:S05]  /*e590*/  IMAD.SHL.U32 R20, R20, 0x10, RZ ;  /* 0x0000001014147824 */ /* 0x008fca00078e00ff */
[----:B------:R-:W-:-:S04]  /*e5a0*/  LOP3.LUT R20, R21, 0x70, R20, 0xf8, !PT ;  /* 0x0000007015147812 */ /* 0x000fc800078ef814 */
[----:B--2---:R-:W-:-:S05]  /*e5b0*/  LOP3.LUT R7, R20, R4, RZ, 0xfc, !PT ;  /* 0x0000000414077212 */ /* 0x004fca00078efcff */
[----:B0-----:R-:W-:-:S04]  /*e5c0*/  @P0 IMAD.HI.U32 R9, R7, R0, RZ ;  /* 0x0000000007090227 */ /* 0x001fc800078e00ff */
[----:B------:R-:W-:Y:S01]  /*e5d0*/  IMAD.MOV.U32 R0, RZ, RZ, R7 ;  /* 0x000000ffff007224 */ /* 0x000fe200078e0007 */
[----:B-1----:R-:W-:Y:S01]  /*e5e0*/  @P0 SHF.R.U32.HI R0, RZ, R8, R9 ;  /* 0x00000008ff000219 */ /* 0x002fe20000011609 */
[----:B------:R-:W0:Y:S04]  /*e5f0*/  S2R R20, SR_TID.X ;  /* 0x0000000000147919 */ /* 0x000e280000002100 */
[----:B------:R-:W-:-:S04]  /*e600*/  IMAD.MOV R5, RZ, RZ, -R0 ;  /* 0x000000ffff057224 */ /* 0x000fc800078e0a00 */
[----:B------:R-:W-:Y:S01]  /*e610*/  IMAD R5, R6, R5, R7 ;  /* 0x0000000506057224 */ /* 0x000fe200078e0207 */
[----:B------:R-:W-:Y:S01]  /*e620*/  SHF.R.S32.HI R7, RZ, 0x1f, R0 ;  /* 0x0000001fff077819 */ /* 0x000fe20000011400 */
[----:B------:R-:W-:-:S04]  /*e630*/  IMAD.WIDE.U32 R2, R0, UR4, R2 ;  /* 0x0000000400027c25 */ /* 0x000fc8000f8e0002 */
[----:B------:R-:W-:-:S04]  /*e640*/  IMAD R7, R7, UR4, RZ ;  /* 0x0000000407077c24 */ /* 0x000fc8000f8e02ff */
[----:B------:R-:W-:Y:S01]  /*e650*/  IMAD R7, R0, UR5, R7 ;  /* 0x0000000500077c24 */ /* 0x000fe2000f8e0207 */
[----:B------:R-:W-:Y:S01]  /*e660*/  SHF.R.S32.HI R0, RZ, 0x1f, R5 ;  /* 0x0000001fff007819 */ /* 0x000fe20000011405 */
[----:B------:R-:W-:Y:S02]  /*e670*/  ULDC.64 UR4, c[0x0][0x2c8] ;  /* 0x0000b20000047ab9 */ /* 0x000fe40000000a00 */
[----:B------:R-:W-:Y:S02]  /*e680*/  IMAD.IADD R3, R3, 0x1, R7 ;  /* 0x0000000103037824 */ /* 0x000fe400078e0207 */
[----:B------:R-:W-:Y:S02]  /*e690*/  IMAD R0, R0, UR4, RZ ;  /* 0x0000000400007c24 */ /* 0x000fe4000f8e02ff */
[----:B------:R-:W-:-:S04]  /*e6a0*/  IMAD.WIDE.U32 R2, R5, UR4, R2 ;  /* 0x0000000405027c25 */ /* 0x000fc8000f8e0002 */
[----:B------:R-:W-:Y:S01]  /*e6b0*/  IMAD R0, R5, UR5, R0 ;  /* 0x0000000505007c24 */ /* 0x000fe2000f8e0200 */
[----:B------:R-:W-:-:S03]  /*e6c0*/  ULDC.64 UR4, c[0x0][0x280] ;  /* 0x0000a00000047ab9 */ /* 0x000fc60000000a00 */
[----:B------:R-:W-:Y:S01]  /*e6d0*/  IMAD.IADD R5, R3, 0x1, R0 ;  /* 0x0000000103057824 */ /* 0x000fe200078e0200 */
[----:B------:R-:W-:Y:S01]  /*e6e0*/  LEA R0, P0, R2, UR4, 0x1 ;  /* 0x0000000402007c11 */ /* 0x000fe2000f8008ff */
[----:B------:R-:W-:Y:S01]  /*e6f0*/  ULDC UR4, c[0x0][0x2b8] ;  /* 0x0000ae0000047ab9 */ /* 0x000fe20000000800 */
[----:B0-----:R-:W-:Y:S02]  /*e700*/  LOP3.LUT R20, R20, 0x7f, RZ, 0xc0, !PT ;  /* 0x0000007f14147812 */ /* 0x001fe400078ec0ff */
[----:B------:R-:W-:Y:S01]  /*e710*/  LEA.HI.X R5, R2, UR5, R5, 0x1, P0 ;  /* 0x0000000502057c11 */ /* 0x000fe200080f0c05 */
[----:B------:R-:W-:Y:S01]  /*e720*/  UMOV UR5, 0xffffffff ;  /* 0xffffffff00057882 */ /* 0x000fe20000000000 */
[----:B------:R-:W-:Y:S02]  /*e730*/  ISETP.GE.AND P3, PT, R31, UR4, PT ;  /* 0x000000041f007c0c */ /* 0x000fe4000bf66270 */
[----:B------:R-:W-:Y:S02]  /*e740*/  ISETP.GE.AND P2, PT, R33, UR4, PT ;  /* 0x0000000421007c0c */ /* 0x000fe4000bf46270 */
[----:B------:R-:W-:-:S02]  /*e750*/  ISETP.GE.AND P0, PT, R32, UR4, PT ;  /* 0x0000000420007c0c */ /* 0x000fc4000bf06270 */
[----:B------:R-:W-:Y:S01]  /*e760*/  SHF.R.U32.HI R10, RZ, 0x3, R20 ;  /* 0x00000003ff0a7819 */ /* 0x000fe20000011614 */
[----:B------:R-:W-:Y:S10]  /*e770*/  BRA.DIV UR5, `(.L_x_264) ;  /* 0x0000003a05a87947 */ /* 0x000ff4000b800000 */
[----:B------:R-:W0:Y:S01]  /*e780*/  SHFL.IDX PT, R14, R0, RZ, 0x181f ;  /* 0x00181fff000e7589 */ /* 0x000e2200000e0000 */
[----:B-----5:R-:W-:Y:S02]  /*e790*/  IMAD R6, R17, R6, RZ ;  /* 0x0000000611067224 */ /* 0x020fe400078e02ff */
[----:B------:R-:W-:Y:S01]  /*e7a0*/  IMAD.IADD R4, R10, 0x1, R4 ;  /* 0x000000010a047824 */ /* 0x000fe200078e0204 */
[----:B------:R-:W1:Y:S03]  /*e7b0*/  SHFL.IDX PT, R2, R5, RZ, 0x181f ;  /* 0x00181fff05027589 */ /* 0x000e6600000e0000 */
[C---:B------:R-:W-:Y:S01]  /*e7c0*/  VIADD R7, R4.reuse, 0x10 ;  /* 0x0000001004077836 */ /* 0x040fe20000000000 */
[----:B------:R-:W-:-:S13]  /*e7d0*/  ISETP.GE.AND P1, PT, R4, R6, PT ;  /* 0x000000060400720c */ /* 0x000fda0003f26270 */
[----:B0-----:R-:W-:-:S05]  /*e7e0*/  @!P1 LEA R14, P4, R31, R14, 0x1 ;  /* 0x0000000e1f0e9211 */ /* 0x001fca00078808ff */
[----:B-1----:R-:W-:Y:S02]  /*e7f0*/  @!P1 IMAD.X R3, RZ, RZ, R2, P4 ;  /* 0x000000ffff039224 */ /* 0x002fe400020e0602 */
[----:B------:R-:W-:Y:S02]  /*e800*/  @!P1 IMAD.MOV.U32 R2, RZ, RZ, R14 ;  /* 0x000000ffff029224 */ /* 0x000fe400078e000e */
[----:B------:R-:W0:Y:S04]  /*e810*/  SHFL.IDX PT, R14, R0, 0x1, 0x181f ;  /* 0x00381f00000e7f89 */ /* 0x000e2800000e0000 */
[----:B------:R-:W-:Y:S04]  /*e820*/  @!P1 LDGSTS.E.BYPASS.LTC128B.128 [R36+0x12400], desc[UR36][R2.64], !P3 ;  /* 0x1240000002249fae */ /* 0x000fe8000d901d64 */
[----:B------:R-:W-:Y:S04]  /*e830*/  @!P1 LDGSTS.E.BYPASS.LTC128B.128 [R36+0x16400], desc[UR36][R2.64+0x80], !P2 ;  /* 0x1640008002249fae */ /* 0x000fe8000d101d64 */
[----:B------:R1:W-:Y:S01]  /*e840*/  @!P1 LDGSTS.E.BYPASS.LTC128B.128 [R36+0x1a400], desc[UR36][R2.64+0x100], !P0 ;  /* 0x1a40010002249fae */ /* 0x0003e2000c101d64 */
[----:B------:R-:W-:-:S03]  /*e850*/  ISETP.GE.AND P1, PT, R7, R6, PT ;  /* 0x000000060700720c */ /* 0x000fc60003f26270 */
[----:B-1----:R-:W1:Y:S10]  /*e860*/  SHFL.IDX PT, R2, R5, 0x1, 0x181f ;  /* 0x00381f0005027f89 */ /* 0x002e7400000e0000 */
[----:B0-----:R-:W-:-:S05]  /*e870*/  @!P1 LEA R14, P4, R31, R14, 0x1 ;  /* 0x0000000e1f0e9211 */ /* 0x001fca00078808ff */
[----:B-1----:R-:W-:Y:S01]  /*e880*/  @!P1 IMAD.X R7, RZ, RZ, R2, P4 ;  /* 0x000000ffff079224 */ /* 0x002fe200020e0602 */
[----:B------:R-:W-:Y:S02]  /*e890*/  @!P1 MOV R2, R14 ;  /* 0x0000000e00029202 */ /* 0x000fe40000000f00 */
[----:B------:R-:W0:Y:S01]  /*e8a0*/  SHFL.IDX PT, R14, R0, 0x2, 0x181f ;  /* 0x00581f00000e7f89 */ /* 0x000e2200000e0000 */
[----:B------:R-:W-:Y:S02]  /*e8b0*/  @!P1 IMAD.MOV.U32 R3, RZ, RZ, R7 ;  /* 0x000000ffff039224 */ /* 0x000fe400078e0007 */
[----:B------:R-:W-:-:S03]  /*e8c0*/  VIADD R7, R4, 0x20 ;  /* 0x0000002004077836 */ /* 0x000fc60000000000 */
[----:B------:R-:W-:Y:S04]  /*e8d0*/  @!P1 LDGSTS.E.BYPASS.LTC128B.128 [R36+0x12c00], desc[UR36][R2.64], !P3 ;  /* 0x12c0000002249fae */ /* 0x000fe8000d901d64 */
[----:B------:R-:W-:Y:S04]  /*e8e0*/  @!P1 LDGSTS.E.BYPASS.LTC128B.128 [R36+0x16c00], desc[UR36][R2.64+0x80], !P2 ;  /* 0x16c0008002249fae */ /* 0x000fe8000d101d64 */
[----:B------:R1:W-:Y:S01]  /*e8f0*/  @!P1 LDGSTS.E.BYPASS.LTC128B.128 [R36+0x1ac00], desc[UR36][R2.64+0x100], !P0 ;  /* 0x1ac0010002249fae */ /* 0x0003e2000c101d64 */
[----:B------:R-:W-:-:S03]  /*e900*/  ISETP.GE.AND P1, PT, R7, R6, PT ;  /* 0x000000060700720c */ /* 0x000fc60003f26270 */
[----:B-1----:R-:W1:Y:S10]  /*e910*/  SHFL.IDX PT, R2, R5, 0x2, 0x181f ;  /* 0x00581f0005027f89 */ /* 0x002e7400000e0000 */
[----:B0-----:R-:W-:-:S05]  /*e920*/  @!P1 LEA R14, P4, R31, R14, 0x1 ;  /* 0x0000000e1f0e9211 */ /* 0x001fca00078808ff */
[----:B-1----:R-:W-:Y:S02]  /*e930*/  @!P1 IMAD.X R7, RZ, RZ, R2, P4 ;  /* 0x000000ffff079224 */ /* 0x002fe400020e0602 */
[----:B------:R-:W-:Y:S02]  /*e940*/  @!P1 IMAD.MOV.U32 R2, RZ, RZ, R14 ;  /* 0x000000ffff029224 */ /* 0x000fe400078e000e */
[----:B------:R-:W-:Y:S01]  /*e950*/  @!P1 IMAD.MOV.U32 R3, RZ, RZ, R7 ;  /* 0x000000ffff039224 */ /* 0x000fe200078e0007 */
[----:B------:R-:W0:Y:S01]  /*e960*/  SHFL.IDX PT, R14, R0, 0x3, 0x181f ;  /* 0x00781f00000e7f89 */ /* 0x000e2200000e0000 */
        /* <DEDUP_REMOVED lines=9> */
[----:B------:R-:W0:Y:S01]  /*ea00*/  SHFL.IDX PT, R14, R0, 0x4, 0x181f ;  /* 0x00981f00000e7f89 */ /* 0x000e2200000e0000 */
[----:B------:R-:W-:Y:S01]  /*ea10*/  @!P1 MOV R3, R7 ;  /* 0x0000000700039202 */ /* 0x000fe20000000f00 */
[----:B------:R-:W-:-:S04]  /*ea20*/  VIADD R7, R4, 0x40 ;  /* 0x0000004004077836 */ /* 0x000fc80000000000 */
        /* <DEDUP_REMOVED lines=21> */
[----:B------:R-:W-:-:S03]  /*eb80*/  IADD3 R7, R4, 0x60, RZ ;  /* 0x0000006004077810 */ /* 0x000fc60007ffe0ff */
[----:B------:R-:W-:Y:S04]  /*eb90*/  @!P1 LDGSTS.E.BYPASS.LTC128B.128 [R36+0x14c00], desc[UR36][R2.64], !P3 ;  /* 0x14c0000002249fae */ /* 0x000fe8000d901d64 */
[----:B------:R-:W-:Y:S04]  /*eba0*/  @!P1 LDGSTS.E.BYPASS.LTC128B.128 [R36+0x18c00], desc[UR36][R2.64+0x80], !P2 ;  /* 0x18c0008002249fae */ /* 0x000fe8000d101d64 */
[----:B------:R1:W-:Y:S01]  /*ebb0*/  @!P1 LDGSTS.E.BYPASS.LTC128B.128 [R36+0x1cc00], desc[UR36][R2.64+0x100], !P0 ;  /* 0x1cc0010002249fae */ /* 0x0003e2000c101d64 */
[----:B------:R-:W-:-:S03]  /*ebc0*/  ISETP.GE.AND P1, PT, R7, R6, PT ;  /* 0x000000060700720c */ /* 0x000fc60003f26270 */
[----:B-1----:R-:W1:Y:S10]  /*ebd0*/  SHFL.IDX PT, R2, R5, 0x6, 0x181f ;  /* 0x00d81f0005027f89 */ /* 0x002e7400000e0000 */
[----:B0-----:R-:W-:Y:S01]  /*ebe0*/  @!P1 LEA R14, P4, R31, R14, 0x1 ;  /* 0x0000000e1f0e9211 */ /* 0x001fe200078808ff */
[----:B------:R-:W0:Y:S04]  /*ebf0*/  SHFL.IDX PT, R5, R5, 0x7, 0x181f ;  /* 0x00f81f0005057f89 */ /* 0x000e2800000e0000 */
[----:B-1----:R-:W-:-:S02]  /*ec00*/  @!P1 IMAD.X R7, RZ, RZ, R2, P4 ;  /* 0x000000ffff079224 */ /* 0x002fc400020e0602 */
[----:B------:R-:W-:Y:S02]  /*ec10*/  @!P1 IMAD.MOV.U32 R2, RZ, RZ, R14 ;  /* 0x000000ffff029224 */ /* 0x000fe400078e000e */
[----:B------:R-:W-:Y:S01]  /*ec20*/  @!P1 IMAD.MOV.U32 R3, RZ, RZ, R7 ;  /* 0x000000ffff039224 */ /* 0x000fe200078e0007 */
[----:B------:R1:W2:Y:S04]  /*ec30*/  SHFL.IDX PT, R14, R0, 0x7, 0x181f ;  /* 0x00f81f00000e7f89 */ /* 0x0002a800000e0000 */
[----:B------:R1:W-:Y:S04]  /*ec40*/  @!P1 LDGSTS.E.BYPASS.LTC128B.128 [R36+0x15400], desc[UR36][R2.64], !P3 ;  /* 0x1540000002249fae */ /* 0x0003e8000d901d64 */
[----:B------:R1:W-:Y:S04]  /*ec50*/  @!P1 LDGSTS.E.BYPASS.LTC128B.128 [R36+0x19400], desc[UR36][R2.64+0x80], !P2 ;  /* 0x1940008002249fae */ /* 0x0003e8000d101d64 */
[----:B0-----:R1:W-:Y:S02]  /*ec60*/  @!P1 LDGSTS.E.BYPASS.LTC128B.128 [R36+0x1d400], desc[UR36][R2.64+0x100], !P0 ;  /* 0x1d40010002249fae */ /* 0x0013e4000c101d64 */
.L_x_353:
[----:B-1----:R-:W-:Y:S01]  /*ec70*/  VIADD R3, R4, 0x70 ;  /* 0x0000007004037836 */ /* 0x002fe20000000000 */
[----:B------:R-:W-:Y:S04]  /*ec80*/  BSSY B0, `(.L_x_265) ;  /* 0x000000b000007945 */ /* 0x000fe80003800000 */
[----:B------:R-:W-:-:S13]  /*ec90*/  ISETP.GE.AND P1, PT, R3, R6, PT ;  /* 0x000000060300720c */ /* 0x000fda0003f26270 */
[----:B------:R-:W-:Y:S05]  /*eca0*/  @P1 BRA `(.L_x_266) ;  /* 0x0000000000201947 */ /* 0x000fea0003800000 */
[----:B--2---:R-:W-:-:S05]  /*ecb0*/  LEA R2, P1, R31, R14, 0x1 ;  /* 0x0000000e1f027211 */ /* 0x004fca00078208ff */
[----:B------:R-:W-:-:S05]  /*ecc0*/  IMAD.X R3, RZ, RZ, R5, P1 ;  /* 0x000000ffff037224 */ /* 0x000fca00008e0605 */
[----:B------:R-:W-:Y:S01]  /*ecd0*/  @!PT LDS RZ, [RZ] ;  /* 0x00000000fffff984 */ /* 0x000fe20000000800 */
[----:B------:R-:W-:Y:S01]  /*ece0*/  @!PT LDS RZ, [RZ] ;  /* 0x00000000fffff984 */ /* 0x000fe20000000800 */
[----:B------:R-:W-:Y:S01]  /*ecf0*/  @!PT LDS RZ, [RZ] ;  /* 0x00000000fffff984 */ /* 0x000fe20000000800 */
[----:B------:R0:W-:Y:S04]  /*ed00*/  LDGSTS.E.BYPASS.LTC128B.128 [R36+0x15c00], desc[UR36][R2.64], !P3 ;  /* 0x15c0000002247fae */ /* 0x0001e8000d901d64 */
[----:B------:R0:W-:Y:S04]  /*ed10*/  LDGSTS.E.BYPASS.LTC128B.128 [R36+0x19c00], desc[UR36][R2.64+0x80], !P2 ;  /* 0x19c0008002247fae */ /* 0x0001e8000d101d64 */
[----:B------:R0:W-:Y:S02]  /*ed20*/  LDGSTS.E.BYPASS.LTC128B.128 [R36+0x1dc00], desc[UR36][R2.64+0x100], !P0 ;  /* 0x1dc0010002247fae */ /* 0x0001e4000c101d64 */
.L_x_266:
[----:B------:R-:W-:Y:S05]  /*ed30*/  BSYNC B0 ;  /* 0x0000000000007941 */ /* 0x000fea0003800000 */
.L_x_265:
[----:B------:R-:W-:Y:S01]  /*ed40*/  NOP ;  /* 0x0000000000007918 */ /* 0x000fe20000000000 */
[----:B------:R-:W-:-:S13]  /*ed50*/  PLOP3.LUT P0, PT, PT, PT, PT, 0x80, 0x0 ;  /* 0x000000000000781c */ /* 0x000fda0003f0f070 */
.L_x_267:
[----:B------:R-:W-:Y:S02]  /*ed60*/  PLOP3.LUT P1, PT, P1, P0, PT, 0xa2, 0x0 ;  /* 0x000000000000781c */ /* 0x000fe40000f21472 */
[----:B------:R-:W-:-:S08]  /*ed70*/  @P0 R2UR P1, UR4, R22 ;  /* 0x00000000160402ca */ /* 0x000fd00000020000 */
[----:B------:R-:W-:-:S05]  /*ed80*/  @P0 PLOP3.LUT P0, PT, P1, PT, PT, 0x80, 0x0 ;  /* 0x000000000000081c */ /* 0x000fca0000f0f070 */
[----:B------:R-:W-:Y:S01]  /*ed90*/  @!P1 SYNCS.ARRIVE.TRANS64.RED.A0T1 RZ, [UR4+0x30800], RZ ;  /* 0x030800ffffff99a7 */ /* 0x000fe20008200404 */
[----:B------:R-:W-:Y:S07]  /*eda0*/  @!P1 ARRIVES.LDGSTSBAR.64.TRANSCNT [UR4+0x30800] ;  /* 0x03080000ff0099b0 */ /* 0x000fee0008000a84 */
[----:B------:R-:W-:Y:S05]  /*edb0*/  @P0 BRA.U.ANY `(.L_x_267) ;  /* 0xfffffffd00e80947 */ /* 0x000fea000393ffff */
[----:B0-----:R-:W3:Y:S04]  /*edc0*/  LDL.LU R3, [R1+0x20] ;  /* 0x0000200001037983 */ /* 0x001ee80000300800 */
[----:B------:R-:W4:Y:S01]  /*edd0*/  LDL.LU R2, [R1+0x1c] ;  /* 0x00001c0001027983 */ /* 0x000f220000300800 */
[----:B---3--:R-:W-:Y:S02]  /*ede0*/  VIADD R3, R3, 0x1 ;  /* 0x0000000103037836 */ /* 0x008fe40000000000 */
[----:B----4-:R-:W-:-:S03]  /*edf0*/  VIADD R8, R2, 0xfffffffe ;  /* 0xfffffffe02087836 */ /* 0x010fc60000000000 */
[----:B------:R-:W-:Y:S01]  /*ee00*/  LEA.HI R0, R3, R3, RZ, 0x1 ;  /* 0x0000000303007211 */ /* 0x000fe200078f08ff */
[----:B------:R0:W-:Y:S03]  /*ee10*/  STL [R1+0x20], R3 ;  /* 0x0000200301007387 */ /* 0x0001e60000100800 */
[----:B------:R-:W-:-:S05]  /*ee20*/  LOP3.LUT R0, R0, 0xfffffffe, RZ, 0xc0, !PT ;  /* 0xfffffffe00007812 */ /* 0x000fca00078ec0ff */
[----:B------:R-:W-:-:S05]  /*ee30*/  IMAD.IADD R0, R3, 0x1, -R0 ;  /* 0x0000000103007824 */ /* 0x000fca00078e0a00 */
[----:B0-----:R-:W-:Y:S01]  /*ee40*/  SHF.L.U32 R3, R0, 0x1f, RZ ;  /* 0x0000001f00037819 */ /* 0x001fe200000006ff */
[----:B------:R-:W-:Y:S01]  /*ee50*/  NOP ;  /* 0x0000000000007918 */ /* 0x000fe20000000000 */
[----:B------:R0:W-:Y:S01]  /*ee60*/  SYNCS.ARRIVE.TRANS64.A1T0 RZ, [R22+URZ+0x30800], RZ ;  /* 0x030800ff16ff79a7 */ /* 0x0001e2000810003f */
[----:B------:R-:W-:Y:S01]  /*ee70*/  BSSY B0, `(.L_x_268) ;  /* 0x0000003000007945 */ /* 0x000fe20003800000 */
[----:B------:R-:W1:Y:S03]  /*ee80*/  SYNCS.PHASECHK.TRANS64.TRYWAIT P0, [R22+URZ+0x30820], R3 ;  /* 0x03082003160075a7 */ /* 0x000e66000800017f */
[----:B01----:R-:W-:Y:S05]  /*ee90*/  @!P0 BRA `(.L_x_269) ;  /* 0x0000003c007c8947 */ /* 0x003fea0003800000 */
.L_x_354:
[----:B------:R-:W-:Y:S05]  /*eea0*/  BSYNC B0 ;  /* 0x0000000000007941 */ /* 0x000fea0003800000 */
.L_x_268:
[----:B------:R-:W3:Y:S01]  /*eeb0*/  LDL R0, [R1] ;  /* 0x0000000001007983 */ /* 0x000ee20000100800 */
[----:B------:R-:W-:Y:S01]  /*eec0*/  BSSY B0, `(.L_x_270) ;  /* 0x0000104000007945 */ /* 0x000fe20003800000 */
[----:B---3--:R-:W-:-:S13]  /*eed0*/  ISETP.GE.AND P0, PT, R8, R0, PT ;  /* 0x000000000800720c */ /* 0x008fda0003f06270 */
[----:B------:R-:W-:Y:S05]  /*eee0*/  @!P0 BRA `(.L_x_271) ;  /* 0x0000001000048947 */ /* 0x000fea0003800000 */
[----:B------:R-:W-:Y:S01]  /*eef0*/  ULDC UR4, c[0x0][0x2f4] ;  /* 0x0000bd0000047ab9 */ /* 0x000fe20000000800 */
[----:B------:R-:W-:Y:S01]  /*ef00*/  MOV R17, R28 ;  /* 0x0000001c00117202 */ /* 0x000fe20000000f00 */
[----:B------:R-:W-:Y:S01]  /*ef10*/  IMAD.MOV.U32 R10, RZ, RZ, R27 ;  /* 0x000000ffff0a7224 */ /* 0x000fe200078e001b */
[----:B------:R-:W-:Y:S01]  /*ef20*/  ISETP.GE.AND P3, PT, R31, UR4, PT ;  /* 0x000000041f007c0c */ /* 0x000fe2000bf66270 */
[----:B------:R-:W-:Y:S01]  /*ef30*/  IMAD.MOV.U32 R29, RZ, RZ, R25 ;  /* 0x000000ffff1d7224 */ /* 0x000fe200078e0019 */
[----:B------:R-:W-:Y:S02]  /*ef40*/  ISETP.GE.AND P2, PT, R33, UR4, PT ;  /* 0x0000000421007c0c */ /* 0x000fe4000bf46270 */
[----:B------:R-:W-:-:S13]  /*ef50*/  ISETP.GE.AND P1, PT, R32, UR4, PT ;  /* 0x0000000420007c0c */ /* 0x000fda000bf26270 */
.L_x_284:
[----:B------:R-:W3:Y:S04]  /*ef60*/  LDL R5, [R1+0x4] ;  /* 0x0000040001057983 */ /* 0x000ee80000100800 */
[----:B------:R-:W4:Y:S01]  /*ef70*/  LDL R12, [R1+0x8] ;  /* 0x00000800010c7983 */ /* 0x000f220000100800 */
[----:B------:R-:W1:Y:S01]  /*ef80*/  S2R R0, SR_TID.X ;  /* 0x0000000000007919 */ /* 0x000e620000002100 */
[----:B------:R-:W2:Y:S01]  /*ef90*/  S2R R4, SR_TID.X ;  /* 0x0000000000047919 */ /* 0x000ea20000002100 */
[----:B-1----:R-:W-:-:S04]  /*efa0*/  LOP3.LUT R0, R0, 0x7f, RZ, 0xc0, !PT ;  /* 0x0000007f00007812 */ /* 0x002fc800078ec0ff */
[----:B0-----:R-:W-:Y:S02]  /*efb0*/  SHF.R.U32.HI R3, RZ, 0x3, R0 ;  /* 0x00000003ff037819 */ /* 0x001fe40000011600 */
[----:B------:R-:W0:Y:S01]  /*efc0*/  LDC R0, c[0x0][0x430] ;  /* 0x00010c00ff007b82 */ /* 0x000e220000000800 */
[----:B--2---:R-:W-:-:S05]  /*efd0*/  IMAD.SHL.U32 R4, R4, 0x10, RZ ;  /* 0x0000001004047824 */ /* 0x004fca00078e00ff */
[----:B------:R-:W-:-:S04]  /*efe0*/  LOP3.LUT R4, R3, 0x70, R4, 0xf8, !PT ;  /* 0x0000007003047812 */ /* 0x000fc800078ef804 */
[----:B------:R-:W-:-:S13]  /*eff0*/  ISETP.GT.U32.AND P5, PT, R4, 0x5f, PT ;  /* 0x0000005f0400780c */ /* 0x000fda0003fa4070 */
[----:B------:R-:W4:Y:S01]  /*f000*/  @!P5 LDC.64 R6, c[0x0][0x428] ;  /* 0x00010a00ff06db82 */ /* 0x000f220000000a00 */
[----:B0-----:R-:W-:-:S13]  /*f010*/  ISETP.NE.AND P0, PT, R0, 0x1, PT ;  /* 0x000000010000780c */ /* 0x001fda0003f05270 */
[----:B------:R-:W0:Y:S08]  /*f020*/  @P0 LDC R0, c[0x0][0x434] ;  /* 0x00010d00ff000b82 */ /* 0x000e300000000800 */
[----:B------:R-:W1:Y:S01]  /*f030*/  @P0 LDC R3, c[0x0][0x438] ;  /* 0x00010e00ff030b82 */ /* 0x000e620000000800 */
[----:B---3--:R-:W-:-:S04]  /*f040*/  IMAD R9, R8, 0x60, R5 ;  /* 0x0000006008097824 */ /* 0x008fc800078e0205 */
[----:B------:R-:W-:-:S03]  /*f050*/  IMAD.IADD R9, R4, 0x1, R9 ;  /* 0x0000000104097824 */ /* 0x000fc600078e0209 */
[----:B------:R-:W2:Y:S01]  /*f060*/  @!P5 LDC.64 R4, c[0x0][0x418] ;  /* 0x00010600ff04db82 */ /* 0x000ea20000000a00 */
[----:B0-----:R-:W-:-:S04]  /*f070*/  @P0 IMAD.HI.U32 R0, R9, R0, RZ ;  /* 0x0000000009000227 */ /* 0x001fc800078e00ff */
[----:B------:R-:W-:Y:S01]  /*f080*/  IMAD.MOV.U32 R11, RZ, RZ, R9 ;  /* 0x000000ffff0b7224 */ /* 0x000fe200078e0009 */
[----:B-1----:R-:W-:Y:S01]  /*f090*/  @P0 SHF.R.U32.HI R11, RZ, R3, R0 ;  /* 0x00000003ff0b0219 */ /* 0x002fe20000011600 */
[----:B----4-:R-:W-:-:S03]  /*f0a0*/  @!P5 IMAD R0, R12, R6, RZ ;  /* 0x000000060c00d224 */ /* 0x010fc600078e02ff */
[--C-:B------:R-:W-:Y:S01]  /*f0b0*/  @!P5 SHF.R.S32.HI R3, RZ, 0x1f, R11.reuse ;  /* 0x0000001fff03d819 */ /* 0x100fe2000001140b */
[----:B------:R-:W-:Y:S02]  /*f0c0*/  @!P5 IMAD.MOV.U32 R2, RZ, RZ, R11 ;  /* 0x000000ffff02d224 */ /* 0x000fe400078e000b */
[C---:B------:R-:W-:Y:S02]  /*f0d0*/  @!P5 IMAD R7, R30.reuse, R7, R0 ;  /* 0x000000071e07d224 */ /* 0x040fe400078e0200 */
[----:B------:R-:W-:-:S04]  /*f0e0*/  @!P5 IMAD.WIDE.U32 R2, R30, R6, R2 ;  /* 0x000000061e02d225 */ /* 0x000fc800078e0002 */
[----:B------:R-:W-:Y:S01]  /*f0f0*/  @!P5 IMAD.IADD R7, R7, 0x1, R3 ;  /* 0x000000010707d824 */ /* 0x000fe200078e0203 */
[----:B------:R-:W-:Y:S02]  /*f100*/  MOV R0, RZ ;  /* 0x000000ff00007202 */ /* 0x000fe40000000f00 */
[----:B--2---:R-:W-:-:S04]  /*f110*/  @!P5 LEA R4, P0, R2, R4, 0x2 ;  /* 0x000000040204d211 */ /* 0x004fc800078010ff */
[----:B------:R-:W-:-:S05]  /*f120*/  @!P5 LEA.HI.X R5, R2, R5, R7, 0x2, P0 ;  /* 0x000000050205d211 */ /* 0x000fca00000f1407 */
[----:B------:R0:W5:Y:S01]  /*f130*/  @!P5 LDG.E R0, desc[UR36][R4.64] ;  /* 0x000000240400d981 */ /* 0x000162000c1e1900 */
[----:B------:R-:W-:Y:S01]  /*f140*/  LOP3.LUT P4, RZ, R23, 0x10, RZ, 0xc0, !PT ;  /* 0x0000001017ff7812 */ /* 0x000fe2000788c0ff */
[----:B------:R-:W-:Y:S01]  /*f150*/  VIADD R27, R10, 0x1 ;  /* 0x000000010a1b7836 */ /* 0x000fe20000000000 */
[----:B------:R-:W-:Y:S05]  /*f160*/  YIELD ;  /* 0x0000000000007946 */ /* 0x000fea0003800000 */
[----:B------:R-:W-:Y:S01]  /*f170*/  ISETP.NE.AND P0, PT, R27, 0x2, PT ;  /* 0x000000021b00780c */ /* 0x000fe20003f05270 */
[----:B------:R-:W-:Y:S01]  /*f180*/  IMAD.MOV R2, RZ, RZ, -R11 ;  /* 0x000000ffff027224 */ /* 0x000fe200078e0a0b */
[----:B------:R-:W-:-:S02]  /*f190*/  ULDC UR4, c[0x0][0x430] ;  /* 0x00010c0000047ab9 */ /* 0x000fc40000000800 */
[----:B------:R-:W-:Y:S01]  /*f1a0*/  SEL R28, RZ, 0x1, P0 ;  /* 0x00000001ff1c7807 */ /* 0x000fe20000000000 */
[----:B------:R-:W-:Y:S01]  /*f1b0*/  IMAD R9, R2, UR4, R9 ;  /* 0x0000000402097c24 */ /* 0x000fe2000f8e0209 */
[----:B------:R-:W-:Y:S01]  /*f1c0*/  SEL R27, R27, RZ, P0 ;  /* 0x000000ff1b1b7207 */ /* 0x000fe20000000000 */
[----:B------:R-:W-:Y:S01]  /*f1d0*/  IMAD.MOV.U32 R25, RZ, RZ, R8 ;  /* 0x000000ffff197224 */ /* 0x000fe200078e0008 */
[----:B------:R-:W-:Y:S01]  /*f1e0*/  LOP3.LUT R28, R17, R28, RZ, 0x3c, !PT ;  /* 0x0000001c111c7212 */ /* 0x000fe200078e3cff */
[----:B0-----:R-:W-:Y:S06]  /*f1f0*/  @!P4 BRA `(.L_x_272) ;  /* 0x000000000004c947 */ /* 0x001fec0003800000 */
[----:B------:R-:W-:Y:S01]  /*f200*/  BPT.TRAP 0x1 ;  /* 0x000000040000795c */ /* 0x000fe20000300000 */
.L_x_272:
[----:B------:R-:W-:Y:S01]  /*f210*/  IMAD R6, R27, 0x8, R22 ;  /* 0x000000081b067824 */ /* 0x000fe200078e0216 */
[----:B------:R-:W-:Y:S01]  /*f220*/  SHF.L.U32 R3, R28, 0x1f, RZ ;  /* 0x0000001f1c037819 */ /* 0x000fe200000006ff */
[----:B------:R-:W-:Y:S03]  /*f230*/  BSSY B1, `(.L_x_273) ;  /* 0x0000003000017945 */ /* 0x000fe60003800000 */
[----:B------:R-:W0:Y:S02]  /*f240*/  SYNCS.PHASECHK.TRANS64.TRYWAIT P0, [R6+URZ+0x30840], R3 ;  /* 0x03084003060075a7 */ /* 0x000e24000800017f */
[----:B0-----:R-:W-:Y:S05]  /*f250*/  @!P0 BRA `(.L_x_274) ;  /* 0x0000003800a08947 */ /* 0x001fea0003800000 */
.L_x_355:
[----:B------:R-:W-:Y:S05]  /*f260*/  BSYNC B1 ;  /* 0x0000000000017941 */ /* 0x000fea0003800000 */
.L_x_273:
[----:B------:R-:W-:Y:S01]  /*f270*/  SHF.R.S32.HI R20, RZ, 0x1f, R9 ;  /* 0x0000001fff147819 */ /* 0x000fe20000011409 */
[----:B------:R-:W-:Y:S01]  /*f280*/  ULDC.64 UR4, c[0x0][0x300] ;  /* 0x0000c00000047ab9 */ /* 0x000fe20000000a00 */
[----:B-----5:R-:W-:Y:S01]  /*f290*/  SHF.R.S32.HI R21, RZ, 0x1f, R0 ;  /* 0x0000001fff157819 */ /* 0x020fe20000011400 */
[----:B0-----:R-:W-:Y:S01]  /*f2a0*/  IMAD.WIDE.U32 R2, R9, UR4, RZ ;  /* 0x0000000409027c25 */ /* 0x001fe2000f8e00ff */
[----:B------:R-:W-:Y:S01]  /*f2b0*/  ULDC.64 UR6, c[0x0][0x2e8] ;  /* 0x0000ba0000067ab9 */ /* 0x000fe20000000a00 */
[C---:B------:R-:W-:Y:S02]  /*f2c0*/  LOP3.LUT P5, RZ, R23.reuse, 0x2, RZ, 0xc0, !PT ;  /* 0x0000000217ff7812 */ /* 0x040fe400078ac0ff */
[----:B------:R-:W-:Y:S01]  /*f2d0*/  IMAD R4, R20, UR4, RZ ;  /* 0x0000000414047c24 */ /* 0x000fe2000f8e02ff */
[----:B------:R-:W-:Y:S01]  /*f2e0*/  LOP3.LUT P4, RZ, R23, 0x1, RZ, 0xc0, !PT ;  /* 0x0000000117ff7812 */ /* 0x000fe2000788c0ff */
[----:B------:R-:W-:Y:S02]  /*f2f0*/  IMAD R5, R27, 0x4800, R34 ;  /* 0x000048001b057824 */ /* 0x000fe400078e0222 */
[----:B------:R-:W-:Y:S01]  /*f300*/  IMAD R4, R9, UR5, R4 ;  /* 0x0000000509047c24 */ /* 0x000fe2000f8e0204 */
[----:B------:R-:W-:-:S03]  /*f310*/  ULDC.64 UR4, c[0x0][0x310] ;  /* 0x0000c40000047ab9 */ /* 0x000fc60000000a00 */
[----:B------:R-:W-:Y:S02]  /*f320*/  IMAD.IADD R3, R3, 0x1, R4 ;  /* 0x0000000103037824 */ /* 0x000fe400078e0204 */
[----:B------:R-:W-:Y:S02]  /*f330*/  IMAD R4, R21, UR4, RZ ;  /* 0x0000000415047c24 */ /* 0x000fe4000f8e02ff */
[----:B------:R-:W-:-:S04]  /*f340*/  IMAD.WIDE.U32 R2, R0, UR4, R2 ;  /* 0x0000000400027c25 */ /* 0x000fc8000f8e0002 */
[----:B------:R-:W-:Y:S01]  /*f350*/  IMAD R4, R0, UR5, R4 ;  /* 0x0000000500047c24 */ /* 0x000fe2000f8e0204 */
[----:B------:R-:W-:-:S03]  /*f360*/  ULDC.64 UR4, c[0x0][0x308] ;  /* 0x0000c20000047ab9 */ /* 0x000fc60000000a00 */
[----:B------:R-:W-:Y:S02]  /*f370*/  IMAD.IADD R3, R3, 0x1, R4 ;  /* 0x0000000103037824 */ /* 0x000fe400078e0204 */
[----:B------:R-:W-:Y:S01]  /*f380*/  IMAD.WIDE.U32 R2, R26, UR4, R2 ;  /* 0x000000041a027c25 */ /* 0x000fe2000f8e0002 */
[----:B------:R-:W-:-:S03]  /*f390*/  UMOV UR4, 0xffffffff ;  /* 0xffffffff00047882 */ /* 0x000fc60000000000 */
[----:B------:R-:W-:Y:S01]  /*f3a0*/  IMAD R8, R26, UR5, R3 ;  /* 0x000000051a087c24 */ /* 0x000fe2000f8e0203 */
[----:B------:R-:W-:-:S04]  /*f3b0*/  LEA R7, P0, R2, UR6, 0x1 ;  /* 0x0000000602077c11 */ /* 0x000fc8000f8008ff */
[----:B------:R-:W-:Y:S01]  /*f3c0*/  LEA.HI.X R8, R2, UR7, R8, 0x1, P0 ;  /* 0x0000000702087c11 */ /* 0x000fe200080f0c08 */
[----:B------:R-:W-:Y:S08]  /*f3d0*/  BRA.DIV UR4, `(.L_x_275) ;  /* 0x0000003a04547947 */ /* 0x000ff0000b800000 */
[----:B------:R-:W0:Y:S01]  /*f3e0*/  SHFL.IDX PT, R2, R7, RZ, 0x181f ;  /* 0x00181fff07027589 */ /* 0x000e2200000e0000 */
[----:B------:R-:W-:Y:S01]  /*f3f0*/  IMAD.SHL.U32 R4, R31, 0x2, RZ ;  /* 0x000000021f047824 */ /* 0x000fe200078e00ff */
[----:B------:R-:W-:Y:S01]  /*f400*/  LOP3.LUT P6, RZ, R23, 0x4, RZ, 0xc0, !PT ;  /* 0x0000000417ff7812 */ /* 0x000fe200078cc0ff */
[----:B------:R-:W-:Y:S01]  /*f410*/  IMAD R5, R5, 0x2, R22 ;  /* 0x0000000205057824 */ /* 0x000fe200078e0216 */
[----:B------:R-:W1:Y:S04]  /*f420*/  SHFL.IDX PT, R3, R8, RZ, 0x181f ;  /* 0x00181fff08037589 */ /* 0x000e6800000e0000 */
[----:B------:R-:W-:Y:S01]  /*f430*/  SHFL.IDX PT, R35, R8, 0x2, 0x181f ;  /* 0x00581f0008237f89 */ /* 0x000fe200000e0000 */
[----:B0-----:R-:W-:-:S05]  /*f440*/  IADD3 R2, P0, R2, R4, RZ ;  /* 0x0000000402027210 */ /* 0x001fca0007f1e0ff */
[----:B-1----:R-:W-:-:S05]  /*f450*/  IMAD.X R3, RZ, RZ, R3, P0 ;  /* 0x000000ffff037224 */ /* 0x002fca00000e0603 */
[----:B------:R-:W-:Y:S04]  /*f460*/  LDGSTS.E.BYPASS.LTC128B.128 [R5+0x1e400], desc[UR36][R2.64], !P6 ;  /* 0x1e40000002057fae */ /* 0x000fe8000f101d64 */
[----:B------:R-:W-:Y:S04]  /*f470*/  LDGSTS.E.BYPASS.LTC128B.128 [R5+0x21400], desc[UR36][R2.64+0x80], !P5 ;  /* 0x2140008002057fae */ /* 0x000fe8000e901d64 */
[----:B------:R0:W-:Y:S04]  /*f480*/  LDGSTS.E.BYPASS.LTC128B.128 [R5+0x24400], desc[UR36][R2.64+0x100], !P4 ;  /* 0x2440010002057fae */ /* 0x0001e8000e101d64 */
[----:B0-----:R-:W0:Y:S04]  /*f490*/  SHFL.IDX PT, R2, R7, 0x1, 0x181f ;  /* 0x00381f0007027f89 */ /* 0x001e2800000e0000 */
[----:B------:R-:W1:Y:S01]  /*f4a0*/  SHFL.IDX PT, R3, R8, 0x1, 0x181f ;  /* 0x00381f0008037f89 */ /* 0x000e6200000e0000 */
[----:B0-----:R-:W-:-:S04]  /*f4b0*/  IADD3 R2, P0, R2, R4, RZ ;  /* 0x0000000402027210 */ /* 0x001fc80007f1e0ff */
[----:B-1----:R-:W-:-:S05]  /*f4c0*/  IADD3.X R3, RZ, R3, RZ, P0, !PT ;  /* 0x00000003ff037210 */ /* 0x002fca00007fe4ff */
[----:B------:R-:W-:Y:S04]  /*f4d0*/  LDGSTS.E.BYPASS.LTC128B.128 [R5+0x1ec00], desc[UR36][R2.64], !P6 ;  /* 0x1ec0000002057fae */ /* 0x000fe8000f101d64 */
[----:B------:R-:W-:Y:S04]  /*f4e0*/  LDGSTS.E.BYPASS.LTC128B.128 [R5+0x21c00], desc[UR36][R2.64+0x80], !P5 ;  /* 0x21c0008002057fae */ /* 0x000fe8000e901d64 */
[----:B------:R0:W-:Y:S04]  /*f4f0*/  LDGSTS.E.BYPASS.LTC128B.128 [R5+0x24c00], desc[UR36][R2.64+0x100], !P4 ;  /* 0x24c0010002057fae */ /* 0x0001e8000e101d64 */
[----:B0-----:R-:W0:Y:S02]  /*f500*/  SHFL.IDX PT, R2, R7, 0x2, 0x181f ;  /* 0x00581f0007027f89 */ /* 0x001e2400000e0000 */
[----:B0-----:R-:W-:-:S05]  /*f510*/  IADD3 R2, P0, R2, R4, RZ ;  /* 0x0000000402027210 */ /* 0x001fca0007f1e0ff */
[----:B------:R-:W-:Y:S02]  /*f520*/  IMAD.X R3, RZ, RZ, R35, P0 ;  /* 0x000000ffff037224 */ /* 0x000fe400000e0623 */
[----:B------:R-:W-:Y:S04]  /*f530*/  SHFL.IDX PT, R35, R8, 0x3, 0x181f ;  /* 0x00781f0008237f89 */ /* 0x000fe800000e0000 */
        /* <DEDUP_REMOVED lines=13> */
[----:B------:R0:W1:Y:S04]  /*f610*/  SHFL.IDX PT, R35, R8, 0x5, 0x181f ;  /* 0x00b81f0008237f89 */ /* 0x00006800000e0000 */
[----:B------:R-:W-:Y:S04]  /*f620*/  LDGSTS.E.BYPASS.LTC128B.128 [R5+0x20400], desc[UR36][R2.64], !P6 ;  /* 0x2040000002057fae */ /* 0x000fe8000f101d64 */
[----:B------:R-:W-:Y:S04]  /*f630*/  LDGSTS.E.BYPASS.LTC128B.128 [R5+0x23400], desc[UR36][R2.64+0x80], !P5 ;  /* 0x2340008002057fae */ /* 0x000fe8000e901d64 */
[----:B------:R2:W-:Y:S04]  /*f640*/  LDGSTS.E.BYPASS.LTC128B.128 [R5+0x26400], desc[UR36][R2.64+0x100], !P4 ;  /* 0x2640010002057fae */ /* 0x0005e8000e101d64 */
[----:B-12---:R0:W2:Y:S02]  /*f650*/  SHFL.IDX PT, R2, R7, 0x5, 0x181f ;  /* 0x00b81f0007027f89 */ /* 0x0060a400000e0000 */
.L_x_369:
[----:B------:R-:W-:Y:S02]  /*f660*/  LOP3.LUT P6, RZ, R23, 0x4, RZ, 0xc0, !PT ;  /* 0x0000000417ff7812 */ /* 0x000fe400078cc0ff */
[----:B--2---:R-:W-:-:S05]  /*f670*/  IADD3 R2, P0, R2, R4, RZ ;  /* 0x0000000402027210 */ /* 0x004fca0007f1e0ff */
[----:B------:R-:W-:Y:S01]  /*f680*/  IMAD.X R3, RZ, RZ, R35, P0 ;  /* 0x000000ffff037224 */ /* 0x000fe200000e0623 */
[----:B------:R-:W-:-:S05]  /*f690*/  PLOP3.LUT P0, PT, PT, PT, PT, 0x80, 0x0 ;  /* 0x000000000000781c */ /* 0x000fca0003f0f070 */
[----:B------:R-:W-:Y:S01]  /*f6a0*/  @!PT LDS RZ, [RZ] ;  /* 0x00000000fffff984 */ /* 0x000fe20000000800 */
[----:B------:R-:W-:Y:S01]  /*f6b0*/  @!PT LDS RZ, [RZ] ;  /* 0x00000000fffff984 */ /* 0x000fe20000000800 */
[----:B------:R-:W-:Y:S01]  /*f6c0*/  @!PT LDS RZ, [RZ] ;  /* 0x00000000fffff984 */ /* 0x000fe20000000800 */
[----:B------:R1:W-:Y:S04]  /*f6d0*/  LDGSTS.E.BYPASS.LTC128B.128 [R5+0x20c00], desc[UR36][R2.64], !P6 ;  /* 0x20c0000002057fae */ /* 0x0003e8000f101d64 */
[----:B------:R1:W-:Y:S04]  /*f6e0*/  LDGSTS.E.BYPASS.LTC128B.128 [R5+0x23c00], desc[UR36][R2.64+0x80], !P5 ;  /* 0x23c0008002057fae */ /* 0x0003e8000e901d64 */
[----:B------:R1:W-:Y:S01]  /*f6f0*/  LDGSTS.E.BYPASS.LTC128B.128 [R5+0x26c00], desc[UR36][R2.64+0x100], !P4 ;  /* 0x26c0010002057fae */ /* 0x0003e2000e101d64 */
[----:B------:R-:W-:Y:S01]  /*f700*/  NOP ;  /* 0x0000000000007918 */ /* 0x000fe20000000000 */
.L_x_276:
        /* <DEDUP_REMOVED lines=10> */
.L_x_277:
[----:B------:R2:W-:Y:S01]  /*f7b0*/  SYNCS.ARRIVE.TRANS64.A1T0 RZ, [R6+URZ+0x30830], RZ ;  /* 0x030830ff06ff79a7 */ /* 0x0005e2000810003f */
[----:B------:R-:W-:Y:S05]  /*f7c0*/  @!P5 BRA `(.L_x_278) ;  /* 0x000000000004d947 */ /* 0x000fea0003800000 */
[----:B------:R-:W-:Y:S01]  /*f7d0*/  BPT.TRAP 0x1 ;  /* 0x000000040000795c */ /* 0x000fe20000300000 */
.L_x_278:
[----:B-1----:R-:W-:Y:S01]  /*f7e0*/  SHF.L.U32 R2, R17, 0x1f, RZ ;  /* 0x0000001f11027819 */ /* 0x002fe200000006ff */
[----:B--2---:R-:W-:Y:S01]  /*f7f0*/  IMAD R6, R10, 0x8, R22 ;  /* 0x000000080a067824 */ /* 0x004fe200078e0216 */
[----:B------:R-:W-:Y:S01]  /*f800*/  BSSY B1, `(.L_x_279) ;  /* 0x0000004000017945 */ /* 0x000fe20003800000 */
[----:B0-----:R-:W-:Y:S02]  /*f810*/  IMAD R7, R29, -0x60, R37 ;  /* 0xffffffa01d077824 */ /* 0x001fe400078e0225 */
[----:B------:R-:W0:Y:S02]  /*f820*/  SYNCS.PHASECHK.TRANS64.TRYWAIT P0, [R6+URZ+0x30860], R2 ;  /* 0x03086002060075a7 */ /* 0x000e24000800017f */
[----:B0-----:R-:W-:Y:S05]  /*f830*/  @!P0 BRA `(.L_x_280) ;  /* 0x0000003c001c8947 */ /* 0x001fea0003800000 */
.L_x_370:
[----:B------:R-:W-:Y:S05]  /*f840*/  BSYNC B1 ;  /* 0x0000000000017941 */ /* 0x000fea0003800000 */
.L_x_279:
[----:B------:R-:W1:Y:S01]  /*f850*/  S2R R3, SR_TID.X ;  /* 0x0000000000037919 */ /* 0x000e620000002100 */
[----:B------:R-:W-:Y:S01]  /*f860*/  UMOV UR4, 0xffffffff ;  /* 0xffffffff00047882 */ /* 0x000fe20000000000 */
[----:B------:R-:W-:Y:S01]  /*f870*/  IMAD R5, R10, 0x4800, R34 ;  /* 0x000048000a057824 */ /* 0x000fe200078e0222 */
[----:B-1----:R-:W-:-:S04]  /*f880*/  LOP3.LUT R3, R3, 0x7f, RZ, 0xc0, !PT ;  /* 0x0000007f03037812 */ /* 0x002fc800078ec0ff */
[----:B------:R-:W-:-:S05]  /*f890*/  SHF.R.U32.HI R3, RZ, 0x3, R3 ;  /* 0x00000003ff037819 */ /* 0x000fca0000011603 */
[----:B------:R-:W-:Y:S01]  /*f8a0*/  IMAD.IADD R7, R7, 0x1, -R3 ;  /* 0x0000000107077824 */ /* 0x000fe200078e0a03 */
[----:B------:R-:W-:Y:S06]  /*f8b0*/  BRA.DIV UR4, `(.L_x_281) ;  /* 0x0000003e04107947 */ /* 0x000fec000b800000 */
[----:B0-----:R-:W0:Y:S01]  /*f8c0*/  SHFL.IDX PT, R2, R18, RZ, 0x181f ;  /* 0x00181fff12027589 */ /* 0x001e2200000e0000 */
[----:B------:R-:W-:-:S03]  /*f8d0*/  IMAD R5, R5, 0x2, R22 ;  /* 0x0000000205057824 */ /* 0x000fc600078e0216 */
[----:B------:R-:W1:Y:S04]  /*f8e0*/  SHFL.IDX PT, R3, R24, RZ, 0x181f ;  /* 0x00181fff18037589 */ /* 0x000e6800000e0000 */
[----:B------:R-:W-:Y:S01]  /*f8f0*/  SHFL.IDX PT, R14, R18, 0x5, 0x181f ;  /* 0x00b81f00120e7f89 */ /* 0x000fe200000e0000 */
[----:B0-----:R-:W-:-:S05]  /*f900*/  IADD3 R2, P0, R2, R4, RZ ;  /* 0x0000000402027210 */ /* 0x001fca0007f1e0ff */
[----:B-1----:R-:W-:Y:S01]  /*f910*/  IMAD.X R3, RZ, RZ, R3, P0 ;  /* 0x000000ffff037224 */ /* 0x002fe200000e0603 */
[----:B------:R-:W-:-:S13]  /*f920*/  ISETP.LT.OR P0, PT, R7, 0x1, P3 ;  /* 0x000000010700780c */ /* 0x000fda0001f01670 */
[----:B------:R-:W-:Y:S01]  /*f930*/  LDGSTS.E.BYPASS.LTC128B.128 [R5+0x400], desc[UR36][R2.64], !P0 ;  /* 0x0040000002057fae */ /* 0x000fe2000c101d64 */
[----:B------:R-:W-:-:S13]  /*f940*/  ISETP.LT.OR P0, PT, R7, 0x1, P2 ;  /* 0x000000010700780c */ /* 0x000fda0001701670 */
[----:B------:R-:W-:Y:S01]  /*f950*/  LDGSTS.E.BYPASS.LTC128B.128 [R5+0x3400], desc[UR36][R2.64+0x80], !P0 ;  /* 0x0340008002057fae */ /* 0x000fe2000c101d64 */
[----:B------:R-:W-:-:S13]  /*f960*/  ISETP.LT.OR P0, PT, R7, 0x1, P1 ;  /* 0x000000010700780c */ /* 0x000fda0000f01670 */
[----:B------:R0:W-:Y:S04]  /*f970*/  LDGSTS.E.BYPASS.LTC128B.128 [R5+0x6400], desc[UR36][R2.64+0x100], !P0 ;  /* 0x0640010002057fae */ /* 0x0001e8000c101d64 */
[----:B0-----:R-:W0:Y:S04]  /*f980*/  SHFL.IDX PT, R2, R18, 0x1, 0x181f ;  /* 0x00381f0012027f89 */ /* 0x001e2800000e0000 */
[----:B------:R-:W1:Y:S01]  /*f990*/  SHFL.IDX PT, R3, R24, 0x1, 0x181f ;  /* 0x00381f0018037f89 */ /* 0x000e6200000e0000 */
[----:B0-----:R-:W-:-:S04]  /*f9a0*/  IADD3 R2, P0, R2, R4, RZ ;  /* 0x0000000402027210 */ /* 0x001fc80007f1e0ff */
[----:B-1----:R-:W-:Y:S02]  /*f9b0*/  IADD3.X R3, RZ, R3, RZ, P0, !PT ;  /* 0x00000003ff037210 */ /* 0x002fe400007fe4ff */
        /* <DEDUP_REMOVED lines=27> */
[----:B------:R-:W1:Y:S04]  /*fb70*/  SHFL.IDX PT, R3, R24, 0x4, 0x181f ;  /* 0x00981f0018037f89 */ /* 0x000e6800000e0000 */
[----:B------:R-:W2:Y:S01]  /*fb80*/  SHFL.IDX PT, R24, R24, 0x5, 0x181f ;  /* 0x00b81f0018187f89 */ /* 0x000ea200000e0000 */
[----:B0-----:R-:W-:-:S05]  /*fb90*/  IADD3 R2, P0, R2, R4, RZ ;  /* 0x0000000402027210 */ /* 0x001fca0007f1e0ff */
[----:B-1----:R-:W-:Y:S01]  /*fba0*/  IMAD.X R3, RZ, RZ, R3, P0 ;  /* 0x000000ffff037224 */ /* 0x002fe200000e0603 */
[----:B------:R-:W-:-:S13]  /*fbb0*/  ISETP.LT.OR P0, PT, R7, 0x41, P3 ;  /* 0x000000410700780c */ /* 0x000fda0001f01670 */
[----:B------:R1:W-:Y:S01]  /*fbc0*/  LDGSTS.E.BYPASS.LTC128B.128 [R5+0x2400], desc[UR36][R2.64], !P0 ;  /* 0x0240000002057fae */ /* 0x0003e2000c101d64 */
[----:B------:R-:W-:-:S13]  /*fbd0*/  ISETP.LT.OR P0, PT, R7, 0x41, P2 ;  /* 0x000000410700780c */ /* 0x000fda0001701670 */
[----:B------:R1:W-:Y:S01]  /*fbe0*/  LDGSTS.E.BYPASS.LTC128B.128 [R5+0x5400], desc[UR36][R2.64+0x80], !P0 ;  /* 0x0540008002057fae */ /* 0x0003e2000c101d64 */
[----:B------:R-:W-:-:S13]  /*fbf0*/  ISETP.LT.OR P0, PT, R7, 0x41, P1 ;  /* 0x000000410700780c */ /* 0x000fda0000f01670 */
[----:B--2---:R1:W-:Y:S02]  /*fc00*/  LDGSTS.E.BYPASS.LTC128B.128 [R5+0x8400], desc[UR36][R2.64+0x100], !P0 ;  /* 0x0840010002057fae */ /* 0x0043e4000c101d64 */
.L_x_384:
[----:B01----:R-:W-:Y:S01]  /*fc10*/  IADD3 R2, P0, R14, R4, RZ ;  /* 0x000000040e027210 */ /* 0x003fe20007f1e0ff */
[----:B------:R-:W-:Y:S01]  /*fc20*/  ULDC.64 UR4, c[0x0][0x328] ;  /* 0x0000ca0000047ab9 */ /* 0x000fe20000000a00 */
[----:B------:R-:W-:Y:S01]  /*fc30*/  ULDC.64 UR6, c[0x0][0x318] ;  /* 0x0000c60000067ab9 */ /* 0x000fe20000000a00 */
[----:B------:R-:W-:Y:S02]  /*fc40*/  IMAD R20, R20, UR4, RZ ;  /* 0x0000000414147c24 */ /* 0x000fe4000f8e02ff */
[----:B------:R-:W-:Y:S01]  /*fc50*/  IMAD.X R3, RZ, RZ, R24, P0 ;  /* 0x000000ffff037224 */ /* 0x000fe200000e0618 */
[----:B------:R-:W-:-:S13]  /*fc60*/  ISETP.LT.OR P0, PT, R7, 0x51, P3 ;  /* 0x000000510700780c */ /* 0x000fda0001f01670 */
[----:B------:R-:W-:Y:S01]  /*fc70*/  @!PT LDS RZ, [RZ] ;  /* 0x00000000fffff984 */ /* 0x000fe20000000800 */
[----:B------:R-:W-:Y:S01]  /*fc80*/  @!PT LDS RZ, [RZ] ;  /* 0x00000000fffff984 */ /* 0x000fe20000000800 */
[----:B------:R-:W-:Y:S01]  /*fc90*/  @!PT LDS RZ, [RZ] ;  /* 0x00000000fffff984 */ /* 0x000fe20000000800 */
[----:B------:R-:W-:Y:S01]  /*fca0*/  LDGSTS.E.BYPASS.LTC128B.128 [R5+0x2c00], desc[UR36][R2.64], !P0 ;  /* 0x02c0000002057fae */ /* 0x000fe2000c101d64 */
[----:B------:R-:W-:-:S13]  /*fcb0*/  ISETP.LT.OR P0, PT, R7, 0x51, P2 ;  /* 0x000000510700780c */ /* 0x000fda0001701670 */
[----:B------:R-:W-:Y:S01]  /*fcc0*/  LDGSTS.E.BYPASS.LTC128B.128 [R5+0x5c00], desc[UR36][R2.64+0x80], !P0 ;  /* 0x05c0008002057fae */ /* 0x000fe2000c101d64 */
[----:B------:R-:W-:Y:S01]  /*fcd0*/  ISETP.LT.OR P0, PT, R7, 0x51, P1 ;  /* 0x000000510700780c */ /* 0x000fe20000f01670 */
[----:B------:R-:W-:-:S12]  /*fce0*/  IMAD R7, R9, UR5, R20 ;  /* 0x0000000509077c24 */ /* 0x000fd8000f8e0214 */
[----:B------:R0:W-:Y:S02]  /*fcf0*/  LDGSTS.E.BYPASS.LTC128B.128 [R5+0x8c00], desc[UR36][R2.64+0x100], !P0 ;  /* 0x08c0010002057fae */ /* 0x0001e4000c101d64 */
[----:B0-----:R-:W-:Y:S01]  /*fd00*/  IMAD.WIDE.U32 R2, R9, UR4, RZ ;  /* 0x0000000409027c25 */ /* 0x001fe2000f8e00ff */
[----:B------:R-:W-:-:S03]  /*fd10*/  ULDC.64 UR4, c[0x0][0x338] ;  /* 0x0000ce0000047ab9 */ /* 0x000fc60000000a00 */
[----:B------:R-:W-:Y:S02]  /*fd20*/  IMAD.IADD R3, R3, 0x1, R7 ;  /* 0x0000000103037824 */ /* 0x000fe400078e0207 */
[----:B------:R-:W-:Y:S02]  /*fd30*/  IMAD R21, R21, UR4, RZ ;  /* 0x0000000415157c24 */ /* 0x000fe4000f8e02ff */
[----:B------:R-:W-:-:S04]  /*fd40*/  IMAD.WIDE.U32 R2, R0, UR4, R2 ;  /* 0x0000000400027c25 */ /* 0x000fc8000f8e0002 */
[----:B------:R-:W-:Y:S01]  /*fd50*/  IMAD R21, R0, UR5, R21 ;  /* 0x0000000500157c24 */ /* 0x000fe2000f8e0215 */
[----:B------:R-:W-:Y:S01]  /*fd60*/  ULDC.64 UR4, c[0x0][0x330] ;  /* 0x0000cc0000047ab9 */ /* 0x000fe20000000a00 */
[----:B------:R-:W-:Y:S02]  /*fd70*/  NOP ;  /* 0x0000000000007918 */ /* 0x000fe40000000000 */
[----:B------:R-:W-:Y:S02]  /*fd80*/  IMAD.IADD R3, R3, 0x1, R21 ;  /* 0x0000000103037824 */ /* 0x000fe400078e0215 */
[----:B------:R-:W-:-:S04]  /*fd90*/  IMAD.WIDE.U32 R2, R26, UR4, R2 ;  /* 0x000000041a027c25 */ /* 0x000fc8000f8e0002 */
[----:B------:R-:W-:Y:S01]  /*fda0*/  IMAD R3, R26, UR5, R3 ;  /* 0x000000051a037c24 */ /* 0x000fe2000f8e0203 */
[----:B------:R-:W-:-:S04]  /*fdb0*/  LEA R18, P0, R2, UR6, 0x1 ;  /* 0x0000000602127c11 */ /* 0x000fc8000f8008ff */
[----:B------:R-:W-:Y:S02]  /*fdc0*/  LEA.HI.X R24, R2, UR7, R3, 0x1, P0 ;  /* 0x0000000702187c11 */ /* 0x000fe400080f0c03 */
[----:B------:R-:W-:-:S13]  /*fdd0*/  PLOP3.LUT P0, PT, PT, PT, PT, 0x80, 0x0 ;  /* 0x000000000000781c */ /* 0x000fda0003f0f070 */
.L_x_282:
        /* <DEDUP_REMOVED lines=10> */
.L_x_283:
[----:B------:R-:W2:Y:S01]  /*fe80*/  LDL R0, [R1] ;  /* 0x0000000001007983 */ /* 0x000ea20000100800 */
[----:B------:R1:W-:Y:S01]  /*fe90*/  SYNCS.ARRIVE.TRANS64.A1T0 RZ, [R6+URZ+0x30850], RZ ;  /* 0x030850ff06ff79a7 */ /* 0x0003e2000810003f */
[C---:B------:R-:W-:Y:S01]  /*fea0*/  VIADD R8, R25.reuse, 0xffffffff ;  /* 0xffffffff19087836 */ /* 0x040fe20000000000 */
[----:B------:R-:W-:Y:S01]  /*feb0*/  MOV R10, R27 ;  /* 0x0000001b000a7202 */ /* 0x000fe20000000f00 */
[----:B------:R-:W-:Y:S02]  /*fec0*/  IMAD.MOV.U32 R17, RZ, RZ, R28 ;  /* 0x000000ffff117224 */ /* 0x000fe400078e001c */
[----:B------:R-:W-:Y:S01]  /*fed0*/  IMAD.MOV.U32 R29, RZ, RZ, R25 ;  /* 0x000000ffff1d7224 */ /* 0x000fe200078e0019 */
[----:B--2---:R-:W-:-:S13]  /*fee0*/  ISETP.GT.AND P0, PT, R25, R0, PT ;  /* 0x000000001900720c */ /* 0x004fda0003f04270 */
[----:B-1----:R-:W-:Y:S05]  /*fef0*/  @P0 BRA `(.L_x_284) ;  /* 0xfffffff000180947 */ /* 0x002fea000383ffff */
.L_x_271:
[----:B------:R-:W-:Y:S05]  /*ff00*/  BSYNC B0 ;  /* 0x0000000000007941 */ /* 0x000fea0003800000 */
.L_x_270:
[----:B------:R-:W1:Y:S01]  /*ff10*/  S2R R0, SR_TID.X ;  /* 0x0000000000007919 */ /* 0x000e620000002100 */
[----:B------:R-:W-:Y:S01]  /*ff20*/  BSSY B0, `(.L_x_285) ;  /* 0x0000010000007945 */ /* 0x000fe20003800000 */
[----:B-1----:R-:W-:-:S04]  /*ff30*/  LOP3.LUT R0, R0, 0x7f, RZ, 0xc0, !PT ;  /* 0x0000007f00007812 */ /* 0x002fc800078ec0ff */
[----:B------:R-:W-:-:S13]  /*ff40*/  ISETP.NE.AND P0, PT, R0, RZ, PT ;  /* 0x000000ff0000720c */ /* 0x000fda0003f05270 */
[----:B------:R-:W-:Y:S05]  /*ff50*/  @P0 BRA `(.L_x_286) ;  /* 0x0000000000300947 */ /* 0x000fea0003800000 */
[----:B------:R-:W1:Y:S01]  /*ff60*/  S2R R5, SR_LANEID ;  /* 0x0000000000057919 */ /* 0x000e620000000000 */
[----:B------:R-:W-:Y:S01]  /*ff70*/  VOTEU.ANY UR4, UPT, PT ;  /* 0x0000000000047886 */ /* 0x000fe200038e0100 */
[----:B0-----:R-:W0:Y:S01]  /*ff80*/  LDC.64 R2, c[0x0][0xc60] ;  /* 0x00031800ff027b82 */ /* 0x001e220000000a00 */
[----:B------:R-:W1:Y:S02]  /*ff90*/  FLO.U32 R0, UR4 ;  /* 0x0000000400007d00 */ /* 0x000e6400080e0000 */
[----:B-1----:R-:W-:-:S06]  /*ffa0*/  ISETP.EQ.U32.AND P0, PT, R0, R5, PT ;  /* 0x000000050000720c */ /* 0x002fcc0003f02070 */
[----:B------:R-:W0:Y:S07]  /*ffb0*/  POPC R5, UR4 ;  /* 0x0000000400057d09 */ /* 0x000e2e0008000000 */
[----:B0-----:R-:W3:Y:S01]  /*ffc0*/  @P0 ATOMG.E.ADD.STRONG.GPU PT, R3, desc[UR36][R2.64], R5 ;  /* 0x00000005020309a8 */ /* 0x001ee200081ee1e4 */
[----:B------:R-:W0:Y:S02]  /*ffd0*/  S2R R4, SR_LTMASK ;  /* 0x0000000000047919 */ /* 0x000e240000003900 */
[----:B0-----:R-:W-:-:S04]  /*ffe0*/  LOP3.LUT R4, R4, UR4, RZ, 0xc0, !PT ;  /* 0x0000000404047c12 */ /* 0x001fc8000f8ec0ff */
[----:B------:R-:W0:Y:S01]  /*fff0*/  POPC R7, R4 ;  /* 0x0000000400077309 */ /* 0x000e220000000000 */
[----:B---3--:R-:W0:Y:S02]  /*10000*/  SHFL.IDX PT, R0, R3, R0, 0x1f ;  /* 0x00001f0003007589 */ /* 0x008e2400000e0000 */
[----:B0-----:R-:W-:-:S07]  /*10010*/  IADD3 R16, R0, UR39, R7 ;  /* 0x0000002700107c10 */ /* 0x001fce000fffe007 */
.L_x_286:
[----:B------:R-:W-:Y:S05]  /*10020*/  BSYNC B0 ;  /* 0x0000000000007941 */ /* 0x000fea0003800000 */
.L_x_285:
[----:B------:R-:W-:-:S13]  /*10030*/  LOP3.LUT P0, RZ, R23, 0x10, RZ, 0xc0, !PT ;  /* 0x0000001017ff7812 */ /* 0x000fda000780c0ff */
[----:B------:R-:W-:Y:S05]  /*10040*/  @!P0 BRA `(.L_x_287) ;  /* 0x0000000000048947 */ /* 0x000fea0003800000 */
[----:B------:R-:W-:Y:S01]  /*10050*/  BPT.TRAP 0x1 ;  /* 0x000000040000795c */ /* 0x000fe20000300000 */
.L_x_287:
[----:B------:R-:W-:Y:S01]  /*10060*/  IMAD R0, R27, 0x8, R22 ;  /* 0x000000081b007824 */ /* 0x000fe200078e0216 */
[----:B0-----:R-:W-:Y:S01]  /*10070*/  SHF.L.U32 R3, R28, 0x1f, RZ ;  /* 0x0000001f1c037819 */ /* 0x001fe200000006ff */
[----:B------:R-:W-:Y:S01]  /*10080*/  BSSY B0, `(.L_x_288) ;  /* 0x0000004000007945 */ /* 0x000fe20003800000 */
[----:B------:R-:W-:Y:S02]  /*10090*/  IMAD R6, R25, -0x60, R37 ;  /* 0xffffffa019067824 */ /* 0x000fe400078e0225 */
[----:B------:R-:W0:Y:S02]  /*100a0*/  SYNCS.PHASECHK.TRANS64.TRYWAIT P0, [R0+URZ+0x30860], R3 ;  /* 0x03086003000075a7 */ /* 0x000e24000800017f */
[----:B0-----:R-:W-:Y:S05]  /*100b0*/  @!P0 BRA `(.L_x_289) ;  /* 0x0000003c00208947 */ /* 0x001fea0003800000 */
.L_x_385:
[----:B------:R-:W-:Y:S05]  /*100c0*/  BSYNC B0 ;  /* 0x0000000000007941 */ /* 0x000fea0003800000 */
.L_x_288:
[----:B------:R-:W1:Y:S01]  /*100d0*/  S2R R2, SR_TID.X ;  /* 0x0000000000027919 */ /* 0x000e620000002100 */
[----:B------:R-:W-:Y:S01]  /*100e0*/  UMOV UR4, 0xffffffff ;  /* 0xffffffff00047882 */ /* 0x000fe20000000000 */
[----:B------:R-:W-:Y:S01]  /*100f0*/  IMAD R7, R27, 0x4800, R34 ;  /* 0x000048001b077824 */ /* 0x000fe200078e0222 */
[----:B-1----:R-:W-:-:S04]  /*10100*/  LOP3.LUT R2, R2, 0x7f, RZ, 0xc0, !PT ;  /* 0x0000007f02027812 */ /* 0x002fc800078ec0ff */
[----:B------:R-:W-:-:S05]  /*10110*/  SHF.R.U32.HI R2, RZ, 0x3, R2 ;  /* 0x00000003ff027819 */ /* 0x000fca0000011602 */
[----:B------:R-:W-:Y:S01]  /*10120*/  IMAD.IADD R6, R6, 0x1, -R2 ;  /* 0x0000000106067824 */ /* 0x000fe200078e0a02 */
[----:B------:R-:W-:Y:S06]  /*10130*/  BRA.DIV UR4, `(.L_x_290) ;  /* 0x0000003e04147947 */ /* 0x000fec000b800000 */
[----:B--2---:R-:W1:Y:S01]  /*10140*/  SHFL.IDX PT, R14, R18, RZ, 0x181f ;  /* 0x00181fff120e7589 */ /* 0x004e6200000e0000 */
[----:B------:R-:W-:Y:S01]  /*10150*/  ULDC UR4, c[0x0][0x2f4] ;  /* 0x0000bd0000047ab9 */ /* 0x000fe20000000800 */
[C---:B------:R-:W-:Y:S01]  /*10160*/  IMAD.SHL.U32 R5, R31.reuse, 0x2, RZ ;  /* 0x000000021f057824 */ /* 0x040fe200078e00ff */
[----:B------:R-:W-:Y:S01]  /*10170*/  ISETP.GE.AND P2, PT, R31, UR4, PT ;  /* 0x000000041f007c0c */ /* 0x000fe2000bf46270 */
[----:B0-----:R-:W0:Y:S01]  /*10180*/  SHFL.IDX PT, R3, R24, RZ, 0x181f ;  /* 0x00181fff18037589 */ /* 0x001e2200000e0000 */
[----:B------:R-:W-:Y:S01]  /*10190*/  IMAD R4, R7, 0x2, R22 ;  /* 0x0000000207047824 */ /* 0x000fe200078e0216 */
[----:B------:R-:W-:Y:S02]  /*101a0*/  ISETP.GE.AND P1, PT, R33, UR4, PT ;  /* 0x0000000421007c0c */ /* 0x000fe4000bf26270 */
[C---:B------:R-:W-:Y:S01]  /*101b0*/  ISETP.LT.OR P4, PT, R6.reuse, 0x1, P2 ;  /* 0x000000010600780c */ /* 0x040fe20001781670 */
[----:B------:R-:W-:Y:S01]  /*101c0*/  SHFL.IDX PT, R7, R24, 0x1, 0x181f ;  /* 0x00381f0018077f89 */ /* 0x000fe200000e0000 */
[----:B------:R-:W-:-:S02]  /*101d0*/  ISETP.LT.OR P3, PT, R6, 0x1, P1 ;  /* 0x000000010600780c */ /* 0x000fc40000f61670 */
[----:B-1----:R-:W-:Y:S02]  /*101e0*/  IADD3 R2, P0, R14, R5, RZ ;  /* 0x000000050e027210 */ /* 0x002fe40007f1e0ff */
[----:B------:R-:W1:Y:S03]  /*101f0*/  SHFL.IDX PT, R14, R18, 0x1, 0x181f ;  /* 0x00381f00120e7f89 */ /* 0x000e6600000e0000 */
[----:B0-----:R-:W-:Y:S01]  /*10200*/  IMAD.X R3, RZ, RZ, R3, P0 ;  /* 0x000000ffff037224 */ /* 0x001fe200000e0603 */
[----:B------:R-:W-:-:S04]  /*10210*/  ISETP.GE.AND P0, PT, R32, UR4, PT ;  /* 0x0000000420007c0c */ /* 0x000fc8000bf06270 */
[----:B------:R-:W-:Y:S01]  /*10220*/  LDGSTS.E.BYPASS.LTC128B.128 [R4+0x400], desc[UR36][R2.64], !P4 ;  /* 0x0040000002047fae */ /* 0x000fe2000e101d64 */
[----:B------:R-:W-:-:S03]  /*10230*/  ISETP.LT.OR P4, PT, R6, 0x1, P0 ;  /* 0x000000010600780c */ /* 0x000fc60000781670 */
[----:B------:R-:W-:Y:S10]  /*10240*/  LDGSTS.E.BYPASS.LTC128B.128 [R4+0x3400], desc[UR36][R2.64+0x80], !P3 ;  /* 0x0340008002047fae */ /* 0x000ff4000d901d64 */
[----:B------:R1:W-:Y:S01]  /*10250*/  LDGSTS.E.BYPASS.LTC128B.128 [R4+0x6400], desc[UR36][R2.64+0x100], !P4 ;  /* 0x0640010002047fae */ /* 0x0003e2000e101d64 */
[----:B------:R-:W-:-:S02]  /*10260*/  ISETP.LT.OR P4, PT, R6, 0x11, P2 ;  /* 0x000000110600780c */ /* 0x000fc40001781670 */
[----:B-1----:R-:W-:Y:S02]  /*10270*/  IADD3 R2, P3, R14, R5, RZ ;  /* 0x000000050e027210 */ /* 0x002fe40007f7e0ff */
[----:B------:R-:W0:Y:S03]  /*10280*/  SHFL.IDX PT, R14, R18, 0x2, 0x181f ;  /* 0x00581f00120e7f89 */ /* 0x000e2600000e0000 */
[----:B------:R-:W-:Y:S01]  /*10290*/  IMAD.X R3, RZ, RZ, R7, P3 ;  /* 0x000000ffff037224 */ /* 0x000fe200018e0607 */
[C---:B------:R-:W-:Y:S01]  /*102a0*/  ISETP.LT.OR P3, PT, R6.reuse, 0x11, P1 ;  /* 0x000000110600780c */ /* 0x040fe20000f61670 */
[----:B------:R-:W1:Y:S04]  /*102b0*/  SHFL.IDX PT, R7, R24, 0x2, 0x181f ;  /* 0x00581f0018077f89 */ /* 0x000e6800000e0000 */
[----:B------:R-:W-:Y:S01]  /*102c0*/  LDGSTS.E.BYPASS.LTC128B.128 [R4+0xc00], desc[UR36][R2.64], !P4 ;  /* 0x00c0000002047fae */ /* 0x000fe2000e101d64 */
[----:B------:R-:W-:-:S07]  /*102d0*/  ISETP.LT.OR P4, PT, R6, 0x11, P0 ;  /* 0x000000110600780c */ /* 0x000fce0000781670 */
[----:B------:R-:W-:Y:S06]  /*102e0*/  LDGSTS.E.BYPASS.LTC128B.128 [R4+0x3c00], desc[UR36][R2.64+0x80], !P3 ;  /* 0x03c0008002047fae */ /* 0x000fec000d901d64 */
[----:B------:R0:W-:Y:S01]  /*102f0*/  LDGSTS.E.BYPASS.LTC128B.128 [R4+0x6c00], desc[UR36][R2.64+0x100], !P4 ;  /* 0x06c0010002047fae */ /* 0x0001e2000e101d64 */
[----:B------:R-:W-:Y:S02]  /*10300*/  ISETP.LT.OR P4, PT, R6, 0x21, P2 ;  /* 0x000000210600780c */ /* 0x000fe40001781670 */
[----:B0-----:R-:W-:Y:S02]  /*10310*/  IADD3 R2, P3, R14, R5, RZ ;  /* 0x000000050e027210 */ /* 0x001fe40007f7e0ff */
[----:B------:R-:W0:Y:S03]  /*10320*/  SHFL.IDX PT, R14, R18, 0x3, 0x181f ;  /* 0x00781f00120e7f89 */ /* 0x000e2600000e0000 */
[----:B-1----:R-:W-:Y:S01]  /*10330*/  IMAD.X R3, RZ, RZ, R7, P3 ;  /* 0x000000ffff037224 */ /* 0x002fe200018e0607 */
        /* <DEDUP_REMOVED lines=8> */
[----:B------:R-:W0:Y:S02]  /*103c0*/  SHFL.IDX PT, R14, R18, 0x4, 0x181f ;  /* 0x00981f00120e7f89 */ /* 0x000e2400000e0000 */
[----:B-1----:R-:W-:-:S02]  /*103d0*/  IADD3.X R3, RZ, R7, RZ, P3, !PT ;  /* 0x00000007ff037210 */ /* 0x002fc40001ffe4ff */
[----:B------:R-:W1:Y:S01]  /*103e0*/  SHFL.IDX PT, R7, R24, 0x4, 0x181f ;  /* 0x00981f0018077f89 */ /* 0x000e6200000e0000 */
[----:B------:R-:W-:-:S04]  /*103f0*/  ISETP.LT.OR P3, PT, R6, 0x31, P1 ;  /* 0x000000310600780c */ /* 0x000fc80000f61670 */
[----:B------:R-:W-:Y:S01]  /*10400*/  LDGSTS.E.BYPASS.LTC128B.128 [R4+0x1c00], desc[UR36][R2.64], !P4 ;  /* 0x01c0000002047fae */ /* 0x000fe2000e101d64 */
[----:B------:R-:W-:-:S03]  /*10410*/  ISETP.LT.OR P4, PT, R6, 0x31, P0 ;  /* 0x000000310600780c */ /* 0x000fc60000781670 */
[----:B------:R-:W2:Y:S05]  /*10420*/  SHFL.IDX PT, R24, R24, 0x5, 0x181f ;  /* 0x00b81f0018187f89 */ /* 0x000eaa00000e0000 */
[----:B------:R-:W-:Y:S05]  /*10430*/  LDGSTS.E.BYPASS.LTC128B.128 [R4+0x4c00], desc[UR36][R2.64+0x80], !P3 ;  /* 0x04c0008002047fae */ /* 0x000fea000d901d64 */
[----:B------:R0:W-:Y:S01]  /*10440*/  LDGSTS.E.BYPASS.LTC128B.128 [R4+0x7c00], desc[UR36][R2.64+0x100], !P4 ;  /* 0x07c0010002047fae */ /* 0x0001e2000e101d64 */
[----:B------:R-:W-:-:S02]  /*10450*/  ISETP.LT.OR P4, PT, R6, 0x41, P2 ;  /* 0x000000410600780c */ /* 0x000fc40001781670 */
[----:B0-----:R-:W-:Y:S02]  /*10460*/  IADD3 R2, P3, R14, R5, RZ ;  /* 0x000000050e027210 */ /* 0x001fe40007f7e0ff */
[----:B------:R0:W3:Y:S03]  /*10470*/  SHFL.IDX PT, R14, R18, 0x5, 0x181f ;  /* 0x00b81f00120e7f89 */ /* 0x0000e600000e0000 */
[----:B-1----:R-:W-:Y:S01]  /*10480*/  IMAD.X R3, RZ, RZ, R7, P3 ;  /* 0x000000ffff037224 */ /* 0x002fe200018e0607 */
[----:B------:R-:W-:-:S05]  /*10490*/  ISETP.LT.OR P3, PT, R6, 0x41, P1 ;  /* 0x000000410600780c */ /* 0x000fca0000f61670 */
[----:B------:R0:W-:Y:S01]  /*104a0*/  LDGSTS.E.BYPASS.LTC128B.128 [R4+0x2400], desc[UR36][R2.64], !P4 ;  /* 0x0240000002047fae */ /* 0x0001e2000e101d64 */
[----:B------:R-:W-:-:S07]  /*104b0*/  ISETP.LT.OR P4, PT, R6, 0x41, P0 ;  /* 0x000000410600780c */ /* 0x000fce0000781670 */
[----:B------:R0:W-:Y:S06]  /*104c0*/  LDGSTS.E.BYPASS.LTC128B.128 [R4+0x5400], desc[UR36][R2.64+0x80], !P3 ;  /* 0x0540008002047fae */ /* 0x0001ec000d901d64 */
[----:B--2---:R0:W-:Y:S02]  /*104d0*/  LDGSTS.E.BYPASS.LTC128B.128 [R4+0x8400], desc[UR36][R2.64+0x100], !P4 ;  /* 0x0840010002047fae */ /* 0x0041e4000e101d64 */
.L_x_399:
[C---:B------:R-:W-:Y:S02]  /*104e0*/  ISETP.LT.OR P2, PT, R6.reuse, 0x51, P2 ;  /* 0x000000510600780c */ /* 0x040fe40001741670 */
[C---:B------:R-:W-:Y:S02]  /*104f0*/  ISETP.LT.OR P1, PT, R6.reuse, 0x51, P1 ;  /* 0x000000510600780c */ /* 0x040fe40000f21670 */
[----:B------:R-:W-:Y:S02]  /*10500*/  ISETP.LT.OR P0, PT, R6, 0x51, P0 ;  /* 0x000000510600780c */ /* 0x000fe40000701670 */
[----:B0--3--:R-:W-:-:S05]  /*10510*/  IADD3 R2, P3, R14, R5, RZ ;  /* 0x000000050e027210 */ /* 0x009fca0007f7e0ff */
[----:B------:R-:W-:-:S05]  /*10520*/  IMAD.X R3, RZ, RZ, R24, P3 ;  /* 0x000000ffff037224 */ /* 0x000fca00018e0618 */
        /* <DEDUP_REMOVED lines=8> */
.L_x_291:
        /* <DEDUP_REMOVED lines=10> */
.L_x_292:
[----:B------:R1:W-:Y:S01]  /*10650*/  SYNCS.ARRIVE.TRANS64.A1T0 RZ, [R0+URZ+0x30850], RZ ;  /* 0x030850ff00ff79a7 */ /* 0x0003e2000810003f */
[----:B------:R-:W-:-:S05]  /*10660*/  VIADD R27, R27, 0x1 ;  /* 0x000000011b1b7836 */ /* 0x000fca0000000000 */
[----:B------:R-:W-:-:S04]  /*10670*/  ISETP.NE.AND P0, PT, R27, 0x2, PT ;  /* 0x000000021b00780c */ /* 0x000fc80003f05270 */
[----:B0-----:R-:W-:Y:S02]  /*10680*/  SEL R3, RZ, 0x1, P0 ;  /* 0x00000001ff037807 */ /* 0x001fe40000000000 */
[----:B------:R-:W-:Y:S02]  /*10690*/  SEL R27, R27, RZ, P0 ;  /* 0x000000ff1b1b7207 */ /* 0x000fe40000000000 */
[----:B-1----:R-:W-:-:S07]  /*106a0*/  LOP3.LUT R28, R28, R3, RZ, 0x3c, !PT ;  /* 0x000000031c1c7212 */ /* 0x002fce00078e3cff */
.L_x_249:
[----:B------:R-:W-:Y:S05]  /*106b0*/  BSYNC B7 ;  /* 0x0000000000077941 */ /* 0x000fea0003800000 */
.L_x_247:
[----:B------:R-:W-:-:S13]  /*106c0*/  LOP3.LUT P0, RZ, R23, 0x80, RZ, 0xc0, !PT ;  /* 0x0000008017ff7812 */ /* 0x000fda000780c0ff */
[----:B------:R-:W-:Y:S05]  /*106d0*/  @!P0 BRA `(.L_x_293) ;  /* 0x0000000000248947 */ /* 0x000fea0003800000 */
[----:B------:R-:W-:Y:S05]  /*106e0*/  WARPSYNC.ALL ;  /* 0x0000000000007948 */ /* 0x000fea0003800000 */
[----:B------:R-:W0:Y:S08]  /*106f0*/  S2UR UR5, SR_CgaCtaId ;  /* 0x00000000000579c3 */ /* 0x000e300000008800 */
[----:B------:R-:W-:Y:S06]  /*10700*/  BAR.SYNC.DEFER_BLOCKING 0x5, 0x180 ;  /* 0x0146000000007b1d */ /* 0x000fec0000010000 */
[----:B------:R-:W-:-:S02]  /*10710*/  UMOV UR4, 0x400 ;  /* 0x0000040000047882 */ /* 0x000fc40000000000 */
[----:B0-----:R-:W-:-:S06]  /*10720*/  ULEA UR4, UR5, UR4, 0x18 ;  /* 0x0000000405047291 */ /* 0x001fcc000f8ec03f */
[----:B------:R-:W-:-:S05]  /*10730*/  IMAD.U32 R22, RZ, RZ, UR4 ;  /* 0x00000004ff167e24 */ /* 0x000fca000f8e00ff */
[----:B------:R0:W1:Y:S01]  /*10740*/  LDS.128 R16, [R22+0x308d0] ;  /* 0x0308d00016107984 */ /* 0x0000620000000c00 */
[----:B------:R-:W-:Y:S06]  /*10750*/  BAR.ARV 0x4, 0x180 ;  /* 0x0106000000007b1d */ /* 0x000fec0000002000 */
[----:B------:R-:W-:Y:S05]  /*10760*/  BRA `(.L_x_294) ;  /* 0x0000000800d07947 */ /* 0x000fea0003800000 */
.L_x_293:
[----:B------:R-:W0:Y:S01]  /*10770*/  S2R R9, SR_TID.X ;  /* 0x0000000000097919 */ /* 0x000e220000002100 */
[----:B------:R-:W-:Y:S01]  /*10780*/  UMOV UR4, 0xffffffff ;  /* 0xffffffff00047882 */ /* 0x000fe20000000000 */
[----:B0-----:R-:W-:-:S04]  /*10790*/  LOP3.LUT R9, R9, 0x1f, RZ, 0xc0, !PT ;  /* 0x0000001f09097812 */ /* 0x001fc800078ec0ff */
[----:B------:R-:W-:Y:S01]  /*107a0*/  ISETP.NE.AND P0, PT, R9, 0x1f, PT ;  /* 0x0000001f0900780c */ /* 0x000fe20003f05270 */
[----:B------:R-:W-:-:S12]  /*107b0*/  BRA.DIV UR4, `(.L_x_295) ;  /* 0x0000003e04787947 */ /* 0x000fd8000b800000 */
[----:B------:R-:W-:Y:S01]  /*107c0*/  IMAD.IADD R7, R19, 0x1, R9 ;  /* 0x0000000113077824 */ /* 0x000fe200078e0209 */
[----:B------:R-:W-:-:S04]  /*107d0*/  ULDC UR4, c[0x0][0xc3c] ;  /* 0x00030f0000047ab9 */ /* 0x000fc80000000800 */
[----:B------:R-:W-:-:S13]  /*107e0*/  ISETP.GE.OR P1, PT, R7, UR4, !P0 ;  /* 0x0000000407007c0c */ /* 0x000fda000c726670 */
[----:B------:R-:W0:Y:S08]  /*107f0*/  @!P1 LDC.64 R2, c[0x0][0xc78] ;  /* 0x00031e00ff029b82 */ /* 0x000e300000000a00 */
[----:B------:R-:W1:Y:S01]  /*10800*/  @!P1 LDC.64 R4, c[0x0][0xc80] ;  /* 0x00032000ff049b82 */ /* 0x000e620000000a00 */
[----:B0-----:R-:W-:-:S06]  /*10810*/  @!P1 IMAD.WIDE R2, R7, 0x4, R2 ;  /* 0x0000000407029825 */ /* 0x001fcc00078e0202 */
[----:B------:R-:W2:Y:S01]  /*10820*/  @!P1 LDG.E R2, desc[UR36][R2.64] ;  /* 0x0000002402029981 */ /* 0x000ea2000c1e1900 */
[----:B-1----:R-:W-:-:S06]  /*10830*/  @!P1 IMAD.WIDE R4, R7, 0x4, R4 ;  /* 0x0000000407049825 */ /* 0x002fcc00078e0204 */
[----:B------:R-:W3:Y:S01]  /*10840*/  @!P1 LDG.E R4, desc[UR36][R4.64] ;  /* 0x0000002404049981 */ /* 0x000ee2000c1e1900 */
[----:B------:R-:W-:Y:S02]  /*10850*/  IMAD.MOV.U32 R10, RZ, RZ, RZ ;  /* 0x000000ffff0a7224 */ /* 0x000fe400078e00ff */
[----:B------:R-:W-:Y:S01]  /*10860*/  IMAD.MOV.U32 R7, RZ, RZ, RZ ;  /* 0x000000ffff077224 */ /* 0x000fe200078e00ff */
[C---:B------:R-:W-:Y:S02]  /*10870*/  ISETP.GE.U32.AND P2, PT, R9.reuse, 0x2, PT ;  /* 0x000000020900780c */ /* 0x040fe40003f46070 */
[C---:B------:R-:W-:Y:S02]  /*10880*/  ISETP.GE.U32.AND P3, PT, R9.reuse, 0x4, PT ;  /* 0x000000040900780c */ /* 0x040fe40003f66070 */
[C---:B------:R-:W-:Y:S02]  /*10890*/  ISETP.GE.U32.AND P4, PT, R9.reuse, 0x8, PT ;  /* 0x000000080900780c */ /* 0x040fe40003f86070 */
[----:B------:R-:W-:Y:S01]  /*108a0*/  ISETP.GE.U32.AND P5, PT, R9, 0x10, PT ;  /* 0x000000100900780c */ /* 0x000fe20003fa6070 */
[----:B------:R-:W-:Y:S04]  /*108b0*/  SHFL.IDX PT, R0, R16, RZ, 0x1f ;  /* 0x00001fff10007589 */ /* 0x000fe800000e0000 */
[----:B------:R-:W-:Y:S01]  /*108c0*/  SHFL.IDX PT, R8, R16, 0x1, 0x1f ;  /* 0x00201f0010087f89 */ /* 0x000fe200000e0000 */
[----:B--2---:R-:W-:Y:S01]  /*108d0*/  @!P1 MOV R10, R2 ;  /* 0x00000002000a9202 */ /* 0x004fe20000000f00 */
[----:B---3--:R-:W-:-:S04]  /*108e0*/  @!P1 IMAD.MOV.U32 R7, RZ, RZ, R4 ;  /* 0x000000ffff079224 */ /* 0x008fc800078e0004 */
[----:B------:R-:W-:-:S05]  /*108f0*/  IMAD R13, R10, R7, RZ ;  /* 0x000000070a0d7224 */ /* 0x000fca00078e02ff */
[----:B------:R-:W0:Y:S01]  /*10900*/  SHFL.UP PT, R14, R13, 0x1, RZ ;  /* 0x042000000d0e7989 */ /* 0x000e2200000e00ff */
[----:B------:R-:W-:-:S04]  /*10910*/  ISETP.NE.AND P1, PT, R9, RZ, PT ;  /* 0x000000ff0900720c */ /* 0x000fc80003f25270 */
        /* <DEDUP_REMOVED lines=14> */
[----:B------:R0:W1:Y:S01]  /*10a00*/  SHFL.IDX PT, R14, R2, 0x1f, 0x1f ;  /* 0x03e01f00020e7f89 */ /* 0x00006200000e0000 */
[----:B------:R-:W-:-:S07]  /*10a10*/  IMAD.MOV.U32 R6, RZ, RZ, RZ ;  /* 0x000000ffff067224 */ /* 0x000fce00078e00ff */
.L_x_409:
[----:B------:R-:W-:Y:S02]  /*10a20*/  ULDC UR4, c[0x0][0xc38] ;  /* 0x00030e0000047ab9 */ /* 0x000fe40000000800 */
[----:B------:R-:W-:-:S04]  /*10a30*/  IMAD.U32 R5, RZ, RZ, UR4 ;  /* 0x00000004ff057e24 */ /* 0x000fc8000f8e00ff */
[----:B-1----:R-:W-:-:S04]  /*10a40*/  IMAD R14, R14, R5, RZ ;  /* 0x000000050e0e7224 */ /* 0x002fc800078e02ff */
[----:B------:R-:W-:-:S05]  /*10a50*/  IMAD.IADD R9, R8, 0x1, R14 ;  /* 0x0000000108097824 */ /* 0x000fca00078e020e */
[----:B------:R-:W-:-:S13]  /*10a60*/  ISETP.GT.AND P6, PT, R9, R0, PT ;  /* 0x000000000900720c */ /* 0x000fda0003fc4270 */
[----:B------:R-:W-:Y:S05]  /*10a70*/  @P6 BRA `(.L_x_296) ;  /* 0x0000000000a46947 */ /* 0x000fea0003800000 */
.L_x_299:
[----:B0-----:R-:W0:Y:S01]  /*10a80*/  LDC R2, c[0x0][0xc3c] ;  /* 0x00030f00ff027b82 */ /* 0x001e220000000800 */
[----:B------:R-:W-:-:S04]  /*10a90*/  IADD3 R19, R19, 0x1f, RZ ;  /* 0x0000001f13137810 */ /* 0x000fc80007ffe0ff */
[----:B0-----:R-:W-:-:S13]  /*10aa0*/  ISETP.GE.AND P6, PT, R19, R2, PT ;  /* 0x000000021300720c */ /* 0x001fda0003fc6270 */
[----:B------:R-:W-:Y:S05]  /*10ab0*/  @P6 BRA `(.L_x_297) ;  /* 0x0000000400b86947 */ /* 0x000fea0003800000 */
[----:B------:R-:W0:Y:S01]  /*10ac0*/  S2R R3, SR_TID.X ;  /* 0x0000000000037919 */ /* 0x000e220000002100 */
[----:B------:R-:W-:Y:S01]  /*10ad0*/  IMAD.MOV.U32 R7, RZ, RZ, RZ ;  /* 0x000000ffff077224 */ /* 0x000fe200078e00ff */
[----:B0-----:R-:W-:-:S05]  /*10ae0*/  LOP3.LUT R3, R3, 0x1f, RZ, 0xc0, !PT ;  /* 0x0000001f03037812 */ /* 0x001fca00078ec0ff */
[----:B------:R-:W-:-:S05]  /*10af0*/  IMAD.IADD R11, R19, 0x1, R3 ;  /* 0x00000001130b7824 */ /* 0x000fca00078e0203 */
[----:B------:R-:W-:-:S13]  /*10b00*/  ISETP.GE.OR P6, PT, R11, R2, !P0 ;  /* 0x000000020b00720c */ /* 0x000fda00047c6670 */
[----:B------:R-:W0:Y:S08]  /*10b10*/  @!P6 LDC.64 R2, c[0x0][0xc80] ;  /* 0x00032000ff02eb82 */ /* 0x000e300000000a00 */
[----:B------:R-:W1:Y:S01]  /*10b20*/  @!P6 LDC.64 R4, c[0x0][0xc78] ;  /* 0x00031e00ff04eb82 */ /* 0x000e620000000a00 */
[----:B------:R-:W-:Y:S02]  /*10b30*/  IMAD.MOV.U32 R10, RZ, RZ, RZ ;  /* 0x000000ffff0a7224 */ /* 0x000fe400078e00ff */
[----:B0-----:R-:W-:-:S05]  /*10b40*/  @!P6 IMAD.WIDE R2, R11, 0x4, R2 ;  /* 0x000000040b02e825 */ /* 0x001fca00078e0202 */
[----:B------:R1:W2:Y:S02]  /*10b50*/  @!P6 LDG.E R7, desc[UR36][R2.64] ;  /* 0x000000240207e981 */ /* 0x0002a4000c1e1900 */
[----:B-1----:R-:W-:-:S05]  /*10b60*/  @!P6 IMAD.WIDE R2, R11, 0x4, R4 ;  /* 0x000000040b02e825 */ /* 0x002fca00078e0204 */
[----:B------:R-:W2:Y:S01]  /*10b70*/  @!P6 LDG.E R10, desc[UR36][R2.64] ;  /* 0x00000024020ae981 */ /* 0x000ea2000c1e1900 */
[----:B------:R-:W-:Y:S01]  /*10b80*/  UMOV UR4, 0xffffffff ;  /* 0xffffffff00047882 */ /* 0x000fe20000000000 */
[----:B--2---:R-:W-:Y:S02]  /*10b90*/  IMAD R13, R10, R7, RZ ;  /* 0x000000070a0d7224 */ /* 0x004fe400078e02ff */
[----:B------:R-:W-:Y:S05]  /*10ba0*/  BRA.DIV UR4, `(.L_x_298) ;  /* 0x0000003e04b47947 */ /* 0x000fea000b800000 */
        /* <DEDUP_REMOVED lines=15> */
[----:B------:R0:W1:Y:S02]  /*10ca0*/  SHFL.IDX PT, R14, R2, 0x1f, 0x1f ;  /* 0x03e01f00020e7f89 */ /* 0x00006400000e0000 */
.L_x_417:
[----:B------:R-:W-:Y:S02]  /*10cb0*/  ULDC UR4, c[0x0][0xc38] ;  /* 0x00030e0000047ab9 */ /* 0x000fe40000000800 */
[----:B------:R-:W-:-:S05]  /*10cc0*/  MOV R5, UR4 ;  /* 0x0000000400057c02 */ /* 0x000fca0008000f00 */
[----:B-1----:R-:W-:-:S04]  /*10cd0*/  IMAD R14, R14, R5, RZ ;  /* 0x000000050e0e7224 */ /* 0x002fc800078e02ff */
[----:B------:R-:W-:-:S05]  /*10ce0*/  IMAD.IADD R9, R14, 0x1, R9 ;  /* 0x000000010e097824 */ /* 0x000fca00078e0209 */
[----:B------:R-:W-:-:S13]  /*10cf0*/  ISETP.GT.AND P6, PT, R9, R0, PT ;  /* 0x000000000900720c */ /* 0x000fda0003fc4270 */
[----:B------:R-:W-:Y:S05]  /*10d00*/  @!P6 BRA `(.L_x_299) ;  /* 0xfffffffc005ce947 */ /* 0x000fea000383ffff */
.L_x_296:
[----:B------:R-:W-:Y:S01]  /*10d10*/  IMAD.IADD R9, R9, 0x1, -R14 ;  /* 0x0000000109097824 */ /* 0x000fe200078e0a0e */
[----:B------:R-:W-:-:S03]  /*10d20*/  UMOV UR4, 0xffffffff ;  /* 0xffffffff00047882 */ /* 0x000fc60000000000 */
[----:B------:R-:W-:-:S05]  /*10d30*/  IMAD R3, R2, R5, R9 ;  /* 0x0000000502037224 */ /* 0x000fca00078e0209 */
[----:B------:R-:W-:Y:S01]  /*10d40*/  ISETP.GT.AND P6, PT, R3, R0, PT ;  /* 0x000000000300720c */ /* 0x000fe20003fc4270 */
[----:B------:R-:W-:-:S12]  /*10d50*/  BRA.DIV UR4, `(.L_x_300) ;  /* 0x0000004204007947 */ /* 0x000fd8000b800000 */
[----:B------:R-:W-:-:S04]  /*10d60*/  VOTE.ANY R3, PT, !P6 ;  /* 0x0000000000037806 */ /* 0x000fc800070e0100 */
[----:B------:R-:W1:Y:S02]  /*10d70*/  POPC R4, R3 ;  /* 0x0000000300047309 */ /* 0x000e640000000000 */
[----:B-1----:R1:W2:Y:S04]  /*10d80*/  SHFL.IDX PT, R7, R7, R4, 0x1f ;  /* 0x00001f0407077589 */ /* 0x0022a800000e0000 */
[----:B------:R1:W3:Y:S02]  /*10d90*/  SHFL.IDX PT, R10, R10, R4, 0x1f ;  /* 0x00001f040a0a7589 */ /* 0x0002e400000e0000 */
.L_x_422:
[----:B------:R-:W-:-:S13]  /*10da0*/  ISETP.NE.AND P0, PT, R3, RZ, PT ;  /* 0x000000ff0300720c */ /* 0x000fda0003f05270 */
[----:B------:R-:W-:Y:S05]  /*10db0*/  @!P0 BRA `(.L_x_301) ;  /* 0x0000000000108947 */ /* 0x000fea0003800000 */
[----:B------:R-:W-:Y:S01]  /*10dc0*/  UMOV UR4, 0xffffffff ;  /* 0xffffffff00047882 */ /* 0x000fe20000000000 */
[----:B------:R-:W-:Y:S02]  /*10dd0*/  VIADD R12, R4, 0xffffffff ;  /* 0xffffffff040c7836 */ /* 0x000fe40000000000 */
[----:B------:R-:W-:Y:S05]  /*10de0*/  BRA.DIV UR4, `(.L_x_302) ;  /* 0x0000004204387947 */ /* 0x000fea000b800000 */
[----:B------:R4:W0:Y:S02]  /*10df0*/  SHFL.IDX PT, R6, R2, R12, 0x1f ;  /* 0x00001f0c02067589 */ /* 0x00082400000e0000 */
.L_x_301:
[----:B--2---:R-:W-:Y:S01]  /*10e00*/  IABS R8, R7 ;  /* 0x0000000700087213 */ /* 0x004fe20000000000 */
[----:B0-----:R-:W-:Y:S01]  /*10e10*/  IMAD R16, R6, R5, R9 ;  /* 0x0000000506107224 */ /* 0x001fe200078e0209 */
[----:B---3--:R-:W-:Y:S01]  /*10e20*/  IABS R5, R10 ;  /* 0x0000000a00057213 */ /* 0x008fe20000000000 */
[----:B------:R-:W-:Y:S01]  /*10e30*/  IMAD.IADD R19, R4, 0x1, R19 ;  /* 0x0000000104137824 */ /* 0x000fe200078e0213 */
[----:B------:R-:W0:Y:S01]  /*10e40*/  I2F.RP R11, R8 ;  /* 0x00000008000b7306 */ /* 0x000e220000209400 */
[----:B------:R-:W-:-:S07]  /*10e50*/  IMAD.IADD R0, R0, 0x1, -R16 ;  /* 0x0000000100007824 */ /* 0x000fce00078e0a10 */
[----:B----4-:R-:W2:Y:S08]  /*10e60*/  I2F.RP R12, R5 ;  /* 0x00000005000c7306 */ /* 0x010eb00000209400 */
[----:B0-----:R-:W0:Y:S08]  /*10e70*/  MUFU.RCP R11, R11 ;  /* 0x0000000b000b7308 */ /* 0x001e300000001000 */
[----:B--2---:R-:W-:Y:S01]  /*10e80*/  MUFU.RCP R12, R12 ;  /* 0x0000000c000c7308 */ /* 0x004fe20000001000 */
[----:B0-----:R-:W-:-:S07]  /*10e90*/  VIADD R2, R11, 0xffffffe ;  /* 0x0ffffffe0b027836 */ /* 0x001fce0000000000 */
[----:B------:R0:W2:Y:S02]  /*10ea0*/  F2I.FTZ.U32.TRUNC.NTZ R3, R2 ;  /* 0x0000000200037305 */ /* 0x0000a4000021f000 */
[----:B0-----:R-:W-:Y:S02]  /*10eb0*/  IMAD.MOV.U32 R2, RZ, RZ, RZ ;  /* 0x000000ffff027224 */ /* 0x001fe400078e00ff */
[----:B--2---:R-:W-:-:S04]  /*10ec0*/  IMAD.MOV R9, RZ, RZ, -R3 ;  /* 0x000000ffff097224 */ /* 0x004fc800078e0a03 */
[----:B------:R-:W-:-:S04]  /*10ed0*/  IMAD R9, R9, R8, RZ ;  /* 0x0000000809097224 */ /* 0x000fc800078e02ff */
[----:B------:R-:W-:Y:S01]  /*10ee0*/  IMAD.HI.U32 R3, R3, R9, R2 ;  /* 0x0000000903037227 */ /* 0x000fe200078e0002 */
[----:B------:R-:W-:Y:S02]  /*10ef0*/  IABS R2, R7 ;  /* 0x0000000700027213 */ /* 0x000fe40000000000 */
[----:B------:R-:W-:-:S03]  /*10f00*/  IABS R9, R0 ;  /* 0x0000000000097213 */ /* 0x000fc60000000000 */
[----:B------:R-:W-:Y:S02]  /*10f10*/  IMAD.MOV R2, RZ, RZ, -R2 ;  /* 0x000000ffff027224 */ /* 0x000fe400078e0a02 */
[----:B------:R-:W-:Y:S01]  /*10f20*/  IMAD.HI.U32 R6, R3, R9, RZ ;  /* 0x0000000903067227 */ /* 0x000fe200078e00ff */
[----:B------:R-:W-:-:S03]  /*10f30*/  IADD3 R3, R12, 0xffffffe, RZ ;  /* 0x0ffffffe0c037810 */ /* 0x000fc60007ffe0ff */
[----:B------:R-:W-:-:S03]  /*10f40*/  IMAD R9, R6, R2, R9 ;  /* 0x0000000206097224 */ /* 0x000fc600078e0209 */
[----:B------:R-:W0:Y:S02]  /*10f50*/  F2I.FTZ.U32.TRUNC.NTZ R3, R3 ;  /* 0x0000000300037305 */ /* 0x000e24000021f000 */
[----:B------:R-:W-:-:S13]  /*10f60*/  ISETP.GT.U32.AND P1, PT, R8, R9, PT ;  /* 0x000000090800720c */ /* 0x000fda0003f24070 */
[----:B------:R-:W-:Y:S02]  /*10f70*/  @!P1 IMAD.IADD R9, R9, 0x1, -R8 ;  /* 0x0000000109099824 */ /* 0x000fe400078e0a08 */
[----:B0-----:R-:W-:Y:S02]  /*10f80*/  IMAD.MOV R2, RZ, RZ, -R3 ;  /* 0x000000ffff027224 */ /* 0x001fe400078e0a03 */
[----:B------:R-:W-:Y:S01]  /*10f90*/  @!P1 VIADD R6, R6, 0x1 ;  /* 0x0000000106069836 */ /* 0x000fe20000000000 */
[----:B------:R-:W-:Y:S01]  /*10fa0*/  ISETP.GE.U32.AND P0, PT, R9, R8, PT ;  /* 0x000000080900720c */ /* 0x000fe20003f06070 */
[----:B------:R-:W-:Y:S01]  /*10fb0*/  IMAD R9, R2, R5, RZ ;  /* 0x0000000502097224 */ /* 0x000fe200078e02ff */
[----:B------:R-:W-:Y:S01]  /*10fc0*/  ISETP.NE.AND P1, PT, R7, RZ, PT ;  /* 0x000000ff0700720c */ /* 0x000fe20003f25270 */
[----:B------:R-:W-:-:S04]  /*10fd0*/  IMAD.MOV.U32 R2, RZ, RZ, RZ ;  /* 0x000000ffff027224 */ /* 0x000fc800078e00ff */
[----:B------:R-:W-:Y:S01]  /*10fe0*/  IMAD.HI.U32 R8, R3, R9, R2 ;  /* 0x0000000903087227 */ /* 0x000fe200078e0002 */
[----:B------:R-:W-:-:S04]  /*10ff0*/  LOP3.LUT R2, R0, R7, RZ, 0x3c, !PT ;  /* 0x0000000700027212 */ /* 0x000fc800078e3cff */
[----:B------:R-:W-:Y:S01]  /*11000*/  ISETP.GE.AND P2, PT, R2, RZ, PT ;  /* 0x000000ff0200720c */ /* 0x000fe20003f46270 */
[----:B------:R-:W-:Y:S01]  /*11010*/  @P0 VIADD R6, R6, 0x1 ;  /* 0x0000000106060836 */ /* 0x000fe20000000000 */
[----:B------:R-:W-:-:S05]  /*11020*/  IABS R2, R10 ;  /* 0x0000000a00027213 */ /* 0x000fca0000000000 */
[----:B------:R-:W-:-:S06]  /*11030*/  IMAD.MOV R2, RZ, RZ, -R2 ;  /* 0x000000ffff027224 */ /* 0x000fcc00078e0a02 */
[----:B------:R-:W-:Y:S01]  /*11040*/  @!P2 IMAD.MOV R6, RZ, RZ, -R6 ;  /* 0x000000ffff06a224 */ /* 0x000fe200078e0a06 */
[----:B------:R-:W-:-:S04]  /*11050*/  @!P1 LOP3.LUT R6, RZ, R7, RZ, 0x33, !PT ;  /* 0x00000007ff069212 */ /* 0x000fc800078e33ff */
[-C--:B------:R-:W-:Y:S01]  /*11060*/  IABS R3, R6.reuse ;  /* 0x0000000600037213 */ /* 0x080fe20000000000 */
[----:B------:R-:W-:-:S04]  /*11070*/  IMAD R7, R7, R6, RZ ;  /* 0x0000000607077224 */ /* 0x000fc800078e02ff */
[----:B------:R-:W-:-:S04]  /*11080*/  IMAD.HI.U32 R8, R8, R3, RZ ;  /* 0x0000000308087227 */ /* 0x000fc800078e00ff */
[----:B------:R-:W-:Y:S02]  /*11090*/  IMAD R2, R8, R2, R3 ;  /* 0x0000000208027224 */ /* 0x000fe400078e0203 */
[----:B------:R-:W-:-:S03]  /*110a0*/  IMAD.IADD R17, R0, 0x1, -R7 ;  /* 0x0000000100117824 */ /* 0x000fc600078e0a07 */
[----:B------:R-:W-:-:S13]  /*110b0*/  ISETP.GT.U32.AND P1, PT, R5, R2, PT ;  /* 0x000000020500720c */ /* 0x000fda0003f24070 */
[----:B------:R-:W-:Y:S01]  /*110c0*/  @!P1 IMAD.IADD R2, R2, 0x1, -R5 ;  /* 0x0000000102029824 */ /* 0x000fe200078e0a05 */
[----:B------:R-:W-:Y:S02]  /*110d0*/  @!P1 IADD3 R8, R8, 0x1, RZ ;  /* 0x0000000108089810 */ /* 0x000fe40007ffe0ff */
[----:B------:R-:W-:Y:S02]  /*110e0*/  ISETP.NE.AND P1, PT, R10, RZ, PT ;  /* 0x000000ff0a00720c */ /* 0x000fe40003f25270 */
[----:B------:R-:W-:Y:S02]  /*110f0*/  ISETP.GE.U32.AND P0, PT, R2, R5, PT ;  /* 0x000000050200720c */ /* 0x000fe40003f06070 */
[----:B------:R-:W-:-:S04]  /*11100*/  LOP3.LUT R2, R6, R10, RZ, 0x3c, !PT ;  /* 0x0000000a06027212 */ /* 0x000fc800078e3cff */
[----:B------:R-:W-:-:S07]  /*11110*/  ISETP.GE.AND P2, PT, R2, RZ, PT ;  /* 0x000000ff0200720c */ /* 0x000fce0003f46270 */
[----:B------:R-:W-:-:S06]  /*11120*/  @P0 VIADD R8, R8, 0x1 ;  /* 0x0000000108080836 */ /* 0x000fcc0000000000 */
[----:B------:R-:W-:Y:S01]  /*11130*/  @!P2 IMAD.MOV R8, RZ, RZ, -R8 ;  /* 0x000000ffff08a224 */ /* 0x000fe200078e0a08 */
[----:B------:R-:W-:-:S05]  /*11140*/  @!P1 LOP3.LUT R8, RZ, R10, RZ, 0x33, !PT ;  /* 0x0000000aff089212 */ /* 0x000fca00078e33ff */
[----:B------:R-:W-:-:S04]  /*11150*/  IMAD.MOV R3, RZ, RZ, -R8 ;  /* 0x000000ffff037224 */ /* 0x000fc800078e0a08 */
[C---:B------:R-:W-:Y:S02]  /*11160*/  IMAD R18, R10.reuse, R3, R6 ;  /* 0x000000030a127224 */ /* 0x040fe400078e0206 */
[----:B------:R-:W-:-:S04]  /*11170*/  IMAD R3, R10, 0x1000000, R8 ;  /* 0x010000000a037824 */ /* 0x000fc800078e0208 */
[----:B------:R-:W-:Y:S01]  /*11180*/  IMAD R18, R18, 0x10000, R3 ;  /* 0x0001000012127824 */ /* 0x000fe200078e0203 */
[----:B------:R-:W-:Y:S06]  /*11190*/  BRA `(.L_x_303) ;  /* 0x00000000001c7947 */ /* 0x000fec0003800000 */
.L_x_297:
[----:B------:R-:W-:Y:S01]  /*111a0*/  UMOV UR4, URZ ;  /* 0x0000003f00047c82 */ /* 0x000fe20008000000 */
[----:B------:R-:W-:Y:S01]  /*111b0*/  UMOV UR5, URZ ;  /* 0x0000003f00057c82 */ /* 0x000fe20008000000 */
[----:B------:R-:W-:Y:S01]  /*111c0*/  ULDC UR6, c[0x0][0xc3c] ;  /* 0x00030f0000067ab9 */ /* 0x000fe20000000800 */
[----:B------:R-:W-:Y:S01]  /*111d0*/  IMAD.MOV.U32 R16, RZ, RZ, R0 ;  /* 0x000000ffff107224 */ /* 0x000fe200078e0000 */
[----:B------:R-:W-:Y:S01]  /*111e0*/  MOV R17, UR4 ;  /* 0x0000000400117c02 */ /* 0x000fe20008000f00 */
[----:B------:R-:W-:Y:S02]  /*111f0*/  IMAD.U32 R18, RZ, RZ, UR5 ;  /* 0x00000005ff127e24 */ /* 0x000fe4000f8e00ff */
[----:B------:R-:W-:-:S07]  /*11200*/  IMAD.U32 R19, RZ, RZ, UR6 ;  /* 0x00000006ff137e24 */ /* 0x000fce000f8e00ff */
.L_x_303:
[----:B------:R-:W0:Y:S01]  /*11210*/  S2R R0, SR_TID.X ;  /* 0x0000000000007919 */ /* 0x000e220000002100 */
[----:B------:R-:W-:Y:S05]  /*11220*/  WARPSYNC.ALL ;  /* 0x0000000000007948 */ /* 0x000fea0003800000 */
[----:B------:R-:W-:Y:S01]  /*11230*/  BAR.SYNC.DEFER_BLOCKING 0x4, 0x180 ;  /* 0x0106000000007b1d */ /* 0x000fe20000010000 */
[----:B0-----:R-:W-:-:S04]  /*11240*/  LOP3.LUT R0, R0, 0x1f, RZ, 0xc0, !PT ;  /* 0x0000001f00007812 */ /* 0x001fc800078ec0ff */
[----:B------:R-:W-:-:S13]  /*11250*/  ISETP.NE.AND P0, PT, R0, RZ, PT ;  /* 0x000000ff0000720c */ /* 0x000fda0003f05270 */
[----:B------:R-:W0:Y:S01]  /*11260*/  @!P0 S2R R3, SR_CgaCtaId ;  /* 0x0000000000038919 */ /* 0x000e220000008800 */
[----:B------:R-:W-:-:S04]  /*11270*/  @!P0 MOV R0, 0x400 ;  /* 0x0000040000008802 */ /* 0x000fc80000000f00 */
[----:B0-----:R-:W-:-:S05]  /*11280*/  @!P0 LEA R22, R3, R0, 0x18 ;  /* 0x0000000003168211 */ /* 0x001fca00078ec0ff */
[----:B------:R2:W-:Y:S01]  /*11290*/  @!P0 STS.128 [R22+0x308d0], R16 ;  /* 0x0308d01016008388 */ /* 0x0005e20000000c00 */
[----:B------:R-:W-:Y:S06]  /*112a0*/  BAR.ARV 0x5, 0x180 ;  /* 0x0146000000007b1d */ /* 0x000fec0000002000 */
.L_x_294:
[----:B------:R-:W-:Y:S02]  /*112b0*/  ULDC UR4, c[0x0][0xc3c] ;  /* 0x00030f0000047ab9 */ /* 0x000fe40000000800 */
[----:B-1----:R-:W-:-:S13]  /*112c0*/  ISETP.GE.AND P0, PT, R19, UR4, PT ;  /* 0x0000000413007c0c */ /* 0x002fda000bf06270 */
[----:B------:R-:W-:Y:S05]  /*112d0*/  @!P0 BRA `(.L_x_304) ;  /* 0xffffffb400a08947 */ /* 0x000fea000383ffff */
[----:B------:R-:W-:Y:S05]  /*112e0*/  BSYNC B8 ;  /* 0x0000000000087941 */ /* 0x000fea0003800000 */
.L_x_241:
[----:B------:R-:W3:Y:S01]  /*112f0*/  LDL.LU R0, [R1+0x20] ;  /* 0x0000200001007983 */ /* 0x000ee20000300800 */
[----:B------:R-:W-:Y:S01]  /*11300*/  BSSY B0, `(.L_x_305) ;  /* 0x000000b000007945 */ /* 0x000fe20003800000 */
[----:B------:R-:W4:Y:S01]  /*11310*/  S2R R5, SR_CgaCtaId ;  /* 0x0000000000057919 */ /* 0x000f220000008800 */
[----:B---3--:R-:W-:-:S05]  /*11320*/  VIADD R0, R0, 0x1 ;  /* 0x0000000100007836 */ /* 0x008fca0000000000 */
[----:B-1----:R-:W-:-:S04]  /*11330*/  LEA.HI R2, R0, R0, RZ, 0x1 ;  /* 0x0000000000027211 */ /* 0x002fc800078f08ff */
[----:B------:R-:W-:Y:S02]  /*11340*/  LOP3.LUT R3, R2, 0xfffffffe, RZ, 0xc0, !PT ;  /* 0xfffffffe02037812 */ /* 0x000fe400078ec0ff */
[----:B------:R-:W-:-:S03]  /*11350*/  MOV R2, 0x400 ;  /* 0x0000040000027802 */ /* 0x000fc60000000f00 */
[----:B------:R-:W-:Y:S01]  /*11360*/  IMAD.IADD R0, R0, 0x1, -R3 ;  /* 0x0000000100007824 */ /* 0x000fe200078e0a03 */
[----:B----4-:R-:W-:-:S04]  /*11370*/  LEA R4, R5, R2, 0x18 ;  /* 0x0000000205047211 */ /* 0x010fc800078ec0ff */
[----:B------:R-:W-:-:S04]  /*11380*/  SHF.L.U32 R0, R0, 0x1f, RZ ;  /* 0x0000001f00007819 */ /* 0x000fc800000006ff */
[----:B------:R-:W1:Y:S02]  /*11390*/  SYNCS.PHASECHK.TRANS64.TRYWAIT P0, [R4+URZ+0x30820], R0 ;  /* 0x03082000040075a7 */ /* 0x000e64000800017f */
[----:B-1----:R-:W-:Y:S05]  /*113a0*/  @!P0 BRA `(.L_x_306) ;  /* 0x0000003800f08947 */ /* 0x002fea0003800000 */
.L_x_425:
[----:B------:R-:W-:Y:S05]  /*113b0*/  BSYNC B0 ;  /* 0x0000000000007941 */ /* 0x000fea0003800000 */
.L_x_305:
[----:B------:R-:W-:-:S03]  /*113c0*/  UMOV UR4, 0xffffffff ;  /* 0xffffffff00047882 */ /* 0x000fc60000000000 */
[----:B------:R-:W-:Y:S05]  /*113d0*/  BRA.DIV UR4, `(.L_x_307) ;  /* 0x0000003a04f87947 */ /* 0x000fea000b800000 */
[----:B-1----:R-:W1:Y:S02]  /*113e0*/  S2R R0, SR_TID.X ;  /* 0x0000000000007919 */ /* 0x002e640000002100 */
[----:B-1----:R-:W-:-:S04]  /*113f0*/  SHF.R.U32.HI R0, RZ, 0x5, R0 ;  /* 0x00000005ff007819 */ /* 0x002fc80000011600 */
[----:B------:R-:W-:-:S05]  /*11400*/  LOP3.LUT R0, R0, 0x3, RZ, 0xc0, !PT ;  /* 0x0000000300007812 */ /* 0x000fca00078ec0ff */
[----:B------:R1:W3:Y:S02]  /*11410*/  SHFL.IDX PT, R14, R0, RZ, 0x1f ;  /* 0x00001fff000e7589 */ /* 0x0002e400000e0000 */
.L_x_428:
[----:B---3--:R-:W-:Y:S01]  /*11420*/  ISETP.NE.AND P0, PT, R14, RZ, PT ;  /* 0x000000ff0e00720c */ /* 0x008fe20003f05270 */
[----:B------:R-:W-:-:S12]  /*11430*/  BSSY B0, `(.L_x_308) ;  /* 0x0000026000007945 */ /* 0x000fd80003800000 */
[----:B------:R-:W-:Y:S05]  /*11440*/  @P0 BRA `(.L_x_309) ;  /* 0x0000000000900947 */ /* 0x000fea0003800000 */
[----:B------:R-:W-:-:S03]  /*11450*/  UMOV UR4, 0xffffffff ;  /* 0xffffffff00047882 */ /* 0x000fc60000000000 */
[----:B------:R-:W-:Y:S05]  /*11460*/  BRA.DIV UR4, `(.L_x_310) ;  /* 0x0000003e04087947 */ /* 0x000fea000b800000 */
[----:B------:R-:W-:-:S13]  /*11470*/  ELECT P6, URZ, PT ;  /* 0x00000000003f782f */ /* 0x000fda00038c0000 */
.L_x_431:
[----:B------:R-:W-:Y:S05]  /*11480*/  @!P6 BRA `(.L_x_309) ;  /* 0x000000000080e947 */ /* 0x000fea0003800000 */
[----:B-1----:R-:W3:Y:S02]  /*11490*/  LDL R0, [R1+0x2c] ;  /* 0x00002c0001007983 */ /* 0x002ee40000100800 */
[----:B---3--:R-:W-:-:S13]  /*114a0*/  R2UR UR4, R0 ;  /* 0x00000000000472ca */ /* 0x008fda00000e0000 */
[----:B------:R-:W-:-:S06]  /*114b0*/  ULOP3.LUT UR4, UR4, 0x2, URZ, 0xfc, !UPT ;  /* 0x0000000204047892 */ /* 0x000fcc000f8efc3f */
[----:B------:R-:W-:-:S05]  /*114c0*/  IMAD.U32 R0, RZ, RZ, UR4 ;  /* 0x00000004ff007e24 */ /* 0x000fca000f8e00ff */
[----:B------:R-:W-:-:S13]  /*114d0*/  ISETP.NE.AND P0, PT, R0, 0x3, PT ;  /* 0x000000030000780c */ /* 0x000fda0003f05270 */
[----:B------:R-:W-:Y:S05]  /*114e0*/  @!P0 BRA `(.L_x_311) ;  /* 0x0000000000048947 */ /* 0x000fea0003800000 */
[----:B------:R-:W-:Y:S01]  /*114f0*/  BPT.TRAP 0x1 ;  /* 0x000000040000795c */ /* 0x000fe20000300000 */
.L_x_311:
[C---:B------:R-:W-:Y:S01]  /*11500*/  IMAD R5, R27.reuse, 0x8, R4 ;  /* 0x000000081b057824 */ /* 0x040fe200078e0204 */
[----:B------:R-:W-:Y:S01]  /*11510*/  SHF.L.U32 R0, R28, 0x1f, RZ ;  /* 0x0000001f1c007819 */ /* 0x000fe200000006ff */
[----:B------:R-:W-:-:S03]  /*11520*/  VIADD R27, R27, 0x1 ;  /* 0x000000011b1b7836 */ /* 0x000fc60000000000 */
[----:B------:R-:W1:Y:S02]  /*11530*/  SYNCS.PHASECHK.TRANS64.TRYWAIT P1, [R5+URZ+0x30840], R0 ;  /* 0x03084000050075a7 */ /* 0x000e64000802017f */
[----:B------:R-:W-:-:S04]  /*11540*/  ISETP.NE.AND P2, PT, R27, 0x2, PT ;  /* 0x000000021b00780c */ /* 0x000fc80003f45270 */
[----:B------:R-:W-:Y:S01]  /*11550*/  SEL R3, RZ, 0x1, P2 ;  /* 0x00000001ff037807 */ /* 0x000fe20001000000 */
[----:B-1----:R-:W-:Y:S08]  /*11560*/  @!P1 BRA `(.L_x_312) ;  /* 0x0000003800e89947 */ /* 0x002ff00003800000 */
.L_x_432:
[----:B------:R-:W-:Y:S02]  /*11570*/  SEL R27, R27, RZ, P2 ;  /* 0x000000ff1b1b7207 */ /* 0x000fe40001000000 */
[----:B------:R-:W-:Y:S01]  /*11580*/  LOP3.LUT R2, R28, R3, RZ, 0x3c, !PT ;  /* 0x000000031c027212 */ /* 0x000fe200078e3cff */
[----:B------:R-:W-:Y:S06]  /*11590*/  @!P0 BRA `(.L_x_313) ;  /* 0x0000000000048947 */ /* 0x000fec0003800000 */
[----:B------:R-:W-:Y:S01]  /*115a0*/  BPT.TRAP 0x1 ;  /* 0x000000040000795c */ /* 0x000fe20000300000 */
.L_x_313:
[----:B------:R-:W-:Y:S01]  /*115b0*/  IMAD R27, R27, 0x8, R4 ;  /* 0x000000081b1b7824 */ /* 0x000fe200078e0204 */
[----:B------:R-:W-:-:S04]  /*115c0*/  SHF.L.U32 R2, R2, 0x1f, RZ ;  /* 0x0000001f02027819 */ /* 0x000fc800000006ff */
[----:B------:R-:W3:Y:S02]  /*115d0*/  SYNCS.PHASECHK.TRANS64.TRYWAIT P1, [R27+URZ+0x30840], R2 ;  /* 0x030840021b0075a7 */ /* 0x000ee4000802017f */
[----:B---3--:R-:W-:Y:S05]  /*115e0*/  @!P1 BRA `(.L_x_314) ;  /* 0x0000003800dc9947 */ /* 0x008fea0003800000 */
.L_x_433:
[----:B------:R-:W-:Y:S05]  /*115f0*/  @!P0 BRA `(.L_x_315) ;  /* 0x0000000000048947 */ /* 0x000fea0003800000 */
[----:B------:R-:W-:Y:S01]  /*11600*/  BPT.TRAP 0x1 ;  /* 0x000000040000795c */ /* 0x000fe20000300000 */
.L_x_315:
[----:B------:R-:W4:Y:S02]  /*11610*/  SYNCS.PHASECHK.TRANS64.TRYWAIT P1, [R5+URZ+0x30860], R0 ;  /* 0x03086000050075a7 */ /* 0x000f24000802017f */
[----:B----4-:R-:W-:Y:S05]  /*11620*/  @!P1 BRA `(.L_x_316) ;  /* 0x0000003800e09947 */ /* 0x010fea0003800000 */
.L_x_434:
[----:B------:R-:W-:Y:S05]  /*11630*/  @!P0 BRA `(.L_x_317) ;  /* 0x0000000000048947 */ /* 0x000fea0003800000 */
[----:B------:R-:W-:Y:S01]  /*11640*/  BPT.TRAP 0x1 ;  /* 0x000000040000795c */ /* 0x000fe20000300000 */
.L_x_317:
[----:B------:R0:W0:Y:S02]  /*11650*/  SYNCS.PHASECHK.TRANS64.TRYWAIT P0, [R27+URZ+0x30860], R2 ;  /* 0x030860021b0075a7 */ /* 0x000024000800017f */
[----:B0-----:R-:W-:Y:S05]  /*11660*/  @!P0 NANOSLEEP.SYNCS 0x989680 ;  /* 0x009896800000895d */ /* 0x001fea0003900000 */
[----:B------:R-:W0:Y:S02]  /*11670*/  @!P0 SYNCS.PHASECHK.TRANS64 P0, [R27+URZ+0x30860], R2 ;  /* 0x030860021b0085a7 */ /* 0x000e24000800007f */
[----:B0-----:R-:W-:Y:S05]  /*11680*/  @!P0 BRA `(.L_x_317) ;  /* 0xfffffffc00f08947 */ /* 0x001fea000383ffff */
.L_x_309:
[----:B------:R-:W-:Y:S05]  /*11690*/  BSYNC B0 ;  /* 0x0000000000007941 */ /* 0x000fea0003800000 */
.L_x_308:
[----:B------:R-:W-:Y:S05]  /*116a0*/  EXIT ;  /* 0x000000000000794d */ /* 0x000fea0003800000 */
.L_x_188:
[----:B0-----:R0:W1:Y:S02]  /*116b0*/  SYNCS.PHASECHK.TRANS64.TRYWAIT P1, [R2+URZ+0x30800], R5 ;  /* 0x03080005020075a7 */ /* 0x001064000802017f */
[----:B-1----:R-:W-:Y:S05]  /*116c0*/  @!P1 NANOSLEEP.SYNCS 0x989680 ;  /* 0x009896800000995d */ /* 0x002fea0003900000 */
[----:B------:R-:W1:Y:S02]  /*116d0*/  @!P1 SYNCS.PHASECHK.TRANS64 P1, [R2+URZ+0x30800], R5 ;  /* 0x03080005020095a7 */ /* 0x000e64000802007f */
[----:B-1----:R-:W-:Y:S05]  /*116e0*/  @!P1 BRA `(.L_x_188) ;  /* 0xfffffffc00f09947 */ /* 0x002fea000383ffff */
[----:B------:R-:W-:Y:S05]  /*116f0*/  BRA `(.L_x_318) ;  /* 0xffffff0400b07947 */ /* 0x000fea000383ffff */
.L_x_192:
[----:B-1----:R1:W2:Y:S02]  /*11700*/  SYNCS.PHASECHK.TRANS64.TRYWAIT P1, [R0+URZ+0x30830], R5 ;  /* 0x03083005000075a7 */ /* 0x0022a4000802017f */
[----:B--2---:R-:W-:Y:S05]  /*11710*/  @!P1 NANOSLEEP.SYNCS 0x989680 ;  /* 0x009896800000995d */ /* 0x004fea0003900000 */
[----:B------:R-:W2:Y:S02]  /*11720*/  @!P1 SYNCS.PHASECHK.TRANS64 P1, [R0+URZ+0x30830], R5 ;  /* 0x03083005000095a7 */ /* 0x000ea4000802007f */
[----:B--2---:R-:W-:Y:S05]  /*11730*/  @!P1 BRA `(.L_x_192) ;  /* 0xfffffffc00f09947 */ /* 0x004fea000383ffff */
[----:B------:R-:W-:Y:S05]  /*11740*/  BRA `(.L_x_191) ;  /* 0xffffff0400d07947 */ /* 0x000fea000383ffff */
.L_x_198:
[----:B-1----:R-:W-:-:S04]  /*11750*/  MOV R11, UR9 ;  /* 0x00000009000b7c02 */ /* 0x002fc80008000f00 */
[----:B------:R1:W2:Y:S03]  /*11760*/  SYNCS.PHASECHK.TRANS64.TRYWAIT P1, [R11+URZ+0x30830], R4 ;  /* 0x030830040b0075a7 */ /* 0x0002a6000802017f */
[----:B--2---:R-:W-:Y:S05]  /*11770*/  @!P1 NANOSLEEP.SYNCS 0x989680 ;  /* 0x009896800000995d */ /* 0x004fea0003900000 */
[----:B------:R-:W2:Y:S02]  /*11780*/  @!P1 SYNCS.PHASECHK.TRANS64 P1, [R11+URZ+0x30830], R4 ;  /* 0x030830040b0095a7 */ /* 0x000ea4000802007f */
[----:B--2---:R-:W-:Y:S05]  /*11790*/  @!P1 BRA `(.L_x_198) ;  /* 0xfffffffc00ec9947 */ /* 0x004fea000383ffff */
[----:B------:R-:W-:Y:S05]  /*117a0*/  BRA `(.L_x_197) ;  /* 0xffffff30006c7947 */ /* 0x000fea000383ffff */
.L_x_202:
[----:B01----:R-:W-:-:S04]  /*117b0*/  IMAD.U32 R4, RZ, RZ, UR10 ;  /* 0x0000000aff047e24 */ /* 0x003fc8000f8e00ff */
[----:B------:R0:W1:Y:S03]  /*117c0*/  SYNCS.PHASECHK.TRANS64.TRYWAIT P1, [R4+URZ+0x30850], R0 ;  /* 0x03085000040075a7 */ /* 0x000066000802017f */
[----:B-1----:R-:W-:Y:S05]  /*117d0*/  @!P1 NANOSLEEP.SYNCS 0x989680 ;  /* 0x009896800000995d */ /* 0x002fea0003900000 */
[----:B------:R-:W1:Y:S02]  /*117e0*/  @!P1 SYNCS.PHASECHK.TRANS64 P1, [R4+URZ+0x30850], R0 ;  /* 0x03085000040095a7 */ /* 0x000e64000802007f */
[----:B-1----:R-:W-:Y:S05]  /*117f0*/  @!P1 BRA `(.L_x_202) ;  /* 0xfffffffc00ec9947 */ /* 0x002fea000383ffff */
[----:B------:R-:W-:Y:S05]  /*11800*/  BRA `(.L_x_201) ;  /* 0xffffff3c00307947 */ /* 0x000fea000383ffff */
.L_x_209:
[----:B-1----:R1:W2:Y:S02]  /*11810*/  SYNCS.PHASECHK.TRANS64.TRYWAIT P1, [R13+URZ+0x30850], R0 ;  /* 0x030850000d0075a7 */ /* 0x0022a4000802017f */
[----:B--2---:R-:W-:Y:S05]  /*11820*/  @!P1 NANOSLEEP.SYNCS 0x989680 ;  /* 0x009896800000995d */ /* 0x004fea0003900000 */
[----:B------:R-:W2:Y:S02]  /*11830*/  @!P1 SYNCS.PHASECHK.TRANS64 P1, [R13+URZ+0x30850], R0 ;  /* 0x030850000d0095a7 */ /* 0x000ea4000802007f */
[----:B--2---:R-:W-:Y:S05]  /*11840*/  @!P1 BRA `(.L_x_209) ;  /* 0xfffffffc00f09947 */ /* 0x004fea000383ffff */
[----:B------:R-:W-:Y:S05]  /*11850*/  BRA `(.L_x_208) ;  /* 0xffffff5800e47947 */ /* 0x000fea000383ffff */
.L_x_255:
[----:B------:R-:W0:Y:S01]  /*11860*/  S2R R7, SR_TID.X ;  /* 0x0000000000077919 */ /* 0x000e220000002100 */
[----:B------:R-:W-:Y:S01]  /*11870*/  BSSY B0, `(.L_x_319) ;  /* 0x000000a000007945 */ /* 0x000fe20003800000 */
[----:B------:R-:W-:Y:S02]  /*11880*/  IMAD.MOV.U32 R12, RZ, RZ, RZ ;  /* 0x000000ffff0c7224 */ /* 0x000fe400078e00ff */
[----:B------:R-:W-:Y:S02]  /*11890*/  IMAD.MOV.U32 R11, RZ, RZ, 0x1f ;  /* 0x0000001fff0b7424 */ /* 0x000fe400078e00ff */
[----:B------:R-:W-:Y:S01]  /*118a0*/  IMAD.MOV.U32 R15, RZ, RZ, -0x1 ;  /* 0xffffffffff0f7424 */ /* 0x000fe200078e00ff */
[----:B0-----:R-:W-:-:S04]  /*118b0*/  SHF.R.U32.HI R7, RZ, 0x5, R7 ;  /* 0x00000005ff077819 */ /* 0x001fc80000011607 */
[----:B------:R-:W-:-:S05]  /*118c0*/  LOP3.LUT R7, R7, 0x3, RZ, 0xc0, !PT ;  /* 0x0000000307077812 */ /* 0x000fca00078ec0ff */
[----:B------:R-:W-:-:S07]  /*118d0*/  IMAD.MOV.U32 R13, RZ, RZ, R7 ;  /* 0x000000ffff0d7224 */ /* 0x000fce00078e0007 */
[----:B-----5:R-:W-:Y:S05]  /*118e0*/  WARPSYNC.COLLECTIVE R15, `(.L_x_320) ;  /* 0x000000000f087348 */ /* 0x020fea0003c00000 */
[----:B------:R0:W1:Y:S02]  /*118f0*/  SHFL.IDX P6, R14, R13, R12, R11 ;  /* 0x0000000c0d0e7389 */ /* 0x00006400000c000b */
[----:B01---5:R-:W-:Y:S01]  /*11900*/  ENDCOLLECTIVE ;  /* 0x000000000000791b */ /* 0x023fe20003800000 */
.L_x_320:
[----:B------:R-:W-:Y:S05]  /*11910*/  BSYNC B0 ;  /* 0x0000000000007941 */ /* 0x000fea0003800000 */
.L_x_319:
[----:B------:R-:W-:Y:S05]  /*11920*/  BRA `(.L_x_321) ;  /* 0xffffffbc00fc7947 */ /* 0x000fea000383ffff */
.L_x_258:
[----:B0-----:R0:W1:Y:S02]  /*11930*/  SYNCS.PHASECHK.TRANS64.TRYWAIT P0, [R7+URZ+0x30840], R2 ;  /* 0x03084002070075a7 */ /* 0x001064000800017f */
[----:B-1----:R-:W-:Y:S05]  /*11940*/  @!P0 NANOSLEEP.SYNCS 0x989680 ;  /* 0x009896800000895d */ /* 0x002fea0003900000 */
[----:B------:R-:W1:Y:S02]  /*11950*/  @!P0 SYNCS.PHASECHK.TRANS64 P0, [R7+URZ+0x30840], R2 ;  /* 0x03084002070085a7 */ /* 0x000e64000800007f */
[----:B-1----:R-:W-:Y:S05]  /*11960*/  @!P0 BRA `(.L_x_258) ;  /* 0xfffffffc00f08947 */ /* 0x002fea000383ffff */
[----:B------:R-:W-:Y:S05]  /*11970*/  BRA `(.L_x_322) ;  /* 0xffffffc000587947 */ /* 0x000fea000383ffff */
.L_x_259:
[----:B------:R-:W-:Y:S01]  /*11980*/  BSSY B0, `(.L_x_323) ;  /* 0x0000008000007945 */ /* 0x000fe20003800000 */
[----:B------:R-:W-:Y:S01]  /*11990*/  IMAD.MOV.U32 R13, RZ, RZ, R0 ;  /* 0x000000ffff0d7224 */ /* 0x000fe200078e0000 */
[----:B------:R-:W-:Y:S01]  /*119a0*/  MOV R15, 0xffffffff ;  /* 0xffffffff000f7802 */ /* 0x000fe20000000f00 */
[----:B------:R-:W-:Y:S02]  /*119b0*/  IMAD.MOV.U32 R12, RZ, RZ, RZ ;  /* 0x000000ffff0c7224 */ /* 0x000fe400078e00ff */
[----:B------:R-:W-:-:S07]  /*119c0*/  IMAD.MOV.U32 R11, RZ, RZ, 0x181f ;  /* 0x0000181fff0b7424 */ /* 0x000fce00078e00ff */
[----:B------:R-:W-:Y:S05]  /*119d0*/  WARPSYNC.COLLECTIVE R15, `(.L_x_324) ;  /* 0x000000000f087348 */ /* 0x000fea0003c00000 */
[----:B------:R0:W1:Y:S02]  /*119e0*/  SHFL.IDX P6, R14, R13, R12, R11 ;  /* 0x0000000c0d0e7389 */ /* 0x00006400000c000b */
[----:B01----:R-:W-:Y:S01]  /*119f0*/  ENDCOLLECTIVE ;  /* 0x000000000000791b */ /* 0x003fe20003800000 */
.L_x_324:
[----:B------:R-:W-:Y:S05]  /*11a00*/  BSYNC B0 ;  /* 0x0000000000007941 */ /* 0x000fea0003800000 */
.L_x_323:
[----:B------:R-:W-:Y:S02]  /*11a10*/  IMAD.MOV.U32 R13, RZ, RZ, R4 ;  /* 0x000000ffff0d7224 */ /* 0x000fe400078e0004 */
[----:B------:R-:W-:Y:S02]  /*11a20*/  IMAD.MOV.U32 R12, RZ, RZ, RZ ;  /* 0x000000ffff0c7224 */ /* 0x000fe400078e00ff */
[----:B------:R-:W-:Y:S02]  /*11a30*/  IMAD.MOV.U32 R11, RZ, RZ, 0x181f ;  /* 0x0000181fff0b7424 */ /* 0x000fe400078e00ff */
[----:B------:R-:W-:Y:S02]  /*11a40*/  IMAD.MOV.U32 R15, RZ, RZ, -0x1 ;  /* 0xffffffffff0f7424 */ /* 0x000fe400078e00ff */
[----:B------:R-:W-:Y:S02]  /*11a50*/  IMAD.MOV.U32 R2, RZ, RZ, R14 ;  /* 0x000000ffff027224 */ /* 0x000fe400078e000e */
[----:B------:R-:W-:-:S07]  /*11a60*/  @P0 IMAD R8, R5, 0x2, R22 ;  /* 0x0000000205080824 */ /* 0x000fce00078e0216 */
[----:B------:R-:W-:Y:S05]  /*11a70*/  WARPSYNC.COLLECTIVE R15, `(.L_x_325) ;  /* 0x000000000f087348 */ /* 0x000fea0003c00000 */
[----:B------:R0:W1:Y:S02]  /*11a80*/  SHFL.IDX P6, R14, R13, R12, R11 ;  /* 0x0000000c0d0e7389 */ /* 0x00006400000c000b */
[----:B01----:R-:W-:Y:S01]  /*11a90*/  ENDCOLLECTIVE ;  /* 0x000000000000791b */ /* 0x003fe20003800000 */
.L_x_325:
[----:B------:R-:W-:Y:S01]  /*11aa0*/  MOV R13, R0 ;  /* 0x00000000000d7202 */ /* 0x000fe20000000f00 */
[----:B------:R-:W-:Y:S02]  /*11ab0*/  IMAD.MOV.U32 R12, RZ, RZ, 0x1 ;  /* 0x00000001ff0c7424 */ /* 0x000fe400078e00ff */
[----:B------:R-:W-:-:S07]  /*11ac0*/  IMAD.MOV.U32 R3, RZ, RZ, R14 ;  /* 0x000000ffff037224 */ /* 0x000fce00078e000e */
[----:B------:R-:W-:Y:S05]  /*11ad0*/  WARPSYNC.COLLECTIVE R15, `(.L_x_326) ;  /* 0x000000000f087348 */ /* 0x000fea0003c00000 */
[----:B------:R0:W1:Y:S02]  /*11ae0*/  SHFL.IDX P6, R14, R13, R12, R11 ;  /* 0x0000000c0d0e7389 */ /* 0x00006400000c000b */
[----:B01----:R-:W-:Y:S01]  /*11af0*/  ENDCOLLECTIVE ;  /* 0x000000000000791b */ /* 0x003fe20003800000 */
.L_x_326:
[----:B------:R-:W-:-:S05]  /*11b00*/  @P0 LEA R3, P1, R31, R3, 0x1 ;  /* 0x000000031f030211 */ /* 0x000fca00078208ff */
[----:B------:R-:W-:Y:S01]  /*11b10*/  @P0 IMAD.X R2, RZ, RZ, R2, P1 ;  /* 0x000000ffff020224 */ /* 0x000fe200008e0602 */
[----:B------:R-:W-:-:S04]  /*11b20*/  ISETP.GE.AND P1, PT, R6, 0x11, PT ;  /* 0x000000110600780c */ /* 0x000fc80003f26270 */
[----:B------:R-:W-:Y:S01]  /*11b30*/  @P0 LOP3.LUT R3, R3, R2, RZ, 0x3c, !PT ;  /* 0x0000000203030212 */ /* 0x000fe200078e3cff */
[----:B------:R-:W-:-:S03]  /*11b40*/  IMAD.MOV.U32 R13, RZ, RZ, R4 ;  /* 0x000000ffff0d7224 */ /* 0x000fc600078e0004 */
[----:B------:R-:W-:-:S04]  /*11b50*/  @P0 LOP3.LUT R2, R3, R2, RZ, 0x3c, !PT ;  /* 0x0000000203020212 */ /* 0x000fc800078e3cff */
[----:B------:R-:W-:-:S05]  /*11b60*/  @P0 LOP3.LUT R3, R3, R2, RZ, 0x3c, !PT ;  /* 0x0000000203030212 */ /* 0x000fca00078e3cff */
[----:B------:R-:W-:Y:S01]  /*11b70*/  @!PT LDS RZ, [RZ] ;  /* 0x00000000fffff984 */ /* 0x000fe20000000800 */
[----:B------:R-:W-:Y:S01]  /*11b80*/  @!PT LDS RZ, [RZ] ;  /* 0x00000000fffff984 */ /* 0x000fe20000000800 */
[----:B------:R-:W-:Y:S01]  /*11b90*/  @!PT LDS RZ, [RZ] ;  /* 0x00000000fffff984 */ /* 0x000fe20000000800 */
[----:B------:R-:W-:Y:S04]  /*11ba0*/  @P0 LDGSTS.E.BYPASS.LTC128B.128 [R8+0x1e400], desc[UR36][R2.64], !P4 ;  /* 0x1e40000002080fae */ /* 0x000fe8000e101d64 */
[----:B------:R-:W-:Y:S04]  /*11bb0*/  @P0 LDGSTS.E.BYPASS.LTC128B.128 [R8+0x21400], desc[UR36][R2.64+0x80], !P3 ;  /* 0x2140008002080fae */ /* 0x000fe8000d901d64 */
[----:B------:R0:W-:Y:S02]  /*11bc0*/  @P0 LDGSTS.E.BYPASS.LTC128B.128 [R8+0x24400], desc[UR36][R2.64+0x100], !P2 ;  /* 0x2440010002080fae */ /* 0x0001e4000d101d64 */
[----:B0-----:R-:W-:-:S07]  /*11bd0*/  IMAD.MOV.U32 R2, RZ, RZ, R14 ;  /* 0x000000ffff027224 */ /* 0x001fce00078e000e */
[----:B------:R-:W-:Y:S05]  /*11be0*/  WARPSYNC.COLLECTIVE R15, `(.L_x_327) ;  /* 0x000000000f087348 */ /* 0x000fea0003c00000 */
[----:B------:R0:W1:Y:S02]  /*11bf0*/  SHFL.IDX P6, R14, R13, R12, R11 ;  /* 0x0000000c0d0e7389 */ /* 0x00006400000c000b */
[----:B01----:R-:W-:Y:S01]  /*11c00*/  ENDCOLLECTIVE ;  /* 0x000000000000791b */ /* 0x003fe20003800000 */
.L_x_327:
[----:B------:R-:W-:Y:S02]  /*11c10*/  @P1 IMAD R8, R5, 0x2, R22 ;  /* 0x0000000205081824 */ /* 0x000fe400078e0216 */
[----:B------:R-:W-:Y:S02]  /*11c20*/  IMAD.MOV.U32 R13, RZ, RZ, R0 ;  /* 0x000000ffff0d7224 */ /* 0x000fe400078e0000 */
[----:B------:R-:W-:Y:S02]  /*11c30*/  IMAD.MOV.U32 R12, RZ, RZ, 0x2 ;  /* 0x00000002ff0c7424 */ /* 0x000fe400078e00ff */
[----:B------:R-:W-:-:S07]  /*11c40*/  IMAD.MOV.U32 R3, RZ, RZ, R14 ;  /* 0x000000ffff037224 */ /* 0x000fce00078e000e */
[----:B------:R-:W-:Y:S05]  /*11c50*/  WARPSYNC.COLLECTIVE R15, `(.L_x_328) ;  /* 0x000000000f087348 */ /* 0x000fea0003c00000 */
[----:B------:R0:W1:Y:S02]  /*11c60*/  SHFL.IDX P6, R14, R13, R12, R11 ;  /* 0x0000000c0d0e7389 */ /* 0x00006400000c000b */
[----:B01----:R-:W-:Y:S01]  /*11c70*/  ENDCOLLECTIVE ;  /* 0x000000000000791b */ /* 0x003fe20003800000 */
.L_x_328:
[----:B------:R-:W-:-:S05]  /*11c80*/  @P1 LEA R3, P0, R31, R3, 0x1 ;  /* 0x000000031f031211 */ /* 0x000fca00078008ff */
[----:B------:R-:W-:-:S05]  /*11c90*/  @P1 IMAD.X R2, RZ, RZ, R2, P0 ;  /* 0x000000ffff021224 */ /* 0x000fca00000e0602 */
        /* <DEDUP_REMOVED lines=9> */
[----:B------:R0:W-:Y:S01]  /*11d30*/  @P1 LDGSTS.E.BYPASS.LTC128B.128 [R8+0x24c00], desc[UR36][R2.64+0x100], !P2 ;  /* 0x24c0010002081fae */ /* 0x0001e2000d101d64 */
[----:B------:R-:W-:Y:S02]  /*11d40*/  ISETP.GE.AND P1, PT, R6, 0x21, PT ;  /* 0x000000210600780c */ /* 0x000fe40003f26270 */
[----:B0-----:R-:W-:-:S11]  /*11d50*/  MOV R2, R14 ;  /* 0x0000000e00027202 */ /* 0x001fd60000000f00 */
[----:B------:R-:W-:Y:S05]  /*11d60*/  WARPSYNC.COLLECTIVE R15, `(.L_x_329) ;  /* 0x000000000f087348 */ /* 0x000fea0003c00000 */
[----:B------:R0:W1:Y:S02]  /*11d70*/  SHFL.IDX P6, R14, R13, R12, R11 ;  /* 0x0000000c0d0e7389 */ /* 0x00006400000c000b */
[----:B01----:R-:W-:Y:S01]  /*11d80*/  ENDCOLLECTIVE ;  /* 0x000000000000791b */ /* 0x003fe20003800000 */
.L_x_329:
[----:B------:R-:W-:Y:S02]  /*11d90*/  @P1 IMAD R8, R5, 0x2, R22 ;  /* 0x0000000205081824 */ /* 0x000fe400078e0216 */
[----:B------:R-:W-:Y:S02]  /*11da0*/  IMAD.MOV.U32 R13, RZ, RZ, R0 ;  /* 0x000000ffff0d7224 */ /* 0x000fe400078e0000 */
[----:B------:R-:W-:Y:S02]  /*11db0*/  IMAD.MOV.U32 R12, RZ, RZ, 0x3 ;  /* 0x00000003ff0c7424 */ /* 0x000fe400078e00ff */
[----:B------:R-:W-:-:S07]  /*11dc0*/  IMAD.MOV.U32 R3, RZ, RZ, R14 ;  /* 0x000000ffff037224 */ /* 0x000fce00078e000e */
[----:B------:R-:W-:Y:S05]  /*11dd0*/  WARPSYNC.COLLECTIVE R15, `(.L_x_330) ;  /* 0x000000000f087348 */ /* 0x000fea0003c00000 */
[----:B------:R0:W1:Y:S02]  /*11de0*/  SHFL.IDX P6, R14, R13, R12, R11 ;  /* 0x0000000c0d0e7389 */ /* 0x00006400000c000b */
[----:B01----:R-:W-:Y:S01]  /*11df0*/  ENDCOLLECTIVE ;  /* 0x000000000000791b */ /* 0x003fe20003800000 */
.L_x_330:
        /* <DEDUP_REMOVED lines=12> */
[----:B------:R-:W-:Y:S01]  /*11ec0*/  ISETP.GE.AND P1, PT, R6, 0x31, PT ;  /* 0x000000310600780c */ /* 0x000fe20003f26270 */
[----:B0-----:R-:W-:-:S12]  /*11ed0*/  IMAD.MOV.U32 R2, RZ, RZ, R14 ;  /* 0x000000ffff027224 */ /* 0x001fd800078e000e */
[----:B------:R-:W-:Y:S05]  /*11ee0*/  WARPSYNC.COLLECTIVE R15, `(.L_x_331) ;  /* 0x000000000f087348 */ /* 0x000fea0003c00000 */
[----:B------:R0:W1:Y:S02]  /*11ef0*/  SHFL.IDX P6, R14, R13, R12, R11 ;  /* 0x0000000c0d0e7389 */ /* 0x00006400000c000b */
[----:B01----:R-:W-:Y:S01]  /*11f00*/  ENDCOLLECTIVE ;  /* 0x000000000000791b */ /* 0x003fe20003800000 */
.L_x_331:
[----:B------:R-:W-:Y:S02]  /*11f10*/  @P1 IMAD R8, R5, 0x2, R22 ;  /* 0x0000000205081824 */ /* 0x000fe400078e0216 */
[----:B------:R-:W-:Y:S02]  /*11f20*/  IMAD.MOV.U32 R13, RZ, RZ, R0 ;  /* 0x000000ffff0d7224 */ /* 0x000fe400078e0000 */
[----:B------:R-:W-:Y:S01]  /*11f30*/  IMAD.MOV.U32 R12, RZ, RZ, 0x4 ;  /* 0x00000004ff0c7424 */ /* 0x000fe200078e00ff */
[----:B------:R-:W-:-:S07]  /*11f40*/  MOV R3, R14 ;  /* 0x0000000e00037202 */ /* 0x000fce0000000f00 */
[----:B------:R-:W-:Y:S05]  /*11f50*/  WARPSYNC.COLLECTIVE R15, `(.L_x_332) ;  /* 0x000000000f087348 */ /* 0x000fea0003c00000 */
[----:B------:R0:W1:Y:S02]  /*11f60*/  SHFL.IDX P6, R14, R13, R12, R11 ;  /* 0x0000000c0d0e7389 */ /* 0x00006400000c000b */
[----:B01----:R-:W-:Y:S01]  /*11f70*/  ENDCOLLECTIVE ;  /* 0x000000000000791b */ /* 0x003fe20003800000 */
.L_x_332:
        /* <DEDUP_REMOVED lines=17> */
.L_x_333:
[----:B------:R-:W-:Y:S01]  /*12090*/  @P1 LEA R8, R5, R22, 0x1 ;  /* 0x0000001605081211 */ /* 0x000fe200078e08ff */
[----:B------:R-:W-:Y:S02]  /*120a0*/  IMAD.MOV.U32 R13, RZ, RZ, R0 ;  /* 0x000000ffff0d7224 */ /* 0x000fe400078e0000 */
[----:B------:R-:W-:Y:S02]  /*120b0*/  IMAD.MOV.U32 R12, RZ, RZ, 0x5 ;  /* 0x00000005ff0c7424 */ /* 0x000fe400078e00ff */
[----:B------:R-:W-:-:S07]  /*120c0*/  IMAD.MOV.U32 R3, RZ, RZ, R14 ;  /* 0x000000ffff037224 */ /* 0x000fce00078e000e */
[----:B------:R-:W-:Y:S05]  /*120d0*/  WARPSYNC.COLLECTIVE R15, `(.L_x_334) ;  /* 0x000000000f087348 */ /* 0x000fea0003c00000 */
[----:B------:R0:W1:Y:S02]  /*120e0*/  SHFL.IDX P6, R14, R13, R12, R11 ;  /* 0x0000000c0d0e7389 */ /* 0x00006400000c000b */
[----:B01----:R-:W-:Y:S01]  /*120f0*/  ENDCOLLECTIVE ;  /* 0x000000000000791b */ /* 0x003fe20003800000 */
.L_x_334:
[----:B------:R-:W-:-:S05]  /*12100*/  @P1 LEA R3, P0, R31, R3, 0x1 ;  /* 0x000000031f031211 */ /* 0x000fca00078008ff */
[----:B------:R-:W-:-:S05]  /*12110*/  @P1 IMAD.X R2, RZ, RZ, R2, P0 ;  /* 0x000000ffff021224 */ /* 0x000fca00000e0602 */
[----:B------:R-:W-:Y:S01]  /*12120*/  @P1 LOP3.LUT R3, R3, R2, RZ, 0x3c, !PT ;  /* 0x0000000203031212 */ /* 0x000fe200078e3cff */
[----:B------:R-:W-:-:S03]  /*12130*/  IMAD.MOV.U32 R13, RZ, RZ, R4 ;  /* 0x000000ffff0d7224 */ /* 0x000fc600078e0004 */
[----:B------:R-:W-:-:S04]  /*12140*/  @P1 LOP3.LUT R2, R3, R2, RZ, 0x3c, !PT ;  /* 0x0000000203021212 */ /* 0x000fc800078e3cff */
[----:B------:R-:W-:Y:S01]  /*12150*/  @P1 LOP3.LUT R3, R3, R2, RZ, 0x3c, !PT ;  /* 0x0000000203031212 */ /* 0x000fe200078e3cff */
[----:B------:R-:W-:-:S07]  /*12160*/  IMAD.MOV.U32 R0, RZ, RZ, R14 ;  /* 0x000000ffff007224 */ /* 0x000fce00078e000e */
[----:B------:R-:W-:Y:S05]  /*12170*/  WARPSYNC.COLLECTIVE R15, `(.L_x_335) ;  /* 0x000000000f087348 */ /* 0x000fea0003c00000 */
[----:B------:R0:W1:Y:S02]  /*12180*/  SHFL.IDX P6, R14, R13, R12, R11 ;  /* 0x0000000c0d0e7389 */ /* 0x00006400000c000b */
[----:B01----:R-:W-:Y:S01]  /*12190*/  ENDCOLLECTIVE ;  /* 0x000000000000791b */ /* 0x003fe20003800000 */
.L_x_335:
[----:B------:R-:W-:Y:S01]  /*121a0*/  @!PT LDS RZ, [RZ] ;  /* 0x00000000fffff984 */ /* 0x000fe20000000800 */
[----:B------:R-:W-:Y:S01]  /*121b0*/  @!PT LDS RZ, [RZ] ;  /* 0x00000000fffff984 */ /* 0x000fe20000000800 */
[----:B------:R-:W-:Y:S01]  /*121c0*/  @!PT LDS RZ, [RZ] ;  /* 0x00000000fffff984 */ /* 0x000fe20000000800 */
[----:B------:R-:W-:Y:S04]  /*121d0*/  @P1 LDGSTS.E.BYPASS.LTC128B.128 [R8+0x20400], desc[UR36][R2.64], !P4 ;  /* 0x2040000002081fae */ /* 0x000fe8000e101d64 */
[----:B------:R-:W-:Y:S04]  /*121e0*/  @P1 LDGSTS.E.BYPASS.LTC128B.128 [R8+0x23400], desc[UR36][R2.64+0x80], !P3 ;  /* 0x2340008002081fae */ /* 0x000fe8000d901d64 */
[----:B------:R0:W-:Y:S02]  /*121f0*/  @P1 LDGSTS.E.BYPASS.LTC128B.128 [R8+0x26400], desc[UR36][R2.64+0x100], !P2 ;  /* 0x2640010002081fae */ /* 0x0001e4000d101d64 */
[----:B0-----:R-:W-:Y:S01]  /*12200*/  IMAD.MOV.U32 R2, RZ, RZ, R14 ;  /* 0x000000ffff027224 */ /* 0x001fe200078e000e */
[----:B------:R-:W-:Y:S06]  /*12210*/  BRA `(.L_x_336) ;  /* 0xffffffbc009c7947 */ /* 0x000fec000383ffff */
.L_x_264:
[----:B------:R-:W-:Y:S01]  /*12220*/  IMAD.MOV.U32 R13, RZ, RZ, R5 ;  /* 0x000000ffff0d7224 */ /* 0x000fe200078e0005 */
[----:B------:R-:W-:Y:S01]  /*12230*/  MOV R15, 0xffffffff ;  /* 0xffffffff000f7802 */ /* 0x000fe20000000f00 */
[----:B------:R-:W-:Y:S02]  /*12240*/  IMAD.MOV.U32 R12, RZ, RZ, RZ ;  /* 0x000000ffff0c7224 */ /* 0x000fe400078e00ff */
[----:B------:R-:W-:Y:S02]  /*12250*/  IMAD.MOV.U32 R11, RZ, RZ, 0x181f ;  /* 0x0000181fff0b7424 */ /* 0x000fe400078e00ff */
[----:B-----5:R-:W-:Y:S02]  /*12260*/  IMAD R6, R17, R6, RZ ;  /* 0x0000000611067224 */ /* 0x020fe400078e02ff */
[----:B------:R-:W-:-:S07]  /*12270*/  IMAD.IADD R4, R10, 0x1, R4 ;  /* 0x000000010a047824 */ /* 0x000fce00078e0204 */
[----:B------:R-:W-:Y:S05]  /*12280*/  WARPSYNC.COLLECTIVE R15, `(.L_x_337) ;  /* 0x000000000f087348 */ /* 0x000fea0003c00000 */
[----:B------:R0:W1:Y:S02]  /*12290*/  SHFL.IDX P6, R14, R13, R12, R11 ;  /* 0x0000000c0d0e7389 */ /* 0x00006400000c000b */
[----:B01----:R-:W-:Y:S01]  /*122a0*/  ENDCOLLECTIVE ;  /* 0x000000000000791b */ /* 0x003fe20003800000 */
.L_x_337:
[C---:B------:R-:W-:Y:S01]  /*122b0*/  VIADD R7, R4.reuse, 0x10 ;  /* 0x0000001004077836 */ /* 0x040fe20000000000 */
[----:B------:R-:W-:Y:S01]  /*122c0*/  ISETP.GE.AND P1, PT, R4, R6, PT ;  /* 0x000000060400720c */ /* 0x000fe20003f26270 */
[----:B------:R-:W-:Y:S02]  /*122d0*/  IMAD.MOV.U32 R13, RZ, RZ, R0 ;  /* 0x000000ffff0d7224 */ /* 0x000fe400078e0000 */
[----:B------:R-:W-:-:S10]  /*122e0*/  IMAD.MOV.U32 R2, RZ, RZ, R14 ;  /* 0x000000ffff027224 */ /* 0x000fd400078e000e */
[----:B------:R-:W-:Y:S05]  /*122f0*/  WARPSYNC.COLLECTIVE R15, `(.L_x_338) ;  /* 0x000000000f087348 */ /* 0x000fea0003c00000 */
[----:B------:R0:W1:Y:S02]  /*12300*/  SHFL.IDX P6, R14, R13, R12, R11 ;  /* 0x0000000c0d0e7389 */ /* 0x00006400000c000b */
[----:B01----:R-:W-:Y:S01]  /*12310*/  ENDCOLLECTIVE ;  /* 0x000000000000791b */ /* 0x003fe20003800000 */
.L_x_338:
[----:B------:R-:W-:Y:S02]  /*12320*/  IMAD.MOV.U32 R13, RZ, RZ, R5 ;  /* 0x000000ffff0d7224 */ /* 0x000fe400078e0005 */
[----:B------:R-:W-:Y:S01]  /*12330*/  IMAD.MOV.U32 R12, RZ, RZ, 0x1 ;  /* 0x00000001ff0c7424 */ /* 0x000fe200078e00ff */
[----:B------:R-:W-:-:S05]  /*12340*/  @!P1 LEA R14, P4, R31, R14, 0x1 ;  /* 0x0000000e1f0e9211 */ /* 0x000fca00078808ff */
[----:B------:R-:W-:Y:S02]  /*12350*/  @!P1 IMAD.X R3, RZ, RZ, R2, P4 ;  /* 0x000000ffff039224 */ /* 0x000fe400020e0602 */
[----:B------:R-:W-:-:S07]  /*12360*/  @!P1 IMAD.MOV.U32 R2, RZ, RZ, R14 ;  /* 0x000000ffff029224 */ /* 0x000fce00078e000e */
[----:B------:R-:W-:Y:S05]  /*12370*/  WARPSYNC.COLLECTIVE R15, `(.L_x_339) ;  /* 0x000000000f087348 */ /* 0x000fea0003c00000 */
[----:B------:R0:W1:Y:S02]  /*12380*/  SHFL.IDX P6, R14, R13, R12, R11 ;  /* 0x0000000c0d0e7389 */ /* 0x00006400000c000b */
[----:B01----:R-:W-:Y:S01]  /*12390*/  ENDCOLLECTIVE ;  /* 0x000000000000791b */ /* 0x003fe20003800000 */
.L_x_339:
[----:B------:R-:W-:Y:S01]  /*123a0*/  @!PT LDS RZ, [RZ] ;  /* 0x00000000fffff984 */ /* 0x000fe20000000800 */
[----:B------:R-:W-:Y:S01]  /*123b0*/  @!PT LDS RZ, [RZ] ;  /* 0x00000000fffff984 */ /* 0x000fe20000000800 */
[----:B------:R-:W-:Y:S01]  /*123c0*/  @!PT LDS RZ, [RZ] ;  /* 0x00000000fffff984 */ /* 0x000fe20000000800 */
[----:B------:R-:W-:Y:S04]  /*123d0*/  @!P1 LDGSTS.E.BYPASS.LTC128B.128 [R36+0x12400], desc[UR36][R2.64], !P3 ;  /* 0x1240000002249fae */ /* 0x000fe8000d901d64 */
[----:B------:R-:W-:Y:S04]  /*123e0*/  @!P1 LDGSTS.E.BYPASS.LTC128B.128 [R36+0x16400], desc[UR36][R2.64+0x80], !P2 ;  /* 0x1640008002249fae */ /* 0x000fe8000d101d64 */
[----:B------:R0:W-:Y:S01]  /*123f0*/  @!P1 LDGSTS.E.BYPASS.LTC128B.128 [R36+0x1a400], desc[UR36][R2.64+0x100], !P0 ;  /* 0x1a40010002249fae */ /* 0x0001e2000c101d64 */
[----:B------:R-:W-:Y:S01]  /*12400*/  ISETP.GE.AND P1, PT, R7, R6, PT ;  /* 0x000000060700720c */ /* 0x000fe20003f26270 */
[----:B------:R-:W-:Y:S01]  /*12410*/  IMAD.MOV.U32 R13, RZ, RZ, R0 ;  /* 0x000000ffff0d7224 */ /* 0x000fe200078e0000 */
[----:B0-----:R-:W-:-:S11]  /*12420*/  MOV R2, R14 ;  /* 0x0000000e00027202 */ /* 0x001fd60000000f00 */
[----:B------:R-:W-:Y:S05]  /*12430*/  WARPSYNC.COLLECTIVE R15, `(.L_x_340) ;  /* 0x000000000f087348 */ /* 0x000fea0003c00000 */
[----:B------:R0:W1:Y:S02]  /*12440*/  SHFL.IDX P6, R14, R13, R12, R11 ;  /* 0x0000000c0d0e7389 */ /* 0x00006400000c000b */
[----:B01----:R-:W-:Y:S01]  /*12450*/  ENDCOLLECTIVE ;  /* 0x000000000000791b */ /* 0x003fe20003800000 */
.L_x_340:
        /* <DEDUP_REMOVED lines=8> */
.L_x_341:
[----:B------:R-:W-:Y:S02]  /*124e0*/  @!P1 IMAD.MOV.U32 R3, RZ, RZ, R7 ;  /* 0x000000ffff039224 */ /* 0x000fe400078e0007 */
[----:B------:R-:W-:-:S03]  /*124f0*/  VIADD R7, R4, 0x20 ;  /* 0x0000002004077836 */ /* 0x000fc60000000000 */
[----:B------:R-:W-:Y:S01]  /*12500*/  @!PT LDS RZ, [RZ] ;  /* 0x00000000fffff984 */ /* 0x000fe20000000800 */
[----:B------:R-:W-:Y:S01]  /*12510*/  @!PT LDS RZ, [RZ] ;  /* 0x00000000fffff984 */ /* 0x000fe20000000800 */
[----:B------:R-:W-:Y:S01]  /*12520*/  @!PT LDS RZ, [RZ] ;  /* 0x00000000fffff984 */ /* 0x000fe20000000800 */
[----:B------:R-:W-:Y:S04]  /*12530*/  @!P1 LDGSTS.E.BYPASS.LTC128B.128 [R36+0x12c00], desc[UR36][R2.64], !P3 ;  /* 0x12c0000002249fae */ /* 0x000fe8000d901d64 */
[----:B------:R-:W-:Y:S01]  /*12540*/  @!P1 LDGSTS.E.BYPASS.LTC128B.128 [R36+0x16c00], desc[UR36][R2.64+0x80], !P2 ;  /* 0x16c0008002249fae */ /* 0x000fe2000d101d64 */
[----:B------:R-:W-:-:S03]  /*12550*/  MOV R13, R0 ;  /* 0x00000000000d7202 */ /* 0x000fc60000000f00 */
[----:B------:R0:W-:Y:S01]  /*12560*/  @!P1 LDGSTS.E.BYPASS.LTC128B.128 [R36+0x1ac00], desc[UR36][R2.64+0x100], !P0 ;  /* 0x1ac0010002249fae */ /* 0x0001e2000c101d64 */
[----:B------:R-:W-:Y:S01]  /*12570*/  ISETP.GE.AND P1, PT, R7, R6, PT ;  /* 0x000000060700720c */ /* 0x000fe20003f26270 */
[----:B0-----:R-:W-:-:S12]  /*12580*/  IMAD.MOV.U32 R2, RZ, RZ, R14 ;  /* 0x000000ffff027224 */ /* 0x001fd800078e000e */
[----:B------:R-:W-:Y:S05]  /*12590*/  WARPSYNC.COLLECTIVE R15, `(.L_x_342) ;  /* 0x000000000f087348 */ /* 0x000fea0003c00000 */
[----:B------:R0:W1:Y:S02]  /*125a0*/  SHFL.IDX P6, R14, R13, R12, R11 ;  /* 0x0000000c0d0e7389 */ /* 0x00006400000c000b */
[----:B01----:R-:W-:Y:S01]  /*125b0*/  ENDCOLLECTIVE ;  /* 0x000000000000791b */ /* 0x003fe20003800000 */
.L_x_342:
        /* <DEDUP_REMOVED lines=8> */
.L_x_343:
[----:B------:R-:W-:Y:S02]  /*12640*/  @!P1 IMAD.MOV.U32 R3, RZ, RZ, R7 ;  /* 0x000000ffff039224 */ /* 0x000fe400078e0007 */
[----:B------:R-:W-:-:S03]  /*12650*/  VIADD R7, R4, 0x30 ;  /* 0x0000003004077836 */ /* 0x000fc60000000000 */
[----:B------:R-:W-:Y:S01]  /*12660*/  @!PT LDS RZ, [RZ] ;  /* 0x00000000fffff984 */ /* 0x000fe20000000800 */
[----:B------:R-:W-:Y:S01]  /*12670*/  @!PT LDS RZ, [RZ] ;  /* 0x00000000fffff984 */ /* 0x000fe20000000800 */
[----:B------:R-:W-:Y:S01]  /*12680*/  @!PT LDS RZ, [RZ] ;  /* 0x00000000fffff984 */ /* 0x000fe20000000800 */
[----:B------:R-:W-:Y:S04]  /*12690*/  @!P1 LDGSTS.E.BYPASS.LTC128B.128 [R36+0x13400], desc[UR36][R2.64], !P3 ;  /* 0x1340000002249fae */ /* 0x000fe8000d901d64 */
[----:B------:R-:W-:Y:S01]  /*126a0*/  @!P1 LDGSTS.E.BYPASS.LTC128B.128 [R36+0x17400], desc[UR36][R2.64+0x80], !P2 ;  /* 0x1740008002249fae */ /* 0x000fe2000d101d64 */
[----:B------:R-:W-:-:S03]  /*126b0*/  IMAD.MOV.U32 R13, RZ, RZ, R0 ;  /* 0x000000ffff0d7224 */ /* 0x000fc600078e0000 */
[----:B------:R0:W-:Y:S01]  /*126c0*/  @!P1 LDGSTS.E.BYPASS.LTC128B.128 [R36+0x1b400], desc[UR36][R2.64+0x100], !P0 ;  /* 0x1b40010002249fae */ /* 0x0001e2000c101d64 */
[----:B------:R-:W-:Y:S01]  /*126d0*/  ISETP.GE.AND P1, PT, R7, R6, PT ;  /* 0x000000060700720c */ /* 0x000fe20003f26270 */
[----:B0-----:R-:W-:-:S12]  /*126e0*/  IMAD.MOV.U32 R2, RZ, RZ, R14 ;  /* 0x000000ffff027224 */ /* 0x001fd800078e000e */
[----:B------:R-:W-:Y:S05]  /*126f0*/  WARPSYNC.COLLECTIVE R15, `(.L_x_344) ;  /* 0x000000000f087348 */ /* 0x000fea0003c00000 */
[----:B------:R0:W1:Y:S02]  /*12700*/  SHFL.IDX P6, R14, R13, R12, R11 ;  /* 0x0000000c0d0e7389 */ /* 0x00006400000c000b */
[----:B01----:R-:W-:Y:S01]  /*12710*/  ENDCOLLECTIVE ;  /* 0x000000000000791b */ /* 0x003fe20003800000 */
.L_x_344:
[----:B------:R-:W-:Y:S02]  /*12720*/  IMAD.MOV.U32 R13, RZ, RZ, R5 ;  /* 0x000000ffff0d7224 */ /* 0x000fe400078e0005 */
[----:B------:R-:W-:Y:S01]  /*12730*/  IMAD.MOV.U32 R12, RZ, RZ, 0x4 ;  /* 0x00000004ff0c7424 */ /* 0x000fe200078e00ff */
[----:B------:R-:W-:-:S04]  /*12740*/  @!P1 LEA R14, P4, R31, R14, 0x1 ;  /* 0x0000000e1f0e9211 */ /* 0x000fc800078808ff */
[----:B------:R-:W-:Y:S01]  /*12750*/  @!P1 IADD3.X R7, RZ, R2, RZ, P4, !PT ;  /* 0x00000002ff079210 */ /* 0x000fe200027fe4ff */
[----:B------:R-:W-:-:S08]  /*12760*/  @!P1 IMAD.MOV.U32 R2, RZ, RZ, R14 ;  /* 0x000000ffff029224 */ /* 0x000fd000078e000e */
[----:B------:R-:W-:Y:S05]  /*12770*/  WARPSYNC.COLLECTIVE R15, `(.L_x_345) ;  /* 0x000000000f087348 */ /* 0x000fea0003c00000 */
[----:B------:R0:W1:Y:S02]  /*12780*/  SHFL.IDX P6, R14, R13, R12, R11 ;  /* 0x0000000c0d0e7389 */ /* 0x00006400000c000b */
[----:B01----:R-:W-:Y:S01]  /*12790*/  ENDCOLLECTIVE ;  /* 0x000000000000791b */ /* 0x003fe20003800000 */
.L_x_345:
        /* <DEDUP_REMOVED lines=14> */
.L_x_346:
[----:B------:R-:W-:Y:S02]  /*12880*/  IMAD.MOV.U32 R13, RZ, RZ, R5 ;  /* 0x000000ffff0d7224 */ /* 0x000fe400078e0005 */
[----:B------:R-:W-:Y:S01]  /*12890*/  IMAD.MOV.U32 R12, RZ, RZ, 0x5 ;  /* 0x00000005ff0c7424 */ /* 0x000fe200078e00ff */
[----:B------:R-:W-:-:S05]  /*128a0*/  @!P1 LEA R14, P4, R31, R14, 0x1 ;  /* 0x0000000e1f0e9211 */ /* 0x000fca00078808ff */
[----:B------:R-:W-:Y:S01]  /*128b0*/  @!P1 IMAD.X R7, RZ, RZ, R2, P4 ;  /* 0x000000ffff079224 */ /* 0x000fe200020e0602 */
[----:B------:R-:W-:-:S07]  /*128c0*/  @!P1 MOV R2, R14 ;  /* 0x0000000e00029202 */ /* 0x000fce0000000f00 */
[----:B------:R-:W-:Y:S05]  /*128d0*/  WARPSYNC.COLLECTIVE R15, `(.L_x_347) ;  /* 0x000000000f087348 */ /* 0x000fea0003c00000 */
[----:B------:R0:W1:Y:S02]  /*128e0*/  SHFL.IDX P6, R14, R13, R12, R11 ;  /* 0x0000000c0d0e7389 */ /* 0x00006400000c000b */
[----:B01----:R-:W-:Y:S01]  /*128f0*/  ENDCOLLECTIVE ;  /* 0x000000000000791b */ /* 0x003fe20003800000 */
.L_x_347:
        /* <DEDUP_REMOVED lines=14> */
.L_x_348:
        /* <DEDUP_REMOVED lines=8> */
.L_x_349:
[----:B------:R-:W-:Y:S01]  /*12a60*/  @!P1 MOV R3, R7 ;  /* 0x0000000700039202 */ /* 0x000fe20000000f00 */
[----:B------:R-:W-:-:S04]  /*12a70*/  VIADD R7, R4, 0x60 ;  /* 0x0000006004077836 */ /* 0x000fc80000000000 */
        /* <DEDUP_REMOVED lines=12> */
.L_x_350:
[----:B------:R-:W-:Y:S01]  /*12b40*/  MOV R13, R5 ;  /* 0x00000005000d7202 */ /* 0x000fe20000000f00 */
[----:B------:R-:W-:Y:S01]  /*12b50*/  IMAD.MOV.U32 R12, RZ, RZ, 0x7 ;  /* 0x00000007ff0c7424 */ /* 0x000fe200078e00ff */
[----:B------:R-:W-:-:S05]  /*12b60*/  @!P1 LEA R14, P4, R31, R14, 0x1 ;  /* 0x0000000e1f0e9211 */ /* 0x000fca00078808ff */
[----:B------:R-:W-:Y:S02]  /*12b70*/  @!P1 IMAD.X R7, RZ, RZ, R2, P4 ;  /* 0x000000ffff079224 */ /* 0x000fe400020e0602 */
[----:B------:R-:W-:-:S07]  /*12b80*/  @!P1 IMAD.MOV.U32 R2, RZ, RZ, R14 ;  /* 0x000000ffff029224 */ /* 0x000fce00078e000e */
[----:B------:R-:W-:Y:S05]  /*12b90*/  WARPSYNC.COLLECTIVE R15, `(.L_x_351) ;  /* 0x000000000f087348 */ /* 0x000fea0003c00000 */
[----:B------:R0:W1:Y:S02]  /*12ba0*/  SHFL.IDX P6, R14, R13, R12, R11 ;  /* 0x0000000c0d0e7389 */ /* 0x00006400000c000b */
[----:B01----:R-:W-:Y:S01]  /*12bb0*/  ENDCOLLECTIVE ;  /* 0x000000000000791b */ /* 0x003fe20003800000 */
.L_x_351:
[----:B------:R-:W-:-:S05]  /*12bc0*/  @!P1 IMAD.MOV.U32 R3, RZ, RZ, R7 ;  /* 0x000000ffff039224 */ /* 0x000fca00078e0007 */
[----:B------:R-:W-:Y:S01]  /*12bd0*/  @!PT LDS RZ, [RZ] ;  /* 0x00000000fffff984 */ /* 0x000fe20000000800 */
[----:B------:R-:W-:Y:S01]  /*12be0*/  @!PT LDS RZ, [RZ] ;  /* 0x00000000fffff984 */ /* 0x000fe20000000800 */
[----:B------:R-:W-:Y:S01]  /*12bf0*/  @!PT LDS RZ, [RZ] ;  /* 0x00000000fffff984 */ /* 0x000fe20000000800 */
[----:B------:R0:W-:Y:S04]  /*12c00*/  @!P1 LDGSTS.E.BYPASS.LTC128B.128 [R36+0x15400], desc[UR36][R2.64], !P3 ;  /* 0x1540000002249fae */ /* 0x0001e8000d901d64 */
[----:B------:R0:W-:Y:S01]  /*12c10*/  @!P1 LDGSTS.E.BYPASS.LTC128B.128 [R36+0x19400], desc[UR36][R2.64+0x80], !P2 ;  /* 0x1940008002249fae */ /* 0x0001e2000d101d64 */
[----:B------:R-:W-:-:S03]  /*12c20*/  IMAD.MOV.U32 R13, RZ, RZ, R0 ;  /* 0x000000ffff0d7224 */ /* 0x000fc600078e0000 */
[----:B------:R0:W-:Y:S01]  /*12c30*/  @!P1 LDGSTS.E.BYPASS.LTC128B.128 [R36+0x1d400], desc[UR36][R2.64+0x100], !P0 ;  /* 0x1d40010002249fae */ /* 0x0001e2000c101d64 */
[----:B------:R-:W-:-:S07]  /*12c40*/  IMAD.MOV.U32 R5, RZ, RZ, R14 ;  /* 0x000000ffff057224 */ /* 0x000fce00078e000e */
[----:B0-----:R-:W-:Y:S05]  /*12c50*/  WARPSYNC.COLLECTIVE R15, `(.L_x_352) ;  /* 0x000000000f087348 */ /* 0x001fea0003c00000 */
[----:B------:R1:W2:Y:S02]  /*12c60*/  SHFL.IDX P6, R14, R13, R12, R11 ;  /* 0x0000000c0d0e7389 */ /* 0x0002a400000c000b */
[----:B012---:R-:W-:Y:S01]  /*12c70*/  ENDCOLLECTIVE ;  /* 0x000000000000791b */ /* 0x007fe20003800000 */
.L_x_352:
[----:B------:R-:W-:Y:S05]  /*12c80*/  BRA `(.L_x_353) ;  /* 0xffffffbc00f87947 */ /* 0x000fea000383ffff */
.L_x_269:
[----:B0-----:R0:W1:Y:S02]  /*12c90*/  SYNCS.PHASECHK.TRANS64.TRYWAIT P0, [R22+URZ+0x30820], R3 ;  /* 0x03082003160075a7 */ /* 0x001064000800017f */
[----:B-1----:R-:W-:Y:S05]  /*12ca0*/  @!P0 NANOSLEEP.SYNCS 0x989680 ;  /* 0x009896800000895d */ /* 0x002fea0003900000 */
[----:B------:R-:W1:Y:S02]  /*12cb0*/  @!P0 SYNCS.PHASECHK.TRANS64 P0, [R22+URZ+0x30820], R3 ;  /* 0x03082003160085a7 */ /* 0x000e64000800007f */
[----:B-1----:R-:W-:Y:S05]  /*12cc0*/  @!P0 BRA `(.L_x_269) ;  /* 0xfffffffc00f08947 */ /* 0x002fea000383ffff */
[----:B------:R-:W-:Y:S05]  /*12cd0*/  BRA `(.L_x_354) ;  /* 0xffffffc000707947 */ /* 0x000fea000383ffff */
.L_x_274:
[----:B0-----:R0:W1:Y:S02]  /*12ce0*/  SYNCS.PHASECHK.TRANS64.TRYWAIT P0, [R6+URZ+0x30840], R3 ;  /* 0x03084003060075a7 */ /* 0x001064000800017f */
[----:B-1----:R-:W-:Y:S05]  /*12cf0*/  @!P0 NANOSLEEP.SYNCS 0x989680 ;  /* 0x009896800000895d */ /* 0x002fea0003900000 */
[----:B------:R-:W1:Y:S02]  /*12d00*/  @!P0 SYNCS.PHASECHK.TRANS64 P0, [R6+URZ+0x30840], R3 ;  /* 0x03084003060085a7 */ /* 0x000e64000800007f */
[----:B-1----:R-:W-:Y:S05]  /*12d10*/  @!P0 BRA `(.L_x_274) ;  /* 0xfffffffc00f08947 */ /* 0x002fea000383ffff */
[----:B------:R-:W-:Y:S05]  /*12d20*/  BRA `(.L_x_355) ;  /* 0xffffffc4004c7947 */ /* 0x000fea000383ffff */
.L_x_275:
[----:B------:R-:W-:Y:S01]  /*12d30*/  BSSY B1, `(.L_x_356) ;  /* 0x0000008000017945 */ /* 0x000fe20003800000 */
[----:B------:R-:W-:Y:S02]  /*12d40*/  IMAD.MOV.U32 R13, RZ, RZ, R8 ;  /* 0x000000ffff0d7224 */ /* 0x000fe400078e0008 */
[----:B------:R-:W-:Y:S02]  /*12d50*/  IMAD.MOV.U32 R12, RZ, RZ, RZ ;  /* 0x000000ffff0c7224 */ /* 0x000fe400078e00ff */
[----:B------:R-:W-:Y:S02]  /*12d60*/  IMAD.MOV.U32 R11, RZ, RZ, 0x181f ;  /* 0x0000181fff0b7424 */ /* 0x000fe400078e00ff */
[----:B------:R-:W-:-:S07]  /*12d70*/  IMAD.MOV.U32 R15, RZ, RZ, -0x1 ;  /* 0xffffffffff0f7424 */ /* 0x000fce00078e00ff */
[----:B------:R-:W-:Y:S05]  /*12d80*/  WARPSYNC.COLLECTIVE R15, `(.L_x_357) ;  /* 0x000000000f087348 */ /* 0x000fea0003c00000 */
[----:B------:R0:W1:Y:S02]  /*12d90*/  SHFL.IDX P6, R14, R13, R12, R11 ;  /* 0x0000000c0d0e7389 */ /* 0x00006400000c000b */
[----:B01----:R-:W-:Y:S01]  /*12da0*/  ENDCOLLECTIVE ;  /* 0x000000000000791b */ /* 0x003fe20003800000 */
.L_x_357:
[----:B------:R-:W-:Y:S05]  /*12db0*/  BSYNC B1 ;  /* 0x0000000000017941 */ /* 0x000fea0003800000 */
.L_x_356:
[----:B------:R-:W-:Y:S01]  /*12dc0*/  MOV R13, R7 ;  /* 0x00000007000d7202 */ /* 0x000fe20000000f00 */
[----:B------:R-:W-:Y:S01]  /*12dd0*/  IMAD.MOV.U32 R12, RZ, RZ, RZ ;  /* 0x000000ffff0c7224 */ /* 0x000fe200078e00ff */
[----:B------:R-:W-:Y:S01]  /*12de0*/  LOP3.LUT R23, R23, 0xfffffeff, RZ, 0xc0, !PT ;  /* 0xfffffeff17177812 */ /* 0x000fe200078ec0ff */
[----:B------:R-:W-:Y:S02]  /*12df0*/  IMAD.MOV.U32 R11, RZ, RZ, 0x181f ;  /* 0x0000181fff0b7424 */ /* 0x000fe400078e00ff */
[----:B------:R-:W-:Y:S01]  /*12e00*/  IMAD.MOV.U32 R15, RZ, RZ, -0x1 ;  /* 0xffffffffff0f7424 */ /* 0x000fe200078e00ff */
[----:B------:R-:W-:Y:S01]  /*12e10*/  @P1 LOP3.LUT R23, R23, 0x100, RZ, 0xfc, !PT ;  /* 0x0000010017171812 */ /* 0x000fe200078efcff */
[----:B------:R-:W-:Y:S02]  /*12e20*/  IMAD.MOV.U32 R3, RZ, RZ, R14 ;  /* 0x000000ffff037224 */ /* 0x000fe400078e000e */
[----:B------:R-:W-:-:S07]  /*12e30*/  IMAD.SHL.U32 R4, R31, 0x2, RZ ;  /* 0x000000021f047824 */ /* 0x000fce00078e00ff */
[----:B------:R-:W-:Y:S05]  /*12e40*/  WARPSYNC.COLLECTIVE R15, `(.L_x_358) ;  /* 0x000000000f087348 */ /* 0x000fea0003c00000 */
[----:B------:R0:W1:Y:S02]  /*12e50*/  SHFL.IDX P6, R14, R13, R12, R11 ;  /* 0x0000000c0d0e7389 */ /* 0x00006400000c000b */
[----:B01----:R-:W-:Y:S01]  /*12e60*/  ENDCOLLECTIVE ;  /* 0x000000000000791b */ /* 0x003fe20003800000 */
.L_x_358:
[----:B------:R-:W-:Y:S01]  /*12e70*/  LOP3.LUT P1, RZ, R23, 0x4, RZ, 0xc0, !PT ;  /* 0x0000000417ff7812 */ /* 0x000fe2000782c0ff */
[----:B------:R-:W-:Y:S02]  /*12e80*/  IMAD R5, R5, 0x2, R22 ;  /* 0x0000000205057824 */ /* 0x000fe400078e0216 */
[----:B------:R-:W-:Y:S01]  /*12e90*/  IMAD.MOV.U32 R13, RZ, RZ, R8 ;  /* 0x000000ffff0d7224 */ /* 0x000fe200078e0008 */
[----:B------:R-:W-:Y:S01]  /*12ea0*/  MOV R12, 0x1 ;  /* 0x00000001000c7802 */ /* 0x000fe20000000f00 */
[----:B------:R-:W-:-:S08]  /*12eb0*/  IMAD.MOV.U32 R2, RZ, RZ, R14 ;  /* 0x000000ffff027224 */ /* 0x000fd000078e000e */
[----:B------:R-:W-:Y:S05]  /*12ec0*/  WARPSYNC.COLLECTIVE R15, `(.L_x_359) ;  /* 0x000000000f087348 */ /* 0x000fea0003c00000 */
[----:B------:R0:W1:Y:S02]  /*12ed0*/  SHFL.IDX P6, R14, R13, R12, R11 ;  /* 0x0000000c0d0e7389 */ /* 0x00006400000c000b */
[----:B01----:R-:W-:Y:S01]  /*12ee0*/  ENDCOLLECTIVE ;  /* 0x000000000000791b */ /* 0x003fe20003800000 */
.L_x_359:
[----:B------:R-:W-:-:S05]  /*12ef0*/  IADD3 R2, P0, R2, R4, RZ ;  /* 0x0000000402027210 */ /* 0x000fca0007f1e0ff */
[----:B------:R-:W-:-:S05]  /*12f00*/  IMAD.X R3, RZ, RZ, R3, P0 ;  /* 0x000000ffff037224 */ /* 0x000fca00000e0603 */
[----:B------:R-:W-:Y:S01]  /*12f10*/  @!PT LDS RZ, [RZ] ;  /* 0x00000000fffff984 */ /* 0x000fe20000000800 */
[----:B------:R-:W-:Y:S01]  /*12f20*/  @!PT LDS RZ, [RZ] ;  /* 0x00000000fffff984 */ /* 0x000fe20000000800 */
[----:B------:R-:W-:Y:S01]  /*12f30*/  @!PT LDS RZ, [RZ] ;  /* 0x00000000fffff984 */ /* 0x000fe20000000800 */
[----:B------:R-:W-:Y:S01]  /*12f40*/  LDGSTS.E.BYPASS.LTC128B.128 [R5+0x1e400], desc[UR36][R2.64], !P1 ;  /* 0x1e40000002057fae */ /* 0x000fe2000c901d64 */
[----:B------:R-:W-:-:S03]  /*12f50*/  IMAD.MOV.U32 R13, RZ, RZ, R7 ;  /* 0x000000ffff0d7224 */ /* 0x000fc600078e0007 */
[----:B------:R-:W-:Y:S04]  /*12f60*/  LDGSTS.E.BYPASS.LTC128B.128 [R5+0x21400], desc[UR36][R2.64+0x80], !P5 ;  /* 0x2140008002057fae */ /* 0x000fe8000e901d64 */
[----:B------:R0:W-:Y:S02]  /*12f70*/  LDGSTS.E.BYPASS.LTC128B.128 [R5+0x24400], desc[UR36][R2.64+0x100], !P4 ;  /* 0x2440010002057fae */ /* 0x0001e4000e101d64 */
[----:B0-----:R-:W-:-:S07]  /*12f80*/  IMAD.MOV.U32 R3, RZ, RZ, R14 ;  /* 0x000000ffff037224 */ /* 0x001fce00078e000e */
[----:B------:R-:W-:Y:S05]  /*12f90*/  WARPSYNC.COLLECTIVE R15, `(.L_x_360) ;  /* 0x000000000f087348 */ /* 0x000fea0003c00000 */
[----:B------:R0:W1:Y:S02]  /*12fa0*/  SHFL.IDX P6, R14, R13, R12, R11 ;  /* 0x0000000c0d0e7389 */ /* 0x00006400000c000b */
[----:B01----:R-:W-:Y:S01]  /*12fb0*/  ENDCOLLECTIVE ;  /* 0x000000000000791b */ /* 0x003fe20003800000 */
.L_x_360:
[----:B------:R-:W-:Y:S02]  /*12fc0*/  IMAD.MOV.U32 R13, RZ, RZ, R8 ;  /* 0x000000ffff0d7224 */ /* 0x000fe400078e0008 */
[----:B------:R-:W-:Y:S02]  /*12fd0*/  IMAD.MOV.U32 R12, RZ, RZ, 0x2 ;  /* 0x00000002ff0c7424 */ /* 0x000fe400078e00ff */
[----:B------:R-:W-:-:S07]  /*12fe0*/  IMAD.MOV.U32 R2, RZ, RZ, R14 ;  /* 0x000000ffff027224 */ /* 0x000fce00078e000e */
[----:B------:R-:W-:Y:S05]  /*12ff0*/  WARPSYNC.COLLECTIVE R15, `(.L_x_361) ;  /* 0x000000000f087348 */ /* 0x000fea0003c00000 */
[----:B------:R0:W1:Y:S02]  /*13000*/  SHFL.IDX P6, R14, R13, R12, R11 ;  /* 0x0000000c0d0e7389 */ /* 0x00006400000c000b */
[----:B01----:R-:W-:Y:S01]  /*13010*/  ENDCOLLECTIVE ;  /* 0x000000000000791b */ /* 0x003fe20003800000 */
.L_x_361:
[----:B------:R-:W-:-:S05]  /*13020*/  IADD3 R2, P0, R2, R4, RZ ;  /* 0x0000000402027210 */ /* 0x000fca0007f1e0ff */
[----:B------:R-:W-:-:S05]  /*13030*/  IMAD.X R3, RZ, RZ, R3, P0 ;  /* 0x000000ffff037224 */ /* 0x000fca00000e0603 */
[----:B------:R-:W-:Y:S01]  /*13040*/  @!PT LDS RZ, [RZ] ;  /* 0x00000000fffff984 */ /* 0x000fe20000000800 */
[----:B------:R-:W-:Y:S01]  /*13050*/  @!PT LDS RZ, [RZ] ;  /* 0x00000000fffff984 */ /* 0x000fe20000000800 */
[----:B------:R-:W-:Y:S01]  /*13060*/  @!PT LDS RZ, [RZ] ;  /* 0x00000000fffff984 */ /* 0x000fe20000000800 */
[----:B------:R0:W-:Y:S01]  /*13070*/  LDGSTS.E.BYPASS.LTC128B.128 [R5+0x1ec00], desc[UR36][R2.64], !P1 ;  /* 0x1ec0000002057fae */ /* 0x0001e2000c901d64 */
[----:B------:R-:W-:-:S03]  /*13080*/  IMAD.MOV.U32 R13, RZ, RZ, R7 ;  /* 0x000000ffff0d7224 */ /* 0x000fc600078e0007 */
[----:B------:R0:W-:Y:S04]  /*13090*/  LDGSTS.E.BYPASS.LTC128B.128 [R5+0x21c00], desc[UR36][R2.64+0x80], !P5 ;  /* 0x21c0008002057fae */ /* 0x0001e8000e901d64 */
[----:B------:R0:W-:Y:S01]  /*130a0*/  LDGSTS.E.BYPASS.LTC128B.128 [R5+0x24c00], desc[UR36][R2.64+0x100], !P4 ;  /* 0x24c0010002057fae */ /* 0x0001e2000e101d64 */
[----:B------:R-:W-:-:S07]  /*130b0*/  IMAD.MOV.U32 R35, RZ, RZ, R14 ;  /* 0x000000ffff237224 */ /* 0x000fce00078e000e */
[----:B0-----:R-:W-:Y:S05]  /*130c0*/  WARPSYNC.COLLECTIVE R15, `(.L_x_362) ;  /* 0x000000000f087348 */ /* 0x001fea0003c00000 */
[----:B------:R1:W2:Y:S02]  /*130d0*/  SHFL.IDX P6, R14, R13, R12, R11 ;  /* 0x0000000c0d0e7389 */ /* 0x0002a400000c000b */
[----:B012---:R-:W-:Y:S01]  /*130e0*/  ENDCOLLECTIVE ;  /* 0x000000000000791b */ /* 0x007fe20003800000 */
.L_x_362:
[----:B------:R-:W-:Y:S02]  /*130f0*/  IMAD.MOV.U32 R13, RZ, RZ, R8 ;  /* 0x000000ffff0d7224 */ /* 0x000fe400078e0008 */
[----:B------:R-:W-:Y:S01]  /*13100*/  IMAD.MOV.U32 R12, RZ, RZ, 0x3 ;  /* 0x00000003ff0c7424 */ /* 0x000fe200078e00ff */
[----:B------:R-:W-:-:S07]  /*13110*/  MOV R2, R14 ;  /* 0x0000000e00027202 */ /* 0x000fce0000000f00 */
[----:B------:R-:W-:Y:S05]  /*13120*/  WARPSYNC.COLLECTIVE R15, `(.L_x_363) ;  /* 0x000000000f087348 */ /* 0x000fea0003c00000 */
[----:B------:R0:W1:Y:S02]  /*13130*/  SHFL.IDX P6, R14, R13, R12, R11 ;  /* 0x0000000c0d0e7389 */ /* 0x00006400000c000b */
[----:B01----:R-:W-:Y:S01]  /*13140*/  ENDCOLLECTIVE ;  /* 0x000000000000791b */ /* 0x003fe20003800000 */
.L_x_363:
        /* <DEDUP_REMOVED lines=13> */
.L_x_364:
[----:B------:R-:W-:Y:S01]  /*13220*/  IMAD.MOV.U32 R13, RZ, RZ, R8 ;  /* 0x000000ffff0d7224 */ /* 0x000fe200078e0008 */
[----:B------:R-:W-:Y:S01]  /*13230*/  MOV R12, 0x4 ;  /* 0x00000004000c7802 */ /* 0x000fe20000000f00 */
[----:B------:R-:W-:-:S07]  /*13240*/  IMAD.MOV.U32 R2, RZ, RZ, R14 ;  /* 0x000000ffff027224 */ /* 0x000fce00078e000e */
[----:B------:R-:W-:Y:S05]  /*13250*/  WARPSYNC.COLLECTIVE R15, `(.L_x_365) ;  /* 0x000000000f087348 */ /* 0x000fea0003c00000 */
[----:B------:R0:W1:Y:S02]  /*13260*/  SHFL.IDX P6, R14, R13, R12, R11 ;  /* 0x0000000c0d0e7389 */ /* 0x00006400000c000b */
[----:B01----:R-:W-:Y:S01]  /*13270*/  ENDCOLLECTIVE ;  /* 0x000000000000791b */ /* 0x003fe20003800000 */
.L_x_365:
        /* <DEDUP_REMOVED lines=13> */
.L_x_366:
[----:B------:R-:W-:Y:S02]  /*13350*/  IMAD.MOV.U32 R13, RZ, RZ, R8 ;  /* 0x000000ffff0d7224 */ /* 0x000fe400078e0008 */
[----:B------:R-:W-:Y:S02]  /*13360*/  IMAD.MOV.U32 R12, RZ, RZ, 0x5 ;  /* 0x00000005ff0c7424 */ /* 0x000fe400078e00ff */
[----:B------:R-:W-:-:S07]  /*13370*/  IMAD.MOV.U32 R2, RZ, RZ, R14 ;  /* 0x000000ffff027224 */ /* 0x000fce00078e000e */
[----:B------:R-:W-:Y:S05]  /*13380*/  WARPSYNC.COLLECTIVE R15, `(.L_x_367) ;  /* 0x000000000f087348 */ /* 0x000fea0003c00000 */
[----:B------:R0:W1:Y:S02]  /*13390*/  SHFL.IDX P6, R14, R13, R12, R11 ;  /* 0x0000000c0d0e7389 */ /* 0x00006400000c000b */
[----:B01----:R-:W-:Y:S01]  /*133a0*/  ENDCOLLECTIVE ;  /* 0x000000000000791b */ /* 0x003fe20003800000 */
.L_x_367:
[----:B------:R-:W-:-:S05]  /*133b0*/  IADD3 R2, P0, R2, R4, RZ ;  /* 0x0000000402027210 */ /* 0x000fca0007f1e0ff */
[----:B------:R-:W-:-:S05]  /*133c0*/  IMAD.X R3, RZ, RZ, R35, P0 ;  /* 0x000000ffff037224 */ /* 0x000fca00000e0623 */
[----:B------:R-:W-:Y:S01]  /*133d0*/  @!PT LDS RZ, [RZ] ;  /* 0x00000000fffff984 */ /* 0x000fe20000000800 */
[----:B------:R-:W-:Y:S01]  /*133e0*/  @!PT LDS RZ, [RZ] ;  /* 0x00000000fffff984 */ /* 0x000fe20000000800 */
[----:B------:R-:W-:Y:S01]  /*133f0*/  @!PT LDS RZ, [RZ] ;  /* 0x00000000fffff984 */ /* 0x000fe20000000800 */
[----:B------:R0:W-:Y:S01]  /*13400*/  LDGSTS.E.BYPASS.LTC128B.128 [R5+0x20400], desc[UR36][R2.64], !P1 ;  /* 0x2040000002057fae */ /* 0x0001e2000c901d64 */
[----:B------:R-:W-:Y:S01]  /*13410*/  IMAD.MOV.U32 R13, RZ, RZ, R7 ;  /* 0x000000ffff0d7224 */ /* 0x000fe200078e0007 */
[----:B------:R-:W-:Y:S02]  /*13420*/  LOP3.LUT P1, RZ, R23, 0x100, RZ, 0xc0, !PT ;  /* 0x0000010017ff7812 */ /* 0x000fe4000782c0ff */
[----:B------:R0:W-:Y:S04]  /*13430*/  LDGSTS.E.BYPASS.LTC128B.128 [R5+0x23400], desc[UR36][R2.64+0x80], !P5 ;  /* 0x2340008002057fae */ /* 0x0001e8000e901d64 */
[----:B------:R0:W-:Y:S01]  /*13440*/  LDGSTS.E.BYPASS.LTC128B.128 [R5+0x26400], desc[UR36][R2.64+0x100], !P4 ;  /* 0x2640010002057fae */ /* 0x0001e2000e101d64 */
[----:B------:R-:W-:-:S07]  /*13450*/  IMAD.MOV.U32 R35, RZ, RZ, R14 ;  /* 0x000000ffff237224 */ /* 0x000fce00078e000e */
[----:B0-----:R-:W-:Y:S05]  /*13460*/  WARPSYNC.COLLECTIVE R15, `(.L_x_368) ;  /* 0x000000000f087348 */ /* 0x001fea0003c00000 */
[----:B------:R1:W2:Y:S02]  /*13470*/  SHFL.IDX P6, R14, R13, R12, R11 ;  /* 0x0000000c0d0e7389 */ /* 0x0002a400000c000b */
[----:B012---:R-:W-:Y:S01]  /*13480*/  ENDCOLLECTIVE ;  /* 0x000000000000791b */ /* 0x007fe20003800000 */
.L_x_368:
[----:B------:R-:W-:Y:S01]  /*13490*/  MOV R2, R14 ;  /* 0x0000000e00027202 */ /* 0x000fe20000000f00 */
[----:B------:R-:W-:Y:S06]  /*134a0*/  BRA `(.L_x_369) ;  /* 0xffffffc0006c7947 */ /* 0x000fec000383ffff */
.L_x_280:
[----:B0-----:R0:W1:Y:S02]  /*134b0*/  SYNCS.PHASECHK.TRANS64.TRYWAIT P0, [R6+URZ+0x30860], R2 ;  /* 0x03086002060075a7 */ /* 0x001064000800017f */
[----:B-1----:R-:W-:Y:S05]  /*134c0*/  @!P0 NANOSLEEP.SYNCS 0x989680 ;  /* 0x009896800000895d */ /* 0x002fea0003900000 */
[----:B------:R-:W1:Y:S02]  /*134d0*/  @!P0 SYNCS.PHASECHK.TRANS64 P0, [R6+URZ+0x30860], R2 ;  /* 0x03086002060085a7 */ /* 0x000e64000800007f */
[----:B-1----:R-:W-:Y:S05]  /*134e0*/  @!P0 BRA `(.L_x_280) ;  /* 0xfffffffc00f08947 */ /* 0x002fea000383ffff */
[----:B------:R-:W-:Y:S05]  /*134f0*/  BRA `(.L_x_370) ;  /* 0xffffffc000d07947 */ /* 0x000fea000383ffff */
.L_x_281:
[----:B------:R-:W-:Y:S01]  /*13500*/  BSSY B1, `(.L_x_371) ;  /* 0x0000008000017945 */ /* 0x000fe20003800000 */
[----:B------:R-:W-:Y:S02]  /*13510*/  IMAD.MOV.U32 R13, RZ, RZ, R24 ;  /* 0x000000ffff0d7224 */ /* 0x000fe400078e0018 */
[----:B------:R-:W-:Y:S02]  /*13520*/  IMAD.MOV.U32 R12, RZ, RZ, RZ ;  /* 0x000000ffff0c7224 */ /* 0x000fe400078e00ff */
[----:B------:R-:W-:Y:S02]  /*13530*/  IMAD.MOV.U32 R11, RZ, RZ, 0x181f ;  /* 0x0000181fff0b7424 */ /* 0x000fe400078e00ff */
[----:B------:R-:W-:-:S07]  /*13540*/  IMAD.MOV.U32 R15, RZ, RZ, -0x1 ;  /* 0xffffffffff0f7424 */ /* 0x000fce00078e00ff */
[----:B0-----:R-:W-:Y:S05]  /*13550*/  WARPSYNC.COLLECTIVE R15, `(.L_x_372) ;  /* 0x000000000f087348 */ /* 0x001fea0003c00000 */
[----:B------:R1:W2:Y:S02]  /*13560*/  SHFL.IDX P6, R14, R13, R12, R11 ;  /* 0x0000000c0d0e7389 */ /* 0x0002a400000c000b */
[----:B012---:R-:W-:Y:S01]  /*13570*/  ENDCOLLECTIVE ;  /* 0x000000000000791b */ /* 0x007fe20003800000 */
.L_x_372:
[----:B------:R-:W-:Y:S05]  /*13580*/  BSYNC B1 ;  /* 0x0000000000017941 */ /* 0x000fea0003800000 */
.L_x_371:
[----:B------:R-:W-:Y:S01]  /*13590*/  IMAD.MOV.U32 R13, RZ, RZ, R18 ;  /* 0x000000ffff0d7224 */ /* 0x000fe200078e0012 */
[----:B------:R-:W-:Y:S01]  /*135a0*/  MOV R15, 0xffffffff ;  /* 0xffffffff000f7802 */ /* 0x000fe20000000f00 */
[----:B------:R-:W-:Y:S02]  /*135b0*/  IMAD.MOV.U32 R12, RZ, RZ, RZ ;  /* 0x000000ffff0c7224 */ /* 0x000fe400078e00ff */
[----:B------:R-:W-:Y:S02]  /*135c0*/  IMAD.MOV.U32 R11, RZ, RZ, 0x181f ;  /* 0x0000181fff0b7424 */ /* 0x000fe400078e00ff */
[----:B------:R-:W-:Y:S02]  /*135d0*/  IMAD.MOV.U32 R3, RZ, RZ, R14 ;  /* 0x000000ffff037224 */ /* 0x000fe400078e000e */
[----:B------:R-:W-:-:S07]  /*135e0*/  IMAD R5, R5, 0x2, R22 ;  /* 0x0000000205057824 */ /* 0x000fce00078e0216 */
[----:B------:R-:W-:Y:S05]  /*135f0*/  WARPSYNC.COLLECTIVE R15, `(.L_x_373) ;  /* 0x000000000f087348 */ /* 0x000fea0003c00000 */
[----:B------:R0:W1:Y:S02]  /*13600*/  SHFL.IDX P6, R14, R13, R12, R11 ;  /* 0x0000000c0d0e7389 */ /* 0x00006400000c000b */
[----:B01----:R-:W-:Y:S01]  /*13610*/  ENDCOLLECTIVE ;  /* 0x000000000000791b */ /* 0x003fe20003800000 */
.L_x_373:
[----:B------:R-:W-:Y:S02]  /*13620*/  IMAD.MOV.U32 R13, RZ, RZ, R24 ;  /* 0x000000ffff0d7224 */ /* 0x000fe400078e0018 */
[----:B------:R-:W-:Y:S02]  /*13630*/  IMAD.MOV.U32 R12, RZ, RZ, 0x1 ;  /* 0x00000001ff0c7424 */ /* 0x000fe400078e00ff */
[----:B------:R-:W-:-:S07]  /*13640*/  IMAD.MOV.U32 R2, RZ, RZ, R14 ;  /* 0x000000ffff027224 */ /* 0x000fce00078e000e */
[----:B------:R-:W-:Y:S05]  /*13650*/  WARPSYNC.COLLECTIVE R15, `(.L_x_374) ;  /* 0x000000000f087348 */ /* 0x000fea0003c00000 */
[----:B------:R0:W1:Y:S02]  /*13660*/  SHFL.IDX P6, R14, R13, R12, R11 ;  /* 0x0000000c0d0e7389 */ /* 0x00006400000c000b */
[----:B01----:R-:W-:Y:S01]  /*13670*/  ENDCOLLECTIVE ;  /* 0x000000000000791b */ /* 0x003fe20003800000 */
.L_x_374:
[----:B------:R-:W-:-:S05]  /*13680*/  IADD3 R2, P0, R2, R4, RZ ;  /* 0x0000000402027210 */ /* 0x000fca0007f1e0ff */
[----:B------:R-:W-:Y:S01]  /*13690*/  IMAD.X R3, RZ, RZ, R3, P0 ;  /* 0x000000ffff037224 */ /* 0x000fe200000e0603 */
[----:B------:R-:W-:Y:S01]  /*136a0*/  ISETP.LT.OR P0, PT, R7, 0x1, P3 ;  /* 0x000000010700780c */ /* 0x000fe20001f01670 */
[----:B------:R-:W-:-:S12]  /*136b0*/  IMAD.MOV.U32 R13, RZ, RZ, R18 ;  /* 0x000000ffff0d7224 */ /* 0x000fd800078e0012 */
[----:B------:R-:W-:Y:S01]  /*136c0*/  @!PT LDS RZ, [RZ] ;  /* 0x00000000fffff984 */ /* 0x000fe20000000800 */
[----:B------:R-:W-:Y:S01]  /*136d0*/  @!PT LDS RZ, [RZ] ;  /* 0x00000000fffff984 */ /* 0x000fe20000000800 */
[----:B------:R-:W-:Y:S01]  /*136e0*/  @!PT LDS RZ, [RZ] ;  /* 0x00000000fffff984 */ /* 0x000fe20000000800 */
[----:B------:R-:W-:Y:S01]  /*136f0*/  LDGSTS.E.BYPASS.LTC128B.128 [R5+0x400], desc[UR36][R2.64], !P0 ;  /* 0x0040000002057fae */ /* 0x000fe2000c101d64 */
[----:B------:R-:W-:-:S13]  /*13700*/  ISETP.LT.OR P0, PT, R7, 0x1, P2 ;  /* 0x000000010700780c */ /* 0x000fda0001701670 */
[----:B------:R-:W-:Y:S01]  /*13710*/  LDGSTS.E.BYPASS.LTC128B.128 [R5+0x3400], desc[UR36][R2.64+0x80], !P0 ;  /* 0x0340008002057fae */ /* 0x000fe2000c101d64 */
[----:B------:R-:W-:-:S13]  /*13720*/  ISETP.LT.OR P0, PT, R7, 0x1, P1 ;  /* 0x000000010700780c */ /* 0x000fda0000f01670 */
[----:B------:R0:W-:Y:S02]  /*13730*/  LDGSTS.E.BYPASS.LTC128B.128 [R5+0x6400], desc[UR36][R2.64+0x100], !P0 ;  /* 0x0640010002057fae */ /* 0x0001e4000c101d64 */
[----:B0-----:R-:W-:-:S07]  /*13740*/  IMAD.MOV.U32 R3, RZ, RZ, R14 ;  /* 0x000000ffff037224 */ /* 0x001fce00078e000e */
[----:B------:R-:W-:Y:S05]  /*13750*/  WARPSYNC.COLLECTIVE R15, `(.L_x_375) ;  /* 0x000000000f087348 */ /* 0x000fea0003c00000 */
[----:B------:R0:W1:Y:S02]  /*13760*/  SHFL.IDX P6, R14, R13, R12, R11 ;  /* 0x0000000c0d0e7389 */ /* 0x00006400000c000b */
[----:B01----:R-:W-:Y:S01]  /*13770*/  ENDCOLLECTIVE ;  /* 0x000000000000791b */ /* 0x003fe20003800000 */
.L_x_375:
[----:B------:R-:W-:Y:S02]  /*13780*/  IMAD.MOV.U32 R13, RZ, RZ, R24 ;  /* 0x000000ffff0d7224 */ /* 0x000fe400078e0018 */
[----:B------:R-:W-:Y:S02]  /*13790*/  IMAD.MOV.U32 R12, RZ, RZ, 0x2 ;  /* 0x00000002ff0c7424 */ /* 0x000fe400078e00ff */
[----:B------:R-:W-:-:S07]  /*137a0*/  IMAD.MOV.U32 R2, RZ, RZ, R14 ;  /* 0x000000ffff027224 */ /* 0x000fce00078e000e */
[----:B------:R-:W-:Y:S05]  /*137b0*/  WARPSYNC.COLLECTIVE R15, `(.L_x_376) ;  /* 0x000000000f087348 */ /* 0x000fea0003c00000 */
[----:B------:R0:W1:Y:S02]  /*137c0*/  SHFL.IDX P6, R14, R13, R12, R11 ;  /* 0x0000000c0d0e7389 */ /* 0x00006400000c000b */
[----:B01----:R-:W-:Y:S01]  /*137d0*/  ENDCOLLECTIVE ;  /* 0x000000000000791b */ /* 0x003fe20003800000 */
.L_x_376:
[----:B------:R-:W-:-:S04]  /*137e0*/  IADD3 R2, P0, R2, R4, RZ ;  /* 0x0000000402027210 */ /* 0x000fc80007f1e0ff */
[----:B------:R-:W-:Y:S02]  /*137f0*/  IADD3.X R3, RZ, R3, RZ, P0, !PT ;  /* 0x00000003ff037210 */ /* 0x000fe400007fe4ff */
        /* <DEDUP_REMOVED lines=14> */
.L_x_377:
[----:B------:R-:W-:Y:S02]  /*138e0*/  IMAD.MOV.U32 R13, RZ, RZ, R24 ;  /* 0x000000ffff0d7224 */ /* 0x000fe400078e0018 */
[----:B------:R-:W-:Y:S02]  /*138f0*/  IMAD.MOV.U32 R12, RZ, RZ, 0x3 ;  /* 0x00000003ff0c7424 */ /* 0x000fe400078e00ff */
[----:B------:R-:W-:-:S07]  /*13900*/  IMAD.MOV.U32 R2, RZ, RZ, R14 ;  /* 0x000000ffff027224 */ /* 0x000fce00078e000e */
[----:B------:R-:W-:Y:S05]  /*13910*/  WARPSYNC.COLLECTIVE R15, `(.L_x_378) ;  /* 0x000000000f087348 */ /* 0x000fea0003c00000 */
[----:B------:R0:W1:Y:S02]  /*13920*/  SHFL.IDX P6, R14, R13, R12, R11 ;  /* 0x0000000c0d0e7389 */ /* 0x00006400000c000b */
[----:B01----:R-:W-:Y:S01]  /*13930*/  ENDCOLLECTIVE ;  /* 0x000000000000791b */ /* 0x003fe20003800000 */
.L_x_378:
        /* <DEDUP_REMOVED lines=12> */
[----:B0-----:R-:W-:-:S07]  /*13a00*/  MOV R3, R14 ;  /* 0x0000000e00037202 */ /* 0x001fce0000000f00 */
[----:B------:R-:W-:Y:S05]  /*13a10*/  WARPSYNC.COLLECTIVE R15, `(.L_x_379) ;  /* 0x000000000f087348 */ /* 0x000fea0003c00000 */
[----:B------:R0:W1:Y:S02]  /*13a20*/  SHFL.IDX P6, R14, R13, R12, R11 ;  /* 0x0000000c0d0e7389 */ /* 0x00006400000c000b */
[----:B01----:R-:W-:Y:S01]  /*13a30*/  ENDCOLLECTIVE ;  /* 0x000000000000791b */ /* 0x003fe20003800000 */
.L_x_379:
[----:B------:R-:W-:Y:S02]  /*13a40*/  IMAD.MOV.U32 R13, RZ, RZ, R24 ;  /* 0x000000ffff0d7224 */ /* 0x000fe400078e0018 */
[----:B------:R-:W-:Y:S02]  /*13a50*/  IMAD.MOV.U32 R12, RZ, RZ, 0x4 ;  /* 0x00000004ff0c7424 */ /* 0x000fe400078e00ff */
[----:B------:R-:W-:-:S07]  /*13a60*/  IMAD.MOV.U32 R2, RZ, RZ, R14 ;  /* 0x000000ffff027224 */ /* 0x000fce00078e000e */
[----:B------:R-:W-:Y:S05]  /*13a70*/  WARPSYNC.COLLECTIVE R15, `(.L_x_380) ;  /* 0x000000000f087348 */ /* 0x000fea0003c00000 */
[----:B------:R0:W1:Y:S02]  /*13a80*/  SHFL.IDX P6, R14, R13, R12, R11 ;  /* 0x0000000c0d0e7389 */ /* 0x00006400000c000b */
[----:B01----:R-:W-:Y:S01]  /*13a90*/  ENDCOLLECTIVE ;  /* 0x000000000000791b */ /* 0x003fe20003800000 */
.L_x_380:
        /* <DEDUP_REMOVED lines=16> */
.L_x_381:
[----:B------:R-:W-:Y:S02]  /*13ba0*/  IMAD.MOV.U32 R13, RZ, RZ, R24 ;  /* 0x000000ffff0d7224 */ /* 0x000fe400078e0018 */
[----:B------:R-:W-:Y:S01]  /*13bb0*/  IMAD.MOV.U32 R12, RZ, RZ, 0x5 ;  /* 0x00000005ff0c7424 */ /* 0x000fe200078e00ff */
[----:B------:R-:W-:-:S07]  /*13bc0*/  MOV R2, R14 ;  /* 0x0000000e00027202 */ /* 0x000fce0000000f00 */
[----:B------:R-:W-:Y:S05]  /*13bd0*/  WARPSYNC.COLLECTIVE R15, `(.L_x_382) ;  /* 0x000000000f087348 */ /* 0x000fea0003c00000 */
[----:B------:R0:W1:Y:S02]  /*13be0*/  SHFL.IDX P6, R14, R13, R12, R11 ;  /* 0x0000000c0d0e7389 */ /* 0x00006400000c000b */
[----:B01----:R-:W-:Y:S01]  /*13bf0*/  ENDCOLLECTIVE ;  /* 0x000000000000791b */ /* 0x003fe20003800000 */
.L_x_382:
[----:B------:R-:W-:-:S05]  /*13c00*/  IADD3 R2, P0, R2, R4, RZ ;  /* 0x0000000402027210 */ /* 0x000fca0007f1e0ff */
[----:B------:R-:W-:Y:S01]  /*13c10*/  IMAD.X R3, RZ, RZ, R3, P0 ;  /* 0x000000ffff037224 */ /* 0x000fe200000e0603 */
[----:B------:R-:W-:Y:S01]  /*13c20*/  ISETP.LT.OR P0, PT, R7, 0x41, P3 ;  /* 0x000000410700780c */ /* 0x000fe20001f01670 */
[----:B------:R-:W-:-:S12]  /*13c30*/  IMAD.MOV.U32 R13, RZ, RZ, R18 ;  /* 0x000000ffff0d7224 */ /* 0x000fd800078e0012 */
        /* <DEDUP_REMOVED lines=9> */
.L_x_383:
[----:B------:R-:W-:Y:S01]  /*13cd0*/  @!PT LDS RZ, [RZ] ;  /* 0x00000000fffff984 */ /* 0x000fe20000000800 */
[----:B------:R-:W-:Y:S01]  /*13ce0*/  @!PT LDS RZ, [RZ] ;  /* 0x00000000fffff984 */ /* 0x000fe20000000800 */
[----:B------:R-:W-:Y:S01]  /*13cf0*/  @!PT LDS RZ, [RZ] ;  /* 0x00000000fffff984 */ /* 0x000fe20000000800 */
[----:B------:R0:W-:Y:S01]  /*13d00*/  LDGSTS.E.BYPASS.LTC128B.128 [R5+0x5400], desc[UR36][R2.64+0x80], !P0 ;  /* 0x0540008002057fae */ /* 0x0001e2000c101d64 */
[----:B------:R-:W-:-:S13]  /*13d10*/  ISETP.LT.OR P0, PT, R7, 0x41, P1 ;  /* 0x000000410700780c */ /* 0x000fda0000f01670 */
[----:B------:R0:W-:Y:S01]  /*13d20*/  LDGSTS.E.BYPASS.LTC128B.128 [R5+0x8400], desc[UR36][R2.64+0x100], !P0 ;  /* 0x0840010002057fae */ /* 0x0001e2000c101d64 */
[----:B------:R-:W-:Y:S05]  /*13d30*/  BRA `(.L_x_384) ;  /* 0xffffffbc00b47947 */ /* 0x000fea000383ffff */
.L_x_289:
[----:B0-----:R0:W1:Y:S02]  /*13d40*/  SYNCS.PHASECHK.TRANS64.TRYWAIT P0, [R0+URZ+0x30860], R3 ;  /* 0x03086003000075a7 */ /* 0x001064000800017f */
[----:B-1----:R-:W-:Y:S05]  /*13d50*/  @!P0 NANOSLEEP.SYNCS 0x989680 ;  /* 0x009896800000895d */ /* 0x002fea0003900000 */
[----:B------:R-:W1:Y:S02]  /*13d60*/  @!P0 SYNCS.PHASECHK.TRANS64 P0, [R0+URZ+0x30860], R3 ;  /* 0x03086003000085a7 */ /* 0x000e64000800007f */
[----:B-1----:R-:W-:Y:S05]  /*13d70*/  @!P0 BRA `(.L_x_289) ;  /* 0xfffffffc00f08947 */ /* 0x002fea000383ffff */
[----:B------:R-:W-:Y:S05]  /*13d80*/  BRA `(.L_x_385) ;  /* 0xffffffc000cc7947 */ /* 0x000fea000383ffff */
.L_x_290:
[----:B------:R-:W-:Y:S01]  /*13d90*/  BSSY B0, `(.L_x_386) ;  /* 0x0000008000007945 */ /* 0x000fe20003800000 */
[----:B------:R-:W-:Y:S01]  /*13da0*/  IMAD.MOV.U32 R13, RZ, RZ, R24 ;  /* 0x000000ffff0d7224 */ /* 0x000fe200078e0018 */
[----:B------:R-:W-:Y:S01]  /*13db0*/  MOV R11, 0x181f ;  /* 0x0000181f000b7802 */ /* 0x000fe20000000f00 */
[----:B------:R-:W-:Y:S02]  /*13dc0*/  IMAD.MOV.U32 R12, RZ, RZ, RZ ;  /* 0x000000ffff0c7224 */ /* 0x000fe400078e00ff */
[----:B------:R-:W-:-:S07]  /*13dd0*/  IMAD.MOV.U32 R15, RZ, RZ, -0x1 ;  /* 0xffffffffff0f7424 */ /* 0x000fce00078e00ff */
[----:B0-2---:R-:W-:Y:S05]  /*13de0*/  WARPSYNC.COLLECTIVE R15, `(.L_x_387) ;  /* 0x000000000f087348 */ /* 0x005fea0003c00000 */
[----:B--2---:R1:W2:Y:S02]  /*13df0*/  SHFL.IDX P6, R14, R13, R12, R11 ;  /* 0x0000000c0d0e7389 */ /* 0x0042a400000c000b */
[----:B012---:R-:W-:Y:S01]  /*13e00*/  ENDCOLLECTIVE ;  /* 0x000000000000791b */ /* 0x007fe20003800000 */
.L_x_387:
[----:B------:R-:W-:Y:S05]  /*13e10*/  BSYNC B0 ;  /* 0x0000000000007941 */ /* 0x000fea0003800000 */
.L_x_386:
[----:B------:R-:W-:Y:S02]  /*13e20*/  IMAD.MOV.U32 R13, RZ, RZ, R18 ;  /* 0x000000ffff0d7224 */ /* 0x000fe400078e0012 */
[----:B------:R-:W-:Y:S02]  /*13e30*/  IMAD.MOV.U32 R12, RZ, RZ, RZ ;  /* 0x000000ffff0c7224 */ /* 0x000fe400078e00ff */
[----:B------:R-:W-:Y:S02]  /*13e40*/  IMAD.MOV.U32 R11, RZ, RZ, 0x181f ;  /* 0x0000181fff0b7424 */ /* 0x000fe400078e00ff */
[----:B------:R-:W-:Y:S02]  /*13e50*/  IMAD.MOV.U32 R15, RZ, RZ, -0x1 ;  /* 0xffffffffff0f7424 */ /* 0x000fe400078e00ff */
[----:B------:R-:W-:Y:S02]  /*13e60*/  IMAD.MOV.U32 R3, RZ, RZ, R14 ;  /* 0x000000ffff037224 */ /* 0x000fe400078e000e */
[----:B------:R-:W-:-:S07]  /*13e70*/  IMAD.SHL.U32 R5, R31, 0x2, RZ ;  /* 0x000000021f057824 */ /* 0x000fce00078e00ff */
[----:B------:R-:W-:Y:S05]  /*13e80*/  WARPSYNC.COLLECTIVE R15, `(.L_x_388) ;  /* 0x000000000f087348 */ /* 0x000fea0003c00000 */
[----:B------:R0:W1:Y:S02]  /*13e90*/  SHFL.IDX P6, R14, R13, R12, R11 ;  /* 0x0000000c0d0e7389 */ /* 0x00006400000c000b */
[----:B01----:R-:W-:Y:S01]  /*13ea0*/  ENDCOLLECTIVE ;  /* 0x000000000000791b */ /* 0x003fe20003800000 */
.L_x_388:
[----:B------:R-:W-:Y:S01]  /*13eb0*/  ULDC UR4, c[0x0][0x2f4] ;  /* 0x0000bd0000047ab9 */ /* 0x000fe20000000800 */
[----:B------:R-:W-:Y:S01]  /*13ec0*/  IMAD R4, R7, 0x2, R22 ;  /* 0x0000000207047824 */ /* 0x000fe200078e0216 */
[----:B------:R-:W-:Y:S02]  /*13ed0*/  ISETP.GE.AND P2, PT, R31, UR4, PT ;  /* 0x000000041f007c0c */ /* 0x000fe4000bf46270 */
[----:B------:R-:W-:Y:S02]  /*13ee0*/  ISETP.GE.AND P1, PT, R33, UR4, PT ;  /* 0x0000000421007c0c */ /* 0x000fe4000bf26270 */
[C---:B------:R-:W-:Y:S02]  /*13ef0*/  ISETP.LT.OR P3, PT, R6.reuse, 0x1, P2 ;  /* 0x000000010600780c */ /* 0x040fe40001761670 */
[----:B------:R-:W-:Y:S01]  /*13f00*/  ISETP.LT.OR P4, PT, R6, 0x1, P1 ;  /* 0x000000010600780c */ /* 0x000fe20000f81670 */
[----:B------:R-:W-:Y:S02]  /*13f10*/  IMAD.MOV.U32 R13, RZ, RZ, R24 ;  /* 0x000000ffff0d7224 */ /* 0x000fe400078e0018 */
[----:B------:R-:W-:Y:S01]  /*13f20*/  IMAD.MOV.U32 R12, RZ, RZ, 0x1 ;  /* 0x00000001ff0c7424 */ /* 0x000fe200078e00ff */
[----:B------:R-:W-:-:S04]  /*13f30*/  IADD3 R2, P0, R14, R5, RZ ;  /* 0x000000050e027210 */ /* 0x000fc80007f1e0ff */
[----:B------:R-:W-:Y:S02]  /*13f40*/  IADD3.X R3, RZ, R3, RZ, P0, !PT ;  /* 0x00000003ff037210 */ /* 0x000fe400007fe4ff */
[----:B------:R-:W-:-:S13]  /*13f50*/  ISETP.GE.AND P0, PT, R32, UR4, PT ;  /* 0x0000000420007c0c */ /* 0x000fda000bf06270 */
[----:B------:R-:W-:Y:S05]  /*13f60*/  WARPSYNC.COLLECTIVE R15, `(.L_x_389) ;  /* 0x000000000f087348 */ /* 0x000fea0003c00000 */
[----:B------:R0:W1:Y:S02]  /*13f70*/  SHFL.IDX P6, R14, R13, R12, R11 ;  /* 0x0000000c0d0e7389 */ /* 0x00006400000c000b */
[----:B01----:R-:W-:Y:S01]  /*13f80*/  ENDCOLLECTIVE ;  /* 0x000000000000791b */ /* 0x003fe20003800000 */
.L_x_389:
[----:B------:R-:W-:Y:S01]  /*13f90*/  @!PT LDS RZ, [RZ] ;  /* 0x00000000fffff984 */ /* 0x000fe20000000800 */
[----:B------:R-:W-:Y:S01]  /*13fa0*/  @!PT LDS RZ, [RZ] ;  /* 0x00000000fffff984 */ /* 0x000fe20000000800 */
[----:B------:R-:W-:Y:S01]  /*13fb0*/  @!PT LDS RZ, [RZ] ;  /* 0x00000000fffff984 */ /* 0x000fe20000000800 */
[----:B------:R0:W-:Y:S01]  /*13fc0*/  LDGSTS.E.BYPASS.LTC128B.128 [R4+0x400], desc[UR36][R2.64], !P3 ;  /* 0x0040000002047fae */ /* 0x0001e2000d901d64 */
[----:B------:R-:W-:-:S03]  /*13fd0*/  ISETP.LT.OR P3, PT, R6, 0x1, P0 ;  /* 0x000000010600780c */ /* 0x000fc60000761670 */
[----:B------:R0:W-:Y:S01]  /*13fe0*/  LDGSTS.E.BYPASS.LTC128B.128 [R4+0x3400], desc[UR36][R2.64+0x80], !P4 ;  /* 0x0340008002047fae */ /* 0x0001e2000e101d64 */
[----:B------:R-:W-:-:S09]  /*13ff0*/  IMAD.MOV.U32 R13, RZ, RZ, R18 ;  /* 0x000000ffff0d7224 */ /* 0x000fd200078e0012 */
[----:B------:R0:W-:Y:S01]  /*14000*/  LDGSTS.E.BYPASS.LTC128B.128 [R4+0x6400], desc[UR36][R2.64+0x100], !P3 ;  /* 0x0640010002047fae */ /* 0x0001e2000d901d64 */
[----:B------:R-:W-:Y:S01]  /*14010*/  ISETP.LT.OR P3, PT, R6, 0x11, P2 ;  /* 0x000000110600780c */ /* 0x000fe20001761670 */
[----:B------:R-:W-:-:S12]  /*14020*/  IMAD.MOV.U32 R7, RZ, RZ, R14 ;  /* 0x000000ffff077224 */ /* 0x000fd800078e000e */
[----:B0-----:R-:W-:Y:S05]  /*14030*/  WARPSYNC.COLLECTIVE R15, `(.L_x_390) ;  /* 0x000000000f087348 */ /* 0x001fea0003c00000 */
[----:B------:R1:W2:Y:S02]  /*14040*/  SHFL.IDX P6, R14, R13, R12, R11 ;  /* 0x0000000c0d0e7389 */ /* 0x0002a400000c000b */
[----:B012---:R-:W-:Y:S01]  /*14050*/  ENDCOLLECTIVE ;  /* 0x000000000000791b */ /* 0x007fe20003800000 */
.L_x_390:
[----:B------:R-:W-:Y:S01]  /*14060*/  IMAD.MOV.U32 R13, RZ, RZ, R24 ;  /* 0x000000ffff0d7224 */ /* 0x000fe200078e0018 */
[----:B------:R-:W-:Y:S02]  /*14070*/  MOV R12, 0x2 ;  /* 0x00000002000c7802 */ /* 0x000fe40000000f00 */
[----:B------:R-:W-:-:S13]  /*14080*/  IADD3 R2, P4, R14, R5, RZ ;  /* 0x000000050e027210 */ /* 0x000fda0007f9e0ff */
[----:B------:R-:W-:Y:S05]  /*14090*/  WARPSYNC.COLLECTIVE R15, `(.L_x_391) ;  /* 0x000000000f087348 */ /* 0x000fea0003c00000 */
[----:B------:R0:W1:Y:S02]  /*140a0*/  SHFL.IDX P6, R14, R13, R12, R11 ;  /* 0x0000000c0d0e7389 */ /* 0x00006400000c000b */
[----:B01----:R-:W-:Y:S01]  /*140b0*/  ENDCOLLECTIVE ;  /* 0x000000000000791b */ /* 0x003fe20003800000 */
.L_x_391:
[----:B------:R-:W-:Y:S01]  /*140c0*/  IMAD.X R3, RZ, RZ, R7, P4 ;  /* 0x000000ffff037224 */ /* 0x000fe200020e0607 */
[----:B------:R-:W-:-:S04]  /*140d0*/  ISETP.LT.OR P4, PT, R6, 0x11, P1 ;  /* 0x000000110600780c */ /* 0x000fc80000f81670 */
[----:B------:R-:W-:Y:S01]  /*140e0*/  @!PT LDS RZ, [RZ] ;  /* 0x00000000fffff984 */ /* 0x000fe20000000800 */
[----:B------:R-:W-:Y:S01]  /*140f0*/  @!PT LDS RZ, [RZ] ;  /* 0x00000000fffff984 */ /* 0x000fe20000000800 */
[----:B------:R-:W-:Y:S01]  /*14100*/  @!PT LDS RZ, [RZ] ;  /* 0x00000000fffff984 */ /* 0x000fe20000000800 */
[----:B------:R0:W-:Y:S01]  /*14110*/  LDGSTS.E.BYPASS.LTC128B.128 [R4+0xc00], desc[UR36][R2.64], !P3 ;  /* 0x00c0000002047fae */ /* 0x0001e2000d901d64 */
[----:B------:R-:W-:Y:S01]  /*14120*/  ISETP.LT.OR P3, PT, R6, 0x11, P0 ;  /* 0x000000110600780c */ /* 0x000fe20000761670 */
[----:B------:R-:W-:-:S07]  /*14130*/  IMAD.MOV.U32 R13, RZ, RZ, R18 ;  /* 0x000000ffff0d7224 */ /* 0x000fce00078e0012 */
[----:B------:R0:W-:Y:S05]  /*14140*/  LDGSTS.E.BYPASS.LTC128B.128 [R4+0x3c00], desc[UR36][R2.64+0x80], !P4 ;  /* 0x03c0008002047fae */ /* 0x0001ea000e101d64 */
[----:B------:R0:W-:Y:S01]  /*14150*/  LDGSTS.E.BYPASS.LTC128B.128 [R4+0x6c00], desc[UR36][R2.64+0x100], !P3 ;  /* 0x06c0010002047fae */ /* 0x0001e2000d901d64 */
[----:B------:R-:W-:Y:S01]  /*14160*/  ISETP.LT.OR P3, PT, R6, 0x21, P2 ;  /* 0x000000210600780c */ /* 0x000fe20001761670 */
[----:B------:R-:W-:-:S12]  /*14170*/  IMAD.MOV.U32 R7, RZ, RZ, R14 ;  /* 0x000000ffff077224 */ /* 0x000fd800078e000e */
[----:B0-----:R-:W-:Y:S05]  /*14180*/  WARPSYNC.COLLECTIVE R15, `(.L_x_392) ;  /* 0x000000000f087348 */ /* 0x001fea0003c00000 */
[----:B------:R1:W2:Y:S02]  /*14190*/  SHFL.IDX P6, R14, R13, R12, R11 ;  /* 0x0000000c0d0e7389 */ /* 0x0002a400000c000b */
[----:B012---:R-:W-:Y:S01]  /*141a0*/  ENDCOLLECTIVE ;  /* 0x000000000000791b */ /* 0x007fe20003800000 */
.L_x_392:
[----:B------:R-:W-:Y:S02]  /*141b0*/  IMAD.MOV.U32 R13, RZ, RZ, R24 ;  /* 0x000000ffff0d7224 */ /* 0x000fe400078e0018 */
[----:B------:R-:W-:Y:S01]  /*141c0*/  IMAD.MOV.U32 R12, RZ, RZ, 0x3 ;  /* 0x00000003ff0c7424 */ /* 0x000fe200078e00ff */
[----:B------:R-:W-:-:S13]  /*141d0*/  IADD3 R2, P4, R14, R5, RZ ;  /* 0x000000050e027210 */ /* 0x000fda0007f9e0ff */
[----:B------:R-:W-:Y:S05]  /*141e0*/  WARPSYNC.COLLECTIVE R15, `(.L_x_393) ;  /* 0x000000000f087348 */ /* 0x000fea0003c00000 */
[----:B------:R0:W1:Y:S02]  /*141f0*/  SHFL.IDX P6, R14, R13, R12, R11 ;  /* 0x0000000c0d0e7389 */ /* 0x00006400000c000b */
[----:B01----:R-:W-:Y:S01]  /*14200*/  ENDCOLLECTIVE ;  /* 0x000000000000791b */ /* 0x003fe20003800000 */
.L_x_393:
        /* <DEDUP_REMOVED lines=15> */
.L_x_394:
[----:B------:R-:W-:Y:S02]  /*14300*/  IMAD.MOV.U32 R13, RZ, RZ, R24 ;  /* 0x000000ffff0d7224 */ /* 0x000fe400078e0018 */
[----:B------:R-:W-:Y:S01]  /*14310*/  IMAD.MOV.U32 R12, RZ, RZ, 0x4 ;  /* 0x00000004ff0c7424 */ /* 0x000fe200078e00ff */
[----:B------:R-:W-:-:S13]  /*14320*/  IADD3 R2, P4, R14, R5, RZ ;  /* 0x000000050e027210 */ /* 0x000fda0007f9e0ff */
[----:B------:R-:W-:Y:S05]  /*14330*/  WARPSYNC.COLLECTIVE R15, `(.L_x_395) ;  /* 0x000000000f087348 */ /* 0x000fea0003c00000 */
[----:B------:R0:W1:Y:S02]  /*14340*/  SHFL.IDX P6, R14, R13, R12, R11 ;  /* 0x0000000c0d0e7389 */ /* 0x00006400000c000b */
[----:B01----:R-:W-:Y:S01]  /*14350*/  ENDCOLLECTIVE ;  /* 0x000000000000791b */ /* 0x003fe20003800000 */
.L_x_395:
[----:B------:R-:W-:Y:S02]  /*14360*/  IADD3.X R3, RZ, R7, RZ, P4, !PT ;  /* 0x00000007ff037210 */ /* 0x000fe400027fe4ff */
[----:B------:R-:W-:-:S03]  /*14370*/  ISETP.LT.OR P4, PT, R6, 0x31, P1 ;  /* 0x000000310600780c */ /* 0x000fc60000f81670 */
[----:B------:R-:W-:Y:S01]  /*14380*/  @!PT LDS RZ, [RZ] ;  /* 0x00000000fffff984 */ /* 0x000fe20000000800 */
[----:B------:R-:W-:Y:S01]  /*14390*/  @!PT LDS RZ, [RZ] ;  /* 0x00000000fffff984 */ /* 0x000fe20000000800 */
[----:B------:R-:W-:Y:S01]  /*143a0*/  @!PT LDS RZ, [RZ] ;  /* 0x00000000fffff984 */ /* 0x000fe20000000800 */
[----:B------:R0:W-:Y:S01]  /*143b0*/  LDGSTS.E.BYPASS.LTC128B.128 [R4+0x1c00], desc[UR36][R2.64], !P3 ;  /* 0x01c0000002047fae */ /* 0x0001e2000d901d64 */
[----:B------:R-:W-:Y:S01]  /*143c0*/  ISETP.LT.OR P3, PT, R6, 0x31, P0 ;  /* 0x000000310600780c */ /* 0x000fe20000761670 */
[----:B------:R-:W-:-:S08]  /*143d0*/  IMAD.MOV.U32 R13, RZ, RZ, R18 ;  /* 0x000000ffff0d7224 */ /* 0x000fd000078e0012 */
[----:B------:R0:W-:Y:S04]  /*143e0*/  LDGSTS.E.BYPASS.LTC128B.128 [R4+0x4c00], desc[UR36][R2.64+0x80], !P4 ;  /* 0x04c0008002047fae */ /* 0x0001e8000e101d64 */
[----:B------:R0:W-:Y:S01]  /*143f0*/  LDGSTS.E.BYPASS.LTC128B.128 [R4+0x7c00], desc[UR36][R2.64+0x100], !P3 ;  /* 0x07c0010002047fae */ /* 0x0001e2000d901d64 */
[----:B------:R-:W-:Y:S01]  /*14400*/  ISETP.LT.OR P3, PT, R6, 0x41, P2 ;  /* 0x000000410600780c */ /* 0x000fe20001761670 */
[----:B------:R-:W-:-:S12]  /*14410*/  IMAD.MOV.U32 R7, RZ, RZ, R14 ;  /* 0x000000ffff077224 */ /* 0x000fd800078e000e */
[----:B0-----:R-:W-:Y:S05]  /*14420*/  WARPSYNC.COLLECTIVE R15, `(.L_x_396) ;  /* 0x000000000f087348 */ /* 0x001fea0003c00000 */
[----:B------:R1:W2:Y:S02]  /*14430*/  SHFL.IDX P6, R14, R13, R12, R11 ;  /* 0x0000000c0d0e7389 */ /* 0x0002a400000c000b */
[----:B012---:R-:W-:Y:S01]  /*14440*/  ENDCOLLECTIVE ;  /* 0x000000000000791b */ /* 0x007fe20003800000 */
.L_x_396:
[----:B------:R-:W-:Y:S02]  /*14450*/  IMAD.MOV.U32 R13, RZ, RZ, R24 ;  /* 0x000000ffff0d7224 */ /* 0x000fe400078e0018 */
[----:B------:R-:W-:Y:S01]  /*14460*/  IMAD.MOV.U32 R12, RZ, RZ, 0x5 ;  /* 0x00000005ff0c7424 */ /* 0x000fe200078e00ff */
[----:B------:R-:W-:-:S13]  /*14470*/  IADD3 R2, P4, R14, R5, RZ ;  /* 0x000000050e027210 */ /* 0x000fda0007f9e0ff */
[----:B------:R-:W-:Y:S05]  /*14480*/  WARPSYNC.COLLECTIVE R15, `(.L_x_397) ;  /* 0x000000000f087348 */ /* 0x000fea0003c00000 */
[----:B------:R0:W1:Y:S02]  /*14490*/  SHFL.IDX P6, R14, R13, R12, R11 ;  /* 0x0000000c0d0e7389 */ /* 0x00006400000c000b */
[----:B01----:R-:W-:Y:S01]  /*144a0*/  ENDCOLLECTIVE ;  /* 0x000000000000791b */ /* 0x003fe20003800000 */
.L_x_397:
        /* <DEDUP_REMOVED lines=10> */
[----:B------:R-:W-:-:S07]  /*14550*/  MOV R24, R14 ;  /* 0x0000000e00187202 */ /* 0x000fce0000000f00 */
[----:B0-----:R-:W-:Y:S05]  /*14560*/  WARPSYNC.COLLECTIVE R15, `(.L_x_398) ;  /* 0x000000000f087348 */ /* 0x001fea0003c00000 */
[----:B------:R1:W2:Y:S02]  /*14570*/  SHFL.IDX P6, R14, R13, R12, R11 ;  /* 0x0000000c0d0e7389 */ /* 0x0002a400000c000b */
[----:B012---:R-:W-:Y:S01]  /*14580*/  ENDCOLLECTIVE ;  /* 0x000000000000791b */ /* 0x007fe20003800000 */
.L_x_398:
[----:B------:R-:W-:Y:S05]  /*14590*/  BRA `(.L_x_399) ;  /* 0xffffffbc00d07947 */ /* 0x000fea000383ffff */
.L_x_295:
        /* <DEDUP_REMOVED lines=8> */
.L_x_401:
[----:B------:R-:W-:Y:S05]  /*14620*/  BSYNC B0 ;  /* 0x0000000000007941 */ /* 0x000fea0003800000 */
.L_x_400:
[----:B------:R-:W-:Y:S01]  /*14630*/  IMAD.MOV.U32 R13, RZ, RZ, R16 ;  /* 0x000000ffff0d7224 */ /* 0x000fe200078e0010 */
[----:B------:R-:W-:Y:S01]  /*14640*/  MOV R12, 0x1 ;  /* 0x00000001000c7802 */ /* 0x000fe20000000f00 */
[----:B------:R-:W-:Y:S02]  /*14650*/  IMAD.MOV.U32 R11, RZ, RZ, 0x1f ;  /* 0x0000001fff0b7424 */ /* 0x000fe400078e00ff */
[----:B------:R-:W-:Y:S02]  /*14660*/  IMAD.MOV.U32 R15, RZ, RZ, -0x1 ;  /* 0xffffffffff0f7424 */ /* 0x000fe400078e00ff */
[----:B------:R-:W-:Y:S02]  /*14670*/  IMAD.IADD R7, R19, 0x1, R9 ;  /* 0x0000000113077824 */ /* 0x000fe400078e0209 */
[----:B------:R-:W-:-:S07]  /*14680*/  IMAD.MOV.U32 R0, RZ, RZ, R14 ;  /* 0x000000ffff007224 */ /* 0x000fce00078e000e */
[----:B------:R-:W-:Y:S05]  /*14690*/  WARPSYNC.COLLECTIVE R15, `(.L_x_402) ;  /* 0x000000000f087348 */ /* 0x000fea0003c00000 */
[----:B------:R0:W1:Y:S02]  /*146a0*/  SHFL.IDX P6, R14, R13, R12, R11 ;  /* 0x0000000c0d0e7389 */ /* 0x00006400000c000b */
[----:B01----:R-:W-:Y:S01]  /*146b0*/  ENDCOLLECTIVE ;  /* 0x000000000000791b */ /* 0x003fe20003800000 */
.L_x_402:
[----:B------:R-:W-:Y:S02]  /*146c0*/  ULDC UR4, c[0x0][0xc3c] ;  /* 0x00030f0000047ab9 */ /* 0x000fe40000000800 */
[----:B------:R-:W-:-:S13]  /*146d0*/  ISETP.GE.OR P1, PT, R7, UR4, !P0 ;  /* 0x0000000407007c0c */ /* 0x000fda000c726670 */
[----:B------:R-:W0:Y:S08]  /*146e0*/  @!P1 LDC.64 R4, c[0x0][0xc80] ;  /* 0x00032000ff049b82 */ /* 0x000e300000000a00 */
[----:B------:R-:W1:Y:S01]  /*146f0*/  @!P1 LDC.64 R2, c[0x0][0xc78] ;  /* 0x00031e00ff029b82 */ /* 0x000e620000000a00 */
[----:B------:R-:W-:Y:S01]  /*14700*/  CS2R R10, SRZ ;  /* 0x00000000000a7805 */ /* 0x000fe2000001ff00 */
[----:B------:R-:W-:-:S02]  /*14710*/  IMAD.MOV.U32 R8, RZ, RZ, R14 ;  /* 0x000000ffff087224 */ /* 0x000fc400078e000e */
[----:B0-----:R-:W-:-:S06]  /*14720*/  @!P1 IMAD.WIDE R4, R7, 0x4, R4 ;  /* 0x0000000407049825 */ /* 0x001fcc00078e0204 */
[----:B------:R-:W2:Y:S01]  /*14730*/  @!P1 LDG.E R4, desc[UR36][R4.64] ;  /* 0x0000002404049981 */ /* 0x000ea2000c1e1900 */
[----:B-1----:R-:W-:-:S06]  /*14740*/  @!P1 IMAD.WIDE R2, R7, 0x4, R2 ;  /* 0x0000000407029825 */ /* 0x002fcc00078e0202 */
[----:B------:R-:W3:Y:S01]  /*14750*/  @!P1 LDG.E R2, desc[UR36][R2.64] ;  /* 0x0000002402029981 */ /* 0x000ee2000c1e1900 */
[----:B------:R-:W-:Y:S01]  /*14760*/  IMAD.MOV.U32 R7, RZ, RZ, RZ ;  /* 0x000000ffff077224 */ /* 0x000fe200078e00ff */
[C---:B------:R-:W-:Y:S02]  /*14770*/  ISETP.GE.U32.AND P2, PT, R9.reuse, 0x2, PT ;  /* 0x000000020900780c */ /* 0x040fe40003f46070 */
[C---:B------:R-:W-:Y:S02]  /*14780*/  ISETP.GE.U32.AND P3, PT, R9.reuse, 0x4, PT ;  /* 0x000000040900780c */ /* 0x040fe40003f66070 */
[C---:B------:R-:W-:Y:S02]  /*14790*/  ISETP.GE.U32.AND P4, PT, R9.reuse, 0x8, PT ;  /* 0x000000080900780c */ /* 0x040fe40003f86070 */
[C---:B------:R-:W-:Y:S01]  /*147a0*/  ISETP.GE.U32.AND P5, PT, R9.reuse, 0x10, PT ;  /* 0x000000100900780c */ /* 0x040fe20003fa6070 */
[----:B--2---:R-:W-:Y:S02]  /*147b0*/  @!P1 IMAD.MOV.U32 R7, RZ, RZ, R4 ;  /* 0x000000ffff079224 */ /* 0x004fe400078e0004 */
[----:B---3--:R-:W-:Y:S01]  /*147c0*/  @!P1 IMAD.MOV.U32 R10, RZ, RZ, R2 ;  /* 0x000000ffff0a9224 */ /* 0x008fe200078e0002 */
[----:B------:R-:W-:-:S03]  /*147d0*/  ISETP.NE.AND P1, PT, R9, RZ, PT ;  /* 0x000000ff0900720c */ /* 0x000fc60003f25270 */
[----:B------:R-:W-:-:S10]  /*147e0*/  IMAD R13, R10, R7, RZ ;  /* 0x000000070a0d7224 */ /* 0x000fd400078e02ff */
[----:B------:R-:W-:Y:S05]  /*147f0*/  WARPSYNC.COLLECTIVE R15, `(.L_x_403) ;  /* 0x000000000f087348 */ /* 0x000fea0003c00000 */
[----:B------:R0:W1:Y:S02]  /*14800*/  SHFL.UP P6, R14, R13, R12, R11 ;  /* 0x0400000c0d0e7389 */ /* 0x00006400000c000b */
[----:B01----:R-:W-:Y:S01]  /*14810*/  ENDCOLLECTIVE ;  /* 0x000000000000791b */ /* 0x003fe20003800000 */
.L_x_403:
[----:B------:R-:W-:Y:S01]  /*14820*/  IMAD.MOV.U32 R12, RZ, RZ, 0x2 ;  /* 0x00000002ff0c7424 */ /* 0x000fe200078e00ff */
[----:B------:R-:W-:-:S04]  /*14830*/  SEL R6, R14, RZ, P1 ;  /* 0x000000ff0e067207 */ /* 0x000fc80000800000 */
[----:B------:R-:W-:-:S05]  /*14840*/  IADD3 R6, R13, R6, RZ ;  /* 0x000000060d067210 */ /* 0x000fca0007ffe0ff */
[----:B------:R-:W-:-:S07]  /*14850*/  IMAD.MOV.U32 R13, RZ, RZ, R6 ;  /* 0x000000ffff0d7224 */ /* 0x000fce00078e0006 */
[----:B------:R-:W-:Y:S05]  /*14860*/  WARPSYNC.COLLECTIVE R15, `(.L_x_404) ;  /* 0x000000000f087348 */ /* 0x000fea0003c00000 */
[----:B------:R0:W1:Y:S02]  /*14870*/  SHFL.UP P6, R14, R13, R12, R11 ;  /* 0x0400000c0d0e7389 */ /* 0x00006400000c000b */
[----:B01----:R-:W-:Y:S01]  /*14880*/  ENDCOLLECTIVE ;  /* 0x000000000000791b */ /* 0x003fe20003800000 */
.L_x_404:
[----:B------:R-:W-:Y:S01]  /*14890*/  IMAD.MOV.U32 R12, RZ, RZ, 0x4 ;  /* 0x00000004ff0c7424 */ /* 0x000fe200078e00ff */
[----:B------:R-:W-:-:S05]  /*148a0*/  SEL R3, R14, RZ, P2 ;  /* 0x000000ff0e037207 */ /* 0x000fca0001000000 */
[----:B------:R-:W-:Y:S01]  /*148b0*/  IMAD.IADD R2, R6, 0x1, R3 ;  /* 0x0000000106027824 */ /* 0x000fe200078e0203 */
[----:B------:R-:W-:-:S03]  /*148c0*/  MOV R6, RZ ;  /* 0x000000ff00067202 */ /* 0x000fc60000000f00 */
[----:B------:R-:W-:-:S07]  /*148d0*/  IMAD.MOV.U32 R13, RZ, RZ, R2 ;  /* 0x000000ffff0d7224 */ /* 0x000fce00078e0002 */
[----:B------:R-:W-:Y:S05]  /*148e0*/  WARPSYNC.COLLECTIVE R15, `(.L_x_405) ;  /* 0x000000000f087348 */ /* 0x000fea0003c00000 */
[----:B------:R0:W1:Y:S02]  /*148f0*/  SHFL.UP P6, R14, R13, R12, R11 ;  /* 0x0400000c0d0e7389 */ /* 0x00006400000c000b */
[----:B01----:R-:W-:Y:S01]  /*14900*/  ENDCOLLECTIVE ;  /* 0x000000000000791b */ /* 0x003fe20003800000 */
.L_x_405:
[----:B------:R-:W-:Y:S02]  /*14910*/  MOV R12, 0x8 ;  /* 0x00000008000c7802 */ /* 0x000fe40000000f00 */
[----:B------:R-:W-:-:S05]  /*14920*/  SEL R3, R14, RZ, P3 ;  /* 0x000000ff0e037207 */ /* 0x000fca0001800000 */
[----:B------:R-:W-:-:S04]  /*14930*/  IMAD.IADD R3, R2, 0x1, R3 ;  /* 0x0000000102037824 */ /* 0x000fc800078e0203 */
[----:B------:R-:W-:-:S07]  /*14940*/  IMAD.MOV.U32 R13, RZ, RZ, R3 ;  /* 0x000000ffff0d7224 */ /* 0x000fce00078e0003 */
[----:B------:R-:W-:Y:S05]  /*14950*/  WARPSYNC.COLLECTIVE R15, `(.L_x_406) ;  /* 0x000000000f087348 */ /* 0x000fea0003c00000 */
[----:B------:R0:W1:Y:S02]  /*14960*/  SHFL.UP P6, R14, R13, R12, R11 ;  /* 0x0400000c0d0e7389 */ /* 0x00006400000c000b */
[----:B01----:R-:W-:Y:S01]  /*14970*/  ENDCOLLECTIVE ;  /* 0x000000000000791b */ /* 0x003fe20003800000 */
.L_x_406:
[----:B------:R-:W-:Y:S01]  /*14980*/  IMAD.MOV.U32 R12, RZ, RZ, 0x10 ;  /* 0x00000010ff0c7424 */ /* 0x000fe200078e00ff */
[----:B------:R-:W-:-:S05]  /*14990*/  SEL R4, R14, RZ, P4 ;  /* 0x000000ff0e047207 */ /* 0x000fca0002000000 */
[----:B------:R-:W-:-:S04]  /*149a0*/  IMAD.IADD R4, R3, 0x1, R4 ;  /* 0x0000000103047824 */ /* 0x000fc800078e0204 */
[----:B------:R-:W-:-:S07]  /*149b0*/  IMAD.MOV.U32 R13, RZ, RZ, R4 ;  /* 0x000000ffff0d7224 */ /* 0x000fce00078e0004 */
[----:B------:R-:W-:Y:S05]  /*149c0*/  WARPSYNC.COLLECTIVE R15, `(.L_x_407) ;  /* 0x000000000f087348 */ /* 0x000fea0003c00000 */
[----:B------:R0:W1:Y:S02]  /*149d0*/  SHFL.UP P6, R14, R13, R12, R11 ;  /* 0x0400000c0d0e7389 */ /* 0x00006400000c000b */
[----:B01----:R-:W-:Y:S01]  /*149e0*/  ENDCOLLECTIVE ;  /* 0x000000000000791b */ /* 0x003fe20003800000 */
.L_x_407:
[----:B------:R-:W-:Y:S02]  /*149f0*/  IMAD.MOV.U32 R12, RZ, RZ, 0x1f ;  /* 0x0000001fff0c7424 */ /* 0x000fe400078e00ff */
[----:B------:R-:W-:Y:S01]  /*14a00*/  IMAD.MOV.U32 R11, RZ, RZ, 0x1f ;  /* 0x0000001fff0b7424 */ /* 0x000fe200078e00ff */
[----:B------:R-:W-:-:S05]  /*14a10*/  SEL R3, R14, RZ, P5 ;  /* 0x000000ff0e037207 */ /* 0x000fca0002800000 */
[----:B------:R-:W-:-:S04]  /*14a20*/  IMAD.IADD R2, R4, 0x1, R3 ;  /* 0x0000000104027824 */ /* 0x000fc800078e0203 */
[----:B------:R-:W-:-:S07]  /*14a30*/  IMAD.MOV.U32 R13, RZ, RZ, R2 ;  /* 0x000000ffff0d7224 */ /* 0x000fce00078e0002 */
[----:B------:R-:W-:Y:S05]  /*14a40*/  WARPSYNC.COLLECTIVE R15, `(.L_x_408) ;  /* 0x000000000f087348 */ /* 0x000fea0003c00000 */
[----:B------:R0:W1:Y:S02]  /*14a50*/  SHFL.IDX P6, R14, R13, R12, R11 ;  /* 0x0000000c0d0e7389 */ /* 0x00006400000c000b */
[----:B01----:R-:W-:Y:S01]  /*14a60*/  ENDCOLLECTIVE ;  /* 0x000000000000791b */ /* 0x003fe20003800000 */
.L_x_408:
[----:B------:R-:W-:Y:S05]  /*14a70*/  BRA `(.L_x_409) ;  /* 0xffffffbc00e87947 */ /* 0x000fea000383ffff */
.L_x_298:
[----:B------:R-:W-:Y:S01]  /*14a80*/  BSSY B0, `(.L_x_410) ;  /* 0x0000007000007945 */ /* 0x000fe20003800000 */
[----:B------:R-:W-:Y:S02]  /*14a90*/  IMAD.MOV.U32 R12, RZ, RZ, 0x1 ;  /* 0x00000001ff0c7424 */ /* 0x000fe400078e00ff */
[----:B------:R-:W-:Y:S02]  /*14aa0*/  IMAD.MOV.U32 R11, RZ, RZ, RZ ;  /* 0x000000ffff0b7224 */ /* 0x000fe400078e00ff */
[----:B------:R-:W-:-:S07]  /*14ab0*/  IMAD.MOV.U32 R15, RZ, RZ, -0x1 ;  /* 0xffffffffff0f7424 */ /* 0x000fce00078e00ff */
[----:B------:R-:W-:Y:S05]  /*14ac0*/  WARPSYNC.COLLECTIVE R15, `(.L_x_411) ;  /* 0x000000000f087348 */ /* 0x000fea0003c00000 */
[----:B------:R0:W1:Y:S02]  /*14ad0*/  SHFL.UP P6, R14, R13, R12, R11 ;  /* 0x0400000c0d0e7389 */ /* 0x00006400000c000b */
[----:B01----:R-:W-:Y:S01]  /*14ae0*/  ENDCOLLECTIVE ;  /* 0x000000000000791b */ /* 0x003fe20003800000 */
.L_x_411:
[----:B------:R-:W-:Y:S05]  /*14af0*/  BSYNC B0 ;  /* 0x0000000000007941 */ /* 0x000fea0003800000 */
.L_x_410:
[----:B------:R-:W-:Y:S01]  /*14b00*/  SEL R14, R14, RZ, P1 ;  /* 0x000000ff0e0e7207 */ /* 0x000fe20000800000 */
[----:B------:R-:W-:Y:S02]  /*14b10*/  IMAD.MOV.U32 R12, RZ, RZ, 0x2 ;  /* 0x00000002ff0c7424 */ /* 0x000fe400078e00ff */
[----:B------:R-:W-:Y:S02]  /*14b20*/  IMAD.MOV.U32 R11, RZ, RZ, RZ ;  /* 0x000000ffff0b7224 */ /* 0x000fe400078e00ff */
[----:B------:R-:W-:Y:S02]  /*14b30*/  IMAD.IADD R13, R13, 0x1, R14 ;  /* 0x000000010d0d7824 */ /* 0x000fe400078e020e */
[----:B------:R-:W-:-:S07]  /*14b40*/  IMAD.MOV.U32 R15, RZ, RZ, -0x1 ;  /* 0xffffffffff0f7424 */ /* 0x000fce00078e00ff */
[----:B------:R-:W-:Y:S05]  /*14b50*/  WARPSYNC.COLLECTIVE R15, `(.L_x_412) ;  /* 0x000000000f087348 */ /* 0x000fea0003c00000 */
[----:B------:R0:W1:Y:S02]  /*14b60*/  SHFL.UP P6, R14, R13, R12, R11 ;  /* 0x0400000c0d0e7389 */ /* 0x00006400000c000b */
[----:B01----:R-:W-:Y:S01]  /*14b70*/  ENDCOLLECTIVE ;  /* 0x000000000000791b */ /* 0x003fe20003800000 */
.L_x_412:
[----:B------:R-:W-:Y:S01]  /*14b80*/  IMAD.MOV.U32 R12, RZ, RZ, 0x4 ;  /* 0x00000004ff0c7424 */ /* 0x000fe200078e00ff */
[----:B------:R-:W-:-:S04]  /*14b90*/  SEL R2, R14, RZ, P2 ;  /* 0x000000ff0e027207 */ /* 0x000fc80001000000 */
[----:B------:R-:W-:-:S05]  /*14ba0*/  IADD3 R2, R13, R2, RZ ;  /* 0x000000020d027210 */ /* 0x000fca0007ffe0ff */
[----:B------:R-:W-:-:S07]  /*14bb0*/  IMAD.MOV.U32 R13, RZ, RZ, R2 ;  /* 0x000000ffff0d7224 */ /* 0x000fce00078e0002 */
[----:B------:R-:W-:Y:S05]  /*14bc0*/  WARPSYNC.COLLECTIVE R15, `(.L_x_413) ;  /* 0x000000000f087348 */ /* 0x000fea0003c00000 */
[----:B------:R0:W1:Y:S02]  /*14bd0*/  SHFL.UP P6, R14, R13, R12, R11 ;  /* 0x0400000c0d0e7389 */ /* 0x00006400000c000b */
[----:B01----:R-:W-:Y:S01]  /*14be0*/  ENDCOLLECTIVE ;  /* 0x000000000000791b */ /* 0x003fe20003800000 */
.L_x_413:
[----:B------:R-:W-:Y:S01]  /*14bf0*/  IMAD.MOV.U32 R12, RZ, RZ, 0x8 ;  /* 0x00000008ff0c7424 */ /* 0x000fe200078e00ff */
[----:B------:R-:W-:-:S05]  /*14c00*/  SEL R3, R14, RZ, P3 ;  /* 0x000000ff0e037207 */ /* 0x000fca0001800000 */
[----:B------:R-:W-:-:S04]  /*14c10*/  IMAD.IADD R3, R2, 0x1, R3 ;  /* 0x0000000102037824 */ /* 0x000fc800078e0203 */
[----:B------:R-:W-:-:S07]  /*14c20*/  IMAD.MOV.U32 R13, RZ, RZ, R3 ;  /* 0x000000ffff0d7224 */ /* 0x000fce00078e0003 */
[----:B------:R-:W-:Y:S05]  /*14c30*/  WARPSYNC.COLLECTIVE R15, `(.L_x_414) ;  /* 0x000000000f087348 */ /* 0x000fea0003c00000 */
[----:B------:R0:W1:Y:S02]  /*14c40*/  SHFL.UP P6, R14, R13, R12, R11 ;  /* 0x0400000c0d0e7389 */ /* 0x00006400000c000b */
[----:B01----:R-:W-:Y:S01]  /*14c50*/  ENDCOLLECTIVE ;  /* 0x000000000000791b */ /* 0x003fe20003800000 */
.L_x_414:
[----:B------:R-:W-:Y:S02]  /*14c60*/  MOV R12, 0x10 ;  /* 0x00000010000c7802 */ /* 0x000fe40000000f00 */
[----:B------:R-:W-:-:S05]  /*14c70*/  SEL R4, R14, RZ, P4 ;  /* 0x000000ff0e047207 */ /* 0x000fca0002000000 */
[----:B------:R-:W-:-:S04]  /*14c80*/  IMAD.IADD R4, R3, 0x1, R4 ;  /* 0x0000000103047824 */ /* 0x000fc800078e0204 */
[----:B------:R-:W-:-:S07]  /*14c90*/  IMAD.MOV.U32 R13, RZ, RZ, R4 ;  /* 0x000000ffff0d7224 */ /* 0x000fce00078e0004 */
[----:B------:R-:W-:Y:S05]  /*14ca0*/  WARPSYNC.COLLECTIVE R15, `(.L_x_415) ;  /* 0x000000000f087348 */ /* 0x000fea0003c00000 */
[----:B------:R0:W1:Y:S02]  /*14cb0*/  SHFL.UP P6, R14, R13, R12, R11 ;  /* 0x0400000c0d0e7389 */ /* 0x00006400000c000b */
[----:B01----:R-:W-:Y:S01]  /*14cc0*/  ENDCOLLECTIVE ;  /* 0x000000000000791b */ /* 0x003fe20003800000 */
.L_x_415:
        /* <DEDUP_REMOVED lines=8> */
.L_x_416:
[----:B------:R-:W-:Y:S05]  /*14d50*/  BRA `(.L_x_417) ;  /* 0xffffffbc00d47947 */ /* 0x000fea000383ffff */
.L_x_300:
[----:B------:R-:W-:Y:S01]  /*14d60*/  BSSY B0, `(.L_x_418) ;  /* 0x0000006000007945 */ /* 0x000fe20003800000 */
[----:B------:R-:W-:Y:S01]  /*14d70*/  PLOP3.LUT P6, PT, P6, PT, PT, 0x8, 0x0 ;  /* 0x000000000000781c */ /* 0x000fe200037ce170 */
[----:B------:R-:W-:-:S12]  /*14d80*/  IMAD.MOV.U32 R15, RZ, RZ, -0x1 ;  /* 0xffffffffff0f7424 */ /* 0x000fd800078e00ff */
[----:B0-----:R-:W-:Y:S05]  /*14d90*/  WARPSYNC.COLLECTIVE R15, `(.L_x_419) ;  /* 0x000000000f087348 */ /* 0x001fea0003c00000 */
[----:B------:R-:W-:Y:S01]  /*14da0*/  VOTE.ANY R14, PT, P6 ;  /* 0x00000000000e7806 */ /* 0x000fe200030e0100 */
[----:B0-----:R-:W-:Y:S06]  /*14db0*/  ENDCOLLECTIVE ;  /* 0x000000000000791b */ /* 0x001fec0003800000 */
.L_x_419:
[----:B------:R-:W-:Y:S05]  /*14dc0*/  BSYNC B0 ;  /* 0x0000000000007941 */ /* 0x000fea0003800000 */
.L_x_418:
[----:B------:R-:W-:Y:S02]  /*14dd0*/  IMAD.MOV.U32 R3, RZ, RZ, R14 ;  /* 0x000000ffff037224 */ /* 0x000fe400078e000e */
[----:B------:R-:W-:Y:S02]  /*14de0*/  IMAD.MOV.U32 R13, RZ, RZ, R7 ;  /* 0x000000ffff0d7224 */ /* 0x000fe400078e0007 */
[----:B------:R-:W0:Y:S01]  /*14df0*/  POPC R4, R3 ;  /* 0x0000000300047309 */ /* 0x000e220000000000 */
[----:B------:R-:W-:Y:S02]  /*14e00*/  IMAD.MOV.U32 R11, RZ, RZ, 0x1f ;  /* 0x0000001fff0b7424 */ /* 0x000fe400078e00ff */
[----:B------:R-:W-:Y:S01]  /*14e10*/  IMAD.MOV.U32 R15, RZ, RZ, -0x1 ;  /* 0xffffffffff0f7424 */ /* 0x000fe200078e00ff */
[----:B0-----:R-:W-:-:S07]  /*14e20*/  MOV R12, R4 ;  /* 0x00000004000c7202 */ /* 0x001fce0000000f00 */
[----:B------:R-:W-:Y:S05]  /*14e30*/  WARPSYNC.COLLECTIVE R15, `(.L_x_420) ;  /* 0x000000000f087348 */ /* 0x000fea0003c00000 */
[----:B------:R0:W1:Y:S02]  /*14e40*/  SHFL.IDX P6, R14, R13, R12, R11 ;  /* 0x0000000c0d0e7389 */ /* 0x00006400000c000b */
[----:B01----:R-:W-:Y:S01]  /*14e50*/  ENDCOLLECTIVE ;  /* 0x000000000000791b */ /* 0x003fe20003800000 */
.L_x_420:
[----:B------:R-:W-:Y:S02]  /*14e60*/  IMAD.MOV.U32 R13, RZ, RZ, R10 ;  /* 0x000000ffff0d7224 */ /* 0x000fe400078e000a */
[----:B------:R-:W-:-:S07]  /*14e70*/  IMAD.MOV.U32 R7, RZ, RZ, R14 ;  /* 0x000000ffff077224 */ /* 0x000fce00078e000e */
[----:B------:R-:W-:Y:S05]  /*14e80*/  WARPSYNC.COLLECTIVE R15, `(.L_x_421) ;  /* 0x000000000f087348 */ /* 0x000fea0003c00000 */
[----:B------:R0:W1:Y:S02]  /*14e90*/  SHFL.IDX P6, R14, R13, R12, R11 ;  /* 0x0000000c0d0e7389 */ /* 0x00006400000c000b */
[----:B01----:R-:W-:Y:S01]  /*14ea0*/  ENDCOLLECTIVE ;  /* 0x000000000000791b */ /* 0x003fe20003800000 */
.L_x_421:
[----:B------:R-:W-:Y:S01]  /*14eb0*/  IMAD.MOV.U32 R10, RZ, RZ, R14 ;  /* 0x000000ffff0a7224 */ /* 0x000fe200078e000e */
[----:B------:R-:W-:Y:S06]  /*14ec0*/  BRA `(.L_x_422) ;  /* 0xffffffbc00b47947 */ /* 0x000fec000383ffff */
.L_x_302:
[----:B------:R-:W-:Y:S01]  /*14ed0*/  BSSY B0, `(.L_x_423) ;  /* 0x0000007000007945 */ /* 0x000fe20003800000 */
[----:B------:R-:W-:Y:S01]  /*14ee0*/  IMAD.MOV.U32 R13, RZ, RZ, R2 ;  /* 0x000000ffff0d7224 */ /* 0x000fe200078e0002 */
[----:B------:R-:W-:Y:S01]  /*14ef0*/  MOV R15, 0xffffffff ;  /* 0xffffffff000f7802 */ /* 0x000fe20000000f00 */
[----:B------:R-:W-:-:S07]  /*14f00*/  IMAD.MOV.U32 R11, RZ, RZ, 0x1f ;  /* 0x0000001fff0b7424 */ /* 0x000fce00078e00ff */
[----:B0123--:R-:W-:Y:S05]  /*14f10*/  WARPSYNC.COLLECTIVE R15, `(.L_x_424) ;  /* 0x000000000f087348 */ /* 0x00ffea0003c00000 */
[----:B------:R4:W0:Y:S02]  /*14f20*/  SHFL.IDX P6, R14, R13, R12, R11 ;  /* 0x0000000c0d0e7389 */ /* 0x00082400000c000b */
[----:B01234-:R-:W-:Y:S01]  /*14f30*/  ENDCOLLECTIVE ;  /* 0x000000000000791b */ /* 0x01ffe20003800000 */
.L_x_424:
[----:B------:R-:W-:Y:S05]  /*14f40*/  BSYNC B0 ;  /* 0x0000000000007941 */ /* 0x000fea0003800000 */
.L_x_423:
[----:B------:R-:W-:Y:S01]  /*14f50*/  IMAD.MOV.U32 R6, RZ, RZ, R14 ;  /* 0x000000ffff067224 */ /* 0x000fe200078e000e */
[----:B------:R-:W-:Y:S06]  /*14f60*/  BRA `(.L_x_301) ;  /* 0xffffffbc00a47947 */ /* 0x000fec000383ffff */
.L_x_306:
[----:B-1----:R1:W3:Y:S02]  /*14f70*/  SYNCS.PHASECHK.TRANS64.TRYWAIT P0, [R4+URZ+0x30820], R0 ;  /* 0x03082000040075a7 */ /* 0x0022e4000800017f */
[----:B---3--:R-:W-:Y:S05]  /*14f80*/  @!P0 NANOSLEEP.SYNCS 0x989680 ;  /* 0x009896800000895d */ /* 0x008fea0003900000 */
[----:B------:R-:W3:Y:S02]  /*14f90*/  @!P0 SYNCS.PHASECHK.TRANS64 P0, [R4+URZ+0x30820], R0 ;  /* 0x03082000040085a7 */ /* 0x000ee4000800007f */
[----:B---3--:R-:W-:Y:S05]  /*14fa0*/  @!P0 BRA `(.L_x_306) ;  /* 0xfffffffc00f08947 */ /* 0x008fea000383ffff */
[----:B------:R-:W-:Y:S05]  /*14fb0*/  BRA `(.L_x_425) ;  /* 0xffffffc000fc7947 */ /* 0x000fea000383ffff */
.L_x_307:
[----:B------:R-:W3:Y:S01]  /*14fc0*/  S2R R2, SR_TID.X ;  /* 0x0000000000027919 */ /* 0x000ee20000002100 */
[----:B------:R-:W-:Y:S01]  /*14fd0*/  BSSY B0, `(.L_x_426) ;  /* 0x000000a000007945 */ /* 0x000fe20003800000 */
[----:B------:R-:W-:Y:S02]  /*14fe0*/  IMAD.MOV.U32 R12, RZ, RZ, RZ ;  /* 0x000000ffff0c7224 */ /* 0x000fe400078e00ff */
[----:B------:R-:W-:Y:S02]  /*14ff0*/  IMAD.MOV.U32 R11, RZ, RZ, 0x1f ;  /* 0x0000001fff0b7424 */ /* 0x000fe400078e00ff */
[----:B------:R-:W-:Y:S01]  /*15000*/  IMAD.MOV.U32 R15, RZ, RZ, -0x1 ;  /* 0xffffffffff0f7424 */ /* 0x000fe200078e00ff */
[----:B---3--:R-:W-:-:S04]  /*15010*/  SHF.R.U32.HI R2, RZ, 0x5, R2 ;  /* 0x00000005ff027819 */ /* 0x008fc80000011602 */
[----:B------:R-:W-:-:S05]  /*15020*/  LOP3.LUT R2, R2, 0x3, RZ, 0xc0, !PT ;  /* 0x0000000302027812 */ /* 0x000fca00078ec0ff */
[----:B------:R-:W-:-:S07]  /*15030*/  IMAD.MOV.U32 R13, RZ, RZ, R2 ;  /* 0x000000ffff0d7224 */ /* 0x000fce00078e0002 */
[----:B012---:R-:W-:Y:S05]  /*15040*/  WARPSYNC.COLLECTIVE R15, `(.L_x_427) ;  /* 0x000000000f087348 */ /* 0x007fea0003c00000 */
[----:B------:R3:W4:Y:S02]  /*15050*/  SHFL.IDX P6, R14, R13, R12, R11 ;  /* 0x0000000c0d0e7389 */ /* 0x00072400000c000b */
[----:B01234-:R-:W-:Y:S01]  /*15060*/  ENDCOLLECTIVE ;  /* 0x000000000000791b */ /* 0x01ffe20003800000 */
.L_x_427:
[----:B------:R-:W-:Y:S05]  /*15070*/  BSYNC B0 ;  /* 0x0000000000007941 */ /* 0x000fea0003800000 */
.L_x_426:
[----:B------:R-:W-:Y:S05]  /*15080*/  BRA `(.L_x_428) ;  /* 0xffffffc000e47947 */ /* 0x000fea000383ffff */
.L_x_310:
[----:B------:R-:W-:Y:S01]  /*15090*/  BSSY B1, `(.L_x_429) ;  /* 0x0000006000017945 */ /* 0x000fe20003800000 */
[----:B------:R-:W-:-:S07]  /*150a0*/  IMAD.MOV.U32 R15, RZ, RZ, -0x1 ;  /* 0xffffffffff0f7424 */ /* 0x000fce00078e00ff */
[----:B012---:R-:W-:Y:S05]  /*150b0*/  WARPSYNC.COLLECTIVE R15, `(.L_x_430) ;  /* 0x000000000f0c7348 */ /* 0x007fea0003c00000 */
[----:B------:R-:W-:Y:S02]  /*150c0*/  ELECT P6, UR62, PT ;  /* 0x00000000003e782f */ /* 0x000fe400038c0000 */
[----:B------:R-:W-:Y:S01]  /*150d0*/  MOV R14, UR62 ;  /* 0x0000003e000e7c02 */ /* 0x000fe20008000f00 */
[----:B012---:R-:W-:Y:S10]  /*150e0*/  ENDCOLLECTIVE ;  /* 0x000000000000791b */ /* 0x007ff40003800000 */
.L_x_430:
[----:B------:R-:W-:Y:S05]  /*150f0*/  BSYNC B1 ;  /* 0x0000000000017941 */ /* 0x000fea0003800000 */
.L_x_429:
[----:B------:R-:W-:Y:S05]  /*15100*/  BRA `(.L_x_431) ;  /* 0xffffffc000dc7947 */ /* 0x000fea000383ffff */
.L_x_312:
[----:B-1----:R1:W3:Y:S02]  /*15110*/  SYNCS.PHASECHK.TRANS64.TRYWAIT P1, [R5+URZ+0x30840], R0 ;  /* 0x03084000050075a7 */ /* 0x0022e4000802017f */
[----:B---3--:R-:W-:Y:S05]  /*15120*/  @!P1 NANOSLEEP.SYNCS 0x989680 ;  /* 0x009896800000995d */ /* 0x008fea0003900000 */
[----:B------:R-:W3:Y:S02]  /*15130*/  @!P1 SYNCS.PHASECHK.TRANS64 P1, [R5+URZ+0x30840], R0 ;  /* 0x03084000050095a7 */ /* 0x000ee4000802007f */
[----:B---3--:R-:W-:Y:S05]  /*15140*/  @!P1 BRA `(.L_x_312) ;  /* 0xfffffffc00f09947 */ /* 0x008fea000383ffff */
[----:B------:R-:W-:Y:S05]  /*15150*/  BRA `(.L_x_432) ;  /* 0xffffffc400047947 */ /* 0x000fea000383ffff */
.L_x_314:
[----:B---3--:R3:W4:Y:S02]  /*15160*/  SYNCS.PHASECHK.TRANS64.TRYWAIT P1, [R27+URZ+0x30840], R2 ;  /* 0x030840021b0075a7 */ /* 0x008724000802017f */
[----:B----4-:R-:W-:Y:S05]  /*15170*/  @!P1 NANOSLEEP.SYNCS 0x989680 ;  /* 0x009896800000995d */ /* 0x010fea0003900000 */
[----:B------:R-:W4:Y:S02]  /*15180*/  @!P1 SYNCS.PHASECHK.TRANS64 P1, [R27+URZ+0x30840], R2 ;  /* 0x030840021b0095a7 */ /* 0x000f24000802007f */
[----:B----4-:R-:W-:Y:S05]  /*15190*/  @!P1 BRA `(.L_x_314) ;  /* 0xfffffffc00f09947 */ /* 0x010fea000383ffff */
[----:B------:R-:W-:Y:S05]  /*151a0*/  BRA `(.L_x_433) ;  /* 0xffffffc400107947 */ /* 0x000fea000383ffff */
.L_x_316:
[----:B----4-:R4:W0:Y:S02]  /*151b0*/  SYNCS.PHASECHK.TRANS64.TRYWAIT P1, [R5+URZ+0x30860], R0 ;  /* 0x03086000050075a7 */ /* 0x010824000802017f */
[----:B0-----:R-:W-:Y:S05]  /*151c0*/  @!P1 NANOSLEEP.SYNCS 0x989680 ;  /* 0x009896800000995d */ /* 0x001fea0003900000 */
[----:B------:R-:W0:Y:S02]  /*151d0*/  @!P1 SYNCS.PHASECHK.TRANS64 P1, [R5+URZ+0x30860], R0 ;  /* 0x03086000050095a7 */ /* 0x000e24000802007f */
[----:B0-----:R-:W-:Y:S05]  /*151e0*/  @!P1 BRA `(.L_x_316) ;  /* 0xfffffffc00f09947 */ /* 0x001fea000383ffff */
[----:B------:R-:W-:Y:S05]  /*151f0*/  BRA `(.L_x_434) ;  /* 0xffffffc4000c7947 */ /* 0x000fea000383ffff */
.L_x_435:
        /* <DEDUP_REMOVED lines=16> */
.L_x_3197:


//--------------------- .text._ZN7cutlass13device_kernelIN5flash11enable_sm90INS1_16FlashAttnFwdSm90INS1_25CollectiveMainloopFwdSm90ILi2EN4cute5tupleIJNS5_1CILi1EEES8_S8_EEENS6_IJNS7_ILi128EEENS7_ILi96EEENS7_ILi192EEEEEELi192ENS_10bfloat16_tEfNS_4arch4Sm90ELb0ELb0ELb1ELb1ELb1ELb1ELb0ELb1ELb1ELb1ELb1ELb0EEENS1_21CollectiveEpilogueFwdINS6_IJSA_SC_SB_EEES9_SE_SG_Li256ELb1ELb1ELb1ELb0EEENS1_36VarlenDynamicPersistentTileSchedulerILi128ELi96ELi256ELi128ELb1ELb1ELb1ELb0ELb1ELb1EEEEEEEEEvNT_6ParamsE --------------------------
	.section	.text._ZN7cutlass13device_kernelIN5flash11enable_sm90INS1_16FlashAttnFwdSm90INS1_25CollectiveMainloopFwdSm90ILi2EN4cute5tupleIJNS5_1CILi1EEES8_S8_EEENS6_IJNS7_ILi128EEENS7_ILi96EEENS7_ILi192EEEEEELi192ENS_10bfloat16_tEfNS_4arch4Sm90ELb0ELb0ELb1ELb1ELb1ELb1ELb0ELb1ELb1ELb1ELb1ELb0EEENS1_21CollectiveEpilogueFwdINS6_IJSA_SC_SB_EEES9_SE_SG_Li256ELb1ELb1ELb1ELb0EEENS1_36VarlenDynamicPersistentTileSchedulerILi128ELi96ELi256ELi128ELb1ELb1ELb1ELb0ELb1ELb1EEEEEEEEEvNT_6ParamsE,"ax",@progbits
	.align	128
.text._ZN7cutlass13device_kernelIN5flash11enable_sm90INS1_16FlashAttnFwdSm90INS1_25CollectiveMainloopFwdSm90ILi2EN4cute5tupleIJNS5_1CILi1EEES8_S8_EEENS6_IJNS7_ILi128EEENS7_ILi96EEENS7_ILi192EEEEEELi192ENS_10bfloat16_tEfNS_4arch4Sm90ELb0ELb0ELb1ELb1ELb1ELb1ELb0ELb1ELb1ELb1ELb1ELb0EEENS1_21CollectiveEpilogueFwdINS6_IJSA_SC_SB_EEES9_SE_SG_Li256ELb1ELb1ELb1ELb0EEENS1_36VarlenDynamicPersistentTileSchedulerILi128ELi96ELi256ELi128ELb1ELb1ELb1ELb0ELb1ELb1EEEEEEEEEvNT_6ParamsE:
        .type           _ZN7cutlass13device_kernelIN5flash11enable_sm90INS1_16FlashAttnFwdSm90INS1_25CollectiveMainloopFwdSm90ILi2EN4cute5tupleIJNS5_1CILi1EEES8_S8_EEENS6_IJNS7_ILi128EEENS7_ILi96EEENS7_ILi192EEEEEELi192ENS_10bfloat16_tEfNS_4arch4Sm90ELb0ELb0ELb1ELb1ELb1ELb1ELb0ELb1ELb1ELb1ELb1ELb0EEENS1_21CollectiveEpilogueFwdINS6_IJSA_SC_SB_EEES9_SE_SG_Li256ELb1ELb1ELb1ELb0EEENS1_36VarlenDynamicPersistentTileSchedulerILi128ELi96ELi256ELi128ELb1ELb1ELb1ELb0ELb1ELb1EEEEEEEEEvNT_6ParamsE,@function
        .size           _ZN7cutlass13device_kernelIN5flash11enable_sm90INS1_16FlashAttnFwdSm90INS1_25CollectiveMainloopFwdSm90ILi2EN4cute5tupleIJNS5_1CILi1EEES8_S8_EEENS6_IJNS7_ILi128EEENS7_ILi96EEENS7_ILi192EEEEEELi192ENS_10bfloat16_tEfNS_4arch4Sm90ELb0ELb0ELb1ELb1ELb1ELb1ELb0ELb1ELb1ELb1ELb1ELb0EEENS1_21CollectiveEpilogueFwdINS6_IJSA_SC_SB_EEES9_SE_SG_Li256ELb1ELb1ELb1ELb0EEENS1_36VarlenDynamicPersistentTileSchedulerILi128ELi96ELi256ELi128ELb1ELb1ELb1ELb0ELb1ELb1EEEEEEEEEvNT_6ParamsE,(.L_x_3198 - _ZN7cutlass13device_kernelIN5flash11enable_sm90INS1_16FlashAttnFwdSm90INS1_25CollectiveMainloopFwdSm90ILi2EN4cute5tupleIJNS5_1CILi1EEES8_S8_EEENS6_IJNS7_ILi128EEENS7_ILi96EEENS7_ILi192EEEEEELi192ENS_10bfloat16_tEfNS_4arch4Sm90ELb0ELb0ELb1ELb1ELb1ELb1ELb0ELb1ELb1ELb1ELb1ELb0EEENS1_21CollectiveEpilogueFwdINS6_IJSA_SC_SB_EEES9_SE_SG_Li256ELb1ELb1ELb1ELb0EEENS1_36VarlenDynamicPersistentTileSchedulerILi128ELi96ELi256ELi128ELb1ELb1ELb1ELb0ELb1ELb1EEEEEEEEEvNT_6ParamsE)
        .other          _ZN7cutlass13device_kernelIN5flash11enable_sm90INS1_16FlashAttnFwdSm90INS1_25CollectiveMainloopFwdSm90ILi2EN4cute5tupleIJNS5_1CILi1EEES8_S8_EEENS6_IJNS7_ILi128EEENS7_ILi96EEENS7_ILi192EEEEEELi192ENS_10bfloat16_tEfNS_4arch4Sm90ELb0ELb0ELb1ELb1ELb1ELb1ELb0ELb1ELb1ELb1ELb1ELb0EEENS1_21CollectiveEpilogueFwdINS6_IJSA_SC_SB_EEES9_SE_SG_Li256ELb1ELb1ELb1ELb0EEENS1_36VarlenDynamicPersistentTileSchedulerILi128ELi96ELi256ELi128ELb1ELb1ELb1ELb0ELb1ELb1EEEEEEEEEvNT_6ParamsE,@"STO_CUDA_ENTRY STV_DEFAULT"
_ZN7cutlass13device_kernelIN5flash11enable_sm90INS1_16FlashAttnFwdSm90INS1_25CollectiveMainloopFwdSm90ILi2EN4cute5tupleIJNS5_1CILi1EEES8_S8_EEENS6_IJNS7_ILi128EEENS7_ILi96EEENS7_ILi192EEEEEELi192ENS_10bfloat16_tEfNS_4arch4Sm90ELb0ELb0ELb1ELb1ELb1ELb1ELb0ELb1ELb1ELb1ELb1ELb0EEENS1_21CollectiveEpilogueFwdINS6_IJSA_SC_SB_EEES9_SE_SG_Li256ELb1ELb1ELb1ELb0EEENS1_36VarlenDynamicPersistentTileSchedulerILi128ELi96ELi256ELi128ELb1ELb1ELb1ELb0ELb1ELb1EEEEEEEEEvNT_6ParamsE:
[----:B------:R-:W0:Y:S02]  /*0000*/  LDC R1, c[0x0][0x28] ;  /* 0x00000a00ff017b82 */ /* 0x000e240000000800 */
[----:B0-----:R-:W-:Y:S01]  /*0010*/  VIADD R1, R1, 0xfffffed0 ;  /* 0xfffffed001017836 */ /* 0x001fe20000000000 */
[----:B------:R-:W0:Y:S01]  /*0020*/  S2R R0, SR_TID.X ;  /* 0x0000000000007919 */ /* 0x000e220000002100 */
[----:B------:R-:W-:Y:S01]  /*0030*/  ELECT P0, URZ, PT ;  /* 0x00000000003f782f */ /* 0x000fe20003800000 */
[----:B------:R-:W-:Y:S01]  /*0040*/  BSSY B0, `(.L_x_436) ;  /* 0x000000d000007945 */ /* 0x000fe20003800000 */
[----:B0-----:R-:W-:-:S05]  /*0050*/  SHF.R.U32.HI R2, RZ, 0x5, R0 ;  /* 0x00000005ff027819 */ /* 0x001fca0000011600 */
[----:B------:R-:W0:Y:S02]  /*0060*/  SHFL.IDX PT, R3, R2, RZ, 0x1f ;  /* 0x00001fff02037589 */ /* 0x000e2400000e0000 */
[----:B0-----:R-:W-:-:S13]  /*0070*/  ISETP.EQ.AND P0, PT, R3, RZ, P0 ;  /* 0x000000ff0300720c */ /* 0x001fda0000702270 */
[----:B------:R-:W-:Y:S05]  /*0080*/  @!P0 BRA `(.L_x_437) ;  /* 0x0000000000208947 */ /* 0x000fea0003800000 */
[----:B------:R-:W-:Y:S02]  /*0090*/  ULDC.64 UR4, c[0x0][0x198] ;  /* 0x0000660000047ab9 */ /* 0x000fe40000000a00 */
[----:B------:R-:W-:Y:S02]  /*00a0*/  UIADD3 UR6, UP0, UR4, 0x570, URZ ;  /* 0x0000057004067890 */ /* 0x000fe4000ff1e03f */
[----:B------:R-:W-:Y:S02]  /*00b0*/  UIADD3 UR4, UP1, UR4, 0x670, URZ ;  /* 0x0000067004047890 */ /* 0x000fe4000ff3e03f */
[----:B------:R-:W-:Y:S02]  /*00c0*/  UIADD3.X UR7, URZ, UR5, URZ, UP0, !UPT ;  /* 0x000000053f077290 */ /* 0x000fe400087fe43f */
[----:B------:R-:W-:-:S07]  /*00d0*/  UIADD3.X UR5, URZ, UR5, URZ, UP1, !UPT ;  /* 0x000000053f057290 */ /* 0x000fce0008ffe43f */
[----:B------:R0:W-:Y:S02]  /*00e0*/  UTMACCTL.PF [UR6] ;  /* 0x00000000060079b9 */ /* 0x0001e40008040000 */
[----:B------:R0:W-:Y:S02]  /*00f0*/  UTMACCTL.PF [UR4] ;  /* 0x00000000040079b9 */ /* 0x0001e40008040000 */
[----:B0-----:R-:W-:Y:S01]  /*0100*/  NOP ;  /* 0x0000000000007918 */ /* 0x001fe20000000000 */
.L_x_437:
[----:B------:R-:W-:Y:S05]  /*0110*/  BSYNC B0 ;  /* 0x0000000000007941 */ /* 0x000fea0003800000 */
.L_x_436:
[----:B------:R-:W-:Y:S01]  /*0120*/  VOTEU.ANY UP0, P0 ;  /* 0x00000000003f7886 */ /* 0x000fe20000000100 */
[----:B------:R-:W0:Y:S01]  /*0130*/  SHFL.IDX PT, R3, R2, RZ, 0x1f ;  /* 0x00001fff02037589 */ /* 0x000e2200000e0000 */
[----:B------:R-:W-:Y:S01]  /*0140*/  UMOV UR4, 0x80 ;  /* 0x0000008000047882 */ /* 0x000fe20000000000 */
[----:B------:R-:W-:Y:S01]  /*0150*/  UMOV UR7, 0x100 ;  /* 0x0000010000077882 */ /* 0x000fe20000000000 */
[----:B------:R-:W-:Y:S01]  /*0160*/  VOTEU.ANY UP1, P0 ;  /* 0x00000000003f7886 */ /* 0x000fe20000020100 */
[----:B------:R-:W1:Y:S01]  /*0170*/  @UP0 S2UR UR8, SR_CgaCtaId ;  /* 0x00000000000809c3 */ /* 0x000e620000008800 */
[----:B------:R-:W-:Y:S01]  /*0180*/  @UP0 UMOV UR6, 0x400 ;  /* 0x0000040000060882 */ /* 0x000fe20000000000 */
[----:B------:R-:W-:-:S04]  /*0190*/  @UP0 UIADD3 UR4, -UR4, 0x100000, URZ ;  /* 0x0010000004040890 */ /* 0x000fc8000fffe13f */
[----:B------:R-:W-:Y:S02]  /*01a0*/  @UP0 USHF.L.U32 UR5, UR4, 0xb, URZ ;  /* 0x0000000b04050899 */ /* 0x000fe4000800063f */
[----:B------:R-:W-:Y:S01]  /*01b0*/  @UP0 USHF.L.U32 UR4, UR4, 0x1, URZ ;  /* 0x0000000104040899 */ /* 0x000fe2000800063f */
[----:B0-----:R-:W-:Y:S02]  /*01c0*/  ISETP.NE.AND P1, PT, R3, RZ, PT ;  /* 0x000000ff0300720c */ /* 0x001fe40003f25270 */
[----:B------:R-:W-:Y:S01]  /*01d0*/  SHF.R.U32.HI R3, RZ, 0x7, R0 ;  /* 0x00000007ff037819 */ /* 0x000fe20000011600 */
[----:B-1----:R-:W-:Y:S02]  /*01e0*/  @UP0 ULEA UR8, UR8, UR6, 0x18 ;  /* 0x0000000608080291 */ /* 0x002fe4000f8ec03f */
[----:B------:R-:W-:-:S04]  /*01f0*/  @UP0 UIADD3 UR6, -UR7, 0x100000, URZ ;  /* 0x0010000007060890 */ /* 0x000fc8000fffe13f */
[----:B------:R-:W-:Y:S02]  /*0200*/  @UP0 USHF.L.U32 UR7, UR6, 0xb, URZ ;  /* 0x0000000b06070899 */ /* 0x000fe4000800063f */
[----:B------:R-:W-:Y:S01]  /*0210*/  @UP0 USHF.L.U32 UR6, UR6, 0x1, URZ ;  /* 0x0000000106060899 */ /* 0x000fe2000800063f */
[----:B------:R-:W-:Y:S01]  /*0220*/  VOTEU.ANY UP0, P0 ;  /* 0x00000000003f7886 */ /* 0x000fe20000000100 */
[----:B------:R-:W0:Y:S04]  /*0230*/  SHFL.IDX PT, R3, R3, RZ, 0x1f ;  /* 0x00001fff03037589 */ /* 0x000e2800000e0000 */
[----:B------:R-:W1:Y:S02]  /*0240*/  FENCE.VIEW.ASYNC.S ;  /* 0x00000000000073c6 */ /* 0x000e640000000000 */
[----:B-1----:R1:W2:Y:S04]  /*0250*/  @UP0 SYNCS.EXCH.64 URZ, [UR8+0x30800], UR4 ;  /* 0x03080004083f05b2 */ /* 0x0022a80008000100 */
[----:B------:R1:W3:Y:S01]  /*0260*/  @UP1 SYNCS.EXCH.64 URZ, [UR8+0x30820], UR6 ;  /* 0x03082006083f15b2 */ /* 0x0002e20008000100 */
[----:B------:R-:W-:Y:S05]  /*0270*/  @P1 BRA `(.L_x_438) ;  /* 0x0000000000481947 */ /* 0x000fea0003800000 */
[----:B-1----:R-:W1:Y:S01]  /*0280*/  S2UR UR5, SR_CgaCtaId ;  /* 0x00000000000579c3 */ /* 0x002e620000008800 */
[----:B------:R-:W-:Y:S01]  /*0290*/  UMOV UR4, 0x400 ;  /* 0x0000040000047882 */ /* 0x000fe20000000000 */
[----:B------:R-:W-:Y:S01]  /*02a0*/  UMOV UR6, 0x80 ;  /* 0x0000008000067882 */ /* 0x000fe20000000000 */
[----:B------:R-:W-:Y:S01]  /*02b0*/  UMOV UR7, 0x100 ;  /* 0x0000010000077882 */ /* 0x000fe20000000000 */
[----:B------:R-:W-:Y:S01]  /*02c0*/  ELECT P0, URZ, PT ;  /* 0x00000000003f782f */ /* 0x000fe20003800000 */
[----:B-1----:R-:W-:Y:S02]  /*02d0*/  ULEA UR8, UR5, UR4, 0x18 ;  /* 0x0000000405087291 */ /* 0x002fe4000f8ec03f */
[----:B------:R-:W-:-:S04]  /*02e0*/  UIADD3 UR4, -UR6, 0x100000, URZ ;  /* 0x0010000006047890 */ /* 0x000fc8000fffe13f */
[----:B------:R-:W-:Y:S02]  /*02f0*/  USHF.L.U32 UR5, UR4, 0xb, URZ ;  /* 0x0000000b04057899 */ /* 0x000fe4000800063f */
[----:B------:R-:W-:Y:S02]  /*0300*/  USHF.L.U32 UR4, UR4, 0x1, URZ ;  /* 0x0000000104047899 */ /* 0x000fe4000800063f */
[----:B------:R-:W-:-:S04]  /*0310*/  UIADD3 UR6, -UR7, 0x100000, URZ ;  /* 0x0010000007067890 */ /* 0x000fc8000fffe13f */
[----:B------:R-:W-:Y:S02]  /*0320*/  USHF.L.U32 UR7, UR6, 0xb, URZ ;  /* 0x0000000b06077899 */ /* 0x000fe4000800063f */
[----:B------:R-:W-:Y:S01]  /*0330*/  USHF.L.U32 UR6, UR6, 0x1, URZ ;  /* 0x0000000106067899 */ /* 0x000fe2000800063f */
[----:B------:R-:W1:Y:S03]  /*0340*/  FENCE.VIEW.ASYNC.S ;  /* 0x00000000000073c6 */ /* 0x000e660000000000 */
[----:B-1----:R4:W1:Y:S08]  /*0350*/  SYNCS.EXCH.64 URZ, [UR8+0x30830], UR4 ;  /* 0x03083004083f75b2 */ /* 0x0028700008000100 */
[----:B------:R4:W0:Y:S01]  /*0360*/  SYNCS.EXCH.64 URZ, [UR8+0x30840], UR6 ;  /* 0x03084006083f75b2 */ /* 0x0008220008000100 */
[----:B------:R4:W0:Y:S01]  /*0370*/  SYNCS.EXCH.64 URZ, [UR8+0x30838], UR4 ;  /* 0x03083804083f75b2 */ /* 0x0008220008000100 */
[----:B------:R4:W0:Y:S02]  /*0380*/  SYNCS.EXCH.64 URZ, [UR8+0x30848], UR6 ;  /* 0x03084806083f75b2 */ /* 0x0008240008000100 */
[----:B----4-:R-:W-:Y:S01]  /*0390*/  NOP ;  /* 0x0000000000007918 */ /* 0x010fe20000000000 */
.L_x_438:
[----:B------:R-:W4:Y:S01]  /*03a0*/  SHFL.IDX PT, R4, R2, RZ, 0x1f ;  /* 0x00001fff02047589 */ /* 0x000f2200000e0000 */
[----:B------:R-:W-:Y:S01]  /*03b0*/  NOP ;  /* 0x0000000000007918 */ /* 0x000fe20000000000 */
[----:B----4-:R-:W-:-:S13]  /*03c0*/  ISETP.NE.AND P0, PT, R4, RZ, PT ;  /* 0x000000ff0400720c */ /* 0x010fda0003f05270 */
        /* <DEDUP_REMOVED lines=19> */
.L_x_439:
[----:B------:R-:W4:Y:S01]  /*0500*/  SHFL.IDX PT, R4, R2, RZ, 0x1f ;  /* 0x00001fff02047589 */ /* 0x000f2200000e0000 */
[----:B------:R-:W-:Y:S01]  /*0510*/  NOP ;  /* 0x0000000000007918 */ /* 0x000fe20000000000 */
[----:B----4-:R-:W-:-:S13]  /*0520*/  ISETP.NE.AND P0, PT, R4, RZ, PT ;  /* 0x000000ff0400720c */ /* 0x010fda0003f05270 */
[----:B------:R-:W-:Y:S05]  /*0530*/  @P0 BRA `(.L_x_440) ;  /* 0x0000000000380947 */ /* 0x000fea0003800000 */
[----:B-1----:R-:W1:Y:S01]  /*0540*/  S2UR UR5, SR_CgaCtaId ;  /* 0x00000000000579c3 */ /* 0x002e620000008800 */
[----:B------:R-:W-:Y:S01]  /*0550*/  UMOV UR4, 0x400 ;  /* 0x0000040000047882 */ /* 0x000fe20000000000 */
[----:B------:R-:W-:Y:S01]  /*0560*/  UMOV UR7, 0x80 ;  /* 0x0000008000077882 */ /* 0x000fe20000000000 */
[----:B------:R-:W-:Y:S01]  /*0570*/  ELECT P0, URZ, PT ;  /* 0x00000000003f782f */ /* 0x000fe20003800000 */
[----:B-1----:R-:W-:Y:S02]  /*0580*/  ULEA UR6, UR5, UR4, 0x18 ;  /* 0x0000000405067291 */ /* 0x002fe4000f8ec03f */
[----:B------:R-:W-:-:S04]  /*0590*/  UIADD3 UR4, -UR7, 0x100000, URZ ;  /* 0x0010000007047890 */ /* 0x000fc8000fffe13f */
[----:B------:R-:W-:Y:S02]  /*05a0*/  USHF.L.U32 UR5, UR4, 0xb, URZ ;  /* 0x0000000b04057899 */ /* 0x000fe4000800063f */
[----:B------:R-:W-:Y:S01]  /*05b0*/  USHF.L.U32 UR4, UR4, 0x1, URZ ;  /* 0x0000000104047899 */ /* 0x000fe2000800063f */
[----:B------:R-:W1:Y:S11]  /*05c0*/  FENCE.VIEW.ASYNC.S ;  /* 0x00000000000073c6 */ /* 0x000e760000000000 */
[----:B-1----:R4:W1:Y:S01]  /*05d0*/  SYNCS.EXCH.64 URZ, [UR6+0x30870], UR4 ;  /* 0x03087004063f75b2 */ /* 0x0028620008000100 */
[----:B------:R4:W0:Y:S01]  /*05e0*/  SYNCS.EXCH.64 URZ, [UR6+0x30880], UR4 ;  /* 0x03088004063f75b2 */ /* 0x0008220008000100 */
[----:B------:R4:W0:Y:S01]  /*05f0*/  SYNCS.EXCH.64 URZ, [UR6+0x30878], UR4 ;  /* 0x03087804063f75b2 */ /* 0x0008220008000100 */
[----:B------:R4:W0:Y:S02]  /*0600*/  SYNCS.EXCH.64 URZ, [UR6+0x30888], UR4 ;  /* 0x03088804063f75b2 */ /* 0x0008240008000100 */
[----:B----4-:R-:W-:Y:S01]  /*0610*/  NOP ;  /* 0x0000000000007918 */ /* 0x010fe20000000000 */
.L_x_440:
        /* <DEDUP_REMOVED lines=22> */
.L_x_441:
        /* <DEDUP_REMOVED lines=22> */
.L_x_442:
[----:B0-----:R-:W-:Y:S01]  /*08e0*/  ISETP.NE.AND P0, PT, R3, RZ, PT ;  /* 0x000000ff0300720c */ /* 0x001fe20003f05270 */
[----:B------:R-:W-:Y:S01]  /*08f0*/  IMAD.MOV.U32 R3, RZ, RZ, 0x1 ;  /* 0x00000001ff037424 */ /* 0x000fe200078e00ff */
[----:B------:R-:W-:Y:S01]  /*0900*/  NOP ;  /* 0x0000000000007918 */ /* 0x000fe20000000000 */
[----:B------:R-:W-:Y:S01]  /*0910*/  ULDC.64 UR48, c[0x0][0x208] ;  /* 0x0000820000307ab9 */ /* 0x000fe20000000a00 */
[----:B------:R-:W-:Y:S02]  /*0920*/  BSSY B9, `(.L_x_443) ;  /* 0x0002297000097945 */ /* 0x000fe40003800000 */
[----:B------:R-:W-:-:S05]  /*0930*/  SEL R3, R3, 0x2, !P0 ;  /* 0x0000000203037807 */ /* 0x000fca0004000000 */
[----:B------:R0:W-:Y:S01]  /*0940*/  STL [R1+0x18], R3 ;  /* 0x0000180301007387 */ /* 0x0001e20000100800 */
[----:B-123--:R-:W-:Y:S06]  /*0950*/  BAR.SYNC.DEFER_BLOCKING 0x0 ;  /* 0x0000000000007b1d */ /* 0x00efec0000010000 */
[----:B------:R-:W-:Y:S05]  /*0960*/  @!P0 BRA `(.L_x_444) ;  /* 0x000001b400648947 */ /* 0x000fea0003800000 */
.L_x_445:
[----:B------:R-:W-:-:S08]  /*0970*/  NOP ;  /* 0x0000000000007918 */ /* 0x000fd00000000000 */
[----:B------:R-:W1:Y:S02]  /*0980*/  USETMAXREG.TRY_ALLOC.CTAPOOL UP0, 0xe8 ;  /* 0x000000e8000079c8 */ /* 0x000e640008000600 */
[----:B-1----:R-:W-:-:S13]  /*0990*/  PLOP3.LUT P0, PT, PT, PT, UP0, 0x80, 0x0 ;  /* 0x000000000000781c */ /* 0x002fda0003f0f008 */
[----:B------:R-:W-:Y:S05]  /*09a0*/  @!P0 BRA `(.L_x_445) ;  /* 0xfffffffc00f08947 */ /* 0x000fea000383ffff */
[----:B------:R-:W1:Y:S08]  /*09b0*/  S2UR UR4, SR_CgaCtaId ;  /* 0x00000000000479c3 */ /* 0x000e700000008800 */
[----:B------:R-:W-:Y:S06]  /*09c0*/  BAR.ARV 0x8, 0x180 ;  /* 0x0206000000007b1d */ /* 0x000fec0000002000 */
[----:B0-----:R-:W-:-:S02]  /*09d0*/  MOV R3, 0x400 ;  /* 0x0000040000037802 */ /* 0x001fc40000000f00 */
[----:B------:R-:W-:Y:S01]  /*09e0*/  BAR.SYNC.DEFER_BLOCKING 0x5, 0x180 ;  /* 0x0146000000007b1d */ /* 0x000fe20000010000 */
[----:B-1----:R-:W-:-:S05]  /*09f0*/  IMAD.U32 R224, RZ, RZ, UR4 ;  /* 0x00000004ffe07e24 */ /* 0x002fca000f8e00ff */
[----:B------:R-:W-:Y:S01]  /*0a00*/  ULDC UR4, c[0x0][0xc3c] ;  /* 0x00030f0000047ab9 */ /* 0x000fe20000000800 */
[----:B------:R-:W-:-:S05]  /*0a10*/  LEA R2, R224, R3, 0x18 ;  /* 0x00000003e0027211 */ /* 0x000fca00078ec0ff */
[----:B------:R-:W0:Y:S01]  /*0a20*/  LDS.128 R136, [R2+0x308d0] ;  /* 0x0308d00002887984 */ /* 0x000e220000000c00 */
[----:B------:R-:W-:Y:S06]  /*0a30*/  BAR.ARV 0x4, 0x180 ;  /* 0x0106000000007b1d */ /* 0x000fec0000002000 */
[----:B0-----:R-:W-:-:S13]  /*0a40*/  ISETP.GE.AND P0, PT, R139, UR4, PT ;  /* 0x000000048b007c0c */ /* 0x001fda000bf06270 */
[----:B------:R-:W-:Y:S05]  /*0a50*/  @P0 BRA `(.L_x_446) ;  /* 0x00000228000c0947 */ /* 0x000fea0003800000 */
[----:B------:R-:W2:Y:S01]  /*0a60*/  LDL.LU R16, [R1+0x18] ;  /* 0x0000180001107983 */ /* 0x000ea20000300800 */
[----:B------:R-:W-:Y:S01]  /*0a70*/  VIADD R0, R0, 0xffffff80 ;  /* 0xffffff8000007836 */ /* 0x000fe20000000000 */
[----:B------:R-:W-:Y:S01]  /*0a80*/  MOV R18, RZ ;  /* 0x000000ff00127202 */ /* 0x000fe20000000f00 */
[----:B------:R-:W-:Y:S02]  /*0a90*/  IMAD.MOV.U32 R229, RZ, RZ, RZ ;  /* 0x000000ffffe57224 */ /* 0x000fe400078e00ff */
[----:B------:R-:W-:Y:S01]  /*0aa0*/  IMAD.MOV.U32 R203, RZ, RZ, RZ ;  /* 0x000000ffffcb7224 */ /* 0x000fe200078e00ff */
[----:B------:R-:W-:Y:S01]  /*0ab0*/  SHF.R.S32.HI R3, RZ, 0x1f, R0 ;  /* 0x0000001fff037819 */ /* 0x000fe20000011400 */
[----:B------:R-:W-:Y:S02]  /*0ac0*/  IMAD.MOV.U32 R221, RZ, RZ, RZ ;  /* 0x000000ffffdd7224 */ /* 0x000fe400078e00ff */
[----:B------:R-:W-:Y:S01]  /*0ad0*/  IMAD.MOV.U32 R210, RZ, RZ, RZ ;  /* 0x000000ffffd27224 */ /* 0x000fe200078e00ff */
[----:B------:R-:W-:-:S02]  /*0ae0*/  LEA.HI R4, R3, R0, RZ, 0x7 ;  /* 0x0000000003047211 */ /* 0x000fc400078f38ff */
[----:B------:R-:W-:Y:S02]  /*0af0*/  LEA.HI R6, R3, R0, RZ, 0x4 ;  /* 0x0000000003067211 */ /* 0x000fe400078f20ff */
[----:B------:R-:W-:Y:S02]  /*0b00*/  LOP3.LUT R5, R4, 0xffffff80, RZ, 0xc0, !PT ;  /* 0xffffff8004057812 */ /* 0x000fe400078ec0ff */
[----:B------:R-:W-:-:S03]  /*0b10*/  SHF.R.S32.HI R7, RZ, 0x4, R6 ;  /* 0x00000004ff077819 */ /* 0x000fc60000011406 */
[----:B------:R-:W-:Y:S01]  /*0b20*/  IMAD.IADD R15, R0, 0x1, -R5 ;  /* 0x00000001000f7824 */ /* 0x000fe200078e0a05 */
[----:B------:R-:W-:-:S04]  /*0b30*/  LEA.HI R5, R6, R7, RZ, 0x1 ;  /* 0x0000000706057211 */ /* 0x000fc800078f08ff */
[----:B------:R-:W-:Y:S01]  /*0b40*/  SHF.R.S32.HI R10, RZ, 0x1f, R15 ;  /* 0x0000001fff0a7819 */ /* 0x000fe2000001140f */
[----:B------:R-:W-:Y:S03]  /*0b50*/  STL [R1+0xac], R15 ;  /* 0x0000ac0f01007387 */ /* 0x000fe60000100800 */
[CC--:B------:R-:W-:Y:S02]  /*0b60*/  LEA.HI R11, R10.reuse, R15.reuse, RZ, 0x2 ;  /* 0x0000000f0a0b7211 */ /* 0x0c0fe400078f10ff */
[----:B------:R-:W-:Y:S02]  /*0b70*/  LEA.HI R10, R10, R15, RZ, 0x5 ;  /* 0x0000000f0a0a7211 */ /* 0x000fe400078f28ff */
[--C-:B------:R-:W-:Y:S02]  /*0b80*/  SHF.R.S32.HI R9, RZ, 0x2, R11.reuse ;  /* 0x00000002ff097819 */ /* 0x100fe4000001140b */
[----:B------:R-:W-:-:S02]  /*0b90*/  SHF.R.S32.HI R8, RZ, 0x1f, R11 ;  /* 0x0000001fff087819 */ /* 0x000fc4000001140b */
[----:B------:R-:W-:Y:S02]  /*0ba0*/  SHF.R.S32.HI R10, RZ, 0x5, R10 ;  /* 0x00000005ff0a7819 */ /* 0x000fe4000001140a */
[----:B------:R-:W-:Y:S02]  /*0bb0*/  LEA.HI R12, R8, R9, RZ, 0x3 ;  /* 0x00000009080c7211 */ /* 0x000fe400078f18ff */
[----:B------:R-:W-:Y:S02]  /*0bc0*/  LOP3.LUT R8, R5, 0x1ffffffe, RZ, 0xc0, !PT ;  /* 0x1ffffffe05087812 */ /* 0x000fe400078ec0ff */
[----:B------:R-:W-:Y:S02]  /*0bd0*/  LOP3.LUT R12, R12, 0xfffffff8, RZ, 0xc0, !PT ;  /* 0xfffffff80c0c7812 */ /* 0x000fe400078ec0ff */
[----:B------:R-:W-:Y:S01]  /*0be0*/  SHF.R.S32.HI R5, RZ, 0x7, R4 ;  /* 0x00000007ff057819 */ /* 0x000fe20000011404 */
[----:B------:R-:W-:Y:S01]  /*0bf0*/  IMAD.IADD R8, R7, 0x1, -R8 ;  /* 0x0000000107087824 */ /* 0x000fe200078e0a08 */
[----:B------:R-:W-:Y:S01]  /*0c00*/  LEA.HI R7, R3, R0, RZ, 0x5 ;  /* 0x0000000003077211 */ /* 0x000fe200078f28ff */
[----:B------:R-:W-:Y:S01]  /*0c10*/  IMAD.IADD R13, R9, 0x1, -R12 ;  /* 0x00000001090d7824 */ /* 0x000fe200078e0a0c */
[----:B------:R-:W-:-:S02]  /*0c20*/  LEA.HI R4, R4, R5, RZ, 0x1 ;  /* 0x0000000504047211 */ /* 0x000fc400078f08ff */
[----:B------:R-:W-:Y:S01]  /*0c30*/  LEA.HI R9, R3, R0, RZ, 0x2 ;  /* 0x0000000003097211 */ /* 0x000fe200078f10ff */
[----:B------:R-:W-:Y:S01]  /*0c40*/  IMAD R13, R10, 0x10, R13 ;  /* 0x000000100a0d7824 */ /* 0x000fe200078e020d */
[----:B------:R-:W-:Y:S02]  /*0c50*/  LOP3.LUT R3, R6, 0x3fffff0, RZ, 0xc0, !PT ;  /* 0x03fffff006037812 */ /* 0x000fe400078ec0ff */
[----:B------:R-:W-:Y:S02]  /*0c60*/  LOP3.LUT R6, R4, 0x3fffffe, RZ, 0xc0, !PT ;  /* 0x03fffffe04067812 */ /* 0x000fe400078ec0ff */
[----:B------:R-:W-:Y:S01]  /*0c70*/  SHF.R.S32.HI R4, RZ, 0x5, R7 ;  /* 0x00000005ff047819 */ /* 0x000fe20000011407 */
[----:B------:R-:W-:Y:S01]  /*0c80*/  IMAD.IADD R3, R0, 0x1, -R3 ;  /* 0x0000000100037824 */ /* 0x000fe200078e0a03 */
[----:B------:R-:W-:Y:S01]  /*0c90*/  SHF.R.S32.HI R202, RZ, 0x2, R9 ;  /* 0x00000002ffca7819 */ /* 0x000fe20000011409 */
[----:B------:R-:W-:Y:S01]  /*0ca0*/  IMAD.IADD R6, R5, 0x1, -R6 ;  /* 0x0000000105067824 */ /* 0x000fe200078e0a06 */
[----:B------:R-:W-:Y:S01]  /*0cb0*/  LOP3.LUT R11, R11, 0x7ffffffc, RZ, 0xc0, !PT ;  /* 0x7ffffffc0b0b7812 */ /* 0x000fe200078ec0ff */
[----:B------:R-:W-:Y:S01]  /*0cc0*/  IMAD R3, R4, 0x10, R3 ;  /* 0x0000001004037824 */ /* 0x000fe200078e0203 */
[----:B------:R-:W-:Y:S01]  /*0cd0*/  LOP3.LUT R5, R9, 0xfffffffc, RZ, 0xc0, !PT ;  /* 0xfffffffc09057812 */ /* 0x000fe200078ec0ff */
[----:B------:R-:W-:Y:S01]  /*0ce0*/  IMAD R14, R6, 0x40, R13 ;  /* 0x00000040060e7824 */ /* 0x000fe200078e020d */
[----:B------:R-:W-:Y:S01]  /*0cf0*/  SHF.R.S32.HI R9, RZ, 0x1f, R9 ;  /* 0x0000001fff097819 */ /* 0x000fe20000011409 */
[----:B------:R-:W-:-:S02]  /*0d00*/  VIADD R6, R202, 0x40 ;  /* 0x00000040ca067836 */ /* 0x000fc40000000000 */
[----:B------:R-:W-:Y:S01]  /*0d10*/  IMAD R8, R3, 0x8, R8 ;  /* 0x0000000803087824 */ /* 0x000fe200078e0208 */
[----:B------:R-:W-:Y:S01]  /*0d20*/  STL [R1+0x10c], R14 ;  /* 0x00010c0e01007387 */ /* 0x000fe20000100800 */
[----:B------:R-:W-:Y:S01]  /*0d30*/  IMAD.IADD R11, R15, 0x1, -R11 ;  /* 0x000000010f0b7824 */ /* 0x000fe200078e0a0b */
[----:B------:R-:W-:Y:S01]  /*0d40*/  SHF.R.S32.HI R3, RZ, 0x1f, R6 ;  /* 0x0000001fff037819 */ /* 0x000fe20000011406 */
[----:B------:R-:W-:Y:S01]  /*0d50*/  IMAD.IADD R5, R0, 0x1, -R5 ;  /* 0x0000000100057824 */ /* 0x000fe200078e0a05 */
[----:B------:R-:W-:Y:S01]  /*0d60*/  LEA.HI R9, R9, R202, RZ, 0x3 ;  /* 0x000000ca09097211 */ /* 0x000fe200078f18ff */
[----:B------:R-:W-:Y:S01]  /*0d70*/  IMAD.SHL.U32 R36, R11, 0x2, RZ ;  /* 0x000000020b247824 */ /* 0x000fe200078e00ff */
[----:B------:R-:W-:Y:S01]  /*0d80*/  LEA.HI R3, R3, R6, RZ, 0x3 ;  /* 0x0000000603037211 */ /* 0x000fe200078f18ff */
[----:B------:R-:W-:Y:S01]  /*0d90*/  VIADD R0, R2, 0x12400 ;  /* 0x0001240002007836 */ /* 0x000fe20000000000 */
[----:B------:R-:W-:Y:S01]  /*0da0*/  LOP3.LUT R9, R9, 0xfffffff8, RZ, 0xc0, !PT ;  /* 0xfffffff809097812 */ /* 0x000fe200078ec0ff */
[C---:B------:R-:W-:Y:S01]  /*0db0*/  VIADD R35, R36.reuse, 0x8 ;  /* 0x0000000824237836 */ /* 0x040fe20000000000 */
[----:B------:R-:W-:Y:S01]  /*0dc0*/  IADD3 R27, R36, 0x48, RZ ;  /* 0x00000048241b7810 */ /* 0x000fe20007ffe0ff */
[----:B------:R-:W-:Y:S01]  /*0dd0*/  IMAD.SHL.U32 R220, R3, 0x40, RZ ;  /* 0x0000004003dc7824 */ /* 0x000fe200078e00ff */
[----:B------:R0:W-:Y:S01]  /*0de0*/  STL [R1+0x4], R0 ;  /* 0x0000040001007387 */ /* 0x0001e20000100800 */
[----:B------:R-:W-:-:S02]  /*0df0*/  IMAD.SHL.U32 R3, R8, 0x8, RZ ;  /* 0x0000000808037824 */ /* 0x000fc400078e00ff */
[C---:B------:R-:W-:Y:S01]  /*0e00*/  IMAD.SHL.U32 R194, R5.reuse, 0x4, RZ ;  /* 0x0000000405c27824 */ /* 0x040fe200078e00ff */
[----:B------:R-:W-:Y:S01]  /*0e10*/  LOP3.LUT R220, R220, 0xfffffe00, RZ, 0xc0, !PT ;  /* 0xfffffe00dcdc7812 */ /* 0x000fe200078ec0ff */
[C---:B------:R-:W-:Y:S01]  /*0e20*/  VIADD R34, R36.reuse, 0x10 ;  /* 0x0000001024227836 */ /* 0x040fe20000000000 */
[----:B------:R1:W-:Y:S01]  /*0e30*/  STL [R1+0x114], R3 ;  /* 0x0001140301007387 */ /* 0x0003e20000100800 */
[----:B------:R-:W-:Y:S01]  /*0e40*/  VIADD R33, R36, 0x18 ;  /* 0x0000001824217836 */ /* 0x000fe20000000000 */
[----:B------:R-:W-:Y:S01]  /*0e50*/  IADD3 R207, R194, 0x30, RZ ;  /* 0x00000030c2cf7810 */ /* 0x000fe20007ffe0ff */
[----:B------:R-:W-:Y:S01]  /*0e60*/  VIADD R32, R36, 0x20 ;  /* 0x0000002024207836 */ /* 0x000fe20000000000 */
[----:B------:R-:W-:Y:S01]  /*0e70*/  STL [R1+0x48], R36 ;  /* 0x0000482401007387 */ /* 0x000fe20000100800 */
[----:B------:R-:W-:Y:S01]  /*0e80*/  IMAD.SHL.U32 R204, R6, 0x40, RZ ;  /* 0x0000004006cc7824 */ /* 0x000fe200078e00ff */
[----:B0-----:R-:W-:Y:S01]  /*0e90*/  LEA.HI R0, R5, R5, RZ, 0x1 ;  /* 0x0000000505007211 */ /* 0x001fe200078f08ff */
[----:B------:R-:W-:Y:S01]  /*0ea0*/  VIADD R31, R36, 0x28 ;  /* 0x00000028241f7836 */ /* 0x000fe20000000000 */
[----:B------:R-:W-:Y:S01]  /*0eb0*/  STL [R1+0xa4], R35 ;  /* 0x0000a42301007387 */ /* 0x000fe20000100800 */
[----:B------:R-:W-:Y:S01]  /*0ec0*/  VIADD R206, R194, 0x20 ;  /* 0x00000020c2ce7836 */ /* 0x000fe20000000000 */
[----:B------:R-:W-:Y:S01]  /*0ed0*/  LOP3.LUT R204, R204, 0x1c0, RZ, 0xc0, !PT ;  /* 0x000001c0cccc7812 */ /* 0x000fe200078ec0ff */
[C---:B------:R-:W-:Y:S01]  /*0ee0*/  VIADD R30, R36.reuse, 0x30 ;  /* 0x00000030241e7836 */ /* 0x040fe20000000000 */
[----:B------:R-:W-:Y:S01]  /*0ef0*/  STL [R1+0xa0], R34 ;  /* 0x0000a02201007387 */ /* 0x000fe20000100800 */
[----:B------:R-:W-:Y:S01]  /*0f00*/  VIADD R29, R36, 0x38 ;  /* 0x00000038241d7836 */ /* 0x000fe20000000000 */
[----:B------:R-:W-:Y:S01]  /*0f10*/  LOP3.LUT R0, R0, 0x1ffffffe, RZ, 0xc0, !PT ;  /* 0x1ffffffe00007812 */ /* 0x000fe200078ec0ff */
[----:B------:R-:W-:Y:S01]  /*0f20*/  VIADD R28, R36, 0x40 ;  /* 0x00000040241c7836 */ /* 0x000fe20000000000 */
[----:B------:R-:W-:Y:S01]  /*0f30*/  STL [R1+0x9c], R33 ;  /* 0x00009c2101007387 */ /* 0x000fe20000100800 */
[C---:B------:R-:W-:Y:S01]  /*0f40*/  VIADD R205, R194.reuse, 0x40 ;  /* 0x00000040c2cd7836 */ /* 0x040fe20000000000 */
[----:B------:R-:W-:Y:S01]  /*0f50*/  SHF.R.S32.HI R11, RZ, 0x1f, R31 ;  /* 0x0000001fff0b7819 */ /* 0x000fe2000001141f */
[----:B------:R-:W-:Y:S01]  /*0f60*/  IMAD.IADD R193, R194, 0x1, R206 ;  /* 0x00000001c2c17824 */ /* 0x000fe200078e02ce */
[----:B------:R-:W-:Y:S01]  /*0f70*/  STL [R1+0x98], R32 ;  /* 0x0000982001007387 */ /* 0x000fe20000100800 */
[----:B------:R-:W-:-:S02]  /*0f80*/  VIADD R26, R36, 0x50 ;  /* 0x00000050241a7836 */ /* 0x000fc40000000000 */
[----:B------:R-:W-:Y:S01]  /*0f90*/  VIADD R25, R36, 0x58 ;  /* 0x0000005824197836 */ /* 0x000fe20000000000 */
[----:B------:R-:W-:Y:S01]  /*0fa0*/  STL [R1+0x94], R31 ;  /* 0x0000941f01007387 */ /* 0x000fe20000100800 */
[----:B------:R-:W-:Y:S02]  /*0fb0*/  IMAD.IADD R9, R202, 0x1, -R9 ;  /* 0x00000001ca097824 */ /* 0x000fe400078e0a09 */
[----:B------:R-:W-:Y:S01]  /*0fc0*/  VIADD R24, R36, 0x60 ;  /* 0x0000006024187836 */ /* 0x000fe20000000000 */
[----:B------:R-:W-:Y:S01]  /*0fd0*/  STL [R1+0x90], R30 ;  /* 0x0000901e01007387 */ /* 0x000fe20000100800 */
[----:B------:R-:W-:Y:S01]  /*0fe0*/  IMAD.SHL.U32 R219, R4, 0x200, RZ ;  /* 0x0000020004db7824 */ /* 0x000fe200078e00ff */
[----:B------:R-:W-:Y:S01]  /*0ff0*/  SHF.R.U32.HI R4, RZ, 0x3, R204 ;  /* 0x00000003ff047819 */ /* 0x000fe200000116cc */
[----:B------:R-:W-:Y:S01]  /*1000*/  VIADD R21, R36, 0x68 ;  /* 0x0000006824157836 */ /* 0x000fe20000000000 */
[----:B------:R-:W-:Y:S01]  /*1010*/  STL [R1+0x8c], R29 ;  /* 0x00008c1d01007387 */ /* 0x000fe20000100800 */
[----:B------:R-:W-:Y:S01]  /*1020*/  IMAD.IADD R192, R194, 0x1, R205 ;  /* 0x00000001c2c07824 */ /* 0x000fe200078e02cd */
[----:B------:R-:W-:Y:S01]  /*1030*/  SHF.R.S32.HI R4, RZ, 0x1f, R193 ;  /* 0x0000001fff047819 */ /* 0x000fe200000114c1 */
[C---:B------:R-:W-:Y:S01]  /*1040*/  VIADD R20, R36.reuse, 0x70 ;  /* 0x0000007024147836 */ /* 0x040fe20000000000 */
[----:B------:R-:W-:Y:S01]  /*1050*/  STL [R1+0x88], R28 ;  /* 0x0000881c01007387 */ /* 0x000fe20000100800 */
[C---:B------:R-:W-:Y:S01]  /*1060*/  VIADD R15, R36.reuse, 0x78 ;  /* 0x00000078240f7836 */ /* 0x040fe20000000000 */
[----:B-1----:R-:W-:Y:S01]  /*1070*/  SHF.R.S32.HI R3, RZ, 0x1f, R192 ;  /* 0x0000001fff037819 */ /* 0x002fe200000114c0 */
[----:B------:R-:W-:Y:S01]  /*1080*/  IMAD.SHL.U32 R9, R9, 0x40, RZ ;  /* 0x0000004009097824 */ /* 0x000fe200078e00ff */
[----:B------:R-:W-:Y:S01]  /*1090*/  STL [R1+0x84], R27 ;  /* 0x0000841b01007387 */ /* 0x000fe20000100800 */
[----:B------:R-:W-:Y:S01]  /*10a0*/  VIADD R13, R36, 0x80 ;  /* 0x00000080240d7836 */ /* 0x000fe20000000000 */
[----:B------:R-:W-:Y:S01]  /*10b0*/  LEA.HI R4, R4, R193, RZ, 0x3 ;  /* 0x000000c104047211 */ /* 0x000fe200078f18ff */
[C---:B------:R-:W-:Y:S01]  /*10c0*/  VIADD R12, R36.reuse, 0x88 ;  /* 0x00000088240c7836 */ /* 0x040fe20000000000 */
[----:B------:R-:W-:Y:S01]  /*10d0*/  STL [R1+0x80], R26 ;  /* 0x0000801a01007387 */ /* 0x000fe20000100800 */
[C---:B------:R-:W-:Y:S01]  /*10e0*/  VIADD R10, R36.reuse, 0x90 ;  /* 0x00000090240a7836 */ /* 0x040fe20000000000 */
[----:B------:R-:W-:Y:S01]  /*10f0*/  LOP3.LUT R217, R9, 0x1c0, RZ, 0xc0, !PT ;  /* 0x000001c009d97812 */ /* 0x000fe200078ec0ff */
[C---:B------:R-:W-:Y:S01]  /*1100*/  VIADD R8, R36.reuse, 0x98 ;  /* 0x0000009824087836 */ /* 0x040fe20000000000 */
[----:B------:R-:W-:Y:S01]  /*1110*/  STL [R1+0x7c], R25 ;  /* 0x00007c1901007387 */ /* 0x000fe20000100800 */
[C---:B------:R-:W-:Y:S01]  /*1120*/  VIADD R7, R36.reuse, 0xa0 ;  /* 0x000000a024077836 */ /* 0x040fe20000000000 */
[----:B------:R-:W-:Y:S01]  /*1130*/  SHF.R.S32.HI R9, RZ, 0x1f, R35 ;  /* 0x0000001fff097819 */ /* 0x000fe20000011423 */
[----:B------:R-:W-:Y:S01]  /*1140*/  VIADD R6, R36, 0xa8 ;  /* 0x000000a824067836 */ /* 0x000fe20000000000 */
[----:B------:R-:W-:Y:S01]  /*1150*/  STL [R1+0x78], R24 ;  /* 0x0000781801007387 */ /* 0x000fe20000100800 */
[----:B------:R-:W-:Y:S01]  /*1160*/  IMAD.IADD R0, R5, 0x1, -R0 ;  /* 0x0000000105007824 */ /* 0x000fe200078e0a00 */
[----:B------:R-:W-:Y:S01]  /*1170*/  LEA.HI R3, R3, R192, RZ, 0x3 ;  /* 0x000000c003037211 */ /* 0x000fe200078f18ff */
[----:B------:R-:W-:Y:S01]  /*1180*/  VIADD R208, R194, 0x10 ;  /* 0x00000010c2d07836 */ /* 0x000fe20000000000 */
[----:B------:R-:W-:Y:S01]  /*1190*/  STL [R1+0x74], R21 ;  /* 0x0000741501007387 */ /* 0x000fe20000100800 */
[----:B------:R-:W-:Y:S01]  /*11a0*/  SHF.R.S32.HI R197, RZ, 0x3, R4 ;  /* 0x00000003ffc57819 */ /* 0x000fe20000011404 */
[----:B------:R-:W-:Y:S01]  /*11b0*/  IMAD R0, R0, 0x8, R14 ;  /* 0x0000000800007824 */ /* 0x000fe200078e020e */
[----:B------:R-:W-:Y:S01]  /*11c0*/  SHF.R.S32.HI R4, RZ, 0x1f, R34 ;  /* 0x0000001fff047819 */ /* 0x000fe20000011422 */
[----:B------:R-:W-:Y:S01]  /*11d0*/  STL [R1+0x70], R20 ;  /* 0x0000701401007387 */ /* 0x000fe20000100800 */
[----:B------:R-:W-:Y:S01]  /*11e0*/  SHF.R.S32.HI R198, RZ, 0x3, R3 ;  /* 0x00000003ffc67819 */ /* 0x000fe20000011403 */
[----:B------:R-:W-:Y:S01]  /*11f0*/  VIADD R3, R36, 0xb8 ;  /* 0x000000b824037836 */ /* 0x000fe20000000000 */
[----:B------:R-:W-:Y:S01]  /*1200*/  SHF.R.U32.HI R218, RZ, 0x3, R217 ;  /* 0x00000003ffda7819 */ /* 0x000fe200000116d9 */
[----:B------:R-:W-:Y:S01]  /*1210*/  STL [R1+0x6c], R15 ;  /* 0x00006c0f01007387 */ /* 0x000fe20000100800 */
[----:B------:R-:W-:-:S03]  /*1220*/  VIADD R209, R194, 0x50 ;  /* 0x00000050c2d17836 */ /* 0x000fc60000000000 */
[----:B------:R-:W-:Y:S04]  /*1230*/  STL [R1+0x68], R13 ;  /* 0x0000680d01007387 */ /* 0x000fe80000100800 */
[----:B------:R-:W-:Y:S04]  /*1240*/  STL [R1+0x64], R12 ;  /* 0x0000640c01007387 */ /* 0x000fe80000100800 */
[----:B------:R-:W-:Y:S04]  /*1250*/  STL [R1+0x60], R10 ;  /* 0x0000600a01007387 */ /* 0x000fe80000100800 */
[----:B------:R-:W-:Y:S04]  /*1260*/  STL [R1+0x5c], R8 ;  /* 0x00005c0801007387 */ /* 0x000fe80000100800 */
[----:B------:R0:W-:Y:S04]  /*1270*/  STL [R1+0x58], R7 ;  /* 0x0000580701007387 */ /* 0x0001e80000100800 */
[----:B------:R1:W-:Y:S04]  /*1280*/  STL [R1+0x54], R6 ;  /* 0x0000540601007387 */ /* 0x0003e80000100800 */
[----:B------:R3:W-:Y:S01]  /*1290*/  STL [R1+0x108], R9 ;  /* 0x0001080901007387 */ /* 0x0007e20000100800 */
[----:B0-----:R-:W-:-:S02]  /*12a0*/  SHF.R.S32.HI R7, RZ, 0x1f, R7 ;  /* 0x0000001fff077819 */ /* 0x001fc40000011407 */
[----:B-1----:R-:W-:Y:S02]  /*12b0*/  SHF.R.S32.HI R6, RZ, 0x1f, R6 ;  /* 0x0000001fff067819 */ /* 0x002fe40000011406 */
[----:B---3--:R-:W-:Y:S02]  /*12c0*/  SHF.R.S32.HI R9, RZ, 0x1f, R33 ;  /* 0x0000001fff097819 */ /* 0x008fe40000011421 */
[----:B--2---:R-:W-:Y:S01]  /*12d0*/  LOP3.LUT R214, R16, 0x1, RZ, 0xfc, !PT ;  /* 0x0000000110d67812 */ /* 0x004fe200078efcff */
[----:B------:R-:W-:Y:S02]  /*12e0*/  IMAD.SHL.U32 R16, R5, 0x8, RZ ;  /* 0x0000000805107824 */ /* 0x000fe400078e00ff */
[----:B------:R-:W-:Y:S02]  /*12f0*/  VIADD R5, R36, 0xb0 ;  /* 0x000000b024057836 */ /* 0x000fe40000000000 */
[C---:B------:R-:W-:Y:S01]  /*1300*/  VIADD R22, R16.reuse, 0x60 ;  /* 0x0000006010167836 */ /* 0x040fe20000000000 */
[----:B------:R-:W-:Y:S01]  /*1310*/  SHF.R.S32.HI R17, RZ, 0x1f, R16 ;  /* 0x0000001fff117819 */ /* 0x000fe20000011410 */
[C---:B------:R-:W-:Y:S01]  /*1320*/  VIADD R19, R16.reuse, 0x80 ;  /* 0x0000008010137836 */ /* 0x040fe20000000000 */
[----:B------:R-:W-:Y:S01]  /*1330*/  STL [R1+0x50], R5 ;  /* 0x0000500501007387 */ /* 0x000fe20000100800 */
[----:B------:R-:W-:Y:S01]  /*1340*/  VIADD R23, R16, 0xa0 ;  /* 0x000000a010177836 */ /* 0x000fe20000000000 */
[----:B------:R-:W-:-:S02]  /*1350*/  SHF.R.S32.HI R201, RZ, 0x1f, R22 ;  /* 0x0000001fffc97819 */ /* 0x000fc40000011416 */
[----:B------:R0:W-:Y:S01]  /*1360*/  STL [R1+0x104], R4 ;  /* 0x0001040401007387 */ /* 0x0001e20000100800 */
[----:B------:R-:W-:Y:S02]  /*1370*/  SHF.R.S32.HI R200, RZ, 0x1f, R19 ;  /* 0x0000001fffc87819 */ /* 0x000fe40000011413 */
[----:B------:R-:W-:Y:S01]  /*1380*/  SHF.R.S32.HI R199, RZ, 0x1f, R23 ;  /* 0x0000001fffc77819 */ /* 0x000fe20000011417 */
[----:B------:R1:W-:Y:S04]  /*1390*/  STL [R1+0x4c], R3 ;  /* 0x00004c0301007387 */ /* 0x0003e80000100800 */
[----:B------:R2:W-:Y:S01]  /*13a0*/  STL [R1+0x100], R9 ;  /* 0x0001000901007387 */ /* 0x0005e20000100800 */
[----:B0-----:R-:W-:Y:S02]  /*13b0*/  SHF.R.S32.HI R4, RZ, 0x1f, R32 ;  /* 0x0000001fff047819 */ /* 0x001fe40000011420 */
[----:B-1----:R-:W-:-:S03]  /*13c0*/  SHF.R.S32.HI R3, RZ, 0x1f, R3 ;  /* 0x0000001fff037819 */ /* 0x002fc60000011403 */
[----:B------:R0:W-:Y:S01]  /*13d0*/  STL [R1+0xfc], R4 ;  /* 0x0000fc0401007387 */ /* 0x0001e20000100800 */
[----:B--2---:R-:W-:-:S03]  /*13e0*/  SHF.R.S32.HI R9, RZ, 0x1f, R30 ;  /* 0x0000001fff097819 */ /* 0x004fc6000001141e */
        /* <DEDUP_REMOVED lines=24> */
[----:B------:R-:W-:Y:S04]  /*1570*/  STL [R1+0xc8], R11 ;  /* 0x0000c80b01007387 */ /* 0x000fe80000100800 */
[----:B------:R-:W-:Y:S01]  /*1580*/  STL [R1+0xc4], R9 ;  /* 0x0000c40901007387 */ /* 0x000fe20000100800 */
[----:B0-----:R-:W-:-:S05]  /*1590*/  SHF.R.S32.HI R4, RZ, 0x1f, R8 ;  /* 0x0000001fff047819 */ /* 0x001fca0000011408 */
[----:B------:R0:W-:Y:S04]  /*15a0*/  STL [R1+0xc0], R4 ;  /* 0x0000c00401007387 */ /* 0x0001e80000100800 */
[----:B------:R1:W-:Y:S04]  /*15b0*/  STL [R1+0xbc], R7 ;  /* 0x0000bc0701007387 */ /* 0x0003e80000100800 */
[----:B------:R1:W-:Y:S01]  /*15c0*/  STL [R1+0xb8], R6 ;  /* 0x0000b80601007387 */ /* 0x0003e20000100800 */
[----:B0-----:R-:W-:-:S05]  /*15d0*/  SHF.R.S32.HI R4, RZ, 0x1f, R5 ;  /* 0x0000001fff047819 */ /* 0x001fca0000011405 */
[----:B------:R1:W-:Y:S04]  /*15e0*/  STL [R1+0xb4], R4 ;  /* 0x0000b40401007387 */ /* 0x0003e80000100800 */
[----:B------:R1:W-:Y:S04]  /*15f0*/  STL [R1+0x110], R0 ;  /* 0x0001100001007387 */ /* 0x0003e80000100800 */
[----:B------:R1:W-:Y:S02]  /*1600*/  STL [R1+0xb0], R3 ;  /* 0x0000b00301007387 */ /* 0x0003e40000100800 */
.L_x_668:
[----:B0-----:R-:W0:Y:S01]  /*1610*/  LDC.64 R226, c[0x0][0xc88] ;  /* 0x00032200ffe27b82 */ /* 0x001e220000000a00 */
[----:B------:R-:W-:Y:S01]  /*1620*/  ULDC.64 UR4, c[0x0][0xa28] ;  /* 0x00028a0000047ab9 */ /* 0x000fe20000000a00 */
[----:B------:R-:W-:Y:S01]  /*1630*/  ULDC.64 UR8, c[0x0][0xa18] ;  /* 0x0002860000087ab9 */ /* 0x000fe20000000a00 */
[----:B------:R-:W-:Y:S01]  /*1640*/  ULDC.64 UR6, c[0x0][0xa08] ;  /* 0x0002820000067ab9 */ /* 0x000fe20000000a00 */
[----:B0-----:R-:W-:-:S06]  /*1650*/  IMAD.WIDE R226, R139, 0x4, R226 ;  /* 0x000000048be27825 */ /* 0x001fcc00078e02e2 */
[----:B------:R-:W1:Y:S01]  /*1660*/  LDG.E R226, desc[UR48][R226.64] ;  /* 0x00000030e2e27981 */ /* 0x000e62000c1e1900 */
[----:B------:R-:W-:Y:S01]  /*1670*/  ISETP.NE.U32.AND P2, PT, RZ, UR4, PT ;  /* 0x00000004ff007c0c */ /* 0x000fe2000bf45070 */
[----:B------:R-:W-:Y:S01]  /*1680*/  IMAD.MOV.U32 R26, RZ, RZ, RZ ;  /* 0x000000ffff1a7224 */ /* 0x000fe200078e00ff */
[----:B------:R-:W-:Y:S02]  /*1690*/  ISETP.NE.U32.AND P1, PT, RZ, UR8, PT ;  /* 0x00000008ff007c0c */ /* 0x000fe4000bf25070 */
[----:B------:R-:W-:Y:S02]  /*16a0*/  ISETP.NE.AND.EX P2, PT, RZ, UR5, PT, P2 ;  /* 0x00000005ff007c0c */ /* 0x000fe4000bf45320 */
[----:B------:R-:W-:Y:S02]  /*16b0*/  ISETP.NE.AND.EX P1, PT, RZ, UR9, PT, P1 ;  /* 0x00000009ff007c0c */ /* 0x000fe4000bf25310 */
[----:B------:R-:W-:Y:S02]  /*16c0*/  ISETP.NE.U32.AND P0, PT, RZ, UR6, PT ;  /* 0x00000006ff007c0c */ /* 0x000fe4000bf05070 */
[----:B------:R-:W-:-:S02]  /*16d0*/  MOV R10, RZ ;  /* 0x000000ff000a7202 */ /* 0x000fc40000000f00 */
[----:B------:R-:W-:Y:S02]  /*16e0*/  ISETP.NE.AND.EX P0, PT, RZ, UR7, PT, P0 ;  /* 0x00000007ff007c0c */ /* 0x000fe4000bf05300 */
[----:B-1----:R-:W-:Y:S01]  /*16f0*/  SHF.R.S32.HI R0, RZ, 0x1f, R226 ;  /* 0x0000001fff007819 */ /* 0x002fe200000114e2 */
[C---:B------:R-:W-:Y:S02]  /*1700*/  IMAD.SHL.U32 R227, R226.reuse, 0x4, RZ ;  /* 0x00000004e2e37824 */ /* 0x040fe400078e00ff */
[C---:B---3--:R-:W-:Y:S02]  /*1710*/  @P2 LEA R6, P3, R226.reuse, UR4, 0x2 ;  /* 0x00000004e2062c11 */ /* 0x048fe4000f8610ff */
[C-C-:B------:R-:W-:Y:S01]  /*1720*/  SHF.L.U64.HI R228, R226.reuse, 0x2, R0.reuse ;  /* 0x00000002e2e47819 */ /* 0x140fe20000010200 */
[----:B------:R0:W-:Y:S01]  /*1730*/  STL [R1+0xa8], R0 ;  /* 0x0000a80001007387 */ /* 0x0001e20000100800 */
[----:B--2---:R-:W-:Y:S01]  /*1740*/  @P2 LEA.HI.X R7, R226, UR5, R0, 0x2, P3 ;  /* 0x00000005e2072c11 */ /* 0x004fe200098f1400 */
[----:B------:R-:W-:Y:S01]  /*1750*/  ULDC UR4, c[0x0][0x288] ;  /* 0x0000a20000047ab9 */ /* 0x000fe20000000800 */
[----:B------:R-:W-:-:S03]  /*1760*/  IADD3 R4, P4, R227, UR6, RZ ;  /* 0x00000006e3047c10 */ /* 0x000fc6000ff9e0ff */
[----:B-----5:R1:W5:Y:S01]  /*1770*/  @P2 LDG.E R10, desc[UR48][R6.64] ;  /* 0x00000030060a2981 */ /* 0x020362000c1e1900 */
[----:B------:R-:W-:Y:S01]  /*1780*/  @P1 IADD3 R8, P2, R227, UR8, RZ ;  /* 0x00000008e3081c10 */ /* 0x000fe2000ff5e0ff */
[----:B------:R-:W-:Y:S01]  /*1790*/  IMAD.U32 R139, RZ, RZ, UR4 ;  /* 0x00000004ff8b7e24 */ /* 0x000fe2000f8e00ff */
[C---:B----4-:R-:W-:Y:S01]  /*17a0*/  IADD3.X R5, R228.reuse, UR7, RZ, P4, !PT ;  /* 0x00000007e4057c10 */ /* 0x050fe2000a7fe4ff */
[----:B------:R1:W-:Y:S01]  /*17b0*/  STL [R1+0x40], R137 ;  /* 0x0000408901007387 */ /* 0x0003e20000100800 */
[----:B------:R-:W-:Y:S01]  /*17c0*/  @P1 IADD3.X R9, R228, UR9, RZ, P2, !PT ;  /* 0x00000009e4091c10 */ /* 0x000fe200097fe4ff */
[----:B------:R-:W-:Y:S01]  /*17d0*/  ULDC.64 UR4, c[0x0][0x418] ;  /* 0x0001060000047ab9 */ /* 0x000fe20000000a00 */
[----:B------:R-:W-:Y:S01]  /*17e0*/  ULDC.64 UR8, c[0x0][0xa20] ;  /* 0x0002880000087ab9 */ /* 0x000fe20000000a00 */
[----:B------:R1:W5:Y:S04]  /*17f0*/  @P0 LDG.E R26, desc[UR48][R4.64] ;  /* 0x00000030041a0981 */ /* 0x000368000c1e1900 */
[----:B------:R1:W5:Y:S01]  /*1800*/  @P1 LDG.E R139, desc[UR48][R8.64] ;  /* 0x00000030088b1981 */ /* 0x000362000c1e1900 */
[----:B------:R-:W-:Y:S01]  /*1810*/  UISETP.NE.U32.AND UP0, UPT, UR4, URZ, UPT ;  /* 0x0000003f0400728c */ /* 0x000fe2000bf05070 */
[----:B------:R-:W-:-:S02]  /*1820*/  LOP3.LUT R3, R138, 0xff000000, RZ, 0xc0, !PT ;  /* 0xff0000008a037812 */ /* 0x000fc400078ec0ff */
[----:B------:R-:W-:Y:S01]  /*1830*/  ULDC UR4, c[0x0][0x424] ;  /* 0x0001090000047ab9 */ /* 0x000fe20000000800 */
[----:B------:R-:W-:Y:S01]  /*1840*/  UISETP.NE.AND.EX UP0, UPT, UR5, URZ, UPT, UP0 ;  /* 0x0000003f0500728c */ /* 0x000fe2000bf05300 */
[----:B------:R-:W-:Y:S02]  /*1850*/  ISETP.NE.U32.AND P2, PT, RZ, UR8, PT ;  /* 0x00000008ff007c0c */ /* 0x000fe4000bf45070 */
[----:B------:R-:W-:Y:S01]  /*1860*/  ULDC UR5, c[0x0][0x2f0] ;  /* 0x0000bc0000057ab9 */ /* 0x000fe20000000800 */
[----:B------:R-:W-:Y:S01]  /*1870*/  USEL UR4, UR4, 0x1, UP0 ;  /* 0x0000000104047887 */ /* 0x000fe20008000000 */
[----:B0-----:R-:W-:Y:S02]  /*1880*/  LOP3.LUT R0, R138, 0xff0000, RZ, 0xc0, !PT ;  /* 0x00ff00008a007812 */ /* 0x001fe400078ec0ff */
[----:B------:R-:W-:Y:S01]  /*1890*/  SHF.R.U32.HI R3, RZ, 0x8, R3 ;  /* 0x00000008ff037819 */ /* 0x000fe20000011603 */
[----:B------:R-:W-:Y:S01]  /*18a0*/  UIMAD UR4, UR4, UR5, URZ ;  /* 0x00000005040472a4 */ /* 0x000fe2000f8e023f */
[----:B------:R-:W-:-:S02]  /*18b0*/  ISETP.NE.AND.EX P2, PT, RZ, UR9, PT, P2 ;  /* 0x00000009ff007c0c */ /* 0x000fc4000bf45320 */
[----:B------:R-:W-:Y:S01]  /*18c0*/  ULDC UR5, c[0x0][0x348] ;  /* 0x0000d20000057ab9 */ /* 0x000fe20000000800 */
[----:B------:R-:W-:Y:S02]  /*18d0*/  LEA.HI R225, R0, R3, RZ, 0x10 ;  /* 0x0000000300e17211 */ /* 0x000fe400078f80ff */
[----:B------:R-:W-:Y:S01]  /*18e0*/  LOP3.LUT R196, R138, 0xffff, RZ, 0xc0, !PT ;  /* 0x0000ffff8ac47812 */ /* 0x000fe200078ec0ff */
[----:B-1----:R-:W-:Y:S07]  /*18f0*/  @P1 BRA `(.L_x_447) ;  /* 0x0000000000241947 */ /* 0x002fee0003800000 */
[----:B------:R-:W-:Y:S02]  /*1900*/  ULDC.64 UR6, c[0x0][0xa00] ;  /* 0x0002800000067ab9 */ /* 0x000fe40000000a00 */
[----:B------:R-:W-:-:S04]  /*1910*/  ISETP.NE.U32.AND P1, PT, RZ, UR6, PT ;  /* 0x00000006ff007c0c */ /* 0x000fc8000bf25070 */
[----:B------:R-:W-:-:S13]  /*1920*/  ISETP.NE.AND.EX P1, PT, RZ, UR7, PT, P1 ;  /* 0x00000007ff007c0c */ /* 0x000fda000bf25310 */
[----:B------:R-:W-:Y:S05]  /*1930*/  @!P1 BRA `(.L_x_447) ;  /* 0x0000000000149947 */ /* 0x000fea0003800000 */
[----:B------:R-:W0:Y:S02]  /*1940*/  LDC.64 R6, c[0x0][0xa00] ;  /* 0x00028000ff067b82 */ /* 0x000e240000000a00 */
[----:B0-----:R-:W-:-:S05]  /*1950*/  IMAD.WIDE R6, R226, 0x4, R6 ;  /* 0x00000004e2067825 */ /* 0x001fca00078e0206 */
[----:B-----5:R-:W2:Y:S04]  /*1960*/  LDG.E R139, desc[UR48][R6.64] ;  /* 0x00000030068b7981 */ /* 0x020ea8000c1e1900 */
[----:B------:R-:W2:Y:S02]  /*1970*/  LDG.E R0, desc[UR48][R6.64+0x4] ;  /* 0x0000043006007981 */ /* 0x000ea4000c1e1900 */
[----:B--2---:R-:W-:-:S07]  /*1980*/  IMAD.IADD R139, R0, 0x1, -R139 ;  /* 0x00000001008b7824 */ /* 0x004fce00078e0a8b */
.L_x_447:
[----:B------:R-:W-:Y:S02]  /*1990*/  IMAD.U32 R25, RZ, RZ, UR5 ;  /* 0x00000005ff197e24 */ /* 0x000fe4000f8e00ff */
[----:B------:R-:W-:Y:S01]  /*19a0*/  IMAD.U32 R27, RZ, RZ, UR4 ;  /* 0x00000004ff1b7e24 */ /* 0x000fe2000f8e00ff */
[----:B------:R-:W-:Y:S06]  /*19b0*/  @!P2 BRA `(.L_x_448) ;  /* 0x000000000010a947 */ /* 0x000fec0003800000 */
[----:B------:R-:W-:-:S04]  /*19c0*/  IADD3 R4, P0, R227, UR8, RZ ;  /* 0x00000008e3047c10 */ /* 0x000fc8000ff1e0ff */
[----:B------:R-:W-:-:S05]  /*19d0*/  IADD3.X R5, R228, UR9, RZ, P0, !PT ;  /* 0x00000009e4057c10 */ /* 0x000fca00087fe4ff */
[----:B------:R0:W5:Y:S01]  /*19e0*/  LDG.E R27, desc[UR48][R4.64] ;  /* 0x00000030041b7981 */ /* 0x000162000c1e1900 */
[----:B------:R-:W-:Y:S05]  /*19f0*/  BRA `(.L_x_449) ;  /* 0x0000000000107947 */ /* 0x000fea0003800000 */
.L_x_448:
[----:B------:R-:W-:Y:S05]  /*1a00*/  @!P0 BRA `(.L_x_449) ;  /* 0x00000000000c8947 */ /* 0x000fea0003800000 */
[----:B------:R-:W2:Y:S04]  /*1a10*/  LDG.E R0, desc[UR48][R4.64] ;  /* 0x0000003004007981 */ /* 0x000ea8000c1e1900 */
[----:B------:R-:W2:Y:S02]  /*1a20*/  LDG.E R27, desc[UR48][R4.64+0x4] ;  /* 0x00000430041b7981 */ /* 0x000ea4000c1e1900 */
[----:B--2---:R-:W-:-:S07]  /*1a30*/  IMAD.IADD R27, R27, 0x1, -R0 ;  /* 0x000000011b1b7824 */ /* 0x004fce00078e0a00 */
.L_x_449:
[----:B------:R-:W-:Y:S01]  /*1a40*/  ULDC.64 UR4, c[0x0][0xa10] ;  /* 0x0002840000047ab9 */ /* 0x000fe20000000a00 */
[----:B------:R-:W2:Y:S01]  /*1a50*/  LDL.LU R28, [R1] ;  /* 0x00000000011c7983 */ /* 0x000ea20000300800 */
[----:B------:R-:W-:-:S04]  /*1a60*/  ISETP.NE.U32.AND P0, PT, RZ, UR4, PT ;  /* 0x00000004ff007c0c */ /* 0x000fc8000bf05070 */
[----:B------:R-:W-:Y:S01]  /*1a70*/  ISETP.NE.AND.EX P0, PT, RZ, UR5, PT, P0 ;  /* 0x00000005ff007c0c */ /* 0x000fe2000bf05300 */
[----:B------:R-:W-:-:S12]  /*1a80*/  ULDC.64 UR4, c[0x0][0xa30] ;  /* 0x00028c0000047ab9 */ /* 0x000fd80000000a00 */
[----:B0-----:R-:W0:Y:S02]  /*1a90*/  @P0 LDC.64 R4, c[0x0][0xa10] ;  /* 0x00028400ff040b82 */ /* 0x001e240000000a00 */
[----:B0-----:R-:W-:-:S05]  /*1aa0*/  @P0 IMAD.WIDE R4, R226, 0x4, R4 ;  /* 0x00000004e2040825 */ /* 0x001fca00078e0204 */
[----:B------:R-:W3:Y:S04]  /*1ab0*/  @P0 LDG.E R0, desc[UR48][R4.64] ;  /* 0x0000003004000981 */ /* 0x000ee8000c1e1900 */
[----:B------:R-:W3:Y:S01]  /*1ac0*/  @P0 LDG.E R3, desc[UR48][R4.64+0x4] ;  /* 0x0000043004030981 */ /* 0x000ee2000c1e1900 */
[----:B------:R-:W-:Y:S01]  /*1ad0*/  ISETP.NE.U32.AND P1, PT, RZ, UR4, PT ;  /* 0x00000004ff007c0c */ /* 0x000fe2000bf25070 */
[----:B-----5:R-:W-:-:S03]  /*1ae0*/  IMAD.MOV.U32 R135, RZ, RZ, R27 ;  /* 0x000000ffff877224 */ /* 0x020fc600078e001b */
[----:B------:R-:W-:-:S13]  /*1af0*/  ISETP.NE.AND.EX P1, PT, RZ, UR5, PT, P1 ;  /* 0x00000005ff007c0c */ /* 0x000fda000bf25310 */
[----:B------:R-:W-:-:S04]  /*1b00*/  @P1 IADD3 R6, P2, R227, UR4, RZ ;  /* 0x00000004e3061c10 */ /* 0x000fc8000ff5e0ff */
[----:B------:R-:W-:-:S05]  /*1b10*/  @P1 IADD3.X R7, R228, UR5, RZ, P2, !PT ;  /* 0x00000005e4071c10 */ /* 0x000fca00097fe4ff */
[----:B------:R0:W5:Y:S01]  /*1b20*/  @P1 LDG.E R135, desc[UR48][R6.64] ;  /* 0x0000003006871981 */ /* 0x000162000c1e1900 */
[----:B------:R-:W-:Y:S01]  /*1b30*/  IMAD.IADD R10, R27, 0x1, -R10 ;  /* 0x000000011b0a7824 */ /* 0x000fe200078e0a0a */
[----:B------:R-:W-:Y:S01]  /*1b40*/  LOP3.LUT R12, R225, 0xff, RZ, 0xc0, !PT ;  /* 0x000000ffe10c7812 */ /* 0x000fe200078ec0ff */
[----:B------:R-:W-:Y:S01]  /*1b50*/  BSSY B0, `(.L_x_450) ;  /* 0x000002c000007945 */ /* 0x000fe20003800000 */
[----:B------:R-:W-:-:S03]  /*1b60*/  SHF.R.U32.HI R225, RZ, 0x10, R225 ;  /* 0x00000010ffe17819 */ /* 0x000fc600000116e1 */
[----:B------:R0:W-:Y:S01]  /*1b70*/  STL [R1+0x44], R12 ;  /* 0x0000440c01007387 */ /* 0x0001e20000100800 */
[----:B--2---:R-:W-:Y:S01]  /*1b80*/  LOP3.LUT R28, R28, 0xfffffff7, RZ, 0xc0, !PT ;  /* 0xfffffff71c1c7812 */ /* 0x004fe200078ec0ff */
[----:B---3--:R-:W-:-:S04]  /*1b90*/  @P0 IMAD.IADD R25, R3, 0x1, -R0 ;  /* 0x0000000103190824 */ /* 0x008fc800078e0a00 */
[----:B------:R-:W-:-:S04]  /*1ba0*/  IMAD.IADD R138, R10, 0x1, R25 ;  /* 0x000000010a8a7824 */ /* 0x000fc800078e0219 */
[C---:B------:R-:W-:Y:S01]  /*1bb0*/  VIADD R0, R138.reuse, 0x5f ;  /* 0x0000005f8a007836 */ /* 0x040fe20000000000 */
[----:B------:R-:W-:-:S03]  /*1bc0*/  ISETP.GE.AND P3, PT, R138, 0x1, PT ;  /* 0x000000018a00780c */ /* 0x000fc60003f66270 */
[----:B------:R-:W-:-:S05]  /*1bd0*/  IMAD.HI R0, R0, 0x2aaaaaab, RZ ;  /* 0x2aaaaaab00007827 */ /* 0x000fca00078e02ff */
[----:B------:R-:W-:-:S04]  /*1be0*/  SHF.R.U32.HI R3, RZ, 0x1f, R0 ;  /* 0x0000001fff037819 */ /* 0x000fc80000011600 */
[----:B------:R-:W-:Y:S01]  /*1bf0*/  LEA.HI.SX32 R136, R0, R3, 0x1c ;  /* 0x0000000300887211 */ /* 0x000fe200078fe2ff */
[----:B------:R-:W-:Y:S01]  /*1c00*/  IMAD.MOV.U32 R3, RZ, RZ, RZ ;  /* 0x000000ffff037224 */ /* 0x000fe200078e00ff */
[----:B------:R-:W-:-:S05]  /*1c10*/  @P3 LOP3.LUT R28, R28, 0x8, RZ, 0xfc, !PT ;  /* 0x000000081c1c3812 */ /* 0x000fca00078efcff */
[----:B------:R0:W-:Y:S01]  /*1c20*/  STL [R1], R28 ;  /* 0x0000001c01007387 */ /* 0x0001e20000100800 */
[----:B------:R-:W-:Y:S05]  /*1c30*/  @!P3 BRA `(.L_x_451) ;  /* 0x000000000074b947 */ /* 0x000fea0003800000 */
[----:B------:R-:W-:Y:S01]  /*1c40*/  ISETP.NE.AND P0, PT, R225, RZ, PT ;  /* 0x000000ffe100720c */ /* 0x000fe20003f05270 */
[----:B------:R-:W-:-:S03]  /*1c50*/  ULDC UR4, c[0x0][0x9f0] ;  /* 0x00027c0000047ab9 */ /* 0x000fc60000000800 */
[----:B------:R-:W-:-:S04]  /*1c60*/  SEL R9, R225, UR4, P0 ;  /* 0x00000004e1097c07 */ /* 0x000fc80008000000 */
[-C--:B0-----:R-:W-:Y:S02]  /*1c70*/  IABS R6, R9.reuse ;  /* 0x0000000900067213 */ /* 0x081fe40000000000 */
[----:B------:R-:W-:Y:S02]  /*1c80*/  IADD3 R0, R136, -0x1, R9 ;  /* 0xffffffff88007810 */ /* 0x000fe40007ffe009 */
[----:B------:R-:W0:Y:S01]  /*1c90*/  I2F.RP R3, R6 ;  /* 0x0000000600037306 */ /* 0x000e220000209400 */
[-C--:B------:R-:W-:Y:S02]  /*1ca0*/  IABS R11, R9.reuse ;  /* 0x00000009000b7213 */ /* 0x080fe40000000000 */
[----:B------:R-:W-:Y:S02]  /*1cb0*/  IABS R8, R0 ;  /* 0x0000000000087213 */ /* 0x000fe40000000000 */
[----:B------:R-:W-:-:S04]  /*1cc0*/  LOP3.LUT R0, R0, R9, RZ, 0x3c, !PT ;  /* 0x0000000900007212 */ /* 0x000fc800078e3cff */
[----:B------:R-:W-:Y:S01]  /*1cd0*/  ISETP.GE.AND P2, PT, R0, RZ, PT ;  /* 0x000000ff0000720c */ /* 0x000fe20003f46270 */
[----:B0-----:R-:W0:Y:S02]  /*1ce0*/  MUFU.RCP R3, R3 ;  /* 0x0000000300037308 */ /* 0x001e240000001000 */
[----:B0-----:R-:W-:Y:S02]  /*1cf0*/  VIADD R4, R3, 0xffffffe ;  /* 0x0ffffffe03047836 */ /* 0x001fe40000000000 */
[----:B------:R-:W-:-:S04]  /*1d00*/  IMAD.MOV R3, RZ, RZ, -R11 ;  /* 0x000000ffff037224 */ /* 0x000fc800078e0a0b */
[----:B------:R0:W1:Y:S02]  /*1d10*/  F2I.FTZ.U32.TRUNC.NTZ R5, R4 ;  /* 0x0000000400057305 */ /* 0x000064000021f000 */
[----:B0-----:R-:W-:Y:S02]  /*1d20*/  IMAD.MOV.U32 R4, RZ, RZ, RZ ;  /* 0x000000ffff047224 */ /* 0x001fe400078e00ff */
[----:B-1----:R-:W-:-:S04]  /*1d30*/  IMAD.MOV R7, RZ, RZ, -R5 ;  /* 0x000000ffff077224 */ /* 0x002fc800078e0a05 */
[----:B------:R-:W-:-:S04]  /*1d40*/  IMAD R7, R7, R6, RZ ;  /* 0x0000000607077224 */ /* 0x000fc800078e02ff */
[----:B------:R-:W-:-:S06]  /*1d50*/  IMAD.HI.U32 R5, R5, R7, R4 ;  /* 0x0000000705057227 */ /* 0x000fcc00078e0004 */
[----:B------:R-:W-:-:S04]  /*1d60*/  IMAD.HI.U32 R5, R5, R8, RZ ;  /* 0x0000000805057227 */ /* 0x000fc800078e00ff */
[----:B------:R-:W-:-:S05]  /*1d70*/  IMAD R3, R5, R3, R8 ;  /* 0x0000000305037224 */ /* 0x000fca00078e0208 */
[----:B------:R-:W-:-:S13]  /*1d80*/  ISETP.GT.U32.AND P1, PT, R6, R3, PT ;  /* 0x000000030600720c */ /* 0x000fda0003f24070 */
[-C--:B------:R-:W-:Y:S01]  /*1d90*/  @!P1 IADD3 R3, R3, -R6.reuse, RZ ;  /* 0x8000000603039210 */ /* 0x080fe20007ffe0ff */
[----:B------:R-:W-:Y:S01]  /*1da0*/  @!P1 VIADD R5, R5, 0x1 ;  /* 0x0000000105059836 */ /* 0x000fe20000000000 */
[----:B------:R-:W-:Y:S02]  /*1db0*/  ISETP.NE.AND P1, PT, R9, RZ, PT ;  /* 0x000000ff0900720c */ /* 0x000fe40003f25270 */
[----:B------:R-:W-:-:S13]  /*1dc0*/  ISETP.GE.U32.AND P0, PT, R3, R6, PT ;  /* 0x000000060300720c */ /* 0x000fda0003f06070 */
[----:B------:R-:W-:-:S04]  /*1dd0*/  @P0 VIADD R5, R5, 0x1 ;  /* 0x0000000105050836 */ /* 0x000fc80000000000 */
[----:B------:R-:W-:-:S04]  /*1de0*/  IMAD.MOV.U32 R3, RZ, RZ, R5 ;  /* 0x000000ffff037224 */ /* 0x000fc800078e0005 */
[----:B------:R-:W-:Y:S01]  /*1df0*/  @!P2 IMAD.MOV R3, RZ, RZ, -R3 ;  /* 0x000000ffff03a224 */ /* 0x000fe200078e0a03 */
[----:B------:R-:W-:-:S07]  /*1e00*/  @!P1 LOP3.LUT R3, RZ, R9, RZ, 0x33, !PT ;  /* 0x00000009ff039212 */ /* 0x000fce00078e33ff */
.L_x_451:
[----:B------:R-:W-:Y:S05]  /*1e10*/  BSYNC B0 ;  /* 0x0000000000007941 */ /* 0x000fea0003800000 */
.L_x_450:
[----:B------:R-:W-:Y:S01]  /*1e20*/  IMAD R0, R12, R3, RZ ;  /* 0x000000030c007224 */ /* 0x000fe200078e02ff */
[----:B------:R-:W-:-:S04]  /*1e30*/  PLOP3.LUT P2, PT, PT, PT, PT, 0x80, 0x0 ;  /* 0x000000000000781c */ /* 0x000fc80003f4f070 */
[C---:B------:R-:W-:Y:S01]  /*1e40*/  VIADDMNMX R3, R0.reuse, R3, R136, PT ;  /* 0x0000000300037246 */ /* 0x040fe20003800188 */
[----:B------:R-:W-:-:S04]  /*1e50*/  IMAD R0, R0, 0x60, -R10 ;  /* 0x0000006000007824 */ /* 0x000fc800078e0a0a */
[----:B------:R-:W-:Y:S01]  /*1e60*/  IMAD R4, R3, 0x60, -R10 ;  /* 0x0000006003047824 */ /* 0x000fe200078e0a0a */
[----:B------:R-:W-:-:S04]  /*1e70*/  VIMNMX R0, RZ, R0, !PT ;  /* 0x00000000ff007248 */ /* 0x000fc80007fe0100 */
[----:B------:R-:W-:Y:S01]  /*1e80*/  VIMNMX R3, R4, R25, PT ;  /* 0x0000001904037248 */ /* 0x000fe20003fe0100 */
[----:B------:R-:W-:-:S03]  /*1e90*/  IMAD.WIDE.U32 R120, R0, -0x55555555, RZ ;  /* 0xaaaaaaab00787825 */ /* 0x000fc600078e00ff */
[----:B------:R-:W-:Y:S02]  /*1ea0*/  ISETP.GT.AND P0, PT, R3, R0, PT ;  /* 0x000000000300720c */ /* 0x000fe40003f04270 */
[----:B------:R-:W-:-:S05]  /*1eb0*/  SHF.R.U32.HI R120, RZ, 0x6, R121 ;  /* 0x00000006ff787819 */ /* 0x000fca0000011679 */
[----:B------:R-:W-:-:S06]  /*1ec0*/  IMAD.MOV.U32 R24, RZ, RZ, R120 ;  /* 0x000000ffff187224 */ /* 0x000fcc00078e0078 */
[----:B------:R-:W-:-:S04]  /*1ed0*/  @P0 VIADD R0, R3, 0x5f ;  /* 0x0000005f03000836 */ /* 0x000fc80000000000 */
[----:B------:R-:W-:-:S05]  /*1ee0*/  @P0 IMAD.HI R0, R0, 0x2aaaaaab, RZ ;  /* 0x2aaaaaab00000827 */ /* 0x000fca00078e02ff */
[----:B------:R-:W-:-:S04]  /*1ef0*/  @P0 SHF.R.U32.HI R3, RZ, 0x1f, R0 ;  /* 0x0000001fff030819 */ /* 0x000fc80000011600 */
[----:B------:R-:W-:-:S04]  /*1f00*/  @P0 LEA.HI.SX32 R24, R0, R3, 0x1c ;  /* 0x0000000300180211 */ /* 0x000fc800078fe2ff */
[----:B------:R-:W-:-:S13]  /*1f10*/  ISETP.GT.AND P0, PT, R24, R120, PT ;  /* 0x000000781800720c */ /* 0x000fda0003f04270 */
[----:B------:R-:W-:Y:S05]  /*1f20*/  @!P0 BRA `(.L_x_452) ;  /* 0x0000009400508947 */ /* 0x000fea0003800000 */
[----:B------:R-:W-:Y:S01]  /*1f30*/  VIADD R0, R2, 0x1e400 ;  /* 0x0001e40002007836 */ /* 0x000fe20000000000 */
[----:B------:R-:W-:Y:S04]  /*1f40*/  BSSY B6, `(.L_x_453) ;  /* 0x0000013000067945 */ /* 0x000fe80003800000 */
[----:B------:R-:W-:-:S13]  /*1f50*/  LOP3.LUT P0, RZ, R0, 0x3ff, RZ, 0xc0, !PT ;  /* 0x000003ff00ff7812 */ /* 0x000fda000780c0ff */
[----:B------:R-:W-:Y:S05]  /*1f60*/  @!P0 BRA `(.L_x_454) ;  /* 0x0000000000408947 */ /* 0x000fea0003800000 */
[----:B------:R-:W-:Y:S01]  /*1f70*/  MOV R14, 0x0 ;  /* 0x00000000000e7802 */ /* 0x000fe20000000f00 */
[----:B------:R-:W-:Y:S01]  /*1f80*/  ULDC.64 UR4, c[0x4][0x88] ;  /* 0x0100220000047ab9 */ /* 0x000fe20000000a00 */
[----:B------:R-:W-:Y:S01]  /*1f90*/  ULDC.64 UR6, c[0x4][0x18] ;  /* 0x0100060000067ab9 */ /* 0x000fe20000000a00 */
[----:B------:R-:W-:Y:S02]  /*1fa0*/  IMAD.U32 R4, RZ, RZ, UR4 ;  /* 0x00000004ff047e24 */ /* 0x000fe4000f8e00ff */
[----:B------:R-:W-:Y:S01]  /*1fb0*/  IMAD.U32 R5, RZ, RZ, UR5 ;  /* 0x00000005ff057e24 */ /* 0x000fe2000f8e00ff */
[----:B------:R-:W1:Y:S01]  /*1fc0*/  LDC.64 R14, c[0x4][R14] ;  /* 0x010000000e0e7b82 */ /* 0x000e620000000a00 */
[----:B------:R-:W-:Y:S01]  /*1fd0*/  ULDC.64 UR4, c[0x4][0x90] ;  /* 0x0100240000047ab9 */ /* 0x000fe20000000a00 */
[----:B------:R-:W-:Y:S02]  /*1fe0*/  IMAD.U32 R10, RZ, RZ, UR6 ;  /* 0x00000006ff0a7e24 */ /* 0x000fe4000f8e00ff */
[----:B0-----:R-:W-:-:S02]  /*1ff0*/  IMAD.U32 R6, RZ, RZ, UR4 ;  /* 0x00000004ff067e24 */ /* 0x001fc4000f8e00ff */
[----:B------:R-:W-:Y:S02]  /*2000*/  IMAD.U32 R7, RZ, RZ, UR5 ;  /* 0x00000005ff077e24 */ /* 0x000fe4000f8e00ff */
[----:B------:R-:W-:Y:S02]  /*2010*/  IMAD.U32 R11, RZ, RZ, UR7 ;  /* 0x00000007ff0b7e24 */ /* 0x000fe4000f8e00ff */
[----:B------:R-:W-:Y:S02]  /*2020*/  IMAD.MOV.U32 R8, RZ, RZ, 0x70 ;  /* 0x00000070ff087424 */ /* 0x000fe400078e00ff */
[----:B------:R-:W-:Y:S02]  /*2030*/  IMAD.MOV.U32 R12, RZ, RZ, 0x1 ;  /* 0x00000001ff0c7424 */ /* 0x000fe400078e00ff */
[----:B------:R-:W-:-:S07]  /*2040*/  IMAD.MOV.U32 R13, RZ, RZ, RZ ;  /* 0x000000ffff0d7224 */ /* 0x000fce00078e00ff */
[----:B------:R-:W-:-:S07]  /*2050*/  LEPC R20, `(.L_x_454) ;  /* 0x000000001014794e */ /* 0x000fce0000000000 */
[----:B-1---5:R-:W-:Y:S05]  /*2060*/  CALL.ABS.NOINC R14 ;  /* 0x000000000e007343 */ /* 0x022fea0003c00000 */
.L_x_454:
[----:B------:R-:W-:Y:S05]  /*2070*/  BSYNC B6 ;  /* 0x0000000000067941 */ /* 0x000fea0003800000 */
.L_x_453:
[----:B------:R-:W-:Y:S01]  /*2080*/  IADD3 R113, R2, 0x400, RZ ;  /* 0x0000040002717810 */ /* 0x000fe20007ffe0ff */
[----:B------:R-:W-:Y:S03]  /*2090*/  BSSY B6, `(.L_x_455) ;  /* 0x0000013000067945 */ /* 0x000fe60003800000 */
        /* <DEDUP_REMOVED lines=18> */
.L_x_456:
[----:B------:R-:W-:Y:S05]  /*21c0*/  BSYNC B6 ;  /* 0x0000000000067941 */ /* 0x000fea0003800000 */
.L_x_455:
[----:B------:R-:W-:Y:S01]  /*21d0*/  ULDC.64 UR4, c[0x0][0x9f8] ;  /* 0x00027e0000047ab9 */ /* 0x000fe20000000a00 */
[----:B------:R-:W-:Y:S01]  /*21e0*/  IMAD.MOV.U32 R0, RZ, RZ, R226 ;  /* 0x000000ffff007224 */ /* 0x000fe200078e00e2 */
[----:B------:R-:W-:Y:S01]  /*21f0*/  ISETP.NE.U32.AND P0, PT, RZ, UR4, PT ;  /* 0x00000004ff007c0c */ /* 0x000fe2000bf05070 */
[----:B0-----:R-:W0:Y:S01]  /*2200*/  S2R R7, SR_TID.X ;  /* 0x0000000000077919 */ /* 0x001e220000002100 */
[----:B------:R-:W1:Y:S01]  /*2210*/  LDC R119, c[0x0][0x3f4] ;  /* 0x0000fd00ff777b82 */ /* 0x000e620000000800 */
[----:B------:R-:W-:Y:S01]  /*2220*/  IMAD.MOV.U32 R20, RZ, RZ, R28 ;  /* 0x000000ffff147224 */ /* 0x000fe200078e001c */
[----:B------:R-:W-:-:S06]  /*2230*/  ISETP.NE.AND.EX P0, PT, RZ, UR5, PT, P0 ;  /* 0x00000005ff007c0c */ /* 0x000fcc000bf05300 */
[----:B------:R-:W2:Y:S07]  /*2240*/  LDC.64 R92, c[0x0][0x3f8] ;  /* 0x0000fe00ff5c7b82 */ /* 0x000eae0000000a00 */
[----:B------:R-:W-:Y:S01]  /*2250*/  @P0 IADD3 R4, P1, R227, UR4, RZ ;  /* 0x00000004e3040c10 */ /* 0x000fe2000ff3e0ff */
[----:B------:R-:W-:Y:S01]  /*2260*/  ULDC UR4, c[0x0][0x2f4] ;  /* 0x0000bd0000047ab9 */ /* 0x000fe20000000800 */
[----:B------:R-:W3:Y:S02]  /*2270*/  LDC.64 R86, c[0x0][0x408] ;  /* 0x00010200ff567b82 */ /* 0x000ee40000000a00 */
[----:B------:R-:W-:-:S05]  /*2280*/  @P0 IADD3.X R5, R228, UR5, RZ, P1, !PT ;  /* 0x00000005e4050c10 */ /* 0x000fca0008ffe4ff */
[----:B------:R4:W3:Y:S01]  /*2290*/  @P0 LDG.E R0, desc[UR48][R4.64] ;  /* 0x0000003004000981 */ /* 0x0008e2000c1e1900 */
[----:B------:R-:W-:Y:S01]  /*22a0*/  ISETP.GE.AND P1, PT, R193, UR4, PT ;  /* 0x00000004c1007c0c */ /* 0x000fe2000bf26270 */
[----:B------:R-:W-:Y:S01]  /*22b0*/  IMAD.IADD R123, R26, 0x1, R27 ;  /* 0x000000011a7b7824 */ /* 0x000fe200078e021b */
[----:B------:R-:W-:Y:S01]  /*22c0*/  ISETP.GE.AND P0, PT, R16, UR4, PT ;  /* 0x0000000410007c0c */ /* 0x000fe2000bf06270 */
[----:B------:R-:W1:Y:S01]  /*22d0*/  S2R R162, SR_TID.X ;  /* 0x0000000000a27919 */ /* 0x000e620000002100 */
[----:B------:R-:W-:Y:S01]  /*22e0*/  SEL R6, RZ, 0xffffffff, P1 ;  /* 0xffffffffff067807 */ /* 0x000fe20000800000 */
[----:B0-----:R-:W-:Y:S01]  /*22f0*/  VIADD R8, R7, 0xffffff80 ;  /* 0xffffff8007087836 */ /* 0x001fe20000000000 */
[----:B------:R-:W-:Y:S01]  /*2300*/  SEL R3, RZ, 0x1, P0 ;  /* 0x00000001ff037807 */ /* 0x000fe20000000000 */
[----:B--2---:R-:W-:Y:S01]  /*2310*/  IMAD.WIDE.U32 R94, R202, R92, R16 ;  /* 0x0000005cca5e7225 */ /* 0x004fe200078e0010 */
[----:B------:R-:W-:Y:S02]  /*2320*/  ISETP.GE.AND P0, PT, R192, UR4, PT ;  /* 0x00000004c0007c0c */ /* 0x000fe4000bf06270 */
[----:B------:R-:W-:Y:S01]  /*2330*/  ISETP.GE.AND P1, PT, R22, UR4, PT ;  /* 0x0000000416007c0c */ /* 0x000fe2000bf26270 */
[----:B------:R-:W-:Y:S01]  /*2340*/  IMAD.SHL.U32 R6, R6, 0x2, RZ ;  /* 0x0000000206067824 */ /* 0x000fe200078e00ff */
[----:B------:R-:W-:Y:S01]  /*2350*/  SHF.R.S32.HI R9, RZ, 0x1f, R8 ;  /* 0x0000001fff097819 */ /* 0x000fe20000011408 */
[----:B------:R-:W-:Y:S01]  /*2360*/  IMAD.SHL.U32 R103, R92, 0x40, RZ ;  /* 0x000000405c677824 */ /* 0x000fe200078e00ff */
[----:B----4-:R-:W-:Y:S01]  /*2370*/  SEL R4, RZ, 0x4, P0 ;  /* 0x00000004ff047807 */ /* 0x010fe20000000000 */
[----:B---3--:R-:W-:Y:S01]  /*2380*/  IMAD.WIDE.U32 R88, R202, R86, R16 ;  /* 0x00000056ca587225 */ /* 0x008fe200078e0010 */
[----:B------:R-:W-:-:S02]  /*2390*/  LOP3.LUT R3, R6, 0x2, R3, 0xe2, !PT ;  /* 0x0000000206037812 */ /* 0x000fc400078ee203 */
[----:B------:R-:W-:Y:S01]  /*23a0*/  SEL R5, RZ, 0x8, P1 ;  /* 0x00000008ff057807 */ /* 0x000fe20000800000 */
[----:B------:R-:W-:Y:S01]  /*23b0*/  IMAD R125, R87, 0x60, RZ ;  /* 0x00000060577d7824 */ /* 0x000fe200078e02ff */
[----:B------:R-:W-:Y:S01]  /*23c0*/  LEA.HI R9, R9, R8, RZ, 0x2 ;  /* 0x0000000809097211 */ /* 0x000fe200078f10ff */
[----:B------:R-:W-:Y:S01]  /*23d0*/  IMAD.SHL.U32 R105, R86, 0x40, RZ ;  /* 0x0000004056697824 */ /* 0x000fe200078e00ff */
[----:B------:R-:W-:Y:S02]  /*23e0*/  LOP3.LUT R3, R5, R3, R4, 0xfe, !PT ;  /* 0x0000000305037212 */ /* 0x000fe400078efe04 */
[----:B------:R-:W-:Y:S02]  /*23f0*/  SHF.R.S32.HI R5, RZ, 0x1f, R9 ;  /* 0x0000001fff057819 */ /* 0x000fe40000011409 */
[----:B------:R-:W-:Y:S02]  /*2400*/  ISETP.GE.AND P0, PT, R19, UR4, PT ;  /* 0x0000000413007c0c */ /* 0x000fe4000bf06270 */
[----:B------:R-:W-:-:S02]  /*2410*/  LEA.HI R6, R5, R202, RZ, 0x3 ;  /* 0x000000ca05067211 */ /* 0x000fc400078f18ff */
[----:B------:R-:W-:Y:S02]  /*2420*/  LOP3.LUT R20, R20, 0xfffffffb, RZ, 0xc0, !PT ;  /* 0xfffffffb14147812 */ /* 0x000fe400078ec0ff */
[----:B------:R-:W-:Y:S02]  /*2430*/  LOP3.LUT R121, R6, 0xfffffff8, RZ, 0xc0, !PT ;  /* 0xfffffff806797812 */ /* 0x000fe400078ec0ff */
[----:B------:R-:W-:Y:S02]  /*2440*/  SEL R6, RZ, 0x10, P0 ;  /* 0x00000010ff067807 */ /* 0x000fe40000000000 */
[----:B------:R-:W-:Y:S01]  /*2450*/  SHF.R.S32.HI R7, RZ, 0x1f, R202 ;  /* 0x0000001fff077819 */ /* 0x000fe200000114ca */
[C---:B------:R-:W-:Y:S01]  /*2460*/  IMAD.IADD R121, R202.reuse, 0x1, -R121 ;  /* 0x00000001ca797824 */ /* 0x040fe200078e0a79 */
[----:B------:R-:W-:Y:S02]  /*2470*/  SHF.R.S32.HI R195, RZ, 0x1f, R194 ;  /* 0x0000001fffc37819 */ /* 0x000fe400000114c2 */
[----:B------:R-:W-:Y:S01]  /*2480*/  LOP3.LUT R6, R3, R6, RZ, 0xfc, !PT ;  /* 0x0000000603067212 */ /* 0x000fe200078efcff */
[----:B------:R-:W-:Y:S01]  /*2490*/  IMAD R4, R7, R92, RZ ;  /* 0x0000005c07047224 */ /* 0x000fe200078e02ff */
[----:B------:R-:W-:Y:S01]  /*24a0*/  LOP3.LUT P0, RZ, R121, 0x4, RZ, 0xc0, !PT ;  /* 0x0000000479ff7812 */ /* 0x000fe2000780c0ff */
[----:B------:R-:W-:Y:S01]  /*24b0*/  IMAD R7, R7, R86, RZ ;  /* 0x0000005607077224 */ /* 0x000fe200078e02ff */
[----:B-1----:R-:W-:Y:S01]  /*24c0*/  ISETP.GE.AND P1, PT, R193, R119, PT ;  /* 0x00000077c100720c */ /* 0x002fe20003f26270 */
[----:B------:R-:W-:Y:S01]  /*24d0*/  IMAD R5, R202, R93, R4 ;  /* 0x0000005dca057224 */ /* 0x000fe200078e0204 */
[----:B------:R-:W-:Y:S01]  /*24e0*/  ISETP.GE.AND P2, PT, R192, R119, PT ;  /* 0x00000077c000720c */ /* 0x000fe20003f46270 */
[----:B------:R-:W-:Y:S01]  /*24f0*/  IMAD.WIDE.U32 R96, R202, R92, R194 ;  /* 0x0000005cca607225 */ /* 0x000fe200078e00c2 */
[----:B------:R-:W-:-:S02]  /*2500*/  SEL R4, R119, RZ, P1 ;  /* 0x000000ff77047207 */ /* 0x000fc40000800000 */
[----:B------:R-:W-:Y:S01]  /*2510*/  LOP3.LUT R9, R9, 0xfffffffc, RZ, 0xc0, !PT ;  /* 0xfffffffc09097812 */ /* 0x000fe200078ec0ff */
[----:B------:R-:W-:Y:S01]  /*2520*/  IMAD.WIDE.U32 R90, R202, R86, R194 ;  /* 0x00000056ca5a7225 */ /* 0x000fe200078e00c2 */
[----:B-----5:R-:W-:Y:S02]  /*2530*/  SHF.R.S32.HI R15, RZ, 0x1f, R135 ;  /* 0x0000001fff0f7819 */ /* 0x020fe40000011487 */
[----:B------:R-:W-:Y:S01]  /*2540*/  IADD3 R109, R8, -R9, RZ ;  /* 0x80000009086d7210 */ /* 0x000fe20007ffe0ff */
[----:B------:R-:W-:Y:S01]  /*2550*/  IMAD R7, R202, R87, R7 ;  /* 0x00000057ca077224 */ /* 0x000fe200078e0207 */
[----:B------:R-:W-:Y:S01]  /*2560*/  @P0 LOP3.LUT R20, R20, 0x4, RZ, 0xfc, !PT ;  /* 0x0000000414140812 */ /* 0x000fe200078efcff */
[----:B------:R-:W-:Y:S01]  /*2570*/  IMAD.IADD R97, R97, 0x1, R5 ;  /* 0x0000000161617824 */ /* 0x000fe200078e0205 */
[----:B------:R-:W-:Y:S01]  /*2580*/  ISETP.GE.AND P0, PT, R16, R119, PT ;  /* 0x000000771000720c */ /* 0x000fe20003f06270 */
[----:B------:R-:W-:Y:S01]  /*2590*/  IMAD.IADD R95, R5, 0x1, R95 ;  /* 0x00000001055f7824 */ /* 0x000fe200078e025f */
[----:B------:R-:W-:Y:S01]  /*25a0*/  SEL R5, R119, RZ, P2 ;  /* 0x000000ff77057207 */ /* 0x000fe20001000000 */
[----:B------:R-:W-:Y:S01]  /*25b0*/  IMAD.IADD R91, R91, 0x1, R7 ;  /* 0x000000015b5b7824 */ /* 0x000fe200078e0207 */
[----:B------:R-:W-:Y:S01]  /*25c0*/  SEL R3, R119, RZ, P0 ;  /* 0x000000ff77037207 */ /* 0x000fe20000000000 */
[----:B------:R-:W-:Y:S01]  /*25d0*/  IMAD.IADD R89, R7, 0x1, R89 ;  /* 0x0000000107597824 */ /* 0x000fe200078e0259 */
[----:B------:R-:W-:Y:S01]  /*25e0*/  LOP3.LUT R20, R20, 0xfffffffe, RZ, 0xc0, !PT ;  /* 0xfffffffe14147812 */ /* 0x000fe200078ec0ff */
[----:B------:R-:W-:Y:S01]  /*25f0*/  IMAD.IADD R7, R193, 0x1, R4 ;  /* 0x00000001c1077824 */ /* 0x000fe200078e0204 */
[----:B------:R-:W-:Y:S01]  /*2600*/  SHF.L.U64.HI R102, R92, 0x6, R93 ;  /* 0x000000065c667819 */ /* 0x000fe2000001025d */
[----:B------:R-:W-:Y:S01]  /*2610*/  IMAD.IADD R3, R16, 0x1, R3 ;  /* 0x0000000110037824 */ /* 0x000fe200078e0203 */
[----:B------:R-:W-:Y:S01]  /*2620*/  @P2 LOP3.LUT R20, R20, 0x1, RZ, 0xfc, !PT ;  /* 0x0000000114142812 */ /* 0x000fe200078efcff */
[----:B------:R-:W-:Y:S01]  /*2630*/  IMAD.IADD R11, R192, 0x1, R5 ;  /* 0x00000001c00b7824 */ /* 0x000fe200078e0205 */
[----:B------:R-:W-:Y:S01]  /*2640*/  SHF.R.S32.HI R8, RZ, 0x1f, R7 ;  /* 0x0000001fff087819 */ /* 0x000fe20000011407 */
[CC--:B------:R-:W-:Y:S01]  /*2650*/  IMAD.WIDE.U32 R96, R135.reuse, R92.reuse, R96 ;  /* 0x0000005c87607225 */ /* 0x0c0fe200078e0060 */
[----:B------:R-:W-:Y:S01]  /*2660*/  SHF.R.S32.HI R4, RZ, 0x1f, R3 ;  /* 0x0000001fff047819 */ /* 0x000fe20000011403 */
[----:B------:R0:W-:Y:S01]  /*2670*/  STL [R1], R20 ;  /* 0x0000001401007387 */ /* 0x0001e20000100800 */
[----:B------:R-:W-:Y:S01]  /*2680*/  LEA.HI R9, R8, R7, RZ, 0x6 ;  /* 0x0000000708097211 */ /* 0x000fe200078f30ff */
[----:B------:R-:W-:Y:S01]  /*2690*/  IMAD.WIDE.U32 R94, R135, R92, R94 ;  /* 0x0000005c875e7225 */ /* 0x000fe200078e005e */
[----:B------:R-:W-:-:S02]  /*26a0*/  LEA.HI R5, R4, R3, RZ, 0x3 ;  /* 0x0000000304057211 */ /* 0x000fc400078f18ff */
[----:B------:R-:W-:Y:S01]  /*26b0*/  LEA.HI R3, R4, R3, RZ, 0x6 ;  /* 0x0000000304037211 */ /* 0x000fe200078f30ff */
[CC--:B------:R-:W-:Y:S01]  /*26c0*/  IMAD.WIDE.U32 R90, R135.reuse, R86.reuse, R90 ;  /* 0x00000056875a7225 */ /* 0x0c0fe200078e005a */
[----:B------:R-:W-:Y:S02]  /*26d0*/  LEA.HI R8, R8, R7, RZ, 0x3 ;  /* 0x0000000708087211 */ /* 0x000fe400078f18ff */
[----:B------:R-:W-:Y:S01]  /*26e0*/  SHF.R.S32.HI R4, RZ, 0x6, R3 ;  /* 0x00000006ff047819 */ /* 0x000fe20000011403 */
[----:B------:R-:W-:Y:S01]  /*26f0*/  IMAD.WIDE.U32 R88, R135, R86, R88 ;  /* 0x0000005687587225 */ /* 0x000fe200078e0058 */
[--C-:B------:R-:W-:Y:S02]  /*2700*/  LOP3.LUT R3, R217, 0x38, R5.reuse, 0xf8, !PT ;  /* 0x00000038d9037812 */ /* 0x100fe400078ef805 */
[----:B------:R-:W-:Y:S01]  /*2710*/  LOP3.LUT R10, R204, 0x38, R5, 0xf8, !PT ;  /* 0x00000038cc0a7812 */ /* 0x000fe200078ef805 */
[C---:B------:R-:W-:Y:S01]  /*2720*/  IMAD R133, R4.reuse, 0x1800, R219 ;  /* 0x0000180004857824 */ /* 0x040fe200078e02db */
[----:B0-----:R-:W-:Y:S01]  /*2730*/  SHF.R.U32.HI R20, RZ, 0x3, R204 ;  /* 0x00000003ff147819 */ /* 0x001fe200000116cc */
[----:B------:R-:W-:Y:S01]  /*2740*/  IMAD R130, R4, 0x1800, R220 ;  /* 0x0000180004827824 */ /* 0x000fe200078e02dc */
[----:B------:R-:W-:Y:S01]  /*2750*/  SHF.R.S32.HI R12, RZ, 0x1f, R11 ;  /* 0x0000001fff0c7819 */ /* 0x000fe2000001140b */
[----:B------:R-:W-:Y:S01]  /*2760*/  IMAD.SHL.U32 R119, R119, 0x2, RZ ;  /* 0x0000000277777824 */ /* 0x000fe200078e00ff */
[----:B------:R-:W-:Y:S01]  /*2770*/  SHF.R.S32.HI R9, RZ, 0x6, R9 ;  /* 0x00000006ff097819 */ /* 0x000fe20000011409 */
[----:B------:R-:W-:Y:S01]  /*2780*/  IMAD R109, R109, 0x40, R202 ;  /* 0x000000406d6d7824 */ /* 0x000fe200078e02ca */
[----:B------:R-:W-:-:S02]  /*2790*/  LOP3.LUT R7, R217, 0x38, R8, 0xf8, !PT ;  /* 0x00000038d9077812 */ /* 0x000fc400078ef808 */
[----:B------:R-:W-:Y:S01]  /*27a0*/  LOP3.LUT R4, R3, R218, RZ, 0x3c, !PT ;  /* 0x000000da03047212 */ /* 0x000fe200078e3cff */
[C---:B------:R-:W-:Y:S01]  /*27b0*/  IMAD R132, R9.reuse, 0x1800, R219 ;  /* 0x0000180009847824 */ /* 0x040fe200078e02db */
[----:B------:R-:W-:Y:S01]  /*27c0*/  LOP3.LUT R3, R10, R20, RZ, 0x3c, !PT ;  /* 0x000000140a037212 */ /* 0x000fe200078e3cff */
[----:B------:R-:W-:Y:S01]  /*27d0*/  IMAD R128, R9, 0x1800, R220 ;  /* 0x0000180009807824 */ /* 0x000fe200078e02dc */
[CC--:B------:R-:W-:Y:S01]  /*27e0*/  LEA.HI R13, R12.reuse, R11.reuse, RZ, 0x3 ;  /* 0x0000000b0c0d7211 */ /* 0x0c0fe200078f18ff */
[----:B------:R-:W-:Y:S01]  /*27f0*/  IMAD.IADD R133, R133, 0x1, R4 ;  /* 0x0000000185857824 */ /* 0x000fe200078e0204 */
[----:B------:R-:W-:Y:S01]  /*2800*/  LEA.HI R11, R12, R11, RZ, 0x6 ;  /* 0x0000000b0c0b7211 */ /* 0x000fe200078f30ff */
[----:B------:R-:W-:Y:S01]  /*2810*/  IMAD.IADD R130, R130, 0x1, R3 ;  /* 0x0000000182827824 */ /* 0x000fe200078e0203 */
[----:B------:R-:W-:Y:S01]  /*2820*/  LOP3.LUT R7, R7, R218, RZ, 0x3c, !PT ;  /* 0x000000da07077212 */ /* 0x000fe200078e3cff */
[----:B------:R-:W-:Y:S01]  /*2830*/  IMAD R12, R15, R92, RZ ;  /* 0x0000005c0f0c7224 */ /* 0x000fe200078e02ff */
[----:B------:R-:W-:Y:S01]  /*2840*/  LOP3.LUT R4, R204, 0x38, R8, 0xf8, !PT ;  /* 0x00000038cc047812 */ /* 0x000fe200078ef808 */
[----:B------:R-:W-:Y:S01]  /*2850*/  IMAD R9, R93, 0x60, RZ ;  /* 0x000000605d097824 */ /* 0x000fe200078e02ff */
[----:B------:R-:W-:Y:S01]  /*2860*/  SHF.R.S32.HI R11, RZ, 0x6, R11 ;  /* 0x00000006ff0b7819 */ /* 0x000fe2000001140b */
[----:B------:R-:W-:Y:S01]  /*2870*/  IMAD.IADD R132, R132, 0x1, R7 ;  /* 0x0000000184847824 */ /* 0x000fe200078e0207 */
[----:B------:R-:W-:Y:S01]  /*2880*/  LOP3.LUT R3, R217, 0x38, R13, 0xf8, !PT ;  /* 0x00000038d9037812 */ /* 0x000fe200078ef80d */
[----:B------:R-:W-:Y:S01]  /*2890*/  IMAD R99, R135, R93, R12 ;  /* 0x0000005d87637224 */ /* 0x000fe200078e020c */
[----:B------:R-:W-:Y:S01]  /*28a0*/  LOP3.LUT R7, R4, R20, RZ, 0x3c, !PT ;  /* 0x0000001404077212 */ /* 0x000fe200078e3cff */
[----:B------:R-:W-:Y:S01]  /*28b0*/  IMAD R129, R11, 0x1800, R219 ;  /* 0x000018000b817824 */ /* 0x000fe200078e02db */
[----:B------:R-:W-:Y:S01]  /*28c0*/  LOP3.LUT R4, R3, R218, RZ, 0x3c, !PT ;  /* 0x000000da03047212 */ /* 0x000fe200078e3cff */
[----:B------:R-:W-:Y:S01]  /*28d0*/  IMAD.WIDE.U32 R92, R92, 0x60, RZ ;  /* 0x000000605c5c7825 */ /* 0x000fe200078e00ff */
[----:B------:R-:W-:-:S02]  /*28e0*/  ISETP.GE.AND P2, PT, R23, UR4, PT ;  /* 0x0000000417007c0c */ /* 0x000fc4000bf46270 */
[----:B------:R-:W-:Y:S01]  /*28f0*/  LOP3.LUT R10, R204, 0x38, R13, 0xf8, !PT ;  /* 0x00000038cc0a7812 */ /* 0x000fe200078ef80d */
[----:B------:R-:W-:Y:S01]  /*2900*/  IMAD.IADD R128, R128, 0x1, R7 ;  /* 0x0000000180807824 */ /* 0x000fe200078e0207 */
[----:B------:R-:W-:Y:S01]  /*2910*/  LOP3.LUT R3, R217, 0x18, R16, 0xf8, !PT ;  /* 0x00000018d9037812 */ /* 0x000fe200078ef810 */
[----:B------:R-:W-:Y:S01]  /*2920*/  IMAD.IADD R129, R129, 0x1, R4 ;  /* 0x0000000181817824 */ /* 0x000fe200078e0204 */
[----:B------:R-:W-:Y:S01]  /*2930*/  SEL R7, RZ, 0x20, P2 ;  /* 0x00000020ff077807 */ /* 0x000fe20001000000 */
[----:B------:R-:W-:Y:S01]  /*2940*/  IMAD R4, R15, R86, RZ ;  /* 0x000000560f047224 */ /* 0x000fe200078e02ff */
[----:B------:R-:W-:Y:S01]  /*2950*/  LOP3.LUT R10, R10, R20, RZ, 0x3c, !PT ;  /* 0x000000140a0a7212 */ /* 0x000fe200078e3cff */
[----:B------:R-:W-:Y:S01]  /*2960*/  IMAD R127, R11, 0x1800, R220 ;  /* 0x000018000b7f7824 */ /* 0x000fe200078e02dc */
[----:B------:R-:W-:Y:S01]  /*2970*/  LOP3.LUT R126, R3, R218, RZ, 0x3c, !PT ;  /* 0x000000da037e7212 */ /* 0x000fe200078e3cff */
[----:B------:R-:W-:Y:S01]  /*2980*/  IMAD R11, R135, R87, R4 ;  /* 0x00000057870b7224 */ /* 0x000fe200078e0204 */
[C---:B------:R-:W-:Y:S01]  /*2990*/  SHF.L.U64.HI R104, R86.reuse, 0x6, R87 ;  /* 0x0000000656687819 */ /* 0x040fe20000010257 */
[----:B------:R-:W-:Y:S01]  /*29a0*/  IMAD.WIDE.U32 R86, R86, 0x60, RZ ;  /* 0x0000006056567825 */ /* 0x000fe200078e00ff */
[----:B------:R-:W-:-:S02]  /*29b0*/  SHF.R.S32.HI R112, RZ, 0x3, R5 ;  /* 0x00000003ff707819 */ /* 0x000fc40000011405 */
[----:B------:R-:W-:Y:S01]  /*29c0*/  LOP3.LUT R3, R5, 0xfffffff8, RZ, 0xc0, !PT ;  /* 0xfffffff805037812 */ /* 0x000fe200078ec0ff */
[----:B------:R-:W-:Y:S01]  /*29d0*/  IMAD.IADD R127, R127, 0x1, R10 ;  /* 0x000000017f7f7824 */ /* 0x000fe200078e020a */
[----:B------:R-:W-:Y:S01]  /*29e0*/  LOP3.LUT R20, R6, R7, RZ, 0xfc, !PT ;  /* 0x0000000706147212 */ /* 0x000fe200078efcff */
[----:B------:R-:W-:Y:S01]  /*29f0*/  IMAD.IADD R101, R97, 0x1, R99 ;  /* 0x0000000161657824 */ /* 0x000fe200078e0263 */
[----:B------:R-:W-:Y:S01]  /*2a00*/  LOP3.LUT R4, R8, 0xfffffff8, RZ, 0xc0, !PT ;  /* 0xfffffff808047812 */ /* 0x000fe200078ec0ff */
[----:B------:R-:W-:Y:S01]  /*2a10*/  IMAD.IADD R126, R219, 0x1, R126 ;  /* 0x00000001db7e7824 */ /* 0x000fe200078e027e */
[----:B------:R-:W-:Y:S01]  /*2a20*/  LOP3.LUT R5, R13, 0xfffffff8, RZ, 0xc0, !PT ;  /* 0xfffffff80d057812 */ /* 0x000fe200078ec0ff */
[----:B------:R-:W-:Y:S01]  /*2a30*/  IMAD.IADD R125, R87, 0x1, R125 ;  /* 0x00000001577d7824 */ /* 0x000fe200078e027d */
[----:B------:R-:W-:Y:S01]  /*2a40*/  IADD3 R124, R93, R9, RZ ;  /* 0x000000095d7c7210 */ /* 0x000fe20007ffe0ff */
[----:B------:R-:W-:Y:S01]  /*2a50*/  IMAD.IADD R99, R99, 0x1, R95 ;  /* 0x0000000163637824 */ /* 0x000fe200078e025f */
[----:B------:R-:W-:Y:S01]  /*2a60*/  SHF.R.S32.HI R111, RZ, 0x3, R8 ;  /* 0x00000003ff6f7819 */ /* 0x000fe20000011408 */
[----:B------:R-:W-:Y:S01]  /*2a70*/  IMAD.IADD R100, R91, 0x1, R11 ;  /* 0x000000015b647824 */ /* 0x000fe200078e020b */
[C---:B------:R-:W-:Y:S01]  /*2a80*/  LOP3.LUT R7, R20.reuse, 0x2, RZ, 0xc0, !PT ;  /* 0x0000000214077812 */ /* 0x040fe200078ec0ff */
[----:B------:R-:W-:Y:S01]  /*2a90*/  IMAD.IADD R98, R11, 0x1, R89 ;  /* 0x000000010b627824 */ /* 0x000fe200078e0259 */
[----:B------:R-:W-:-:S02]  /*2aa0*/  LOP3.LUT R8, R20, 0x4, RZ, 0xc0, !PT ;  /* 0x0000000414087812 */ /* 0x000fc400078ec0ff */
[C---:B------:R-:W-:Y:S02]  /*2ab0*/  LOP3.LUT R9, R20.reuse, 0x8, RZ, 0xc0, !PT ;  /* 0x0000000814097812 */ /* 0x040fe400078ec0ff */
[----:B------:R-:W-:Y:S02]  /*2ac0*/  LOP3.LUT R10, R20, 0x10, RZ, 0xc0, !PT ;  /* 0x00000010140a7812 */ /* 0x000fe400078ec0ff */
[----:B------:R-:W-:Y:S02]  /*2ad0*/  LEA.HI R162, R162, 0x8, RZ, 0x19 ;  /* 0x00000008a2a27811 */ /* 0x000fe400078fc8ff */
[----:B------:R-:W-:Y:S02]  /*2ae0*/  SHF.R.S32.HI R110, RZ, 0x3, R13 ;  /* 0x00000003ff6e7819 */ /* 0x000fe4000001140d */
[----:B------:R-:W-:Y:S02]  /*2af0*/  LOP3.LUT R6, R6, 0x1, RZ, 0xc0, !PT ;  /* 0x0000000106067812 */ /* 0x000fe400078ec0ff */
[----:B------:R-:W-:-:S02]  /*2b00*/  SHF.R.S32.HI R108, RZ, 0x1f, R3 ;  /* 0x0000001fff6c7819 */ /* 0x000fc40000011403 */
[----:B------:R-:W-:Y:S02]  /*2b10*/  SHF.R.S32.HI R107, RZ, 0x1f, R4 ;  /* 0x0000001fff6b7819 */ /* 0x000fe40000011404 */
[----:B------:R-:W-:Y:S02]  /*2b20*/  SHF.R.S32.HI R106, RZ, 0x1f, R5 ;  /* 0x0000001fff6a7819 */ /* 0x000fe40000011405 */
[----:B------:R-:W-:Y:S02]  /*2b30*/  LOP3.LUT R20, R20, 0x20, RZ, 0xc0, !PT ;  /* 0x0000002014147812 */ /* 0x000fe400078ec0ff */
[----:B------:R-:W-:-:S07]  /*2b40*/  SHF.R.S32.HI R122, RZ, 0x1f, R0 ;  /* 0x0000001fff7a7819 */ /* 0x000fce0000011400 */
.L_x_562:
[----:B--2---:R-:W2:Y:S01]  /*2b50*/  LDL.LU R29, [R1] ;  /* 0x00000000011d7983 */ /* 0x004ea20000300800 */
[----:B0-----:R-:W0:Y:S01]  /*2b60*/  LDC R28, c[0x0][0x430] ;  /* 0x00010c00ff1c7b82 */ /* 0x001e220000000800 */
[----:B------:R-:W-:Y:S02]  /*2b70*/  VIADD R24, R24, 0xffffffff ;  /* 0xffffffff18187836 */ /* 0x000fe40000000000 */
[----:B------:R-:W-:Y:S02]  /*2b80*/  IMAD.MOV.U32 R21, RZ, RZ, RZ ;  /* 0x000000ffff157224 */ /* 0x000fe400078e00ff */
[----:B------:R-:W-:-:S03]  /*2b90*/  IMAD R12, R24, 0x60, R109 ;  /* 0x00000060180c7824 */ /* 0x000fc600078e026d */
[----:B-1----:R-:W1:Y:S01]  /*2ba0*/  LDC R118, c[0x0][0x3f4] ;  /* 0x0000fd00ff767b82 */ /* 0x002e620000000800 */
[----:B------:R-:W-:Y:S01]  /*2bb0*/  IMAD.IADD R32, R123, 0x1, R12 ;  /* 0x000000017b207824 */ /* 0x000fe200078e020c */
[----:B------:R-:W-:-:S03]  /*2bc0*/  ISETP.GE.AND P2, PT, R12, R25, PT ;  /* 0x000000190c00720c */ /* 0x000fc60003f46270 */
[----:B------:R-:W-:Y:S01]  /*2bd0*/  IMAD.MOV.U32 R26, RZ, RZ, R32 ;  /* 0x000000ffff1a7224 */ /* 0x000fe200078e0020 */
[----:B------:R-:W-:Y:S02]  /*2be0*/  ISETP.GT.OR P2, PT, R109, 0x5f, P2 ;  /* 0x0000005f6d00780c */ /* 0x000fe40001744670 */
[----:B0-----:R-:W-:-:S11]  /*2bf0*/  ISETP.NE.AND P3, PT, R28, 0x1, PT ;  /* 0x000000011c00780c */ /* 0x001fd60003f65270 */
[----:B------:R-:W0:Y:S08]  /*2c00*/  @!P2 LDC.64 R14, c[0x0][0x428] ;  /* 0x00010a00ff0eab82 */ /* 0x000e300000000a00 */
[----:B------:R-:W3:Y:S08]  /*2c10*/  @!P2 LDC.64 R12, c[0x0][0x418] ;  /* 0x00010600ff0cab82 */ /* 0x000ef00000000a00 */
[----:B------:R-:W4:Y:S08]  /*2c20*/  @P3 LDC R11, c[0x0][0x434] ;  /* 0x00010d00ff0b3b82 */ /* 0x000f300000000800 */
[----:B------:R-:W1:Y:S01]  /*2c30*/  @P3 LDC R30, c[0x0][0x438] ;  /* 0x00010e00ff1e3b82 */ /* 0x000e620000000800 */
[----:B----4-:R-:W-:-:S05]  /*2c40*/  @P3 IMAD.HI.U32 R11, R32, R11, RZ ;  /* 0x0000000b200b3227 */ /* 0x010fca00078e00ff */
[----:B-1----:R-:W-:Y:S01]  /*2c50*/  @P3 SHF.R.U32.HI R26, RZ, R30, R11 ;  /* 0x0000001eff1a3219 */ /* 0x002fe2000001160b */
[----:B0-----:R-:W-:-:S03]  /*2c60*/  @!P2 IMAD R11, R122, R14, RZ ;  /* 0x0000000e7a0ba224 */ /* 0x001fc600078e02ff */
[--C-:B------:R-:W-:Y:S01]  /*2c70*/  @!P2 SHF.R.S32.HI R27, RZ, 0x1f, R26.reuse ;  /* 0x0000001fff1ba819 */ /* 0x100fe2000001141a */
[C---:B------:R-:W-:Y:S02]  /*2c80*/  @!P2 IMAD R11, R0.reuse, R15, R11 ;  /* 0x0000000f000ba224 */ /* 0x040fe400078e020b */
[----:B------:R-:W-:-:S04]  /*2c90*/  @!P2 IMAD.WIDE.U32 R14, R0, R14, R26 ;  /* 0x0000000e000ea225 */ /* 0x000fc800078e001a */
[----:B------:R-:W-:Y:S01]  /*2ca0*/  @!P2 IMAD.IADD R11, R15, 0x1, R11 ;  /* 0x000000010f0ba824 */ /* 0x000fe200078e020b */
[----:B---3--:R-:W-:-:S04]  /*2cb0*/  @!P2 LEA R12, P3, R14, R12, 0x2 ;  /* 0x0000000c0e0ca211 */ /* 0x008fc800078610ff */
[----:B------:R-:W-:-:S05]  /*2cc0*/  @!P2 LEA.HI.X R13, R14, R13, R11, 0x2, P3 ;  /* 0x0000000d0e0da211 */ /* 0x000fca00018f140b */
[----:B------:R0:W5:Y:S01]  /*2cd0*/  @!P2 LDG.E R21, desc[UR48][R12.64] ;  /* 0x000000300c15a981 */ /* 0x000162000c1e1900 */
[----:B------:R-:W-:Y:S01]  /*2ce0*/  ISETP.GT.AND P2, PT, R24, R120, PT ;  /* 0x000000781800720c */ /* 0x000fe20003f44270 */
[----:B------:R-:W-:Y:S01]  /*2cf0*/  IMAD R14, R18, 0x4800, R126 ;  /* 0x00004800120e7824 */ /* 0x000fe200078e027e */
[----:B------:R-:W-:Y:S01]  /*2d00*/  LOP3.LUT P4, RZ, R121, 0x4, RZ, 0xc0, !PT ;  /* 0x0000000479ff7812 */ /* 0x000fe2000788c0ff */
[----:B------:R-:W-:Y:S01]  /*2d10*/  IMAD.MOV R11, RZ, RZ, -R26 ;  /* 0x000000ffff0b7224 */ /* 0x000fe200078e0a1a */
[----:B------:R-:W-:Y:S05]  /*2d20*/  YIELD ;  /* 0x0000000000007946 */ /* 0x000fea0003800000 */
[----:B------:R-:W-:Y:S01]  /*2d30*/  VIADD R80, R14, 0x20 ;  /* 0x000000200e507836 */ /* 0x000fe20000000000 */
[----:B------:R-:W-:Y:S01]  /*2d40*/  BSSY B0, `(.L_x_457) ;  /* 0x00007eb000007945 */ /* 0x000fe20003800000 */
[----:B------:R-:W-:-:S02]  /*2d50*/  IMAD R26, R28, R11, R32 ;  /* 0x0000000b1c1a7224 */ /* 0x000fc400078e0220 */
[C---:B------:R-:W-:Y:S02]  /*2d60*/  IMAD R27, R14.reuse, 0x2, R113 ;  /* 0x000000020e1b7824 */ /* 0x040fe400078e0271 */
[----:B------:R-:W-:-:S04]  /*2d70*/  @P4 VIADD R80, R14, 0xffffffe0 ;  /* 0xffffffe00e504836 */ /* 0x000fc80000000000 */
[----:B------:R-:W-:Y:S01]  /*2d80*/  IMAD R80, R80, 0x2, R113 ;  /* 0x0000000250507824 */ /* 0x000fe200078e0271 */
[----:B--2---:R-:W-:-:S04]  /*2d90*/  LOP3.LUT R29, R29, 0xfffffffd, RZ, 0xc0, !PT ;  /* 0xfffffffd1d1d7812 */ /* 0x004fc800078ec0ff */
[----:B------:R-:W-:Y:S02]  /*2da0*/  @P2 LOP3.LUT R29, R29, 0x2, RZ, 0xfc, !PT ;  /* 0x000000021d1d2812 */ /* 0x000fe400078efcff */
[----:B------:R-:W-:-:S03]  /*2db0*/  ISETP.GE.AND P2, PT, R118, 0x1, PT ;  /* 0x000000017600780c */ /* 0x000fc60003f46270 */
[----:B------:R0:W-:Y:S10]  /*2dc0*/  STL [R1], R29 ;  /* 0x0000001d01007387 */ /* 0x0001f40000100800 */
[----:B0-----:R-:W-:Y:S05]  /*2dd0*/  @!P2 BRA `(.L_x_458) ;  /* 0x0000007400bca947 */ /* 0x001fea0003800000 */
[----:B------:R-:W-:Y:S01]  /*2de0*/  SHF.R.S32.HI R81, RZ, 0x1f, R26 ;  /* 0x0000001fff517819 */ /* 0x000fe2000001141a */
[----:B------:R-:W-:Y:S01]  /*2df0*/  ULDC.64 UR4, c[0x0][0x300] ;  /* 0x0000c00000047ab9 */ /* 0x000fe20000000a00 */
[----:B-----5:R-:W-:Y:S01]  /*2e00*/  SHF.R.S32.HI R82, RZ, 0x1f, R21 ;  /* 0x0000001fff527819 */ /* 0x020fe20000011415 */
[----:B------:R-:W-:-:S04]  /*2e10*/  IMAD.WIDE.U32 R12, R26, UR4, RZ ;  /* 0x000000041a0c7c25 */ /* 0x000fc8000f8e00ff */
[----:B------:R-:W-:Y:S02]  /*2e20*/  IMAD R11, R81, UR4, RZ ;  /* 0x00000004510b7c24 */ /* 0x000fe4000f8e02ff */
[----:B------:R-:W-:Y:S02]  /*2e30*/  IMAD R83, R24, -0x60, R25 ;  /* 0xffffffa018537824 */ /* 0x000fe400078e0219 */
[----:B------:R-:W-:Y:S01]  /*2e40*/  IMAD R11, R26, UR5, R11 ;  /* 0x000000051a0b7c24 */ /* 0x000fe2000f8e020b */
[----:B------:R-:W-:Y:S02]  /*2e50*/  ULDC.64 UR4, c[0x0][0x310] ;  /* 0x0000c40000047ab9 */ /* 0x000fe40000000a00 */
[----:B------:R-:W-:Y:S01]  /*2e60*/  IMAD R14, R82, UR4, RZ ;  /* 0x00000004520e7c24 */ /* 0x000fe2000f8e02ff */
[----:B------:R-:W-:Y:S02]  /*2e70*/  VIMNMX R83, R83, 0x60, PT ;  /* 0x0000006053537848 */ /* 0x000fe40003fe0100 */
[----:B------:R-:W-:Y:S01]  /*2e80*/  IADD3 R13, R13, R11, RZ ;  /* 0x0000000b0d0d7210 */ /* 0x000fe20007ffe0ff */
[----:B------:R-:W-:-:S02]  /*2e90*/  IMAD R11, R21, UR5, R14 ;  /* 0x00000005150b7c24 */ /* 0x000fc4000f8e020e */
[----:B------:R-:W-:Y:S02]  /*2ea0*/  IMAD R14, R125, R24, RZ ;  /* 0x000000187d0e7224 */ /* 0x000fe400078e02ff */
[----:B------:R-:W-:Y:S01]  /*2eb0*/  IMAD.WIDE.U32 R12, R21, UR4, R12 ;  /* 0x00000004150c7c25 */ /* 0x000fe2000f8e000c */
[----:B------:R-:W-:-:S03]  /*2ec0*/  ULDC.64 UR4, c[0x0][0x308] ;  /* 0x0000c20000047ab9 */ /* 0x000fc60000000a00 */
[----:B------:R-:W-:Y:S01]  /*2ed0*/  IMAD.IADD R13, R13, 0x1, R11 ;  /* 0x000000010d0d7824 */ /* 0x000fe200078e020b */
[----:B------:R-:W-:Y:S01]  /*2ee0*/  SHF.R.S32.HI R11, RZ, 0x1f, R24 ;  /* 0x0000001fff0b7819 */ /* 0x000fe20000011418 */
[----:B------:R-:W-:-:S04]  /*2ef0*/  IMAD.WIDE.U32 R116, R196, UR4, R12 ;  /* 0x00000004c4747c25 */ /* 0x000fc8000f8e000c */
[----:B------:R-:W-:Y:S01]  /*2f00*/  IMAD R13, R196, UR5, R117 ;  /* 0x00000005c40d7c24 */ /* 0x000fe2000f8e0275 */
[----:B------:R-:W-:Y:S01]  /*2f10*/  ULDC.64 UR4, c[0x0][0x2e8] ;  /* 0x0000ba0000047ab9 */ /* 0x000fe20000000a00 */
[----:B------:R-:W-:Y:S01]  /*2f20*/  IMAD R12, R124, R24, RZ ;  /* 0x000000187c0c7224 */ /* 0x000fe200078e02ff */
[C---:B------:R-:W-:Y:S01]  /*2f30*/  LEA R117, P2, R116.reuse, UR4, 0x1 ;  /* 0x0000000474757c11 */ /* 0x040fe2000f8408ff */
[----:B------:R-:W-:Y:S01]  /*2f40*/  ULDC.U8 UR4, c[0x0][0x410] ;  /* 0x0001040000047ab9 */ /* 0x000fe20000000000 */
[C---:B------:R-:W-:Y:S02]  /*2f50*/  IMAD R31, R11.reuse, R86, R14 ;  /* 0x000000560b1f7224 */ /* 0x040fe400078e020e */
[----:B------:R-:W-:Y:S01]  /*2f60*/  LEA.HI.X R116, R116, UR5, R13, 0x1, P2 ;  /* 0x0000000574747c11 */ /* 0x000fe200090f0c0d */
[----:B------:R-:W-:Y:S01]  /*2f70*/  IMAD R29, R11, R92, R12 ;  /* 0x0000005c0b1d7224 */ /* 0x000fe200078e020c */
[----:B------:R-:W-:Y:S01]  /*2f80*/  ISETP.NE.AND P2, PT, RZ, UR4, PT ;  /* 0x00000004ff007c0c */ /* 0x000fe2000bf45270 */
[----:B------:R-:W-:-:S04]  /*2f90*/  IMAD.WIDE.U32 R14, R92, R24, RZ ;  /* 0x000000185c0e7225 */ /* 0x000fc800078e00ff */
[----:B------:R-:W-:-:S04]  /*2fa0*/  IMAD.WIDE.U32 R12, R86, R24, RZ ;  /* 0x00000018560c7225 */ /* 0x000fc800078e00ff */
[----:B------:R-:W-:Y:S02]  /*2fb0*/  IMAD.IADD R11, R15, 0x1, R29 ;  /* 0x000000010f0b7824 */ /* 0x000fe400078e021d */
[----:B------:R-:W-:Y:S02]  /*2fc0*/  IMAD.IADD R78, R13, 0x1, R31 ;  /* 0x000000010d4e7824 */ /* 0x000fe400078e021f */
[----:B------:R-:W-:Y:S05]  /*2fd0*/  @!P2 BRA `(.L_x_459) ;  /* 0x000000380060a947 */ /* 0x000fea0003800000 */
[----:B------:R-:W-:Y:S01]  /*2fe0*/  ISETP.GE.AND P3, PT, R202, R83, PT ;  /* 0x00000053ca00720c */ /* 0x000fe20003f66270 */
[----:B------:R-:W-:Y:S01]  /*2ff0*/  BSSY B1, `(.L_x_460) ;  /* 0x0000042000017945 */ /* 0x000fe20003800000 */
        /* <DEDUP_REMOVED lines=24> */
[----:B------:R-:W-:Y:S06]  /*3180*/  @P3 BRA `(.L_x_461) ;  /* 0x0000000000a03947 */ /* 0x000fec0003800000 */
[----:B------:R-:W-:Y:S01]  /*3190*/  IADD3 R55, P2, R96, R14, RZ ;  /* 0x0000000e60377210 */ /* 0x000fe20007f5e0ff */
[----:B------:R-:W-:Y:S01]  /*31a0*/  ULDC.64 UR4, c[0x0][0x3e8] ;  /* 0x0000fa0000047ab9 */ /* 0x000fe20000000a00 */
[----:B------:R-:W-:Y:S02]  /*31b0*/  CS2R R72, SRZ ;  /* 0x0000000000487805 */ /* 0x000fe4000001ff00 */
[----:B------:R-:W-:Y:S01]  /*31c0*/  CS2R R74, SRZ ;  /* 0x00000000004a7805 */ /* 0x000fe2000001ff00 */
[----:B------:R-:W-:Y:S01]  /*31d0*/  IMAD.X R56, R11, 0x1, R101, P2 ;  /* 0x000000010b387824 */ /* 0x000fe200010e0665 */
[----:B------:R-:W-:-:S05]  /*31e0*/  IADD3 R52, P2, R90, R12, RZ ;  /* 0x0000000c5a347210 */ /* 0x000fca0007f5e0ff */
[----:B------:R-:W-:Y:S01]  /*31f0*/  IMAD.X R53, R78, 0x1, R100, P2 ;  /* 0x000000014e357824 */ /* 0x000fe200010e0664 */
[----:B------:R-:W-:-:S04]  /*3200*/  LEA R54, P2, R55, UR4, 0x1 ;  /* 0x0000000437367c11 */ /* 0x000fc8000f8408ff */
[----:B------:R-:W-:Y:S01]  /*3210*/  LEA.HI.X R55, R55, UR5, R56, 0x1, P2 ;  /* 0x0000000537377c11 */ /* 0x000fe200090f0c38 */
[----:B------:R-:W-:Y:S02]  /*3220*/  ULDC.64 UR4, c[0x0][0x400] ;  /* 0x0001000000047ab9 */ /* 0x000fe40000000a00 */
[----:B------:R-:W-:-:S04]  /*3230*/  LEA R76, P2, R52, UR4, 0x1 ;  /* 0x00000004344c7c11 */ /* 0x000fc8000f8408ff */
[----:B------:R-:W-:Y:S02]  /*3240*/  LEA.HI.X R77, R52, UR5, R53, 0x1, P2 ;  /* 0x00000005344d7c11 */ /* 0x000fe400090f0c35 */
[----:B------:R-:W-:Y:S02]  /*3250*/  ISETP.GE.AND P2, PT, R194, R118, PT ;  /* 0x00000076c200720c */ /* 0x000fe40003f46270 */
[----:B------:R-:W-:Y:S02]  /*3260*/  CS2R R68, SRZ ;  /* 0x0000000000447805 */ /* 0x000fe4000001ff00 */
[----:B------:R-:W-:-:S09]  /*3270*/  CS2R R70, SRZ ;  /* 0x0000000000467805 */ /* 0x000fd2000001ff00 */
[----:B------:R-:W5:Y:S04]  /*3280*/  @!P2 LDG.E.64 R72, desc[UR48][R54.64] ;  /* 0x000000303648a981 */ /* 0x000f68000c1e1b00 */
[----:B------:R-:W5:Y:S01]  /*3290*/  @!P2 LDG.E.64 R74, desc[UR48][R76.64] ;  /* 0x000000304c4aa981 */ /* 0x000f62000c1e1b00 */
        /* <DEDUP_REMOVED lines=16> */
[----:B------:R-:W-:-:S11]  /*33a0*/  CS2R R52, SRZ ;  /* 0x0000000000347805 */ /* 0x000fd6000001ff00 */
[----:B------:R-:W5:Y:S04]  /*33b0*/  @!P2 LDG.E.64 R56, desc[UR48][R54.64+0x80] ;  /* 0x000080303638a981 */ /* 0x000f68000c1e1b00 */
[----:B------:R-:W5:Y:S01]  /*33c0*/  @!P2 LDG.E.64 R58, desc[UR48][R76.64+0x80] ;  /* 0x000080304c3aa981 */ /* 0x000f62000c1e1b00 */
[----:B------:R-:W-:-:S13]  /*33d0*/  ISETP.GE.AND P2, PT, R209, R118, PT ;  /* 0x00000076d100720c */ /* 0x000fda0003f46270 */
[----:B------:R0:W5:Y:S02]  /*33e0*/  @!P2 LDG.E.64 R52, desc[UR48][R54.64+0xa0] ;  /* 0x0000a0303634a981 */ /* 0x000164000c1e1b00 */
[----:B0-----:R-:W-:-:S06]  /*33f0*/  CS2R R54, SRZ ;  /* 0x0000000000367805 */ /* 0x001fcc000001ff00 */
[----:B------:R0:W5:Y:S02]  /*3400*/  @!P2 LDG.E.64 R54, desc[UR48][R76.64+0xa0] ;  /* 0x0000a0304c36a981 */ /* 0x000164000c1e1b00 */
.L_x_461:
[----:B------:R-:W-:Y:S05]  /*3410*/  BSYNC B1 ;  /* 0x0000000000017941 */ /* 0x000fea0003800000 */
.L_x_460:
[----:B0-----:R-:W-:Y:S01]  /*3420*/  VIADD R77, R202, 0x40 ;  /* 0x00000040ca4d7836 */ /* 0x001fe20000000000 */
[----:B------:R-:W-:Y:S01]  /*3430*/  BSSY B1, `(.L_x_462) ;  /* 0x000002c000017945 */ /* 0x000fe20003800000 */
[----:B-----5:R-:W-:-:S03]  /*3440*/  IMAD.MOV.U32 R76, RZ, RZ, R52 ;  /* 0x000000ffff4c7224 */ /* 0x020fc600078e0034 */
[----:B------:R-:W-:-:S13]  /*3450*/  ISETP.GE.AND P4, PT, R77, R83, PT ;  /* 0x000000534d00720c */ /* 0x000fda0003f86270 */
[----:B------:R-:W-:Y:S05]  /*3460*/  @P4 BRA `(.L_x_463) ;  /* 0x0000000000a04947 */ /* 0x000fea0003800000 */
[----:B------:R-:W-:Y:S01]  /*3470*/  IADD3 R15, P2, P5, R96, R14, R103 ;  /* 0x0000000e600f7210 */ /* 0x000fe20007d5e067 */
[----:B------:R-:W-:Y:S01]  /*3480*/  ULDC.64 UR4, c[0x0][0x3e8] ;  /* 0x0000fa0000047ab9 */ /* 0x000fe20000000a00 */
[----:B------:R-:W-:Y:S02]  /*3490*/  CS2R R48, SRZ ;  /* 0x0000000000307805 */ /* 0x000fe4000001ff00 */
[----:B------:R-:W-:Y:S02]  /*34a0*/  CS2R R50, SRZ ;  /* 0x0000000000327805 */ /* 0x000fe4000001ff00 */
[----:B------:R-:W-:Y:S02]  /*34b0*/  IADD3.X R28, R101, R11, R102, P2, P5 ;  /* 0x0000000b651c7210 */ /* 0x000fe400017ea466 */
[----:B------:R-:W-:-:S04]  /*34c0*/  IADD3 R13, P2, P5, R90, R12, R105 ;  /* 0x0000000c5a0d7210 */ /* 0x000fc80007d5e069 */
[----:B------:R-:W-:Y:S02]  /*34d0*/  IADD3.X R78, R100, R78, R104, P2, P5 ;  /* 0x0000004e644e7210 */ /* 0x000fe400017ea468 */
        /* <DEDUP_REMOVED lines=8> */
[----:B------:R0:W5:Y:S04]  /*3560*/  @!P2 LDG.E.64 R48, desc[UR48][R14.64] ;  /* 0x000000300e30a981 */ /* 0x000168000c1e1b00 */
[----:B------:R0:W5:Y:S01]  /*3570*/  @!P2 LDG.E.64 R50, desc[UR48][R12.64] ;  /* 0x000000300c32a981 */ /* 0x000162000c1e1b00 */
        /* <DEDUP_REMOVED lines=20> */
[----:B------:R-:W-:-:S13]  /*36c0*/  ISETP.GE.AND P2, PT, R209, R118, PT ;  /* 0x00000076d100720c */ /* 0x000fda0003f46270 */
[----:B------:R0:W5:Y:S04]  /*36d0*/  @!P2 LDG.E.64 R28, desc[UR48][R14.64+0xa0] ;  /* 0x0000a0300e1ca981 */ /* 0x000168000c1e1b00 */
[----:B------:R0:W5:Y:S02]  /*36e0*/  @!P2 LDG.E.64 R30, desc[UR48][R12.64+0xa0] ;  /* 0x0000a0300c1ea981 */ /* 0x000164000c1e1b00 */
.L_x_463:
[----:B------:R-:W-:Y:S05]  /*36f0*/  BSYNC B1 ;  /* 0x0000000000017941 */ /* 0x000fea0003800000 */
.L_x_462:
[----:B0-----:R-:W-:Y:S01]  /*3700*/  IMAD.MOV.U32 R12, RZ, RZ, R56 ;  /* 0x000000ffff0c7224 */ /* 0x001fe200078e0038 */
[----:B------:R-:W-:Y:S01]  /*3710*/  ISETP.NE.AND P2, PT, R214, 0x3, PT ;  /* 0x00000003d600780c */ /* 0x000fe20003f45270 */
[----:B------:R-:W-:Y:S02]  /*3720*/  IMAD.MOV.U32 R11, RZ, RZ, R57 ;  /* 0x000000ffff0b7224 */ /* 0x000fe400078e0039 */
[----:B------:R-:W-:Y:S01]  /*3730*/  IMAD.MOV.U32 R13, RZ, RZ, R53 ;  /* 0x000000ffff0d7224 */ /* 0x000fe200078e0035 */
[----:B------:R-:W-:Y:S01]  /*3740*/  PRMT R153, R153, 0x5410, R12 ;  /* 0x0000541099997816 */ /* 0x000fe2000000000c */
        /* <DEDUP_REMOVED lines=17> */
[----:B------:R-:W-:-:S02]  /*3860*/  MOV R13, R72 ;  /* 0x00000048000d7202 */ /* 0x000fc40000000f00 */
[----:B------:R-:W-:Y:S01]  /*3870*/  PRMT R151, R12, 0x5410, R11 ;  /* 0x000054100c977816 */ /* 0x000fe2000000000b */
[----:B------:R-:W-:Y:S01]  /*3880*/  IMAD.MOV.U32 R12, RZ, RZ, R58 ;  /* 0x000000ffff0c7224 */ /* 0x000fe200078e003a */
[----:B------:R-:W-:Y:S01]  /*3890*/  PRMT R140, R140, 0x5410, R13 ;  /* 0x000054108c8c7816 */ /* 0x000fe2000000000d */
[----:B------:R-:W-:Y:S01]  /*38a0*/  IMAD.MOV.U32 R11, RZ, RZ, R59 ;  /* 0x000000ffff0b7224 */ /* 0x000fe200078e003b */
[----:B------:R-:W-:Y:S02]  /*38b0*/  PRMT R141, R141, 0x5410, R14 ;  /* 0x000054108d8d7816 */ /* 0x000fe4000000000e */
[----:B------:R-:W-:Y:S01]  /*38c0*/  PRMT R153, R12, 0x7610, R153 ;  /* 0x000076100c997816 */ /* 0x000fe20000000099 */
[----:B------:R-:W-:Y:S01]  /*38d0*/  IMAD.MOV.U32 R12, RZ, RZ, R62 ;  /* 0x000000ffff0c7224 */ /* 0x000fe200078e003e */
[----:B------:R-:W-:Y:S01]  /*38e0*/  PRMT R152, R152, 0x5410, R11 ;  /* 0x0000541098987816 */ /* 0x000fe2000000000b */
[----:B------:R-:W-:-:S03]  /*38f0*/  IMAD.MOV.U32 R11, RZ, RZ, R63 ;  /* 0x000000ffff0b7224 */ /* 0x000fc600078e003f */
        /* <DEDUP_REMOVED lines=13> */
[----:B-----5:R-:W-:Y:S01]  /*39d0*/  IMAD.MOV.U32 R12, RZ, RZ, R28 ;  /* 0x000000ffff0c7224 */ /* 0x020fe200078e001c */
[----:B------:R-:W-:Y:S01]  /*39e0*/  PRMT R140, R11, 0x7610, R140 ;  /* 0x000076100b8c7816 */ /* 0x000fe2000000008c */
[----:B------:R-:W-:-:S05]  /*39f0*/  IMAD.MOV.U32 R11, RZ, RZ, R29 ;  /* 0x000000ffff0b7224 */ /* 0x000fca00078e001d */
[----:B------:R-:W-:Y:S01]  /*3a00*/  PRMT R77, R11, 0x5410, R12 ;  /* 0x000054100b4d7816 */ /* 0x000fe2000000000c */
[----:B------:R-:W-:Y:S01]  /*3a10*/  IMAD.MOV.U32 R12, RZ, RZ, R32 ;  /* 0x000000ffff0c7224 */ /* 0x000fe200078e0020 */
[----:B------:R-:W-:-:S04]  /*3a20*/  MOV R11, R33 ;  /* 0x00000021000b7202 */ /* 0x000fc80000000f00 */
[----:B------:R-:W-:Y:S01]  /*3a30*/  PRMT R79, R12, 0x5410, R11 ;  /* 0x000054100c4f7816 */ /* 0x000fe2000000000b */
[----:B------:R-:W-:Y:S02]  /*3a40*/  IMAD.MOV.U32 R12, RZ, RZ, R36 ;  /* 0x000000ffff0c7224 */ /* 0x000fe400078e0024 */
[----:B------:R-:W-:-:S05]  /*3a50*/  IMAD.MOV.U32 R11, RZ, RZ, R37 ;  /* 0x000000ffff0b7224 */ /* 0x000fca00078e0025 */
        /* <DEDUP_REMOVED lines=19> */
[----:B------:R-:W-:-:S05]  /*3b90*/  IMAD.MOV.U32 R11, RZ, RZ, R42 ;  /* 0x000000ffff0b7224 */ /* 0x000fca00078e002a */
[----:B------:R-:W-:Y:S01]  /*3ba0*/  PRMT R145, R11, 0x7610, R145 ;  /* 0x000076100b917816 */ /* 0x000fe20000000091 */
[----:B------:R-:W-:-:S05]  /*3bb0*/  IMAD.MOV.U32 R11, RZ, RZ, R43 ;  /* 0x000000ffff0b7224 */ /* 0x000fca00078e002b */
[----:B------:R-:W-:Y:S02]  /*3bc0*/  PRMT R145, R145, 0x5410, R11 ;  /* 0x0000541091917816 */ /* 0x000fe4000000000b */
[----:B------:R-:W-:-:S04]  /*3bd0*/  MOV R11, R46 ;  /* 0x0000002e000b7202 */ /* 0x000fc80000000f00 */
[----:B------:R-:W-:Y:S01]  /*3be0*/  PRMT R147, R11, 0x7610, R147 ;  /* 0x000076100b937816 */ /* 0x000fe20000000093 */
[----:B------:R-:W-:-:S05]  /*3bf0*/  IMAD.MOV.U32 R11, RZ, RZ, R47 ;  /* 0x000000ffff0b7224 */ /* 0x000fca00078e002f */
[----:B------:R-:W-:Y:S01]  /*3c00*/  PRMT R147, R147, 0x5410, R11 ;  /* 0x0000541093937816 */ /* 0x000fe2000000000b */
[----:B------:R-:W-:-:S05]  /*3c10*/  IMAD.MOV.U32 R11, RZ, RZ, R50 ;  /* 0x000000ffff0b7224 */ /* 0x000fca00078e0032 */
[----:B------:R-:W-:Y:S01]  /*3c20*/  PRMT R149, R11, 0x7610, R149 ;  /* 0x000076100b957816 */ /* 0x000fe20000000095 */
[----:B------:R-:W-:-:S05]  /*3c30*/  IMAD.MOV.U32 R11, RZ, RZ, R51 ;  /* 0x000000ffff0b7224 */ /* 0x000fca00078e0033 */
[----:B------:R-:W-:Y:S01]  /*3c40*/  PRMT R149, R149, 0x5410, R11 ;  /* 0x0000541095957816 */ /* 0x000fe2000000000b */
[----:B------:R-:W-:Y:S06]  /*3c50*/  @!P2 BRA `(.L_x_464) ;  /* 0x000000000004a947 */ /* 0x000fec0003800000 */
[----:B------:R-:W-:Y:S01]  /*3c60*/  BPT.TRAP 0x1 ;  /* 0x000000040000795c */ /* 0x000fe20000300000 */
.L_x_464:
[----:B------:R-:W-:Y:S01]  /*3c70*/  IMAD R84, R18, 0x8, R2 ;  /* 0x0000000812547824 */ /* 0x000fe200078e0202 */
[----:B------:R-:W-:Y:S01]  /*3c80*/  SHF.L.U32 R85, R203, 0x1f, RZ ;  /* 0x0000001fcb557819 */ /* 0x000fe200000006ff */
[----:B------:R-:W-:Y:S03]  /*3c90*/  BSSY B1, `(.L_x_465) ;  /* 0x0000003000017945 */ /* 0x000fe60003800000 */
[----:B------:R-:W0:Y:S02]  /*3ca0*/  SYNCS.PHASECHK.TRANS64.TRYWAIT P5, [R84+URZ+0x30890], R85 ;  /* 0x03089055540075a7 */ /* 0x000e2400080a017f */
[----:B0-----:R-:W-:Y:S05]  /*3cb0*/  @!P5 BRA `(.L_x_466) ;  /* 0x000001f4007cd947 */ /* 0x001fea0003800000 */
.L_x_793:
[----:B------:R-:W-:Y:S05]  /*3cc0*/  BSYNC B1 ;  /* 0x0000000000017941 */ /* 0x000fea0003800000 */
.L_x_465:
[----:B------:R-:W-:-:S03]  /*3cd0*/  UMOV UR4, 0xffffffff ;  /* 0xffffffff00047882 */ /* 0x000fc60000000000 */
[----:B------:R-:W-:Y:S05]  /*3ce0*/  BRA.DIV UR4, `(.L_x_467) ;  /* 0x000001f604847947 */ /* 0x000fea000b800000 */
[----:B------:R1:W2:Y:S04]  /*3cf0*/  SHFL.IDX PT, R76, R116, RZ, 0x1c1f ;  /* 0x001c1fff744c7589 */ /* 0x0002a800000e0000 */
[----:B------:R1:W3:Y:S02]  /*3d00*/  SHFL.IDX PT, R11, R117, RZ, 0x1c1f ;  /* 0x001c1fff750b7589 */ /* 0x0002e400000e0000 */
.L_x_797:
[----:B------:R-:W-:Y:S04]  /*3d10*/  BSSY B1, `(.L_x_468) ;  /* 0x0000166000017945 */ /* 0x000fe80003800000 */
[----:B------:R-:W-:Y:S05]  /*3d20*/  @P3 BRA `(.L_x_469) ;  /* 0x0000001400903947 */ /* 0x000fea0003800000 */
[----:B------:R-:W-:Y:S01]  /*3d30*/  ISETP.NE.AND P3, PT, R6, RZ, PT ;  /* 0x000000ff0600720c */ /* 0x000fe20003f65270 */
[----:B------:R-:W-:-:S12]  /*3d40*/  BSSY B2, `(.L_x_470) ;  /* 0x0000039000027945 */ /* 0x000fd80003800000 */
[----:B------:R-:W-:Y:S05]  /*3d50*/  @!P3 BRA `(.L_x_471) ;  /* 0x0000000000dcb947 */ /* 0x000fea0003800000 */
[----:B------:R4:W0:Y:S01]  /*3d60*/  LDS.128 R12, [R27+0x1e000] ;  /* 0x01e000001b0c7984 */ /* 0x0008220000000c00 */
[----:B------:R-:W-:Y:S01]  /*3d70*/  ISETP.GE.AND P3, PT, R194, R118, PT ;  /* 0x00000076c200720c */ /* 0x000fe20003f66270 */
[----:B------:R-:W-:-:S12]  /*3d80*/  BSSY B3, `(.L_x_472) ;  /* 0x0000031000037945 */ /* 0x000fd80003800000 */
[----:B----4-:R-:W-:Y:S05]  /*3d90*/  @P3 BRA `(.L_x_473) ;  /* 0x0000000000bc3947 */ /* 0x010fea0003800000 */
[--C-:B------:R-:W-:Y:S02]  /*3da0*/  SHF.R.U64 R72, R72, 0x10, R73.reuse ;  /* 0x0000001048487819 */ /* 0x100fe40000001249 */
[----:B------:R-:W-:Y:S02]  /*3db0*/  SHF.R.U32.HI R134, RZ, 0x10, R73 ;  /* 0x00000010ff867819 */ /* 0x000fe40000011649 */
[--C-:B------:R-:W-:Y:S02]  /*3dc0*/  SHF.R.U64 R73, R74, 0x10, R75.reuse ;  /* 0x000000104a497819 */ /* 0x100fe4000000124b */
[----:B------:R-:W-:Y:S02]  /*3dd0*/  SHF.R.U32.HI R74, RZ, 0x10, R75 ;  /* 0x00000010ff4a7819 */ /* 0x000fe4000001164b */
[----:B------:R-:W-:Y:S02]  /*3de0*/  PRMT R75, R140, 0x5410, R73 ;  /* 0x000054108c4b7816 */ /* 0x000fe40000000049 */
[----:B------:R-:W-:-:S02]  /*3df0*/  PRMT R134, R141, 0x5432, R134 ;  /* 0x000054328d867816 */ /* 0x000fc40000000086 */
[----:B------:R-:W-:Y:S02]  /*3e00*/  PRMT R73, R142, 0x5432, R74 ;  /* 0x000054328e497816 */ /* 0x000fe4000000004a */
[----:B------:R-:W-:Y:S01]  /*3e10*/  PRMT R72, R140, 0x5432, R72 ;  /* 0x000054328c487816 */ /* 0x000fe20000000048 */
[C---:B0-----:R-:W-:Y:S01]  /*3e20*/  IMAD.U32 R140, R13.reuse, 0x10000, RZ ;  /* 0x000100000d8c7824 */ /* 0x041fe200078e00ff */
[----:B------:R-:W-:Y:S02]  /*3e30*/  LOP3.LUT R142, R13, 0xffff0000, RZ, 0xc0, !PT ;  /* 0xffff00000d8e7812 */ /* 0x000fe400078ec0ff */
[C---:B------:R-:W-:Y:S01]  /*3e40*/  LOP3.LUT R141, R75.reuse, 0xffff0000, RZ, 0xc0, !PT ;  /* 0xffff00004b8d7812 */ /* 0x040fe200078ec0ff */
[----:B------:R-:W-:Y:S01]  /*3e50*/  IMAD.U32 R75, R75, 0x10000, RZ ;  /* 0x000100004b4b7824 */ /* 0x000fe200078e00ff */
[C---:B------:R-:W-:Y:S01]  /*3e60*/  LOP3.LUT R13, R72.reuse, 0xffff0000, RZ, 0xc0, !PT ;  /* 0xffff0000480d7812 */ /* 0x040fe200078ec0ff */
[----:B------:R-:W-:Y:S02]  /*3e70*/  IMAD.U32 R72, R72, 0x10000, RZ ;  /* 0x0001000048487824 */ /* 0x000fe400078e00ff */
[----:B------:R-:W-:-:S04]  /*3e80*/  FMUL.FTZ R74, R142, R141 ;  /* 0x0000008d8e4a7220 */ /* 0x000fc80000410000 */
[-C--:B------:R-:W-:Y:S01]  /*3e90*/  FFMA.FTZ R74, R140, R13.reuse, -R74 ;  /* 0x0000000d8c4a7223 */ /* 0x080fe2000001084a */
[----:B------:R-:W-:Y:S01]  /*3ea0*/  FMUL.FTZ R13, R142, R13 ;  /* 0x0000000d8e0d7220 */ /* 0x000fe20000410000 */
[C---:B------:R-:W-:Y:S01]  /*3eb0*/  IMAD.U32 R142, R134.reuse, 0x10000, RZ ;  /* 0x00010000868e7824 */ /* 0x040fe200078e00ff */
[----:B------:R-:W-:Y:S02]  /*3ec0*/  LOP3.LUT R134, R134, 0xffff0000, RZ, 0xc0, !PT ;  /* 0xffff000086867812 */ /* 0x000fe400078ec0ff */
[----:B------:R-:W-:Y:S01]  /*3ed0*/  FFMA.FTZ R13, R140, R141, R13 ;  /* 0x0000008d8c0d7223 */ /* 0x000fe2000001000d */
[C---:B------:R-:W-:Y:S01]  /*3ee0*/  LOP3.LUT R141, R14.reuse, 0xffff0000, RZ, 0xc0, !PT ;  /* 0xffff00000e8d7812 */ /* 0x040fe200078ec0ff */
[C---:B------:R-:W-:Y:S01]  /*3ef0*/  IMAD.U32 R140, R73.reuse, 0x10000, RZ ;  /* 0x00010000498c7824 */ /* 0x040fe200078e00ff */
[----:B------:R-:W-:Y:S01]  /*3f00*/  LOP3.LUT R73, R73, 0xffff0000, RZ, 0xc0, !PT ;  /* 0xffff000049497812 */ /* 0x000fe200078ec0ff */
[----:B------:R-:W-:Y:S01]  /*3f10*/  IMAD.U32 R14, R14, 0x10000, RZ ;  /* 0x000100000e0e7824 */ /* 0x000fe200078e00ff */
[----:B------:R-:W-:Y:S01]  /*3f20*/  F2FP.BF16.F32.PACK_AB R13, R13, R74 ;  /* 0x0000004a0d0d723e */ /* 0x000fe200000010ff */
[C---:B------:R-:W-:Y:S01]  /*3f30*/  FMUL.FTZ R143, R141.reuse, R140 ;  /* 0x0000008c8d8f7220 */ /* 0x040fe20000410000 */
[----:B------:R-:W-:-:S03]  /*3f40*/  FMUL.FTZ R141, R141, R142 ;  /* 0x0000008e8d8d7220 */ /* 0x000fc60000410000 */
[C---:B------:R-:W-:Y:S01]  /*3f50*/  FFMA.FTZ R143, R14.reuse, R142, -R143 ;  /* 0x0000008e0e8f7223 */ /* 0x040fe2000001088f */
[----:B------:R-:W-:Y:S01]  /*3f60*/  FFMA.FTZ R141, R14, R140, R141 ;  /* 0x0000008c0e8d7223 */ /* 0x000fe2000001008d */
[C---:B------:R-:W-:Y:S01]  /*3f70*/  LOP3.LUT R14, R15.reuse, 0xffff0000, RZ, 0xc0, !PT ;  /* 0xffff00000f0e7812 */ /* 0x040fe200078ec0ff */
[----:B------:R-:W-:-:S03]  /*3f80*/  IMAD.U32 R15, R15, 0x10000, RZ ;  /* 0x000100000f0f7824 */ /* 0x000fc600078e00ff */
        /* <DEDUP_REMOVED lines=11> */
[----:B------:R-:W-:-:S05]  /*4040*/  FFMA.FTZ R15, R12, R75, R15 ;  /* 0x0000004b0c0f7223 */ /* 0x000fca000001000f */
[----:B------:R-:W-:Y:S01]  /*4050*/  F2FP.BF16.F32.PACK_AB R73, R15, R73 ;  /* 0x000000490f49723e */ /* 0x000fe200000010ff */
[----:B------:R-:W-:Y:S02]  /*4060*/  IMAD.MOV.U32 R15, RZ, RZ, R14 ;  /* 0x000000ffff0f7224 */ /* 0x000fe400078e000e */
[----:B------:R-:W-:Y:S02]  /*4070*/  IMAD.MOV.U32 R14, RZ, RZ, R141 ;  /* 0x000000ffff0e7224 */ /* 0x000fe400078e008d */
[----:B------:R-:W-:-:S07]  /*4080*/  IMAD.MOV.U32 R12, RZ, RZ, R73 ;  /* 0x000000ffff0c7224 */ /* 0x000fce00078e0049 */
.L_x_473:
[----:B------:R-:W-:Y:S05]  /*4090*/  BSYNC B3 ;  /* 0x0000000000037941 */ /* 0x000fea0003800000 */
.L_x_472:
[----:B---3--:R-:W-:-:S04]  /*40a0*/  LEA R72, P3, R16, R11, 0x1 ;  /* 0x0000000b10487211 */ /* 0x008fc800078608ff */
[----:B--2---:R-:W-:-:S05]  /*40b0*/  LEA.HI.X R73, R16, R76, R17, 0x1, P3 ;  /* 0x0000004c10497211 */ /* 0x004fca00018f0c11 */
[----:B0-----:R4:W-:Y:S04]  /*40c0*/  ST.E.128 desc[UR48][R72.64], R12 ;  /* 0x0000000c48007985 */ /* 0x0019e8000c101d30 */
.L_x_471:
[----:B------:R-:W-:Y:S05]  /*40d0*/  BSYNC B2 ;  /* 0x0000000000027941 */ /* 0x000fea0003800000 */
.L_x_470:
[----:B------:R-:W-:Y:S01]  /*40e0*/  ISETP.NE.AND P3, PT, R7, RZ, PT ;  /* 0x000000ff0700720c */ /* 0x000fe20003f65270 */
[----:B------:R-:W-:-:S12]  /*40f0*/  BSSY B2, `(.L_x_474) ;  /* 0x000003b000027945 */ /* 0x000fd80003800000 */
[----:B------:R-:W-:Y:S05]  /*4100*/  @!P3 BRA `(.L_x_475) ;  /* 0x0000000000e4b947 */ /* 0x000fea0003800000 */
[----:B----4-:R4:W0:Y:S01]  /*4110*/  LDS.128 R12, [R80+0x1e000] ;  /* 0x01e00000500c7984 */ /* 0x0108220000000c00 */
[----:B------:R-:W-:Y:S01]  /*4120*/  ISETP.GE.AND P3, PT, R208, R118, PT ;  /* 0x00000076d000720c */ /* 0x000fe20003f66270 */
[----:B------:R-:W-:-:S12]  /*4130*/  BSSY B3, `(.L_x_476) ;  /* 0x0000031000037945 */ /* 0x000fd80003800000 */
[----:B----4-:R-:W-:Y:S05]  /*4140*/  @P3 BRA `(.L_x_477) ;  /* 0x0000000000bc3947 */ /* 0x010fea0003800000 */
[--C-:B------:R-:W-:Y:S01]  /*4150*/  SHF.R.U64 R68, R68, 0x10, R69.reuse ;  /* 0x0000001044447819 */ /* 0x100fe20000001245 */
[----:B0-----:R-:W-:Y:S01]  /*4160*/  IMAD.U32 R73, R13, 0x10000, RZ ;  /* 0x000100000d497824 */ /* 0x001fe200078e00ff */
[----:B------:R-:W-:Y:S02]  /*4170*/  SHF.R.U32.HI R72, RZ, 0x10, R69 ;  /* 0x00000010ff487819 */ /* 0x000fe40000011645 */
[--C-:B------:R-:W-:Y:S02]  /*4180*/  SHF.R.U64 R69, R70, 0x10, R71.reuse ;  /* 0x0000001046457819 */ /* 0x100fe40000001247 */
[----:B------:R-:W-:Y:S02]  /*4190*/  SHF.R.U32.HI R70, RZ, 0x10, R71 ;  /* 0x00000010ff467819 */ /* 0x000fe40000011647 */
[----:B------:R-:W-:Y:S02]  /*41a0*/  PRMT R71, R157, 0x5410, R69 ;  /* 0x000054109d477816 */ /* 0x000fe40000000045 */
[----:B------:R-:W-:-:S02]  /*41b0*/  PRMT R68, R158, 0x5432, R68 ;  /* 0x000054329e447816 */ /* 0x000fc40000000044 */
[----:B------:R-:W-:Y:S02]  /*41c0*/  LOP3.LUT R75, R13, 0xffff0000, RZ, 0xc0, !PT ;  /* 0xffff00000d4b7812 */ /* 0x000fe400078ec0ff */
[C---:B------:R-:W-:Y:S01]  /*41d0*/  LOP3.LUT R74, R71.reuse, 0xffff0000, RZ, 0xc0, !PT ;  /* 0xffff0000474a7812 */ /* 0x040fe200078ec0ff */
[----:B------:R-:W-:Y:S01]  /*41e0*/  IMAD.U32 R71, R71, 0x10000, RZ ;  /* 0x0001000047477824 */ /* 0x000fe200078e00ff */
[----:B------:R-:W-:Y:S02]  /*41f0*/  PRMT R69, R161, 0x5432, R70 ;  /* 0x00005432a1457816 */ /* 0x000fe40000000046 */
[C---:B------:R-:W-:Y:S01]  /*4200*/  LOP3.LUT R13, R68.reuse, 0xffff0000, RZ, 0xc0, !PT ;  /* 0xffff0000440d7812 */ /* 0x040fe200078ec0ff */
[----:B------:R-:W-:Y:S01]  /*4210*/  FMUL.FTZ R70, R75, R74 ;  /* 0x0000004a4b467220 */ /* 0x000fe20000410000 */
[----:B------:R-:W-:Y:S01]  /*4220*/  PRMT R72, R159, 0x5432, R72 ;  /* 0x000054329f487816 */ /* 0x000fe20000000048 */
[----:B------:R-:W-:Y:S02]  /*4230*/  IMAD.U32 R68, R68, 0x10000, RZ ;  /* 0x0001000044447824 */ /* 0x000fe400078e00ff */
[-C--:B------:R-:W-:Y:S01]  /*4240*/  FFMA.FTZ R70, R73, R13.reuse, -R70 ;  /* 0x0000000d49467223 */ /* 0x080fe20000010846 */
[----:B------:R-:W-:Y:S01]  /*4250*/  FMUL.FTZ R13, R75, R13 ;  /* 0x0000000d4b0d7220 */ /* 0x000fe20000410000 */
[C---:B------:R-:W-:Y:S01]  /*4260*/  IMAD.U32 R75, R72.reuse, 0x10000, RZ ;  /* 0x00010000484b7824 */ /* 0x040fe200078e00ff */
[----:B------:R-:W-:-:S02]  /*4270*/  LOP3.LUT R72, R72, 0xffff0000, RZ, 0xc0, !PT ;  /* 0xffff000048487812 */ /* 0x000fc400078ec0ff */
[----:B------:R-:W-:Y:S01]  /*4280*/  FFMA.FTZ R13, R73, R74, R13 ;  /* 0x0000004a490d7223 */ /* 0x000fe2000001000d */
[C---:B------:R-:W-:Y:S01]  /*4290*/  LOP3.LUT R74, R14.reuse, 0xffff0000, RZ, 0xc0, !PT ;  /* 0xffff00000e4a7812 */ /* 0x040fe200078ec0ff */
[----:B------:R-:W-:Y:S01]  /*42a0*/  IMAD.U32 R14, R14, 0x10000, RZ ;  /* 0x000100000e0e7824 */ /* 0x000fe200078e00ff */
[C---:B------:R-:W-:Y:S02]  /*42b0*/  SHF.L.U32 R73, R69.reuse, 0x10, RZ ;  /* 0x0000001045497819 */ /* 0x040fe400000006ff */
[----:B------:R-:W-:Y:S02]  /*42c0*/  LOP3.LUT R69, R69, 0xffff0000, RZ, 0xc0, !PT ;  /* 0xffff000045457812 */ /* 0x000fe400078ec0ff */
        /* <DEDUP_REMOVED lines=23> */
.L_x_477:
[----:B------:R-:W-:Y:S05]  /*4440*/  BSYNC B3 ;  /* 0x0000000000037941 */ /* 0x000fea0003800000 */
.L_x_476:
[----:B------:R-:W-:Y:S02]  /*4450*/  IMAD.SHL.U32 R70, R197, 0x8, RZ ;  /* 0x00000008c5467824 */ /* 0x000fe400078e00ff */
[----:B---3--:R-:W-:Y:S02]  /*4460*/  IMAD.MOV.U32 R68, RZ, RZ, R11 ;  /* 0x000000ffff447224 */ /* 0x008fe400078e000b */
[----:B--2---:R-:W-:Y:S02]  /*4470*/  IMAD.MOV.U32 R69, RZ, RZ, R76 ;  /* 0x000000ffff457224 */ /* 0x004fe400078e004c */
[----:B------:R-:W-:-:S05]  /*4480*/  IMAD.WIDE R68, R70, 0x2, R68 ;  /* 0x0000000246447825 */ /* 0x000fca00078e0244 */
[----:B0-----:R0:W-:Y:S02]  /*4490*/  ST.E.128 desc[UR48][R68.64], R12 ;  /* 0x0000000c44007985 */ /* 0x0011e4000c101d30 */
.L_x_475:
[----:B------:R-:W-:Y:S05]  /*44a0*/  BSYNC B2 ;  /* 0x0000000000027941 */ /* 0x000fea0003800000 */
.L_x_474:
[----:B------:R-:W-:Y:S01]  /*44b0*/  ISETP.NE.AND P3, PT, R8, RZ, PT ;  /* 0x000000ff0800720c */ /* 0x000fe20003f65270 */
[----:B------:R-:W-:-:S12]  /*44c0*/  BSSY B2, `(.L_x_478) ;  /* 0x000003b000027945 */ /* 0x000fd80003800000 */
[----:B------:R-:W-:Y:S05]  /*44d0*/  @!P3 BRA `(.L_x_479) ;  /* 0x0000000000e4b947 */ /* 0x000fea0003800000 */
[----:B0---4-:R0:W4:Y:S01]  /*44e0*/  LDS.128 R12, [R27+0x21000] ;  /* 0x021000001b0c7984 */ /* 0x0111220000000c00 */
[----:B------:R-:W-:Y:S01]  /*44f0*/  ISETP.GE.AND P3, PT, R206, R118, PT ;  /* 0x00000076ce00720c */ /* 0x000fe20003f66270 */
[----:B------:R-:W-:-:S12]  /*4500*/  BSSY B3, `(.L_x_480) ;  /* 0x0000031000037945 */ /* 0x000fd80003800000 */
[----:B0-----:R-:W-:Y:S05]  /*4510*/  @P3 BRA `(.L_x_481) ;  /* 0x0000000000bc3947 */ /* 0x001fea0003800000 */
[--C-:B------:R-:W-:Y:S01]  /*4520*/  SHF.R.U64 R64, R64, 0x10, R65.reuse ;  /* 0x0000001040407819 */ /* 0x100fe20000001241 */
[----:B----4-:R-:W-:Y:S01]  /*4530*/  IMAD.U32 R69, R13, 0x10000, RZ ;  /* 0x000100000d457824 */ /* 0x010fe200078e00ff */
[----:B------:R-:W-:Y:S02]  /*4540*/  SHF.R.U32.HI R68, RZ, 0x10, R65 ;  /* 0x00000010ff447819 */ /* 0x000fe40000011641 */
[--C-:B------:R-:W-:Y:S02]  /*4550*/  SHF.R.U64 R65, R66, 0x10, R67.reuse ;  /* 0x0000001042417819 */ /* 0x100fe40000001243 */
[----:B------:R-:W-:Y:S02]  /*4560*/  SHF.R.U32.HI R66, RZ, 0x10, R67 ;  /* 0x00000010ff427819 */ /* 0x000fe40000011643 */
[C---:B------:R-:W-:Y:S02]  /*4570*/  PRMT R67, R156.reuse, 0x5410, R65 ;  /* 0x000054109c437816 */ /* 0x040fe40000000041 */
        /* <DEDUP_REMOVED lines=23> */
[C---:B------:R-:W-:Y:S02]  /*46f0*/  LOP3.LUT R14, R15.reuse, 0xffff0000, RZ, 0xc0, !PT ;  /* 0xffff00000f0e7812 */ /* 0x040fe400078ec0ff */
[----:B------:R-:W-:Y:S02]  /*4700*/  SHF.L.U32 R15, R15, 0x10, RZ ;  /* 0x000000100f0f7819 */ /* 0x000fe400000006ff */
        /* <DEDUP_REMOVED lines=16> */
.L_x_481:
[----:B------:R-:W-:Y:S05]  /*4810*/  BSYNC B3 ;  /* 0x0000000000037941 */ /* 0x000fea0003800000 */
.L_x_480:
[----:B------:R-:W-:Y:S02]  /*4820*/  IMAD.SHL.U32 R66, R198, 0x8, RZ ;  /* 0x00000008c6427824 */ /* 0x000fe400078e00ff */
[----:B---3--:R-:W-:Y:S02]  /*4830*/  IMAD.MOV.U32 R64, RZ, RZ, R11 ;  /* 0x000000ffff407224 */ /* 0x008fe400078e000b */
[----:B--2---:R-:W-:Y:S02]  /*4840*/  IMAD.MOV.U32 R65, RZ, RZ, R76 ;  /* 0x000000ffff417224 */ /* 0x004fe400078e004c */
[----:B------:R-:W-:-:S05]  /*4850*/  IMAD.WIDE R64, R66, 0x2, R64 ;  /* 0x0000000242407825 */ /* 0x000fca00078e0240 */
[----:B----4-:R0:W-:Y:S02]  /*4860*/  ST.E.128 desc[UR48][R64.64], R12 ;  /* 0x0000000c40007985 */ /* 0x0101e4000c101d30 */
.L_x_479:
[----:B------:R-:W-:Y:S05]  /*4870*/  BSYNC B2 ;  /* 0x0000000000027941 */ /* 0x000fea0003800000 */
.L_x_478:
        /* <DEDUP_REMOVED lines=18> */
[----:B------:R-:W-:Y:S01]  /*49a0*/  LOP3.LUT R13, R60, 0xffff0000, RZ, 0xc0, !PT ;  /* 0xffff00003c0d7812 */ /* 0x000fe200078ec0ff */
        /* <DEDUP_REMOVED lines=35> */
.L_x_485:
[----:B------:R-:W-:Y:S05]  /*4be0*/  BSYNC B3 ;  /* 0x0000000000037941 */ /* 0x000fea0003800000 */
.L_x_484:
[----:B---3--:R-:W-:-:S04]  /*4bf0*/  LEA R60, P3, R22, R11, 0x1 ;  /* 0x0000000b163c7211 */ /* 0x008fc800078608ff */
[----:B--2---:R-:W-:-:S05]  /*4c00*/  LEA.HI.X R61, R22, R76, R201, 0x1, P3 ;  /* 0x0000004c163d7211 */ /* 0x004fca00018f0cc9 */
[----:B----4-:R0:W-:Y:S04]  /*4c10*/  ST.E.128 desc[UR48][R60.64], R12 ;  /* 0x0000000c3c007985 */ /* 0x0101e8000c101d30 */
.L_x_483:
[----:B------:R-:W-:Y:S05]  /*4c20*/  BSYNC B2 ;  /* 0x0000000000027941 */ /* 0x000fea0003800000 */
.L_x_482:
[----:B------:R-:W-:Y:S01]  /*4c30*/  ISETP.NE.AND P3, PT, R10, RZ, PT ;  /* 0x000000ff0a00720c */ /* 0x000fe20003f65270 */
[----:B------:R-:W-:-:S12]  /*4c40*/  BSSY B2, `(.L_x_486) ;  /* 0x0000039000027945 */ /* 0x000fd80003800000 */
[----:B------:R-:W-:Y:S05]  /*4c50*/  @!P3 BRA `(.L_x_487) ;  /* 0x0000000000dcb947 */ /* 0x000fea0003800000 */
[----:B0---4-:R0:W4:Y:S01]  /*4c60*/  LDS.128 R12, [R27+0x24000] ;  /* 0x024000001b0c7984 */ /* 0x0111220000000c00 */
[----:B------:R-:W-:Y:S01]  /*4c70*/  ISETP.GE.AND P3, PT, R205, R118, PT ;  /* 0x00000076cd00720c */ /* 0x000fe20003f66270 */
[----:B------:R-:W-:-:S12]  /*4c80*/  BSSY B3, `(.L_x_488) ;  /* 0x0000031000037945 */ /* 0x000fd80003800000 */
[----:B0-----:R-:W-:Y:S05]  /*4c90*/  @P3 BRA `(.L_x_489) ;  /* 0x0000000000bc3947 */ /* 0x001fea0003800000 */
[----:B------:R-:W-:Y:S02]  /*4ca0*/  SHF.R.U64 R56, R56, 0x10, R57 ;  /* 0x0000001038387819 */ /* 0x000fe40000001239 */
[--C-:B------:R-:W-:Y:S02]  /*4cb0*/  SHF.R.U64 R60, R58, 0x10, R59.reuse ;  /* 0x000000103a3c7819 */ /* 0x100fe4000000123b */
[C---:B------:R-:W-:Y:S02]  /*4cc0*/  PRMT R56, R153.reuse, 0x5432, R56 ;  /* 0x0000543299387816 */ /* 0x040fe40000000038 */
[----:B------:R-:W-:Y:S02]  /*4cd0*/  PRMT R153, R153, 0x5410, R60 ;  /* 0x0000541099997816 */ /* 0x000fe4000000003c */
[----:B------:R-:W-:Y:S02]  /*4ce0*/  SHF.R.U32.HI R58, RZ, 0x10, R59 ;  /* 0x00000010ff3a7819 */ /* 0x000fe4000001163b */
[C---:B----4-:R-:W-:Y:S01]  /*4cf0*/  LOP3.LUT R62, R13.reuse, 0xffff0000, RZ, 0xc0, !PT ;  /* 0xffff00000d3e7812 */ /* 0x050fe200078ec0ff */
[----:B------:R-:W-:Y:S01]  /*4d00*/  IMAD.U32 R13, R13, 0x10000, RZ ;  /* 0x000100000d0d7824 */ /* 0x000fe200078e00ff */
[C---:B------:R-:W-:Y:S01]  /*4d10*/  LOP3.LUT R59, R153.reuse, 0xffff0000, RZ, 0xc0, !PT ;  /* 0xffff0000993b7812 */ /* 0x040fe200078ec0ff */
[----:B------:R-:W-:Y:S01]  /*4d20*/  IMAD.U32 R153, R153, 0x10000, RZ ;  /* 0x0001000099997824 */ /* 0x000fe200078e00ff */
[C---:B------:R-:W-:Y:S01]  /*4d30*/  LOP3.LUT R60, R56.reuse, 0xffff0000, RZ, 0xc0, !PT ;  /* 0xffff0000383c7812 */ /* 0x040fe200078ec0ff */
[----:B------:R-:W-:Y:S01]  /*4d40*/  IMAD.U32 R56, R56, 0x10000, RZ ;  /* 0x0001000038387824 */ /* 0x000fe200078e00ff */
[----:B------:R-:W-:Y:S01]  /*4d50*/  SHF.R.U32.HI R57, RZ, 0x10, R57 ;  /* 0x00000010ff397819 */ /* 0x000fe20000011639 */
[-C--:B------:R-:W-:Y:S01]  /*4d60*/  FMUL.FTZ R61, R62, R59.reuse ;  /* 0x0000003b3e3d7220 */ /* 0x080fe20000410000 */
[----:B------:R-:W-:Y:S01]  /*4d70*/  PRMT R58, R152, 0x5432, R58 ;  /* 0x00005432983a7816 */ /* 0x000fe2000000003a */
[-C--:B------:R-:W-:Y:S01]  /*4d80*/  FMUL.FTZ R62, R62, R60.reuse ;  /* 0x0000003c3e3e7220 */ /* 0x080fe20000410000 */
[----:B------:R-:W-:Y:S01]  /*4d90*/  PRMT R57, R152, 0x5410, R57 ;  /* 0x0000541098397816 */ /* 0x000fe20000000039 */
[C---:B------:R-:W-:Y:S01]  /*4da0*/  FFMA.FTZ R61, R13.reuse, R60, -R61 ;  /* 0x0000003c0d3d7223 */ /* 0x040fe2000001083d */
[----:B------:R-:W-:Y:S01]  /*4db0*/  LOP3.LUT R63, R14, 0xffff0000, RZ, 0xc0, !PT ;  /* 0xffff00000e3f7812 */ /* 0x000fe200078ec0ff */
[----:B------:R-:W-:Y:S01]  /*4dc0*/  FFMA.FTZ R62, R13, R59, R62 ;  /* 0x0000003b0d3e7223 */ /* 0x000fe2000001003e */
[C---:B------:R-:W-:Y:S01]  /*4dd0*/  IMAD.U32 R59, R58.reuse, 0x10000, RZ ;  /* 0x000100003a3b7824 */ /* 0x040fe200078e00ff */
[----:B------:R-:W-:Y:S01]  /*4de0*/  LOP3.LUT R58, R58, 0xffff0000, RZ, 0xc0, !PT ;  /* 0xffff00003a3a7812 */ /* 0x000fe200078ec0ff */
[C---:B------:R-:W-:Y:S01]  /*4df0*/  IMAD.U32 R60, R57.reuse, 0x10000, RZ ;  /* 0x00010000393c7824 */ /* 0x040fe200078e00ff */
[----:B------:R-:W-:Y:S01]  /*4e00*/  LOP3.LUT R57, R57, 0xffff0000, RZ, 0xc0, !PT ;  /* 0xffff000039397812 */ /* 0x000fe200078ec0ff */
[----:B------:R-:W-:-:S02]  /*4e10*/  IMAD.U32 R13, R14, 0x10000, RZ ;  /* 0x000100000e0d7824 */ /* 0x000fc400078e00ff */
[C---:B------:R-:W-:Y:S01]  /*4e20*/  FMUL.FTZ R14, R63.reuse, R59 ;  /* 0x0000003b3f0e7220 */ /* 0x040fe20000410000 */
[-C--:B------:R-:W-:Y:S01]  /*4e30*/  FMUL.FTZ R63, R63, R60.reuse ;  /* 0x0000003c3f3f7220 */ /* 0x080fe20000410000 */
[----:B------:R-:W-:Y:S02]  /*4e40*/  F2FP.BF16.F32.PACK_AB R61, R62, R61 ;  /* 0x0000003d3e3d723e */ /* 0x000fe400000010ff */
        /* <DEDUP_REMOVED lines=20> */
.L_x_489:
[----:B------:R-:W-:Y:S05]  /*4f90*/  BSYNC B3 ;  /* 0x0000000000037941 */ /* 0x000fea0003800000 */
.L_x_488:
[----:B---3--:R-:W-:-:S04]  /*4fa0*/  LEA R56, P3, R19, R11, 0x1 ;  /* 0x0000000b13387211 */ /* 0x008fc800078608ff */
[----:B--2---:R-:W-:-:S05]  /*4fb0*/  LEA.HI.X R57, R19, R76, R200, 0x1, P3 ;  /* 0x0000004c13397211 */ /* 0x004fca00018f0cc8 */
[----:B----4-:R0:W-:Y:S04]  /*4fc0*/  ST.E.128 desc[UR48][R56.64], R12 ;  /* 0x0000000c38007985 */ /* 0x0101e8000c101d30 */
.L_x_487:
[----:B------:R-:W-:Y:S05]  /*4fd0*/  BSYNC B2 ;  /* 0x0000000000027941 */ /* 0x000fea0003800000 */
.L_x_486:
[----:B------:R-:W-:-:S13]  /*4fe0*/  ISETP.NE.AND P3, PT, R20, RZ, PT ;  /* 0x000000ff1400720c */ /* 0x000fda0003f65270 */
[----:B------:R-:W-:Y:S05]  /*4ff0*/  @!P3 BRA `(.L_x_469) ;  /* 0x0000000000dcb947 */ /* 0x000fea0003800000 */
[----:B0---4-:R0:W4:Y:S01]  /*5000*/  LDS.128 R12, [R80+0x24000] ;  /* 0x02400000500c7984 */ /* 0x0111220000000c00 */
[C---:B---3--:R-:W-:Y:S01]  /*5010*/  LEA R56, P3, R23.reuse, R11, 0x1 ;  /* 0x0000000b17387211 */ /* 0x048fe200078608ff */
[----:B------:R-:W-:Y:S03]  /*5020*/  BSSY B2, `(.L_x_490) ;  /* 0x0000033000027945 */ /* 0x000fe60003800000 */
[----:B--2---:R-:W-:Y:S02]  /*5030*/  LEA.HI.X R57, R23, R76, R199, 0x1, P3 ;  /* 0x0000004c17397211 */ /* 0x004fe400018f0cc7 */
[----:B------:R-:W-:-:S13]  /*5040*/  ISETP.GE.AND P3, PT, R209, R118, PT ;  /* 0x00000076d100720c */ /* 0x000fda0003f66270 */
[----:B0-----:R-:W-:Y:S05]  /*5050*/  @P3 BRA `(.L_x_491) ;  /* 0x0000000000bc3947 */ /* 0x001fea0003800000 */
[--C-:B------:R-:W-:Y:S02]  /*5060*/  SHF.R.U64 R11, R52, 0x10, R53.reuse ;  /* 0x00000010340b7819 */ /* 0x100fe40000001235 */
[----:B------:R-:W-:Y:S02]  /*5070*/  SHF.R.U32.HI R52, RZ, 0x10, R53 ;  /* 0x00000010ff347819 */ /* 0x000fe40000011635 */
[----:B------:R-:W-:Y:S02]  /*5080*/  SHF.R.U64 R53, R54, 0x10, R55 ;  /* 0x0000001036357819 */ /* 0x000fe40000001237 */
[----:B------:R-:W-:Y:S02]  /*5090*/  PRMT R11, R150, 0x5410, R11 ;  /* 0x00005410960b7816 */ /* 0x000fe4000000000b */
[----:B------:R-:W-:Y:S02]  /*50a0*/  PRMT R53, R151, 0x5410, R53 ;  /* 0x0000541097357816 */ /* 0x000fe40000000035 */
[----:B------:R-:W-:-:S02]  /*50b0*/  SHF.R.U32.HI R54, RZ, 0x10, R55 ;  /* 0x00000010ff367819 */ /* 0x000fc40000011637 */
[C---:B----4-:R-:W-:Y:S01]  /*50c0*/  LOP3.LUT R60, R13.reuse, 0xffff0000, RZ, 0xc0, !PT ;  /* 0xffff00000d3c7812 */ /* 0x050fe200078ec0ff */
[----:B------:R-:W-:Y:S01]  /*50d0*/  IMAD.U32 R13, R13, 0x10000, RZ ;  /* 0x000100000d0d7824 */ /* 0x000fe200078e00ff */
[C---:B------:R-:W-:Y:S01]  /*50e0*/  LOP3.LUT R55, R53.reuse, 0xffff0000, RZ, 0xc0, !PT ;  /* 0xffff000035377812 */ /* 0x040fe200078ec0ff */
[----:B------:R-:W-:Y:S01]  /*50f0*/  IMAD.U32 R53, R53, 0x10000, RZ ;  /* 0x0001000035357824 */ /* 0x000fe200078e00ff */
[C---:B------:R-:W-:Y:S01]  /*5100*/  LOP3.LUT R58, R11.reuse, 0xffff0000, RZ, 0xc0, !PT ;  /* 0xffff00000b3a7812 */ /* 0x040fe200078ec0ff */
[----:B------:R-:W-:Y:S01]  /*5110*/  IMAD.U32 R11, R11, 0x10000, RZ ;  /* 0x000100000b0b7824 */ /* 0x000fe200078e00ff */
[----:B------:R-:W-:Y:S01]  /*5120*/  PRMT R54, R151, 0x5432, R54 ;  /* 0x0000543297367816 */ /* 0x000fe20000000036 */
[-C--:B------:R-:W-:Y:S01]  /*5130*/  FMUL.FTZ R59, R60, R55.reuse ;  /* 0x000000373c3b7220 */ /* 0x080fe20000410000 */
[----:B------:R-:W-:Y:S01]  /*5140*/  PRMT R52, R150, 0x5432, R52 ;  /* 0x0000543296347816 */ /* 0x000fe20000000034 */
[-C--:B------:R-:W-:Y:S01]  /*5150*/  FMUL.FTZ R60, R60, R58.reuse ;  /* 0x0000003a3c3c7220 */ /* 0x080fe20000410000 */
[----:B------:R-:W-:Y:S01]  /*5160*/  LOP3.LUT R61, R14, 0xffff0000, RZ, 0xc0, !PT ;  /* 0xffff00000e3d7812 */ /* 0x000fe200078ec0ff */
[C---:B------:R-:W-:Y:S01]  /*5170*/  FFMA.FTZ R59, R13.reuse, R58, -R59 ;  /* 0x0000003a0d3b7223 */ /* 0x040fe2000001083b */
[----:B------:R-:W-:Y:S01]  /*5180*/  SHF.L.U32 R58, R52, 0x10, RZ ;  /* 0x00000010343a7819 */ /* 0x000fe200000006ff */
[----:B------:R-:W-:Y:S01]  /*5190*/  FFMA.FTZ R60, R13, R55, R60 ;  /* 0x000000370d3c7223 */ /* 0x000fe2000001003c */
[C---:B------:R-:W-:Y:S01]  /*51a0*/  IMAD.U32 R55, R54.reuse, 0x10000, RZ ;  /* 0x0001000036377824 */ /* 0x040fe200078e00ff */
[----:B------:R-:W-:Y:S01]  /*51b0*/  LOP3.LUT R54, R54, 0xffff0000, RZ, 0xc0, !PT ;  /* 0xffff000036367812 */ /* 0x000fe200078ec0ff */
[----:B------:R-:W-:Y:S01]  /*51c0*/  IMAD.U32 R13, R14, 0x10000, RZ ;  /* 0x000100000e0d7824 */ /* 0x000fe200078e00ff */
[----:B------:R-:W-:Y:S01]  /*51d0*/  LOP3.LUT R52, R52, 0xffff0000, RZ, 0xc0, !PT ;  /* 0xffff000034347812 */ /* 0x000fe200078ec0ff */
[C---:B------:R-:W-:Y:S01]  /*51e0*/  FMUL.FTZ R14, R61.reuse, R55 ;  /* 0x000000373d0e7220 */ /* 0x040fe20000410000 */
[----:B------:R-:W-:Y:S01]  /*51f0*/  FMUL.FTZ R61, R61, R58 ;  /* 0x0000003a3d3d7220 */ /* 0x000fe20000410000 */
[----:B------:R-:W-:-:S02]  /*5200*/  F2FP.BF16.F32.PACK_AB R59, R60, R59 ;  /* 0x0000003b3c3b723e */ /* 0x000fc400000010ff */
        /* <DEDUP_REMOVED lines=20> */
.L_x_491:
[----:B------:R-:W-:Y:S05]  /*5350*/  BSYNC B2 ;  /* 0x0000000000027941 */ /* 0x000fea0003800000 */
.L_x_490:
[----:B----4-:R0:W-:Y:S02]  /*5360*/  ST.E.128 desc[UR48][R56.64], R12 ;  /* 0x0000000c38007985 */ /* 0x0101e4000c101d30 */
.L_x_469:
[----:B------:R-:W-:Y:S05]  /*5370*/  BSYNC B1 ;  /* 0x0000000000017941 */ /* 0x000fea0003800000 */
.L_x_468:
[----:B------:R-:W-:-:S03]  /*5380*/  UMOV UR4, 0xffffffff ;  /* 0xffffffff00047882 */ /* 0x000fc60000000000 */
[----:B------:R-:W-:Y:S05]  /*5390*/  BRA.DIV UR4, `(.L_x_492) ;  /* 0x000001e204247947 */ /* 0x000fea000b800000 */
[----:B-1----:R-:W1:Y:S04]  /*53a0*/  SHFL.IDX PT, R116, R116, 0x1, 0x1c1f ;  /* 0x003c1f0074747f89 */ /* 0x002e6800000e0000 */
[----:B------:R-:W0:Y:S02]  /*53b0*/  SHFL.IDX PT, R117, R117, 0x1, 0x1c1f ;  /* 0x003c1f0075757f89 */ /* 0x000e2400000e0000 */
.L_x_801:
[----:B------:R-:W-:Y:S05]  /*53c0*/  @P4 BRA `(.L_x_493) ;  /* 0x0000005800084947 */ /* 0x000fea0003800000 */
[----:B------:R-:W-:Y:S01]  /*53d0*/  ISETP.NE.AND P3, PT, R6, RZ, PT ;  /* 0x000000ff0600720c */ /* 0x000fe20003f65270 */
[----:B------:R-:W-:-:S12]  /*53e0*/  BSSY B1, `(.L_x_494) ;  /* 0x0000038000017945 */ /* 0x000fd80003800000 */
[----:B------:R-:W-:Y:S05]  /*53f0*/  @!P3 BRA `(.L_x_495) ;  /* 0x0000000000d8b947 */ /* 0x000fea0003800000 */
[----:B0---4-:R0:W4:Y:S01]  /*5400*/  LDS.128 R12, [R27+0x20000] ;  /* 0x020000001b0c7984 */ /* 0x0111220000000c00 */
[C---:B------:R-:W-:Y:S01]  /*5410*/  LEA R52, P3, R16.reuse, R117, 0x1 ;  /* 0x0000007510347211 */ /* 0x040fe200078608ff */
[----:B------:R-:W-:Y:S03]  /*5420*/  BSSY B2, `(.L_x_496) ;  /* 0x0000032000027945 */ /* 0x000fe60003800000 */
[----:B-1----:R-:W-:Y:S02]  /*5430*/  LEA.HI.X R53, R16, R116, R17, 0x1, P3 ;  /* 0x0000007410357211 */ /* 0x002fe400018f0c11 */
[----:B------:R-:W-:-:S13]  /*5440*/  ISETP.GE.AND P3, PT, R194, R118, PT ;  /* 0x00000076c200720c */ /* 0x000fda0003f66270 */
[----:B0-----:R-:W-:Y:S05]  /*5450*/  @P3 BRA `(.L_x_497) ;  /* 0x0000000000b83947 */ /* 0x001fea0003800000 */
[----:B------:R-:W-:Y:S01]  /*5460*/  SHF.R.U64 R50, R50, 0x10, R51 ;  /* 0x0000001032327819 */ /* 0x000fe20000001233 */
[----:B----4-:R-:W-:Y:S01]  /*5470*/  IMAD.U32 R56, R13, 0x10000, RZ ;  /* 0x000100000d387824 */ /* 0x010fe200078e00ff */
[--C-:B---3--:R-:W-:Y:S02]  /*5480*/  SHF.R.U64 R11, R48, 0x10, R49.reuse ;  /* 0x00000010300b7819 */ /* 0x108fe40000001231 */
[----:B------:R-:W-:Y:S02]  /*5490*/  SHF.R.U32.HI R48, RZ, 0x10, R49 ;  /* 0x00000010ff307819 */ /* 0x000fe40000011631 */
[----:B------:R-:W-:Y:S02]  /*54a0*/  PRMT R49, R149, 0x5410, R50 ;  /* 0x0000541095317816 */ /* 0x000fe40000000032 */
[----:B------:R-:W-:Y:S02]  /*54b0*/  PRMT R11, R148, 0x5410, R11 ;  /* 0x00005410940b7816 */ /* 0x000fe4000000000b */
[----:B------:R-:W-:-:S02]  /*54c0*/  LOP3.LUT R55, R13, 0xffff0000, RZ, 0xc0, !PT ;  /* 0xffff00000d377812 */ /* 0x000fc400078ec0ff */
[----:B------:R-:W-:Y:S02]  /*54d0*/  LOP3.LUT R50, R49, 0xffff0000, RZ, 0xc0, !PT ;  /* 0xffff000031327812 */ /* 0x000fe400078ec0ff */
[C---:B------:R-:W-:Y:S01]  /*54e0*/  LOP3.LUT R54, R11.reuse, 0xffff0000, RZ, 0xc0, !PT ;  /* 0xffff00000b367812 */ /* 0x040fe200078ec0ff */
[----:B------:R-:W-:Y:S01]  /*54f0*/  IMAD.U32 R11, R11, 0x10000, RZ ;  /* 0x000100000b0b7824 */ /* 0x000fe200078e00ff */
[----:B------:R-:W-:Y:S01]  /*5500*/  SHF.R.U32.HI R51, RZ, 0x10, R51 ;  /* 0x00000010ff337819 */ /* 0x000fe20000011633 */
[C---:B------:R-:W-:Y:S01]  /*5510*/  FMUL.FTZ R13, R55.reuse, R50 ;  /* 0x00000032370d7220 */ /* 0x040fe20000410000 */
[----:B------:R-:W-:Y:S01]  /*5520*/  PRMT R48, R148, 0x5432, R48 ;  /* 0x0000543294307816 */ /* 0x000fe20000000030 */
[-C--:B------:R-:W-:Y:S01]  /*5530*/  FMUL.FTZ R55, R55, R54.reuse ;  /* 0x0000003637377220 */ /* 0x080fe20000410000 */
[----:B------:R-:W-:Y:S01]  /*5540*/  PRMT R51, R149, 0x5432, R51 ;  /* 0x0000543295337816 */ /* 0x000fe20000000033 */
[----:B------:R-:W-:Y:S01]  /*5550*/  FFMA.FTZ R13, R56, R54, -R13 ;  /* 0x00000036380d7223 */ /* 0x000fe2000001080d */
[----:B------:R-:W-:Y:S01]  /*5560*/  LOP3.LUT R57, R14, 0xffff0000, RZ, 0xc0, !PT ;  /* 0xffff00000e397812 */ /* 0x000fe200078ec0ff */
[----:B------:R-:W-:Y:S01]  /*5570*/  FFMA.FTZ R55, R56, R50, R55 ;  /* 0x0000003238377223 */ /* 0x000fe20000010037 */
[C---:B------:R-:W-:Y:S01]  /*5580*/  IMAD.U32 R54, R48.reuse, 0x10000, RZ ;  /* 0x0001000030367824 */ /* 0x040fe200078e00ff */
[----:B------:R-:W-:Y:S01]  /*5590*/  LOP3.LUT R48, R48, 0xffff0000, RZ, 0xc0, !PT ;  /* 0xffff000030307812 */ /* 0x000fe200078ec0ff */
        /* <DEDUP_REMOVED lines=8> */
[----:B------:R-:W-:Y:S01]  /*5620*/  LOP3.LUT R14, R15, 0xffff0000, RZ, 0xc0, !PT ;  /* 0xffff00000f0e7812 */ /* 0x000fe200078ec0ff */
[C---:B------:R-:W-:Y:S01]  /*5630*/  IMAD.U32 R50, R12.reuse, 0x10000, RZ ;  /* 0x000100000c327824 */ /* 0x040fe200078e00ff */
[----:B------:R-:W-:Y:S01]  /*5640*/  LOP3.LUT R12, R12, 0xffff0000, RZ, 0xc0, !PT ;  /* 0xffff00000c0c7812 */ /* 0x000fe200078ec0ff */
[----:B------:R-:W-:Y:S01]  /*5650*/  IMAD.U32 R54, R49, 0x10000, RZ ;  /* 0x0001000031367824 */ /* 0x000fe200078e00ff */
[----:B------:R-:W-:Y:S01]  /*5660*/  F2FP.BF16.F32.PACK_AB R56, R57, R56 ;  /* 0x000000383938723e */ /* 0x000fe200000010ff */
[----:B------:R-:W-:Y:S02]  /*5670*/  IMAD.U32 R15, R15, 0x10000, RZ ;  /* 0x000100000f0f7824 */ /* 0x000fe400078e00ff */
[C---:B------:R-:W-:Y:S01]  /*5680*/  FMUL.FTZ R49, R14.reuse, R51 ;  /* 0x000000330e317220 */ /* 0x040fe20000410000 */
[----:B------:R-:W-:-:S03]  /*5690*/  FMUL.FTZ R14, R14, R48 ;  /* 0x000000300e0e7220 */ /* 0x000fc60000410000 */
[C---:B------:R-:W-:Y:S01]  /*56a0*/  FFMA.FTZ R49, R15.reuse, R48, -R49 ;  /* 0x000000300f317223 */ /* 0x040fe20000010831 */
[CC--:B------:R-:W-:Y:S01]  /*56b0*/  FMUL.FTZ R48, R12.reuse, R54.reuse ;  /* 0x000000360c307220 */ /* 0x0c0fe20000410000 */
[----:B------:R-:W-:Y:S01]  /*56c0*/  FFMA.FTZ R14, R15, R51, R14 ;  /* 0x000000330f0e7223 */ /* 0x000fe2000001000e */
[-C--:B------:R-:W-:Y:S02]  /*56d0*/  FMUL.FTZ R12, R12, R11.reuse ;  /* 0x0000000b0c0c7220 */ /* 0x080fe40000410000 */
[C---:B------:R-:W-:Y:S02]  /*56e0*/  FFMA.FTZ R48, R50.reuse, R11, -R48 ;  /* 0x0000000b32307223 */ /* 0x040fe40000010830 */
[----:B------:R-:W-:Y:S01]  /*56f0*/  FFMA.FTZ R12, R50, R54, R12 ;  /* 0x00000036320c7223 */ /* 0x000fe2000001000c */
[----:B------:R-:W-:-:S04]  /*5700*/  F2FP.BF16.F32.PACK_AB R14, R14, R49 ;  /* 0x000000310e0e723e */ /* 0x000fc800000010ff */
[----:B------:R-:W-:Y:S01]  /*5710*/  MOV R15, R14 ;  /* 0x0000000e000f7202 */ /* 0x000fe20000000f00 */
[----:B------:R-:W-:Y:S01]  /*5720*/  IMAD.MOV.U32 R14, RZ, RZ, R56 ;  /* 0x000000ffff0e7224 */ /* 0x000fe200078e0038 */
[----:B------:R-:W-:-:S07]  /*5730*/  F2FP.BF16.F32.PACK_AB R12, R12, R48 ;  /* 0x000000300c0c723e */ /* 0x000fce00000010ff */
.L_x_497:
[----:B------:R-:W-:Y:S05]  /*5740*/  BSYNC B2 ;  /* 0x0000000000027941 */ /* 0x000fea0003800000 */
.L_x_496:
[----:B----4-:R0:W-:Y:S02]  /*5750*/  ST.E.128 desc[UR48][R52.64], R12 ;  /* 0x0000000c34007985 */ /* 0x0101e4000c101d30 */
.L_x_495:
[----:B------:R-:W-:Y:S05]  /*5760*/  BSYNC B1 ;  /* 0x0000000000017941 */ /* 0x000fea0003800000 */
.L_x_494:
[----:B------:R-:W-:Y:S01]  /*5770*/  ISETP.NE.AND P3, PT, R7, RZ, PT ;  /* 0x000000ff0700720c */ /* 0x000fe20003f65270 */
[----:B------:R-:W-:-:S12]  /*5780*/  BSSY B1, `(.L_x_498) ;  /* 0x0000039000017945 */ /* 0x000fd80003800000 */
[----:B------:R-:W-:Y:S05]  /*5790*/  @!P3 BRA `(.L_x_499) ;  /* 0x0000000000dcb947 */ /* 0x000fea0003800000 */
[----:B0---4-:R0:W4:Y:S01]  /*57a0*/  LDS.128 R12, [R80+0x20000] ;  /* 0x02000000500c7984 */ /* 0x0111220000000c00 */
[----:B------:R-:W-:Y:S01]  /*57b0*/  ISETP.GE.AND P3, PT, R208, R118, PT ;  /* 0x00000076d000720c */ /* 0x000fe20003f66270 */
[----:B---3--:R-:W-:Y:S01]  /*57c0*/  IMAD.SHL.U32 R11, R197, 0x8, RZ ;  /* 0x00000008c50b7824 */ /* 0x008fe200078e00ff */
[----:B------:R-:W-:Y:S01]  /*57d0*/  BSSY B2, `(.L_x_500) ;  /* 0x0000032000027945 */ /* 0x000fe20003800000 */
[----:B------:R-:W-:Y:S02]  /*57e0*/  IMAD.MOV.U32 R48, RZ, RZ, R117 ;  /* 0x000000ffff307224 */ /* 0x000fe400078e0075 */
[----:B-1----:R-:W-:Y:S02]  /*57f0*/  IMAD.MOV.U32 R49, RZ, RZ, R116 ;  /* 0x000000ffff317224 */ /* 0x002fe400078e0074 */
[----:B------:R-:W-:-:S06]  /*5800*/  IMAD.WIDE R48, R11, 0x2, R48 ;  /* 0x000000020b307825 */ /* 0x000fcc00078e0230 */
[----:B0-----:R-:W-:Y:S05]  /*5810*/  @P3 BRA `(.L_x_501) ;  /* 0x0000000000b43947 */ /* 0x001fea0003800000 */
[----:B------:R-:W-:Y:S01]  /*5820*/  SHF.R.U64 R11, R44, 0x10, R45 ;  /* 0x000000102c0b7819 */ /* 0x000fe2000000122d */
[----:B----4-:R-:W-:Y:S01]  /*5830*/  IMAD.U32 R52, R12, 0x10000, RZ ;  /* 0x000100000c347824 */ /* 0x010fe200078e00ff */
[--C-:B------:R-:W-:Y:S02]  /*5840*/  SHF.R.U64 R44, R46, 0x10, R47.reuse ;  /* 0x000000102e2c7819 */ /* 0x100fe4000000122f */
[----:B------:R-:W-:Y:S01]  /*5850*/  SHF.R.U32.HI R50, RZ, 0x10, R47 ;  /* 0x00000010ff327819 */ /* 0x000fe2000001162f */
[----:B------:R-:W-:Y:S01]  /*5860*/  IMAD.U32 R47, R14, 0x10000, RZ ;  /* 0x000100000e2f7824 */ /* 0x000fe200078e00ff */
[----:B------:R-:W-:Y:S02]  /*5870*/  SHF.R.U32.HI R45, RZ, 0x10, R45 ;  /* 0x00000010ff2d7819 */ /* 0x000fe4000001162d */
[C---:B------:R-:W-:Y:S02]  /*5880*/  PRMT R44, R147.reuse, 0x5410, R44 ;  /* 0x00005410932c7816 */ /* 0x040fe4000000002c */
[----:B------:R-:W-:Y:S01]  /*5890*/  PRMT R147, R147, 0x5432, R50 ;  /* 0x0000543293937816 */ /* 0x000fe20000000032 */
[----:B------:R-:W-:Y:S01]  /*58a0*/  IMAD.U32 R50, R13, 0x10000, RZ ;  /* 0x000100000d327824 */ /* 0x000fe200078e00ff */
[----:B------:R-:W-:-:S02]  /*58b0*/  PRMT R11, R146, 0x5410, R11 ;  /* 0x00005410920b7816 */ /* 0x000fc4000000000b */
[----:B------:R-:W-:Y:S01]  /*58c0*/  PRMT R45, R146, 0x5432, R45 ;  /* 0x00005432922d7816 */ /* 0x000fe2000000002d */
[----:B------:R-:W-:Y:S01]  /*58d0*/  IMAD.U32 R53, R147, 0x10000, RZ ;  /* 0x0001000093357824 */ /* 0x000fe200078e00ff */
[----:B------:R-:W-:Y:S02]  /*58e0*/  LOP3.LUT R56, R13, 0xffff0000, RZ, 0xc0, !PT ;  /* 0xffff00000d387812 */ /* 0x000fe400078ec0ff */
[----:B------:R-:W-:Y:S01]  /*58f0*/  LOP3.LUT R14, R14, 0xffff0000, RZ, 0xc0, !PT ;  /* 0xffff00000e0e7812 */ /* 0x000fe200078ec0ff */
[----:B------:R-:W-:Y:S01]  /*5900*/  IMAD.U32 R54, R45, 0x10000, RZ ;  /* 0x000100002d367824 */ /* 0x000fe200078e00ff */
[C---:B------:R-:W-:Y:S01]  /*5910*/  LOP3.LUT R13, R44.reuse, 0xffff0000, RZ, 0xc0, !PT ;  /* 0xffff00002c0d7812 */ /* 0x040fe200078ec0ff */
[----:B------:R-:W-:Y:S01]  /*5920*/  IMAD.U32 R44, R44, 0x10000, RZ ;  /* 0x000100002c2c7824 */ /* 0x000fe200078e00ff */
[----:B------:R-:W-:Y:S01]  /*5930*/  LOP3.LUT R51, R11, 0xffff0000, RZ, 0xc0, !PT ;  /* 0xffff00000b337812 */ /* 0x000fe200078ec0ff */
[----:B------:R-:W-:Y:S01]  /*5940*/  FMUL.FTZ R57, R14, R53 ;  /* 0x000000350e397220 */ /* 0x000fe20000410000 */
[----:B------:R-:W-:Y:S01]  /*5950*/  LOP3.LUT R46, R15, 0xffff0000, RZ, 0xc0, !PT ;  /* 0xffff00000f2e7812 */ /* 0x000fe200078ec0ff */
[----:B------:R-:W-:Y:S01]  /*5960*/  FMUL.FTZ R55, R56, R13 ;  /* 0x0000000d38377220 */ /* 0x000fe20000410000 */
[-C--:B------:R-:W-:Y:S01]  /*5970*/  FMUL.FTZ R14, R14, R54.reuse ;  /* 0x000000360e0e7220 */ /* 0x080fe20000410000 */
[----:B------:R-:W-:Y:S01]  /*5980*/  FMUL.FTZ R56, R56, R51 ;  /* 0x0000003338387220 */ /* 0x000fe20000410000 */
[----:B------:R-:W-:Y:S01]  /*5990*/  LOP3.LUT R147, R147, 0xffff0000, RZ, 0xc0, !PT ;  /* 0xffff000093937812 */ /* 0x000fe200078ec0ff */
[----:B------:R-:W-:Y:S01]  /*59a0*/  IMAD.U32 R11, R11, 0x10000, RZ ;  /* 0x000100000b0b7824 */ /* 0x000fe200078e00ff */
[----:B------:R-:W-:Y:S01]  /*59b0*/  LOP3.LUT R45, R45, 0xffff0000, RZ, 0xc0, !PT ;  /* 0xffff00002d2d7812 */ /* 0x000fe200078ec0ff */
[----:B------:R-:W-:Y:S01]  /*59c0*/  FFMA.FTZ R56, R50, R13, R56 ;  /* 0x0000000d32387223 */ /* 0x000fe20000010038 */
[----:B------:R-:W-:Y:S01]  /*59d0*/  LOP3.LUT R12, R12, 0xffff0000, RZ, 0xc0, !PT ;  /* 0xffff00000c0c7812 */ /* 0x000fe200078ec0ff */
[C---:B------:R-:W-:Y:S01]  /*59e0*/  FFMA.FTZ R57, R47.reuse, R54, -R57 ;  /* 0x000000362f397223 */ /* 0x040fe20000010839 */
[----:B------:R-:W-:Y:S01]  /*59f0*/  FFMA.FTZ R14, R47, R53, R14 ;  /* 0x000000352f0e7223 */ /* 0x000fe2000001000e */
[C---:B------:R-:W-:Y:S01]  /*5a00*/  FMUL.FTZ R13, R46.reuse, R147 ;  /* 0x000000932e0d7220 */ /* 0x040fe20000410000 */
[----:B------:R-:W-:Y:S01]  /*5a10*/  FMUL.FTZ R47, R46, R45 ;  /* 0x0000002d2e2f7220 */ /* 0x000fe20000410000 */
[----:B------:R-:W-:-:S02]  /*5a20*/  IMAD.U32 R15, R15, 0x10000, RZ ;  /* 0x000100000f0f7824 */ /* 0x000fc400078e00ff */
[----:B------:R-:W-:Y:S01]  /*5a30*/  FFMA.FTZ R55, R50, R51, -R55 ;  /* 0x0000003332377223 */ /* 0x000fe20000010837 */
[CC--:B------:R-:W-:Y:S01]  /*5a40*/  FMUL.FTZ R46, R12.reuse, R44.reuse ;  /* 0x0000002c0c2e7220 */ /* 0x0c0fe20000410000 */
[----:B------:R-:W-:Y:S01]  /*5a50*/  FMUL.FTZ R12, R12, R11 ;  /* 0x0000000b0c0c7220 */ /* 0x000fe20000410000 */
[C---:B------:R-:W-:Y:S01]  /*5a60*/  FFMA.FTZ R13, R15.reuse, R45, -R13 ;  /* 0x0000002d0f0d7223 */ /* 0x040fe2000001080d */
[----:B------:R-:W-:Y:S01]  /*5a70*/  FFMA.FTZ R50, R15, R147, R47 ;  /* 0x000000930f327223 */ /* 0x000fe2000001002f */
[C---:B------:R-:W-:Y:S01]  /*5a80*/  FFMA.FTZ R46, R52.reuse, R11, -R46 ;  /* 0x0000000b342e7223 */ /* 0x040fe2000001082e */
[----:B------:R-:W-:Y:S01]  /*5a90*/  FFMA.FTZ R11, R52, R44, R12 ;  /* 0x0000002c340b7223 */ /* 0x000fe2000001000c */
[----:B------:R-:W-:Y:S02]  /*5aa0*/  F2FP.BF16.F32.PACK_AB R55, R56, R55 ;  /* 0x000000373837723e */ /* 0x000fe400000010ff */
[----:B------:R-:W-:Y:S02]  /*5ab0*/  F2FP.BF16.F32.PACK_AB R15, R50, R13 ;  /* 0x0000000d320f723e */ /* 0x000fe400000010ff */
[----:B------:R-:W-:Y:S01]  /*5ac0*/  F2FP.BF16.F32.PACK_AB R14, R14, R57 ;  /* 0x000000390e0e723e */ /* 0x000fe200000010ff */
[----:B------:R-:W-:Y:S01]  /*5ad0*/  IMAD.MOV.U32 R13, RZ, RZ, R55 ;  /* 0x000000ffff0d7224 */ /* 0x000fe200078e0037 */
[----:B------:R-:W-:-:S07]  /*5ae0*/  F2FP.BF16.F32.PACK_AB R12, R11, R46 ;  /* 0x0000002e0b0c723e */ /* 0x000fce00000010ff */
.L_x_501:
[----:B------:R-:W-:Y:S05]  /*5af0*/  BSYNC B2 ;  /* 0x0000000000027941 */ /* 0x000fea0003800000 */
.L_x_500:
[----:B----4-:R0:W-:Y:S02]  /*5b00*/  ST.E.128 desc[UR48][R48.64], R12 ;  /* 0x0000000c30007985 */ /* 0x0101e4000c101d30 */
.L_x_499:
[----:B------:R-:W-:Y:S05]  /*5b10*/  BSYNC B1 ;  /* 0x0000000000017941 */ /* 0x000fea0003800000 */
.L_x_498:
        /* <DEDUP_REMOVED lines=13> */
[----:B------:R-:W-:Y:S02]  /*5bf0*/  SHF.R.U64 R49, R40, 0x10, R41 ;  /* 0x0000001028317819 */ /* 0x000fe40000001229 */
[----:B------:R-:W-:Y:S02]  /*5c00*/  SHF.R.U32.HI R46, RZ, 0x10, R43 ;  /* 0x00000010ff2e7819 */ /* 0x000fe4000001162b */
[----:B------:R-:W-:Y:S02]  /*5c10*/  SHF.R.U32.HI R47, RZ, 0x10, R41 ;  /* 0x00000010ff2f7819 */ /* 0x000fe40000011629 */
[----:B------:R-:W-:Y:S02]  /*5c20*/  PRMT R42, R145, 0x5410, R42 ;  /* 0x00005410912a7816 */ /* 0x000fe4000000002a */
[----:B------:R-:W-:-:S02]  /*5c30*/  PRMT R41, R144, 0x5410, R49 ;  /* 0x0000541090297816 */ /* 0x000fc40000000031 */
[----:B------:R-:W-:Y:S02]  /*5c40*/  PRMT R145, R145, 0x5432, R46 ;  /* 0x0000543291917816 */ /* 0x000fe4000000002e */
[----:B------:R-:W-:Y:S02]  /*5c50*/  PRMT R144, R144, 0x5432, R47 ;  /* 0x0000543290907816 */ /* 0x000fe4000000002f */
[----:B------:R-:W-:Y:S01]  /*5c60*/  LOP3.LUT R11, R14, 0xffff0000, RZ, 0xc0, !PT ;  /* 0xffff00000e0b7812 */ /* 0x000fe200078ec0ff */
[----:B------:R-:W-:Y:S01]  /*5c70*/  IMAD.U32 R43, R145, 0x10000, RZ ;  /* 0x00010000912b7824 */ /* 0x000fe200078e00ff */
[----:B------:R-:W-:Y:S01]  /*5c80*/  LOP3.LUT R47, R13, 0xffff0000, RZ, 0xc0, !PT ;  /* 0xffff00000d2f7812 */ /* 0x000fe200078ec0ff */
[----:B------:R-:W-:Y:S01]  /*5c90*/  IMAD.U32 R46, R144, 0x10000, RZ ;  /* 0x00010000902e7824 */ /* 0x000fe200078e00ff */
[----:B------:R-:W-:Y:S01]  /*5ca0*/  LOP3.LUT R50, R42, 0xffff0000, RZ, 0xc0, !PT ;  /* 0xffff00002a327812 */ /* 0x000fe200078ec0ff */
[----:B------:R-:W-:Y:S01]  /*5cb0*/  FMUL.FTZ R53, R11, R43 ;  /* 0x0000002b0b357220 */ /* 0x000fe20000410000 */
[----:B------:R-:W-:Y:S01]  /*5cc0*/  LOP3.LUT R49, R41, 0xffff0000, RZ, 0xc0, !PT ;  /* 0xffff000029317812 */ /* 0x000fe200078ec0ff */
[----:B------:R-:W-:Y:S01]  /*5cd0*/  IMAD.U32 R13, R12, 0x10000, RZ ;  /* 0x000100000c0d7824 */ /* 0x000fe200078e00ff */
[----:B------:R-:W-:Y:S01]  /*5ce0*/  SHF.L.U32 R40, R14, 0x10, RZ ;  /* 0x000000100e287819 */ /* 0x000fe200000006ff */
[----:B------:R-:W-:Y:S01]  /*5cf0*/  FMUL.FTZ R51, R47, R50 ;  /* 0x000000322f337220 */ /* 0x000fe20000410000 */
[----:B------:R-:W-:Y:S01]  /*5d00*/  LOP3.LUT R14, R15, 0xffff0000, RZ, 0xc0, !PT ;  /* 0xffff00000f0e7812 */ /* 0x000fe200078ec0ff */
[-C--:B------:R-:W-:Y:S01]  /*5d10*/  FMUL.FTZ R47, R47, R49.reuse ;  /* 0x000000312f2f7220 */ /* 0x080fe20000410000 */
[----:B------:R-:W-:Y:S01]  /*5d20*/  FMUL.FTZ R11, R11, R46 ;  /* 0x0000002e0b0b7220 */ /* 0x000fe20000410000 */
[----:B------:R-:W-:Y:S01]  /*5d30*/  LOP3.LUT R145, R145, 0xffff0000, RZ, 0xc0, !PT ;  /* 0xffff000091917812 */ /* 0x000fe200078ec0ff */
[----:B------:R-:W-:Y:S01]  /*5d40*/  IMAD.U32 R42, R42, 0x10000, RZ ;  /* 0x000100002a2a7824 */ /* 0x000fe200078e00ff */
[----:B------:R-:W-:Y:S01]  /*5d50*/  LOP3.LUT R144, R144, 0xffff0000, RZ, 0xc0, !PT ;  /* 0xffff000090907812 */ /* 0x000fe200078ec0ff */
[----:B------:R-:W-:Y:S01]  /*5d60*/  IMAD.U32 R41, R41, 0x10000, RZ ;  /* 0x0001000029297824 */ /* 0x000fe200078e00ff */
[----:B------:R-:W-:Y:S01]  /*5d70*/  LOP3.LUT R12, R12, 0xffff0000, RZ, 0xc0, !PT ;  /* 0xffff00000c0c7812 */ /* 0x000fe200078ec0ff */
[C---:B------:R-:W-:Y:S01]  /*5d80*/  FFMA.FTZ R49, R48.reuse, R49, -R51 ;  /* 0x0000003130317223 */ /* 0x040fe20000010833 */
[----:B------:R-:W-:Y:S01]  /*5d90*/  FFMA.FTZ R48, R48, R50, R47 ;  /* 0x0000003230307223 */ /* 0x000fe2000001002f */
[C---:B------:R-:W-:Y:S01]  /*5da0*/  FFMA.FTZ R46, R40.reuse, R46, -R53 ;  /* 0x0000002e282e7223 */ /* 0x040fe20000010835 */
[----:B------:R-:W-:Y:S01]  /*5db0*/  FFMA.FTZ R43, R40, R43, R11 ;  /* 0x0000002b282b7223 */ /* 0x000fe2000001000b */
[C---:B------:R-:W-:Y:S01]  /*5dc0*/  FMUL.FTZ R40, R14.reuse, R145 ;  /* 0x000000910e287220 */ /* 0x040fe20000410000 */
[----:B------:R-:W-:Y:S01]  /*5dd0*/  FMUL.FTZ R50, R14, R144 ;  /* 0x000000900e327220 */ /* 0x000fe20000410000 */
[----:B------:R-:W-:-:S02]  /*5de0*/  IMAD.U32 R15, R15, 0x10000, RZ ;  /* 0x000100000f0f7824 */ /* 0x000fc400078e00ff */
[C---:B------:R-:W-:Y:S01]  /*5df0*/  FMUL.FTZ R14, R12.reuse, R42 ;  /* 0x0000002a0c0e7220 */ /* 0x040fe20000410000 */
[-C--:B------:R-:W-:Y:S01]  /*5e00*/  FMUL.FTZ R11, R12, R41.reuse ;  /* 0x000000290c0b7220 */ /* 0x080fe20000410000 */
[----:B------:R-:W-:Y:S01]  /*5e10*/  F2FP.BF16.F32.PACK_AB R46, R43, R46 ;  /* 0x0000002e2b2e723e */ /* 0x000fe200000010ff */
[----:B------:R-:W-:Y:S01]  /*5e20*/  FFMA.FTZ R40, R15, R144, -R40 ;  /* 0x000000900f287223 */ /* 0x000fe20000010828 */
[C---:B------:R-:W-:Y:S01]  /*5e30*/  FFMA.FTZ R14, R13.reuse, R41, -R14 ;  /* 0x000000290d0e7223 */ /* 0x040fe2000001080e */
[----:B------:R-:W-:Y:S01]  /*5e40*/  FFMA.FTZ R11, R13, R42, R11 ;  /* 0x0000002a0d0b7223 */ /* 0x000fe2000001000b */
[----:B------:R-:W-:Y:S01]  /*5e50*/  FFMA.FTZ R15, R15, R145, R50 ;  /* 0x000000910f0f7223 */ /* 0x000fe20000010032 */
[----:B------:R-:W-:-:S03]  /*5e60*/  F2FP.BF16.F32.PACK_AB R13, R48, R49 ;  /* 0x00000031300d723e */ /* 0x000fc600000010ff */
[----:B------:R-:W-:Y:S01]  /*5e70*/  F2FP.BF16.F32.PACK_AB R12, R11, R14 ;  /* 0x0000000e0b0c723e */ /* 0x000fe200000010ff */
[----:B------:R-:W-:Y:S01]  /*5e80*/  IMAD.MOV.U32 R14, RZ, RZ, R46 ;  /* 0x000000ffff0e7224 */ /* 0x000fe200078e002e */
[----:B------:R-:W-:-:S07]  /*5e90*/  F2FP.BF16.F32.PACK_AB R15, R15, R40 ;  /* 0x000000280f0f723e */ /* 0x000fce00000010ff */
.L_x_505:
[----:B------:R-:W-:Y:S05]  /*5ea0*/  BSYNC B2 ;  /* 0x0000000000027941 */ /* 0x000fea0003800000 */
.L_x_504:
[----:B----4-:R0:W-:Y:S02]  /*5eb0*/  ST.E.128 desc[UR48][R44.64], R12 ;  /* 0x0000000c2c007985 */ /* 0x0101e4000c101d30 */
.L_x_503:
[----:B------:R-:W-:Y:S05]  /*5ec0*/  BSYNC B1 ;  /* 0x0000000000017941 */ /* 0x000fea0003800000 */
.L_x_502:
        /* <DEDUP_REMOVED lines=11> */
[--C-:B------:R-:W-:Y:S01]  /*5f80*/  SHF.R.U64 R46, R36, 0x10, R37.reuse ;  /* 0x00000010242e7819 */ /* 0x100fe20000001225 */
[C---:B------:R-:W-:Y:S01]  /*5f90*/  IMAD.U32 R36, R14.reuse, 0x10000, RZ ;  /* 0x000100000e247824 */ /* 0x040fe200078e00ff */
[----:B------:R-:W-:Y:S02]  /*5fa0*/  SHF.R.U32.HI R44, RZ, 0x10, R37 ;  /* 0x00000010ff2c7819 */ /* 0x000fe40000011625 */
[----:B------:R-:W-:Y:S01]  /*5fb0*/  LOP3.LUT R37, R14, 0xffff0000, RZ, 0xc0, !PT ;  /* 0xffff00000e257812 */ /* 0x000fe200078ec0ff */
[C---:B------:R-:W-:Y:S01]  /*5fc0*/  IMAD.U32 R14, R15.reuse, 0x10000, RZ ;  /* 0x000100000f0e7824 */ /* 0x040fe200078e00ff */
[----:B---3--:R-:W-:Y:S02]  /*5fd0*/  LOP3.LUT R11, R15, 0xffff0000, RZ, 0xc0, !PT ;  /* 0xffff00000f0b7812 */ /* 0x008fe400078ec0ff */
[----:B------:R-:W-:-:S02]  /*5fe0*/  PRMT R42, R131, 0x5410, R42 ;  /* 0x00005410832a7816 */ /* 0x000fc4000000002a */
[C---:B------:R-:W-:Y:S02]  /*5ff0*/  PRMT R15, R115.reuse, 0x5410, R46 ;  /* 0x00005410730f7816 */ /* 0x040fe4000000002e */
[----:B------:R-:W-:Y:S02]  /*6000*/  SHF.R.U32.HI R38, RZ, 0x10, R39 ;  /* 0x00000010ff267819 */ /* 0x000fe40000011627 */
[----:B------:R-:W-:Y:S02]  /*6010*/  PRMT R115, R115, 0x5432, R44 ;  /* 0x0000543273737816 */ /* 0x000fe4000000002c */
[----:B------:R-:W-:Y:S01]  /*6020*/  LOP3.LUT R39, R13, 0xffff0000, RZ, 0xc0, !PT ;  /* 0xffff00000d277812 */ /* 0x000fe200078ec0ff */
[----:B------:R-:W-:Y:S01]  /*6030*/  IMAD.U32 R13, R12, 0x10000, RZ ;  /* 0x000100000c0d7824 */ /* 0x000fe200078e00ff */
[----:B------:R-:W-:Y:S01]  /*6040*/  LOP3.LUT R46, R42, 0xffff0000, RZ, 0xc0, !PT ;  /* 0xffff00002a2e7812 */ /* 0x000fe200078ec0ff */
[----:B------:R-:W-:Y:S01]  /*6050*/  IMAD.U32 R45, R115, 0x10000, RZ ;  /* 0x00010000732d7824 */ /* 0x000fe200078e00ff */
[----:B------:R-:W-:-:S02]  /*6060*/  LOP3.LUT R44, R15, 0xffff0000, RZ, 0xc0, !PT ;  /* 0xffff00000f2c7812 */ /* 0x000fc400078ec0ff */
[----:B------:R-:W-:Y:S01]  /*6070*/  PRMT R131, R131, 0x5432, R38 ;  /* 0x0000543283837816 */ /* 0x000fe20000000026 */
[----:B------:R-:W-:Y:S01]  /*6080*/  FMUL.FTZ R48, R39, R46 ;  /* 0x0000002e27307220 */ /* 0x000fe20000410000 */
[----:B------:R-:W-:Y:S01]  /*6090*/  LOP3.LUT R115, R115, 0xffff0000, RZ, 0xc0, !PT ;  /* 0xffff000073737812 */ /* 0x000fe200078ec0ff */
[-C--:B------:R-:W-:Y:S01]  /*60a0*/  FMUL.FTZ R47, R39, R44.reuse ;  /* 0x0000002c272f7220 */ /* 0x080fe20000410000 */
[----:B------:R-:W-:Y:S01]  /*60b0*/  LOP3.LUT R39, R12, 0xffff0000, RZ, 0xc0, !PT ;  /* 0xffff00000c277812 */ /* 0x000fe200078ec0ff */
[----:B------:R-:W-:Y:S02]  /*60c0*/  IMAD.U32 R38, R131, 0x10000, RZ ;  /* 0x0001000083267824 */ /* 0x000fe400078e00ff */
[C---:B------:R-:W-:Y:S01]  /*60d0*/  FFMA.FTZ R12, R43.reuse, R44, -R48 ;  /* 0x0000002c2b0c7223 */ /* 0x040fe20000010830 */
[----:B------:R-:W-:Y:S01]  /*60e0*/  FFMA.FTZ R43, R43, R46, R47 ;  /* 0x0000002e2b2b7223 */ /* 0x000fe2000001002f */
[C---:B------:R-:W-:Y:S01]  /*60f0*/  FMUL.FTZ R47, R37.reuse, R45 ;  /* 0x0000002d252f7220 */ /* 0x040fe20000410000 */
[----:B------:R-:W-:Y:S01]  /*6100*/  FMUL.FTZ R49, R37, R38 ;  /* 0x0000002625317220 */ /* 0x000fe20000410000 */
[----:B------:R-:W-:Y:S01]  /*6110*/  LOP3.LUT R131, R131, 0xffff0000, RZ, 0xc0, !PT ;  /* 0xffff000083837812 */ /* 0x000fe200078ec0ff */
[----:B------:R-:W-:-:S02]  /*6120*/  IMAD.U32 R44, R42, 0x10000, RZ ;  /* 0x000100002a2c7824 */ /* 0x000fc400078e00ff */
[C---:B------:R-:W-:Y:S01]  /*6130*/  FFMA.FTZ R38, R36.reuse, R38, R47 ;  /* 0x0000002624267223 */ /* 0x040fe2000001002f */
[----:B------:R-:W-:Y:S02]  /*6140*/  IMAD.U32 R42, R15, 0x10000, RZ ;  /* 0x000100000f2a7824 */ /* 0x000fe400078e00ff */
[----:B------:R-:W-:Y:S01]  /*6150*/  FFMA.FTZ R37, R36, R45, -R49 ;  /* 0x0000002d24257223 */ /* 0x000fe20000010831 */
[----:B------:R-:W-:Y:S01]  /*6160*/  FMUL.FTZ R36, R39, R44 ;  /* 0x0000002c27247220 */ /* 0x000fe20000410000 */
[C---:B------:R-:W-:Y:S01]  /*6170*/  FMUL.FTZ R15, R11.reuse, R131 ;  /* 0x000000830b0f7220 */ /* 0x040fe20000410000 */
[-C--:B------:R-:W-:Y:S01]  /*6180*/  FMUL.FTZ R46, R11, R115.reuse ;  /* 0x000000730b2e7220 */ /* 0x080fe20000410000 */
[-C--:B------:R-:W-:Y:S01]  /*6190*/  FMUL.FTZ R39, R39, R42.reuse ;  /* 0x0000002a27277220 */ /* 0x080fe20000410000 */
[C---:B------:R-:W-:Y:S01]  /*61a0*/  FFMA.FTZ R36, R13.reuse, R42, -R36 ;  /* 0x0000002a0d247223 */ /* 0x040fe20000010824 */
[C---:B------:R-:W-:Y:S01]  /*61b0*/  FFMA.FTZ R15, R14.reuse, R115, -R15 ;  /* 0x000000730e0f7223 */ /* 0x040fe2000001080f */
[----:B------:R-:W-:Y:S01]  /*61c0*/  FFMA.FTZ R46, R14, R131, R46 ;  /* 0x000000830e2e7223 */ /* 0x000fe2000001002e */
[----:B------:R-:W-:Y:S01]  /*61d0*/  FFMA.FTZ R39, R13, R44, R39 ;  /* 0x0000002c0d277223 */ /* 0x000fe20000010027 */
[----:B------:R-:W-:-:S02]  /*61e0*/  F2FP.BF16.F32.PACK_AB R13, R43, R12 ;  /* 0x0000000c2b0d723e */ /* 0x000fc400000010ff */
[----:B------:R-:W-:Y:S02]  /*61f0*/  F2FP.BF16.F32.PACK_AB R14, R38, R37 ;  /* 0x00000025260e723e */ /* 0x000fe400000010ff */
[----:B------:R-:W-:Y:S02]  /*6200*/  F2FP.BF16.F32.PACK_AB R15, R46, R15 ;  /* 0x0000000f2e0f723e */ /* 0x000fe400000010ff */
[----:B------:R-:W-:-:S07]  /*6210*/  F2FP.BF16.F32.PACK_AB R12, R39, R36 ;  /* 0x00000024270c723e */ /* 0x000fce00000010ff */
.L_x_509:
[----:B------:R-:W-:Y:S05]  /*6220*/  BSYNC B2 ;  /* 0x0000000000027941 */ /* 0x000fea0003800000 */
.L_x_508:
[----:B----4-:R0:W-:Y:S02]  /*6230*/  ST.E.128 desc[UR48][R40.64], R12 ;  /* 0x0000000c28007985 */ /* 0x0101e4000c101d30 */
.L_x_507:
[----:B------:R-:W-:Y:S05]  /*6240*/  BSYNC B1 ;  /* 0x0000000000017941 */ /* 0x000fea0003800000 */
.L_x_506:
        /* <DEDUP_REMOVED lines=9> */
[----:B------:R-:W-:Y:S02]  /*62e0*/  SHF.R.U64 R40, R32, 0x10, R33 ;  /* 0x0000001020287819 */ /* 0x000fe40000001221 */
[----:B------:R-:W-:Y:S02]  /*62f0*/  SHF.R.U64 R39, R34, 0x10, R35 ;  /* 0x0000001022277819 */ /* 0x000fe40000001223 */
[----:B------:R-:W-:Y:S02]  /*6300*/  SHF.R.U32.HI R38, RZ, 0x10, R33 ;  /* 0x00000010ff267819 */ /* 0x000fe40000011621 */
[----:B------:R-:W-:Y:S02]  /*6310*/  SHF.R.U32.HI R33, RZ, 0x10, R35 ;  /* 0x00000010ff217819 */ /* 0x000fe40000011623 */
[----:B------:R-:W-:Y:S02]  /*6320*/  PRMT R35, R79, 0x5410, R40 ;  /* 0x000054104f237816 */ /* 0x000fe40000000028 */
[----:B------:R-:W-:-:S02]  /*6330*/  PRMT R40, R114, 0x5410, R39 ;  /* 0x0000541072287816 */ /* 0x000fc40000000027 */
[----:B------:R-:W-:Y:S02]  /*6340*/  PRMT R114, R114, 0x5432, R33 ;  /* 0x0000543272727816 */ /* 0x000fe40000000021 */
[----:B------:R-:W-:Y:S02]  /*6350*/  PRMT R79, R79, 0x5432, R38 ;  /* 0x000054324f4f7816 */ /* 0x000fe40000000026 */
[----:B----4-:R-:W-:Y:S01]  /*6360*/  LOP3.LUT R33, R13, 0xffff0000, RZ, 0xc0, !PT ;  /* 0xffff00000d217812 */ /* 0x010fe200078ec0ff */
[----:B------:R-:W-:Y:S01]  /*6370*/  IMAD.U32 R41, R114, 0x10000, RZ ;  /* 0x0001000072297824 */ /* 0x000fe200078e00ff */
[C---:B------:R-:W-:Y:S01]  /*6380*/  LOP3.LUT R42, R40.reuse, 0xffff0000, RZ, 0xc0, !PT ;  /* 0xffff0000282a7812 */ /* 0x040fe200078ec0ff */
[----:B------:R-:W-:Y:S01]  /*6390*/  IMAD.U32 R39, R79, 0x10000, RZ ;  /* 0x000100004f277824 */ /* 0x000fe200078e00ff */
[----:B------:R-:W-:Y:S01]  /*63a0*/  LOP3.LUT R38, R35, 0xffff0000, RZ, 0xc0, !PT ;  /* 0xffff000023267812 */ /* 0x000fe200078ec0ff */
[----:B------:R-:W-:Y:S01]  /*63b0*/  IMAD.U32 R40, R40, 0x10000, RZ ;  /* 0x0001000028287824 */ /* 0x000fe200078e00ff */
[C---:B------:R-:W-:Y:S01]  /*63c0*/  SHF.L.U32 R32, R14.reuse, 0x10, RZ ;  /* 0x000000100e207819 */ /* 0x040fe200000006ff */
[----:B------:R-:W-:Y:S01]  /*63d0*/  FMUL.FTZ R44, R33, R42 ;  /* 0x0000002a212c7220 */ /* 0x000fe20000410000 */
[----:B------:R-:W-:Y:S01]  /*63e0*/  LOP3.LUT R34, R14, 0xffff0000, RZ, 0xc0, !PT ;  /* 0xffff00000e227812 */ /* 0x000fe200078ec0ff */
[C---:B------:R-:W-:Y:S01]  /*63f0*/  IMAD.U32 R14, R15.reuse, 0x10000, RZ ;  /* 0x000100000f0e7824 */ /* 0x040fe200078e00ff */
[----:B---3--:R-:W-:Y:S01]  /*6400*/  LOP3.LUT R11, R15, 0xffff0000, RZ, 0xc0, !PT ;  /* 0xffff00000f0b7812 */ /* 0x008fe200078ec0ff */
[----:B------:R-:W-:-:S02]  /*6410*/  IMAD.U32 R15, R13, 0x10000, RZ ;  /* 0x000100000d0f7824 */ /* 0x000fc400078e00ff */
[-C--:B------:R-:W-:Y:S01]  /*6420*/  FMUL.FTZ R33, R33, R38.reuse ;  /* 0x0000002621217220 */ /* 0x080fe20000410000 */
[----:B------:R-:W-:Y:S01]  /*6430*/  LOP3.LUT R114, R114, 0xffff0000, RZ, 0xc0, !PT ;  /* 0xffff000072727812 */ /* 0x000fe200078ec0ff */
[----:B------:R-:W-:Y:S02]  /*6440*/  IMAD.U32 R13, R12, 0x10000, RZ ;  /* 0x000100000c0d7824 */ /* 0x000fe400078e00ff */
[C---:B------:R-:W-:Y:S01]  /*6450*/  FFMA.FTZ R44, R15.reuse, R38, -R44 ;  /* 0x000000260f2c7223 */ /* 0x040fe2000001082c */
[----:B------:R-:W-:Y:S01]  /*6460*/  FFMA.FTZ R33, R15, R42, R33 ;  /* 0x0000002a0f217223 */ /* 0x000fe20000010021 */
[C---:B------:R-:W-:Y:S01]  /*6470*/  FMUL.FTZ R15, R34.reuse, R39 ;  /* 0x00000027220f7220 */ /* 0x040fe20000410000 */
[-C--:B------:R-:W-:Y:S01]  /*6480*/  FMUL.FTZ R43, R34, R41.reuse ;  /* 0x00000029222b7220 */ /* 0x080fe20000410000 */
[----:B------:R-:W-:Y:S01]  /*6490*/  LOP3.LUT R79, R79, 0xffff0000, RZ, 0xc0, !PT ;  /* 0xffff00004f4f7812 */ /* 0x000fe200078ec0ff */
[----:B------:R-:W-:Y:S01]  /*64a0*/  IMAD.U32 R35, R35, 0x10000, RZ ;  /* 0x0001000023237824 */ /* 0x000fe200078e00ff */
[----:B------:R-:W-:Y:S01]  /*64b0*/  LOP3.LUT R12, R12, 0xffff0000, RZ, 0xc0, !PT ;  /* 0xffff00000c0c7812 */ /* 0x000fe200078ec0ff */
[C---:B------:R-:W-:Y:S01]  /*64c0*/  FFMA.FTZ R34, R32.reuse, R41, R15 ;  /* 0x0000002920227223 */ /* 0x040fe2000001000f */
[----:B------:R-:W-:Y:S01]  /*64d0*/  FFMA.FTZ R43, R32, R39, -R43 ;  /* 0x00000027202b7223 */ /* 0x000fe2000001082b */
[C---:B------:R-:W-:Y:S01]  /*64e0*/  FMUL.FTZ R15, R11.reuse, R114 ;  /* 0x000000720b0f7220 */ /* 0x040fe20000410000 */
[----:B------:R-:W-:Y:S01]  /*64f0*/  FMUL.FTZ R39, R11, R79 ;  /* 0x0000004f0b277220 */ /* 0x000fe20000410000 */
[C---:B------:R-:W-:Y:S01]  /*6500*/  FMUL.FTZ R32, R12.reuse, R40 ;  /* 0x000000280c207220 */ /* 0x040fe20000410000 */
[----:B------:R-:W-:Y:S01]  /*6510*/  FMUL.FTZ R11, R12, R35 ;  /* 0x000000230c0b7220 */ /* 0x000fe20000410000 */
[C---:B------:R-:W-:Y:S01]  /*6520*/  FFMA.FTZ R15, R14.reuse, R79, -R15 ;  /* 0x0000004f0e0f7223 */ /* 0x040fe2000001080f */
[----:B------:R-:W-:Y:S01]  /*6530*/  FFMA.FTZ R14, R14, R114, R39 ;  /* 0x000000720e0e7223 */ /* 0x000fe20000010027 */
[C---:B------:R-:W-:Y:S01]  /*6540*/  FFMA.FTZ R32, R13.reuse, R35, -R32 ;  /* 0x000000230d207223 */ /* 0x040fe20000010820 */
[----:B------:R-:W-:Y:S01]  /*6550*/  FFMA.FTZ R11, R13, R40, R11 ;  /* 0x000000280d0b7223 */ /* 0x000fe2000001000b */
[----:B------:R-:W-:-:S02]  /*6560*/  F2FP.BF16.F32.PACK_AB R13, R33, R44 ;  /* 0x0000002c210d723e */ /* 0x000fc400000010ff */
[----:B------:R-:W-:Y:S02]  /*6570*/  F2FP.BF16.F32.PACK_AB R15, R14, R15 ;  /* 0x0000000f0e0f723e */ /* 0x000fe400000010ff */
[----:B------:R-:W-:Y:S02]  /*6580*/  F2FP.BF16.F32.PACK_AB R14, R34, R43 ;  /* 0x0000002b220e723e */ /* 0x000fe400000010ff */
[----:B------:R-:W-:-:S07]  /*6590*/  F2FP.BF16.F32.PACK_AB R12, R11, R32 ;  /* 0x000000200b0c723e */ /* 0x000fce00000010ff */
.L_x_513:
[----:B------:R-:W-:Y:S05]  /*65a0*/  BSYNC B2 ;  /* 0x0000000000027941 */ /* 0x000fea0003800000 */
.L_x_512:
[----:B----4-:R0:W-:Y:S02]  /*65b0*/  ST.E.128 desc[UR48][R36.64], R12 ;  /* 0x0000000c24007985 */ /* 0x0101e4000c101d30 */
.L_x_511:
[----:B------:R-:W-:Y:S05]  /*65c0*/  BSYNC B1 ;  /* 0x0000000000017941 */ /* 0x000fea0003800000 */
.L_x_510:
[----:B------:R-:W-:-:S13]  /*65d0*/  ISETP.NE.AND P3, PT, R20, RZ, PT ;  /* 0x000000ff1400720c */ /* 0x000fda0003f65270 */
        /* <DEDUP_REMOVED lines=9> */
[--C-:B------:R-:W-:Y:S02]  /*6670*/  SHF.R.U64 R35, R30, 0x10, R31.reuse ;  /* 0x000000101e237819 */ /* 0x100fe4000000121f */
[----:B---3--:R-:W-:Y:S02]  /*6680*/  SHF.R.U32.HI R11, RZ, 0x10, R31 ;  /* 0x00000010ff0b7819 */ /* 0x008fe4000001161f */
[----:B------:R-:W-:Y:S02]  /*6690*/  SHF.R.U32.HI R34, RZ, 0x10, R29 ;  /* 0x00000010ff227819 */ /* 0x000fe4000001161d */
[----:B------:R-:W-:Y:S02]  /*66a0*/  PRMT R31, R77, 0x5432, R36 ;  /* 0x000054324d1f7816 */ /* 0x000fe40000000024 */
[----:B------:R-:W-:-:S02]  /*66b0*/  PRMT R36, R78, 0x5410, R35 ;  /* 0x000054104e247816 */ /* 0x000fc40000000023 */
[----:B------:R-:W-:Y:S01]  /*66c0*/  PRMT R78, R78, 0x5432, R11 ;  /* 0x000054324e4e7816 */ /* 0x000fe2000000000b */
[----:B------:R-:W-:Y:S01]  /*66d0*/  IMAD.U32 R11, R12, 0x10000, RZ ;  /* 0x000100000c0b7824 */ /* 0x000fe200078e00ff */
[----:B------:R-:W-:Y:S01]  /*66e0*/  LOP3.LUT R29, R14, 0xffff0000, RZ, 0xc0, !PT ;  /* 0xffff00000e1d7812 */ /* 0x000fe200078ec0ff */
[----:B------:R-:W-:Y:S01]  /*66f0*/  IMAD.U32 R14, R13, 0x10000, RZ ;  /* 0x000100000d0e7824 */ /* 0x000fe200078e00ff */
[----:B------:R-:W-:Y:S01]  /*6700*/  PRMT R77, R77, 0x5410, R34 ;  /* 0x000054104d4d7816 */ /* 0x000fe20000000022 */
[----:B------:R-:W-:Y:S01]  /*6710*/  IMAD.U32 R38, R78, 0x10000, RZ ;  /* 0x000100004e267824 */ /* 0x000fe200078e00ff */
[----:B------:R-:W-:Y:S02]  /*6720*/  LOP3.LUT R13, R13, 0xffff0000, RZ, 0xc0, !PT ;  /* 0xffff00000d0d7812 */ /* 0x000fe400078ec0ff */
[C---:B------:R-:W-:Y:S01]  /*6730*/  LOP3.LUT R37, R36.reuse, 0xffff0000, RZ, 0xc0, !PT ;  /* 0xffff000024257812 */ /* 0x040fe200078ec0ff */
[----:B------:R-:W-:Y:S01]  /*6740*/  IMAD.U32 R35, R77, 0x10000, RZ ;  /* 0x000100004d237824 */ /* 0x000fe200078e00ff */
[----:B------:R-:W-:Y:S01]  /*6750*/  LOP3.LUT R34, R31, 0xffff0000, RZ, 0xc0, !PT ;  /* 0xffff00001f227812 */ /* 0x000fe200078ec0ff */
[----:B------:R-:W-:Y:S01]  /*6760*/  IMAD.U32 R36, R36, 0x10000, RZ ;  /* 0x0001000024247824 */ /* 0x000fe200078e00ff */
[----:B------:R-:W-:Y:S01]  /*6770*/  LOP3.LUT R12, R12, 0xffff0000, RZ, 0xc0, !PT ;  /* 0xffff00000c0c7812 */ /* 0x000fe200078ec0ff */
[----:B------:R-:W-:Y:S01]  /*6780*/  FMUL.FTZ R39, R13, R37 ;  /* 0x000000250d277220 */ /* 0x000fe20000410000 */
[----:B------:R-:W-:Y:S01]  /*6790*/  LOP3.LUT R30, R15, 0xffff0000, RZ, 0xc0, !PT ;  /* 0xffff00000f1e7812 */ /* 0x000fe200078ec0ff */
[----:B------:R-:W-:Y:S01]  /*67a0*/  FMUL.FTZ R40, R13, R34 ;  /* 0x000000220d287220 */ /* 0x000fe20000410000 */
[C---:B------:R-:W-:Y:S01]  /*67b0*/  FMUL.FTZ R13, R29.reuse, R38 ;  /* 0x000000261d0d7220 */ /* 0x040fe20000410000 */
[----:B------:R-:W-:Y:S01]  /*67c0*/  FMUL.FTZ R29, R29, R35 ;  /* 0x000000231d1d7220 */ /* 0x000fe20000410000 */
        /* <DEDUP_REMOVED lines=20> */
[----:B------:R-:W-:-:S02]  /*6910*/  F2FP.BF16.F32.PACK_AB R15, R29, R34 ;  /* 0x000000221d0f723e */ /* 0x000fc400000010ff */
[----:B------:R-:W-:-:S07]  /*6920*/  MOV R13, R39 ;  /* 0x00000027000d7202 */ /* 0x000fce0000000f00 */
.L_x_515:
[----:B------:R-:W-:Y:S05]  /*6930*/  BSYNC B1 ;  /* 0x0000000000017941 */ /* 0x000fea0003800000 */
.L_x_514:
[----:B----4-:R0:W-:Y:S01]  /*6940*/  ST.E.128 desc[UR48][R32.64], R12 ;  /* 0x0000000c20007985 */ /* 0x0101e2000c101d30 */
[----:B------:R-:W-:Y:S05]  /*6950*/  BRA `(.L_x_493) ;  /* 0x0000004000a47947 */ /* 0x000fea0003800000 */
.L_x_459:
        /* <DEDUP_REMOVED lines=21> */
[----:B------:R-:W-:Y:S06]  /*6ab0*/  @P3 BRA `(.L_x_517) ;  /* 0x00000000007c3947 */ /* 0x000fec0003800000 */
[----:B------:R-:W-:Y:S01]  /*6ac0*/  IADD3 R30, P2, R94, R14, RZ ;  /* 0x0000000e5e1e7210 */ /* 0x000fe20007f5e0ff */
[----:B------:R-:W-:Y:S01]  /*6ad0*/  ULDC.64 UR4, c[0x0][0x3e8] ;  /* 0x0000fa0000047ab9 */ /* 0x000fe20000000a00 */
[----:B------:R-:W-:Y:S02]  /*6ae0*/  CS2R R38, SRZ ;  /* 0x0000000000267805 */ /* 0x000fe4000001ff00 */
[----:B------:R-:W-:Y:S02]  /*6af0*/  CS2R R36, SRZ ;  /* 0x0000000000247805 */ /* 0x000fe4000001ff00 */
[----:B------:R-:W-:Y:S01]  /*6b00*/  CS2R R62, SRZ ;  /* 0x00000000003e7805 */ /* 0x000fe2000001ff00 */
[----:B------:R-:W-:Y:S01]  /*6b10*/  IMAD.X R31, R11, 0x1, R99, P2 ;  /* 0x000000010b1f7824 */ /* 0x000fe200010e0663 */
[----:B------:R-:W-:Y:S02]  /*6b20*/  IADD3 R28, P2, R88, R12, RZ ;  /* 0x0000000c581c7210 */ /* 0x000fe40007f5e0ff */
[----:B------:R-:W-:-:S03]  /*6b30*/  CS2R R60, SRZ ;  /* 0x00000000003c7805 */ /* 0x000fc6000001ff00 */
        /* <DEDUP_REMOVED lines=8> */
[----:B------:R-:W-:Y:S02]  /*6bc0*/  CS2R R32, SRZ ;  /* 0x0000000000207805 */ /* 0x000fe4000001ff00 */
[----:B------:R-:W-:Y:S02]  /*6bd0*/  CS2R R46, SRZ ;  /* 0x00000000002e7805 */ /* 0x000fe4000001ff00 */
[----:B------:R-:W-:-:S05]  /*6be0*/  CS2R R44, SRZ ;  /* 0x00000000002c7805 */ /* 0x000fca000001ff00 */
[----:B------:R0:W5:Y:S04]  /*6bf0*/  @!P2 LDG.E.128 R36, desc[UR48][R64.64] ;  /* 0x000000304024a981 */ /* 0x000168000c1e1d00 */
[----:B------:R0:W5:Y:S01]  /*6c00*/  @!P2 LDG.E.128 R60, desc[UR48][R68.64] ;  /* 0x00000030443ca981 */ /* 0x000162000c1e1d00 */
[----:B------:R-:W-:Y:S02]  /*6c10*/  ISETP.GE.AND P2, PT, R193, R118, PT ;  /* 0x00000076c100720c */ /* 0x000fe40003f46270 */
[----:B------:R-:W-:Y:S02]  /*6c20*/  CS2R R30, SRZ ;  /* 0x00000000001e7805 */ /* 0x000fe4000001ff00 */
[----:B------:R-:W-:Y:S02]  /*6c30*/  CS2R R28, SRZ ;  /* 0x00000000001c7805 */ /* 0x000fe4000001ff00 */
[----:B------:R-:W-:-:S02]  /*6c40*/  CS2R R42, SRZ ;  /* 0x00000000002a7805 */ /* 0x000fc4000001ff00 */
[----:B------:R-:W-:-:S05]  /*6c50*/  CS2R R40, SRZ ;  /* 0x0000000000287805 */ /* 0x000fca000001ff00 */
[----:B------:R0:W5:Y:S04]  /*6c60*/  @!P2 LDG.E.128 R32, desc[UR48][R64.64+0x40] ;  /* 0x000040304020a981 */ /* 0x000168000c1e1d00 */
[----:B------:R0:W5:Y:S01]  /*6c70*/  @!P2 LDG.E.128 R44, desc[UR48][R68.64+0x40] ;  /* 0x00004030442ca981 */ /* 0x000162000c1e1d00 */
[----:B------:R-:W-:-:S13]  /*6c80*/  ISETP.GE.AND P2, PT, R192, R118, PT ;  /* 0x00000076c000720c */ /* 0x000fda0003f46270 */
[----:B------:R0:W5:Y:S04]  /*6c90*/  @!P2 LDG.E.128 R28, desc[UR48][R64.64+0x80] ;  /* 0x00008030401ca981 */ /* 0x000168000c1e1d00 */
[----:B------:R0:W5:Y:S02]  /*6ca0*/  @!P2 LDG.E.128 R40, desc[UR48][R68.64+0x80] ;  /* 0x000080304428a981 */ /* 0x000164000c1e1d00 */
.L_x_517:
[----:B------:R-:W-:Y:S05]  /*6cb0*/  BSYNC B1 ;  /* 0x0000000000017941 */ /* 0x000fea0003800000 */
.L_x_516:
[----:B------:R-:W-:Y:S01]  /*6cc0*/  VIADD R77, R202, 0x40 ;  /* 0x00000040ca4d7836 */ /* 0x000fe20000000000 */
[----:B------:R-:W-:Y:S01]  /*6cd0*/  BSSY B1, `(.L_x_518) ;  /* 0x0000028000017945 */ /* 0x000fe20003800000 */
[----:B0-----:R-:W-:Y:S02]  /*6ce0*/  CS2R R64, SRZ ;  /* 0x0000000000407805 */ /* 0x001fe4000001ff00 */
[----:B------:R-:W-:Y:S02]  /*6cf0*/  CS2R R70, SRZ ;  /* 0x0000000000467805 */ /* 0x000fe4000001ff00 */
[----:B------:R-:W-:Y:S02]  /*6d00*/  CS2R R68, SRZ ;  /* 0x0000000000447805 */ /* 0x000fe4000001ff00 */
[----:B------:R-:W-:Y:S02]  /*6d10*/  ISETP.GE.AND P4, PT, R77, R83, PT ;  /* 0x000000534d00720c */ /* 0x000fe40003f86270 */
[----:B------:R-:W-:-:S02]  /*6d20*/  CS2R R74, SRZ ;  /* 0x00000000004a7805 */ /* 0x000fc4000001ff00 */
[----:B------:R-:W-:Y:S01]  /*6d30*/  CS2R R72, SRZ ;  /* 0x0000000000487805 */ /* 0x000fe2000001ff00 */
[----:B-----5:R-:W-:-:S08]  /*6d40*/  IMAD.MOV.U32 R76, RZ, RZ, R30 ;  /* 0x000000ffff4c7224 */ /* 0x020fd000078e001e */
[----:B------:R-:W-:Y:S05]  /*6d50*/  @P4 BRA `(.L_x_519) ;  /* 0x00000000007c4947 */ /* 0x000fea0003800000 */
[----:B------:R-:W-:Y:S01]  /*6d60*/  IADD3 R15, P2, P5, R94, R14, R103 ;  /* 0x0000000e5e0f7210 */ /* 0x000fe20007d5e067 */
[----:B------:R-:W-:Y:S01]  /*6d70*/  ULDC.64 UR4, c[0x0][0x3e8] ;  /* 0x0000fa0000047ab9 */ /* 0x000fe20000000a00 */
[----:B------:R-:W-:Y:S02]  /*6d80*/  CS2R R58, SRZ ;  /* 0x00000000003a7805 */ /* 0x000fe4000001ff00 */
[----:B------:R-:W-:Y:S02]  /*6d90*/  CS2R R56, SRZ ;  /* 0x0000000000387805 */ /* 0x000fe4000001ff00 */
[----:B------:R-:W-:Y:S02]  /*6da0*/  IADD3.X R48, R99, R11, R102, P2, P5 ;  /* 0x0000000b63307210 */ /* 0x000fe400017ea466 */
[----:B------:R-:W-:Y:S02]  /*6db0*/  CS2R R74, SRZ ;  /* 0x00000000004a7805 */ /* 0x000fe4000001ff00 */
[----:B------:R-:W-:-:S02]  /*6dc0*/  IADD3 R13, P2, P5, R88, R12, R105 ;  /* 0x0000000c580d7210 */ /* 0x000fc40007d5e069 */
[----:B------:R-:W-:Y:S02]  /*6dd0*/  CS2R R72, SRZ ;  /* 0x0000000000487805 */ /* 0x000fe4000001ff00 */
        /* <DEDUP_REMOVED lines=23> */
.L_x_519:
[----:B------:R-:W-:Y:S05]  /*6f50*/  BSYNC B1 ;  /* 0x0000000000017941 */ /* 0x000fea0003800000 */
.L_x_518:
[----:B0-----:R-:W-:Y:S01]  /*6f60*/  IMAD.MOV.U32 R12, RZ, RZ, R28 ;  /* 0x000000ffff0c7224 */ /* 0x001fe200078e001c */
[----:B------:R-:W-:Y:S01]  /*6f70*/  ISETP.NE.AND P2, PT, R214, 0x3, PT ;  /* 0x00000003d600780c */ /* 0x000fe20003f45270 */
[----:B------:R-:W-:Y:S02]  /*6f80*/  IMAD.MOV.U32 R11, RZ, RZ, R29 ;  /* 0x000000ffff0b7224 */ /* 0x000fe400078e001d */
[----:B------:R-:W-:Y:S02]  /*6f90*/  IMAD.MOV.U32 R13, RZ, RZ, R31 ;  /* 0x000000ffff0d7224 */ /* 0x000fe400078e001f */
[----:B------:R-:W-:Y:S01]  /*6fa0*/  IMAD.MOV.U32 R14, RZ, RZ, R34 ;  /* 0x000000ffff0e7224 */ /* 0x000fe200078e0022 */
[----:B------:R-:W-:Y:S01]  /*6fb0*/  PRMT R159, R12, 0x5410, R11 ;  /* 0x000054100c9f7816 */ /* 0x000fe2000000000b */
[----:B------:R-:W-:Y:S01]  /*6fc0*/  IMAD.MOV.U32 R11, RZ, RZ, R32 ;  /* 0x000000ffff0b7224 */ /* 0x000fe200078e0020 */
[----:B------:R-:W-:Y:S01]  /*6fd0*/  PRMT R158, R76, 0x5410, R13 ;  /* 0x000054104c9e7816 */ /* 0x000fe2000000000d */
[----:B------:R-:W-:-:S02]  /*6fe0*/  IMAD.MOV.U32 R12, RZ, RZ, R33 ;  /* 0x000000ffff0c7224 */ /* 0x000fc400078e0021 */
[----:B------:R-:W-:-:S03]  /*6ff0*/  IMAD.MOV.U32 R13, RZ, RZ, R35 ;  /* 0x000000ffff0d7224 */ /* 0x000fc600078e0023 */
[----:B------:R-:W-:Y:S01]  /*7000*/  PRMT R165, R12, 0x5410, R11 ;  /* 0x000054100ca57816 */ /* 0x000fe2000000000b */
[----:B------:R-:W-:Y:S01]  /*7010*/  IMAD.MOV.U32 R11, RZ, RZ, R38 ;  /* 0x000000ffff0b7224 */ /* 0x000fe200078e0026 */
[----:B------:R-:W-:Y:S01]  /*7020*/  PRMT R163, R14, 0x5410, R13 ;  /* 0x000054100ea37816 */ /* 0x000fe2000000000d */
[----:B------:R-:W-:Y:S02]  /*7030*/  IMAD.MOV.U32 R12, RZ, RZ, R39 ;  /* 0x000000ffff0c7224 */ /* 0x000fe400078e0027 */
[----:B------:R-:W-:Y:S02]  /*7040*/  IMAD.MOV.U32 R13, RZ, RZ, R36 ;  /* 0x000000ffff0d7224 */ /* 0x000fe400078e0024 */
[----:B------:R-:W-:Y:S01]  /*7050*/  IMAD.MOV.U32 R14, RZ, RZ, R37 ;  /* 0x000000ffff0e7224 */ /* 0x000fe200078e0025 */
[----:B------:R-:W-:Y:S01]  /*7060*/  PRMT R147, R11, 0x5410, R12 ;  /* 0x000054100b937816 */ /* 0x000fe2000000000c */
[----:B------:R-:W-:Y:S01]  /*7070*/  IMAD.MOV.U32 R12, RZ, RZ, R42 ;  /* 0x000000ffff0c7224 */ /* 0x000fe200078e002a */
[----:B------:R-:W-:-:S02]  /*7080*/  MOV R11, R43 ;  /* 0x0000002b000b7202 */ /* 0x000fc40000000f00 */
[----:B------:R-:W-:Y:S02]  /*7090*/  PRMT R146, R14, 0x5410, R13 ;  /* 0x000054100e927816 */ /* 0x000fe4000000000d */
        /* <DEDUP_REMOVED lines=16> */
[----:B-----5:R-:W-:Y:S02]  /*71a0*/  IMAD.MOV.U32 R12, RZ, RZ, R50 ;  /* 0x000000ffff0c7224 */ /* 0x020fe400078e0032 */
        /* <DEDUP_REMOVED lines=38> */
[----:B------:R-:W-:Y:S06]  /*7410*/  @!P2 BRA `(.L_x_520) ;  /* 0x000000000004a947 */ /* 0x000fec0003800000 */
[----:B------:R-:W-:Y:S01]  /*7420*/  BPT.TRAP 0x1 ;  /* 0x000000040000795c */ /* 0x000fe20000300000 */
.L_x_520:
[----:B------:R-:W-:Y:S01]  /*7430*/  IMAD R84, R18, 0x8, R2 ;  /* 0x0000000812547824 */ /* 0x000fe200078e0202 */
[----:B------:R-:W-:Y:S01]  /*7440*/  SHF.L.U32 R85, R203, 0x1f, RZ ;  /* 0x0000001fcb557819 */ /* 0x000fe200000006ff */
[----:B------:R-:W-:Y:S03]  /*7450*/  BSSY B1, `(.L_x_521) ;  /* 0x0000003000017945 */ /* 0x000fe60003800000 */
[----:B------:R-:W0:Y:S02]  /*7460*/  SYNCS.PHASECHK.TRANS64.TRYWAIT P5, [R84+URZ+0x30890], R85 ;  /* 0x03089055540075a7 */ /* 0x000e2400080a017f */
[----:B0-----:R-:W-:Y:S05]  /*7470*/  @!P5 BRA `(.L_x_522) ;  /* 0x000001c00038d947 */ /* 0x001fea0003800000 */
.L_x_802:
[----:B------:R-:W-:Y:S05]  /*7480*/  BSYNC B1 ;  /* 0x0000000000017941 */ /* 0x000fea0003800000 */
.L_x_521:
[----:B------:R-:W1:Y:S01]  /*7490*/  LDC R131, c[0x0][0x2f4] ;  /* 0x0000bd00ff837b82 */ /* 0x000e620000000800 */
[----:B------:R-:W-:Y:S01]  /*74a0*/  UMOV UR4, 0xffffffff ;  /* 0xffffffff00047882 */ /* 0x000fe20000000000 */
[----:B-1----:R-:W-:Y:S02]  /*74b0*/  IMAD.IADD R134, R131, 0x1, -R119 ;  /* 0x0000000183867824 */ /* 0x002fe400078e0a77 */
[----:B------:R-:W-:Y:S05]  /*74c0*/  BRA.DIV UR4, `(.L_x_523) ;  /* 0x000001c204387947 */ /* 0x000fea000b800000 */
[----:B------:R1:W2:Y:S04]  /*74d0*/  SHFL.IDX PT, R115, R116, RZ, 0x1c1f ;  /* 0x001c1fff74737589 */ /* 0x0002a800000e0000 */
[----:B------:R1:W3:Y:S02]  /*74e0*/  SHFL.IDX PT, R11, R117, RZ, 0x1c1f ;  /* 0x001c1fff750b7589 */ /* 0x0002e400000e0000 */
.L_x_806:
[----:B------:R-:W-:Y:S04]  /*74f0*/  BSSY B1, `(.L_x_524) ;  /* 0x000017c000017945 */ /* 0x000fe80003800000 */
[----:B------:R-:W-:Y:S05]  /*7500*/  @P3 BRA `(.L_x_525) ;  /* 0x0000001400e83947 */ /* 0x000fea0003800000 */
[----:B------:R-:W-:Y:S01]  /*7510*/  ISETP.NE.AND P3, PT, R6, RZ, PT ;  /* 0x000000ff0600720c */ /* 0x000fe20003f65270 */
[----:B------:R-:W-:Y:S01]  /*7520*/  BSSY B2, `(.L_x_526) ;  /* 0x000007c000027945 */ /* 0x000fe20003800000 */
[----:B---3--:R-:W-:-:S11]  /*7530*/  IMAD.MOV.U32 R114, RZ, RZ, R11 ;  /* 0x000000ffff727224 */ /* 0x008fd600078e000b */
[----:B------:R-:W-:Y:S05]  /*7540*/  @!P3 BRA `(.L_x_527) ;  /* 0x0000000400e4b947 */ /* 0x000fea0003800000 */
[----:B------:R-:W-:Y:S01]  /*7550*/  SEL R12, R119, R134, !P0 ;  /* 0x00000086770c7207 */ /* 0x000fe20004000000 */
[----:B------:R-:W-:Y:S01]  /*7560*/  BSSY B3, `(.L_x_528) ;  /* 0x0000071000037945 */ /* 0x000fe20003800000 */
[----:B------:R-:W-:Y:S02]  /*7570*/  ISETP.GE.AND P3, PT, R16, R118, PT ;  /* 0x000000761000720c */ /* 0x000fe40003f66270 */
[----:B------:R-:W-:-:S04]  /*7580*/  SHF.R.S32.HI R13, RZ, 0x1f, R12 ;  /* 0x0000001fff0d7819 */ /* 0x000fc8000001140c */
[----:B------:R-:W-:-:S04]  /*7590*/  LEA.HI R13, R13, R12, RZ, 0x4 ;  /* 0x0000000c0d0d7211 */ /* 0x000fc800078f20ff */
[----:B------:R-:W-:-:S04]  /*75a0*/  LEA.HI.SX32 R140, R13, R112, 0x1c ;  /* 0x000000700d8c7211 */ /* 0x000fc800078fe2ff */
[----:B------:R-:W-:-:S04]  /*75b0*/  SHF.R.S32.HI R13, RZ, 0x1f, R140 ;  /* 0x0000001fff0d7819 */ /* 0x000fc8000001148c */
[----:B------:R-:W-:Y:S01]  /*75c0*/  LEA.HI R13, R13, R140, RZ, 0x3 ;  /* 0x0000008c0d0d7211 */ /* 0x000fe200078f18ff */
[----:B------:R-:W-:-:S03]  /*75d0*/  IMAD.SHL.U32 R140, R140, 0x8, RZ ;  /* 0x000000088c8c7824 */ /* 0x000fc600078e00ff */
[----:B------:R-:W-:Y:S02]  /*75e0*/  SHF.R.S32.HI R13, RZ, 0x3, R13 ;  /* 0x00000003ff0d7819 */ /* 0x000fe4000001140d */
[----:B------:R-:W-:-:S03]  /*75f0*/  LOP3.LUT R12, R217, 0x38, R140, 0xf8, !PT ;  /* 0x00000038d90c7812 */ /* 0x000fc600078ef88c */
[----:B------:R-:W-:Y:S01]  /*7600*/  IMAD R13, R13, 0x1800, R219 ;  /* 0x000018000d0d7824 */ /* 0x000fe200078e02db */
[----:B------:R-:W-:-:S05]  /*7610*/  LOP3.LUT R12, R12, R218, RZ, 0x3c, !PT ;  /* 0x000000da0c0c7212 */ /* 0x000fca00078e3cff */
[----:B------:R-:W-:-:S04]  /*7620*/  IMAD.IADD R12, R13, 0x1, R12 ;  /* 0x000000010d0c7824 */ /* 0x000fc800078e020c */
[C---:B------:R-:W-:Y:S02]  /*7630*/  IMAD R76, R18.reuse, 0x4800, R12 ;  /* 0x00004800124c7824 */ /* 0x040fe400078e020c */
[----:B------:R-:W-:Y:S02]  /*7640*/  IMAD R12, R18, 0x4800, R133 ;  /* 0x00004800120c7824 */ /* 0x000fe400078e0285 */
[--C-:B------:R-:W-:Y:S02]  /*7650*/  IMAD R76, R76, 0x2, R2.reuse ;  /* 0x000000024c4c7824 */ /* 0x100fe400078e0202 */
[----:B------:R-:W-:-:S04]  /*7660*/  IMAD R12, R12, 0x2, R2 ;  /* 0x000000020c0c7824 */ /* 0x000fc800078e0202 */
[----:B------:R-:W3:Y:S04]  /*7670*/  LDS.128 R76, [R76+0x1e400] ;  /* 0x01e400004c4c7984 */ /* 0x000ee80000000c00 */
[----:B------:R-:W4:Y:S01]  /*7680*/  LDS.128 R12, [R12+0x1e400] ;  /* 0x01e400000c0c7984 */ /* 0x000f220000000c00 */
[----:B------:R-:W-:Y:S05]  /*7690*/  @P3 BRA `(.L_x_529) ;  /* 0x0000000400743947 */ /* 0x000fea0003800000 */
[--C-:B------:R-:W-:Y:S02]  /*76a0*/  SHF.R.U64 R36, R36, 0x10, R37.reuse ;  /* 0x0000001024247819 */ /* 0x100fe40000001225 */
[----:B------:R-:W-:Y:S02]  /*76b0*/  SHF.R.U32.HI R145, RZ, 0x10, R37 ;  /* 0x00000010ff917819 */ /* 0x000fe40000011625 */
[C---:B------:R-:W-:Y:S02]  /*76c0*/  PRMT R36, R146.reuse, 0x5432, R36 ;  /* 0x0000543292247816 */ /* 0x040fe40000000024 */
[----:B------:R-:W-:Y:S02]  /*76d0*/  PRMT R145, R146, 0x5410, R145 ;  /* 0x0000541092917816 */ /* 0x000fe40000000091 */
[----:B------:R-:W-:Y:S02]  /*76e0*/  SHF.R.U32.HI R146, RZ, 0x10, R61 ;  /* 0x00000010ff927819 */ /* 0x000fe4000001163d */
[----:B------:R-:W-:-:S02]  /*76f0*/  SHF.R.U64 R37, R38, 0x10, R39 ;  /* 0x0000001026257819 */ /* 0x000fc40000001227 */
[----:B------:R-:W-:Y:S02]  /*7700*/  SHF.R.U32.HI R38, RZ, 0x10, R39 ;  /* 0x00000010ff267819 */ /* 0x000fe40000011627 */
[----:B------:R-:W-:Y:S02]  /*7710*/  SHF.R.U64 R39, R60, 0x10, R61 ;  /* 0x000000103c277819 */ /* 0x000fe4000000123d */
[--C-:B------:R-:W-:Y:S02]  /*7720*/  SHF.R.U64 R60, R62, 0x10, R63.reuse ;  /* 0x000000103e3c7819 */ /* 0x100fe4000000123f */
[----:B------:R-:W-:Y:S01]  /*7730*/  SHF.R.U32.HI R61, RZ, 0x10, R63 ;  /* 0x00000010ff3d7819 */ /* 0x000fe2000001163f */
[----:B------:R-:W-:Y:S01]  /*7740*/  IMAD.U32 R63, R145, 0x10000, RZ ;  /* 0x00010000913f7824 */ /* 0x000fe200078e00ff */
[C---:B------:R-:W-:Y:S02]  /*7750*/  PRMT R146, R149.reuse, 0x5432, R146 ;  /* 0x0000543295927816 */ /* 0x040fe40000000092 */
[----:B------:R-:W-:Y:S01]  /*7760*/  PRMT R39, R149, 0x5410, R39 ;  /* 0x0000541095277816 */ /* 0x000fe20000000027 */
[----:B---3--:R-:W-:Y:S01]  /*7770*/  IMAD.U32 R149, R77, 0x10000, RZ ;  /* 0x000100004d957824 */ /* 0x008fe200078e00ff */
[----:B------:R-:W-:-:S02]  /*7780*/  PRMT R60, R148, 0x5432, R60 ;  /* 0x00005432943c7816 */ /* 0x000fc4000000003c */
[----:B------:R-:W-:Y:S01]  /*7790*/  PRMT R61, R148, 0x5410, R61 ;  /* 0x00005410943d7816 */ /* 0x000fe2000000003d */
[C---:B------:R-:W-:Y:S01]  /*77a0*/  IMAD.U32 R148, R146.reuse, 0x10000, RZ ;  /* 0x0001000092947824 */ /* 0x040fe200078e00ff */
[C---:B------:R-:W-:Y:S02]  /*77b0*/  PRMT R37, R147.reuse, 0x5410, R37 ;  /* 0x0000541093257816 */ /* 0x040fe40000000025 */
[----:B------:R-:W-:Y:S01]  /*77c0*/  PRMT R38, R147, 0x5432, R38 ;  /* 0x0000543293267816 */ /* 0x000fe20000000026 */
[----:B----4-:R-:W-:Y:S02]  /*77d0*/  IMAD.U32 R147, R13, 0x10000, RZ ;  /* 0x000100000d937824 */ /* 0x010fe400078e00ff */
[-C--:B------:R-:W-:Y:S01]  /*77e0*/  FMUL.FTZ R62, R149, R148.reuse ;  /* 0x00000094953e7220 */ /* 0x080fe20000410000 */
[----:B------:R-:W-:Y:S02]  /*77f0*/  LOP3.LUT R146, R146, 0xffff0000, RZ, 0xc0, !PT ;  /* 0xffff000092927812 */ /* 0x000fe400078ec0ff */
[----:B------:R-:W-:Y:S01]  /*7800*/  LOP3.LUT R77, R77, 0xffff0000, RZ, 0xc0, !PT ;  /* 0xffff00004d4d7812 */ /* 0x000fe200078ec0ff */
[-C--:B------:R-:W-:Y:S01]  /*7810*/  FFMA.FTZ R62, R147, R63.reuse, -R62 ;  /* 0x0000003f933e7223 */ /* 0x080fe2000001083e */
[----:B------:R-:W-:Y:S01]  /*7820*/  FMUL.FTZ R63, R149, R63 ;  /* 0x0000003f953f7220 */ /* 0x000fe20000410000 */
[----:B------:R-:W-:Y:S01]  /*7830*/  LOP3.LUT R145, R145, 0xffff0000, RZ, 0xc0, !PT ;  /* 0xffff000091917812 */ /* 0x000fe200078ec0ff */
[C---:B------:R-:W-:Y:S01]  /*7840*/  IMAD.U32 R149, R79.reuse, 0x10000, RZ ;  /* 0x000100004f957824 */ /* 0x040fe200078e00ff */
[----:B------:R-:W-:Y:S01]  /*7850*/  LOP3.LUT R79, R79, 0xffff0000, RZ, 0xc0, !PT ;  /* 0xffff00004f4f7812 */ /* 0x000fe200078ec0ff */
[----:B------:R-:W-:Y:S01]  /*7860*/  FFMA.FTZ R63, R147, R148, R63 ;  /* 0x00000094933f7223 */ /* 0x000fe2000001003f */
[----:B------:R-:W-:Y:S01]  /*7870*/  LOP3.LUT R147, R13, 0xffff0000, RZ, 0xc0, !PT ;  /* 0xffff00000d937812 */ /* 0x000fe200078ec0ff */
[CC--:B------:R-:W-:Y:S01]  /*7880*/  FMUL.FTZ R13, R77.reuse, R146.reuse ;  /* 0x000000924d0d7220 */ /* 0x0c0fe20000410000 */
[-C--:B------:R-:W-:Y:S01]  /*7890*/  FMUL.FTZ R77, R77, R145.reuse ;  /* 0x000000914d4d7220 */ /* 0x080fe20000410000 */
[C---:B------:R-:W-:Y:S01]  /*78a0*/  IMAD.U32 R148, R61.reuse, 0x10000, RZ ;  /* 0x000100003d947824 */ /* 0x040fe200078e00ff */
[----:B------:R-:W-:Y:S01]  /*78b0*/  LOP3.LUT R61, R61, 0xffff0000, RZ, 0xc0, !PT ;  /* 0xffff00003d3d7812 */ /* 0x000fe200078ec0ff */
[C---:B------:R-:W-:Y:S01]  /*78c0*/  FFMA.FTZ R13, R147.reuse, R145, -R13 ;  /* 0x00000091930d7223 */ /* 0x040fe2000001080d */
[----:B------:R-:W-:Y:S01]  /*78d0*/  FFMA.FTZ R77, R147, R146, R77 ;  /* 0x00000092934d7223 */ /* 0x000fe2000001004d */
[----:B------:R-:W-:-:S02]  /*78e0*/  IMAD.U32 R147, R15, 0x10000, RZ ;  /* 0x000100000f937824 */ /* 0x000fc400078e00ff */
[----:B------:R-:W-:Y:S01]  /*78f0*/  FMUL.FTZ R145, R149, R148 ;  /* 0x0000009495917220 */ /* 0x000fe20000410000 */
[C---:B------:R-:W-:Y:S01]  /*7900*/  IMAD.U32 R146, R38.reuse, 0x10000, RZ ;  /* 0x0001000026927824 */ /* 0x040fe200078e00ff */
[----:B------:R-:W-:Y:S02]  /*7910*/  LOP3.LUT R38, R38, 0xffff0000, RZ, 0xc0, !PT ;  /* 0xffff000026267812 */ /* 0x000fe400078ec0ff */
[----:B------:R-:W-:Y:S01]  /*7920*/  LOP3.LUT R15, R15, 0xffff0000, RZ, 0xc0, !PT ;  /* 0xffff00000f0f7812 */ /* 0x000fe200078ec0ff */
[-C--:B------:R-:W-:Y:S01]  /*7930*/  FFMA.FTZ R145, R147, R146.reuse, -R145 ;  /* 0x0000009293917223 */ /* 0x080fe20000010891 */
[----:B------:R-:W-:Y:S01]  /*7940*/  FMUL.FTZ R146, R149, R146 ;  /* 0x0000009295927220 */ /* 0x000fe20000410000 */
[----:B------:R-:W-:Y:S01]  /*7950*/  F2FP.BF16.F32.PACK_AB R13, R13, R62 ;  /* 0x0000003e0d0d723e */ /* 0x000fe200000010ff */
[----:B------:R-:W-:Y:S01]  /*7960*/  IMAD.U32 R62, R76, 0x10000, RZ ;  /* 0x000100004c3e7824 */ /* 0x000fe200078e00ff */
[----:B------:R-:W-:Y:S01]  /*7970*/  F2FP.BF16.F32.PACK_AB R77, R77, R63 ;  /* 0x0000003f4d4d723e */ /* 0x000fe200000010ff */
[----:B------:R-:W-:Y:S01]  /*7980*/  FFMA.FTZ R146, R147, R148, R146 ;  /* 0x0000009493927223 */ /* 0x000fe20000010092 */
[----:B------:R-:W-:Y:S01]  /*7990*/  FMUL.FTZ R147, R79, R61 ;  /* 0x0000003d4f937220 */ /* 0x000fe20000410000 */
[C---:B------:R-:W-:Y:S01]  /*79a0*/  IMAD.U32 R63, R36.reuse, 0x10000, RZ ;  /* 0x00010000243f7824 */ /* 0x040fe200078e00ff */
[----:B------:R-:W-:-:S02]  /*79b0*/  LOP3.LUT R36, R36, 0xffff0000, RZ, 0xc0, !PT ;  /* 0xffff000024247812 */ /* 0x000fc400078ec0ff */
[-C--:B------:R-:W-:Y:S01]  /*79c0*/  FFMA.FTZ R147, R15, R38.reuse, -R147 ;  /* 0x000000260f937223 */ /* 0x080fe20000010893 */
[----:B------:R-:W-:-:S04]  /*79d0*/  FMUL.FTZ R38, R79, R38 ;  /* 0x000000264f267220 */ /* 0x000fc80000410000 */
[----:B------:R-:W-:Y:S01]  /*79e0*/  FFMA.FTZ R38, R15, R61, R38 ;  /* 0x0000003d0f267223 */ /* 0x000fe20000010026 */
[C---:B------:R-:W-:Y:S01]  /*79f0*/  SHF.L.U32 R61, R39.reuse, 0x10, RZ ;  /* 0x00000010273d7819 */ /* 0x040fe200000006ff */
[----:B------:R-:W-:Y:S01]  /*7a00*/  IMAD.U32 R15, R12, 0x10000, RZ ;  /* 0x000100000c0f7824 */ /* 0x000fe200078e00ff */
[----:B------:R-:W-:Y:S02]  /*7a10*/  LOP3.LUT R39, R39, 0xffff0000, RZ, 0xc0, !PT ;  /* 0xffff000027277812 */ /* 0x000fe400078ec0ff */
[----:B------:R-:W-:Y:S01]  /*7a20*/  F2FP.BF16.F32.PACK_AB R145, R147, R145 ;  /* 0x000000919391723e */ /* 0x000fe200000010ff */
[C---:B------:R-:W-:Y:S01]  /*7a30*/  FMUL.FTZ R79, R62.reuse, R61 ;  /* 0x0000003d3e4f7220 */ /* 0x040fe20000410000 */
[-C--:B------:R-:W-:Y:S01]  /*7a40*/  FMUL.FTZ R62, R62, R63.reuse ;  /* 0x0000003f3e3e7220 */ /* 0x080fe20000410000 */
[----:B------:R-:W-:Y:S02]  /*7a50*/  F2FP.BF16.F32.PACK_AB R38, R38, R146 ;  /* 0x000000922626723e */ /* 0x000fe400000010ff */
[C---:B------:R-:W-:Y:S01]  /*7a60*/  FFMA.FTZ R79, R15.reuse, R63, -R79 ;  /* 0x0000003f0f4f7223 */ /* 0x040fe2000001084f */
[----:B------:R-:W-:Y:S01]  /*7a70*/  FFMA.FTZ R62, R15, R61, R62 ;  /* 0x0000003d0f3e7223 */ /* 0x000fe2000001003e */
[----:B------:R-:W-:Y:S01]  /*7a80*/  LOP3.LUT R15, R76, 0xffff0000, RZ, 0xc0, !PT ;  /* 0xffff00004c0f7812 */ /* 0x000fe200078ec0ff */
[----:B------:R-:W-:Y:S01]  /*7a90*/  IMAD.U32 R76, R78, 0x10000, RZ ;  /* 0x000100004e4c7824 */ /* 0x000fe200078e00ff */
[----:B------:R-:W-:-:S03]  /*7aa0*/  LOP3.LUT R61, R12, 0xffff0000, RZ, 0xc0, !PT ;  /* 0xffff00000c3d7812 */ /* 0x000fc600078ec0ff */
[C---:B------:R-:W-:Y:S01]  /*7ab0*/  FMUL.FTZ R12, R15.reuse, R39 ;  /* 0x000000270f0c7220 */ /* 0x040fe20000410000 */
[----:B------:R-:W-:-:S03]  /*7ac0*/  FMUL.FTZ R15, R15, R36 ;  /* 0x000000240f0f7220 */ /* 0x000fc60000410000 */
[C---:B------:R-:W-:Y:S01]  /*7ad0*/  FFMA.FTZ R12, R61.reuse, R36, -R12 ;  /* 0x000000243d0c7223 */ /* 0x040fe2000001080c */
[----:B------:R-:W-:Y:S01]  /*7ae0*/  FFMA.FTZ R15, R61, R39, R15 ;  /* 0x000000273d0f7223 */ /* 0x000fe2000001000f */
[C---:B------:R-:W-:Y:S01]  /*7af0*/  IMAD.U32 R39, R60.reuse, 0x10000, RZ ;  /* 0x000100003c277824 */ /* 0x040fe200078e00ff */
[----:B------:R-:W-:Y:S01]  /*7b00*/  LOP3.LUT R60, R60, 0xffff0000, RZ, 0xc0, !PT ;  /* 0xffff00003c3c7812 */ /* 0x000fe200078ec0ff */
[C---:B------:R-:W-:Y:S01]  /*7b10*/  IMAD.U32 R61, R37.reuse, 0x10000, RZ ;  /* 0x00010000253d7824 */ /* 0x040fe200078e00ff */
[----:B------:R-:W-:Y:S01]  /*7b20*/  LOP3.LUT R37, R37, 0xffff0000, RZ, 0xc0, !PT ;  /* 0xffff000025257812 */ /* 0x000fe200078ec0ff */
[----:B------:R-:W-:Y:S01]  /*7b30*/  FMUL.FTZ R63, R76, R39 ;  /* 0x000000274c3f7220 */ /* 0x000fe20000410000 */
[----:B------:R-:W-:Y:S02]  /*7b40*/  IMAD.U32 R36, R14, 0x10000, RZ ;  /* 0x000100000e247824 */ /* 0x000fe400078e00ff */
[-C--:B------:R-:W-:Y:S01]  /*7b50*/  FMUL.FTZ R76, R76, R61.reuse ;  /* 0x0000003d4c4c7220 */ /* 0x080fe20000410000 */
[----:B------:R-:W-:Y:S01]  /*7b60*/  LOP3.LUT R14, R14, 0xffff0000, RZ, 0xc0, !PT ;  /* 0xffff00000e0e7812 */ /* 0x000fe200078ec0ff */
[----:B------:R-:W-:-:S02]  /*7b70*/  FFMA.FTZ R63, R36, R61, -R63 ;  /* 0x0000003d243f7223 */ /* 0x000fc4000001083f */
[----:B------:R-:W-:Y:S01]  /*7b80*/  FFMA.FTZ R76, R36, R39, R76 ;  /* 0x00000027244c7223 */ /* 0x000fe2000001004c */
[----:B------:R-:W-:Y:S02]  /*7b90*/  LOP3.LUT R36, R78, 0xffff0000, RZ, 0xc0, !PT ;  /* 0xffff00004e247812 */ /* 0x000fe400078ec0ff */
[----:B------:R-:W-:Y:S02]  /*7ba0*/  F2FP.BF16.F32.PACK_AB R15, R15, R62 ;  /* 0x0000003e0f0f723e */ /* 0x000fe400000010ff */
[----:B------:R-:W-:Y:S01]  /*7bb0*/  F2FP.BF16.F32.PACK_AB R12, R12, R79 ;  /* 0x0000004f0c0c723e */ /* 0x000fe200000010ff */
[CC--:B------:R-:W-:Y:S01]  /*7bc0*/  FMUL.FTZ R39, R36.reuse, R60.reuse ;  /* 0x0000003c24277220 */ /* 0x0c0fe20000410000 */
[-C--:B------:R-:W-:Y:S01]  /*7bd0*/  FMUL.FTZ R36, R36, R37.reuse ;  /* 0x0000002524247220 */ /* 0x080fe20000410000 */
[----:B------:R-:W-:Y:S02]  /*7be0*/  IMAD.MOV.U32 R79, RZ, RZ, R38 ;  /* 0x000000ffff4f7224 */ /* 0x000fe400078e0026 */
[C---:B------:R-:W-:Y:S01]  /*7bf0*/  FFMA.FTZ R39, R14.reuse, R37, -R39 ;  /* 0x000000250e277223 */ /* 0x040fe20000010827 */
[----:B------:R-:W-:-:S04]  /*7c00*/  FFMA.FTZ R36, R14, R60, R36 ;  /* 0x0000003c0e247223 */ /* 0x000fc80000010024 */
[----:B------:R-:W-:Y:S02]  /*7c10*/  F2FP.BF16.F32.PACK_AB R39, R39, R63 ;  /* 0x0000003f2727723e */ /* 0x000fe400000010ff */
[----:B------:R-:W-:Y:S01]  /*7c20*/  F2FP.BF16.F32.PACK_AB R36, R36, R76 ;  /* 0x0000004c2424723e */ /* 0x000fe200000010ff */
[----:B------:R-:W-:Y:S02]  /*7c30*/  IMAD.MOV.U32 R76, RZ, RZ, R15 ;  /* 0x000000ffff4c7224 */ /* 0x000fe400078e000f */
[----:B------:R-:W-:Y:S02]  /*7c40*/  IMAD.MOV.U32 R14, RZ, RZ, R39 ;  /* 0x000000ffff0e7224 */ /* 0x000fe400078e0027 */
[----:B------:R-:W-:Y:S02]  /*7c50*/  IMAD.MOV.U32 R15, RZ, RZ, R145 ;  /* 0x000000ffff0f7224 */ /* 0x000fe400078e0091 */
[----:B------:R-:W-:-:S07]  /*7c60*/  IMAD.MOV.U32 R78, RZ, RZ, R36 ;  /* 0x000000ffff4e7224 */ /* 0x000fce00078e0024 */
.L_x_529:
[----:B------:R-:W-:Y:S05]  /*7c70*/  BSYNC B3 ;  /* 0x0000000000037941 */ /* 0x000fea0003800000 */
.L_x_528:
[----:B------:R-:W-:-:S04]  /*7c80*/  LEA R36, P3, R3, R11, 0x1 ;  /* 0x0000000b03247211 */ /* 0x000fc800078608ff */
[----:B--2---:R-:W-:Y:S02]  /*7c90*/  LEA.HI.X R37, R3, R115, R108, 0x1, P3 ;  /* 0x0000007303257211 */ /* 0x004fe400018f0c6c */
[----:B------:R-:W-:-:S03]  /*7ca0*/  ISETP.GE.AND P3, PT, R140, R131, PT ;  /* 0x000000838c00720c */ /* 0x000fc60003f66270 */
[----:B----4-:R2:W-:Y:S10]  /*7cb0*/  ST.E.128 desc[UR48][R36.64], R12 ;  /* 0x0000000c24007985 */ /* 0x0105f4000c101d30 */
[----:B--2---:R-:W-:-:S05]  /*7cc0*/  @!P3 IMAD.WIDE R12, R140, 0x2, R114 ;  /* 0x000000028c0cb825 */ /* 0x004fca00078e0272 */
[----:B---3--:R3:W-:Y:S02]  /*7cd0*/  @!P3 ST.E.128 desc[UR48][R12.64], R76 ;  /* 0x0000004c0c00b985 */ /* 0x0087e4000c101d30 */
.L_x_527:
[----:B------:R-:W-:Y:S05]  /*7ce0*/  BSYNC B2 ;  /* 0x0000000000027941 */ /* 0x000fea0003800000 */
.L_x_526:
[----:B------:R-:W-:Y:S01]  /*7cf0*/  ISETP.NE.AND P3, PT, R7, RZ, PT ;  /* 0x000000ff0700720c */ /* 0x000fe20003f65270 */
[----:B------:R-:W-:-:S12]  /*7d00*/  BSSY B2, `(.L_x_530) ;  /* 0x000007c000027945 */ /* 0x000fd80003800000 */
[----:B------:R-:W-:Y:S05]  /*7d10*/  @!P3 BRA `(.L_x_531) ;  /* 0x0000000400e8b947 */ /* 0x000fea0003800000 */
[----:B---3--:R-:W-:Y:S01]  /*7d20*/  SEL R12, R119, R134, !P1 ;  /* 0x00000086770c7207 */ /* 0x008fe20004800000 */
        /* <DEDUP_REMOVED lines=20> */
[----:B------:R-:W-:Y:S01]  /*7e70*/  SHF.R.U32.HI R62, RZ, 0x10, R45 ;  /* 0x00000010ff3e7819 */ /* 0x000fe2000001162d */
[----:B---3--:R-:W-:Y:S01]  /*7e80*/  IMAD.U32 R77, R37, 0x10000, RZ ;  /* 0x00010000254d7824 */ /* 0x008fe200078e00ff */
[--C-:B------:R-:W-:Y:S01]  /*7e90*/  SHF.R.U64 R32, R32, 0x10, R33.reuse ;  /* 0x0000001020207819 */ /* 0x100fe20000001221 */
[----:B----4-:R-:W-:Y:S01]  /*7ea0*/  IMAD.U32 R63, R13, 0x10000, RZ ;  /* 0x000100000d3f7824 */ /* 0x010fe200078e00ff */
[----:B------:R-:W-:Y:S02]  /*7eb0*/  SHF.R.U32.HI R33, RZ, 0x10, R33 ;  /* 0x00000010ff217819 */ /* 0x000fe40000011621 */
[----:B------:R-:W-:Y:S02]  /*7ec0*/  PRMT R62, R166, 0x5432, R62 ;  /* 0x00005432a63e7816 */ /* 0x000fe4000000003e */
[----:B------:R-:W-:Y:S02]  /*7ed0*/  SHF.R.U64 R34, R34, 0x10, R35 ;  /* 0x0000001022227819 */ /* 0x000fe40000001223 */
[----:B------:R-:W-:-:S02]  /*7ee0*/  PRMT R33, R165, 0x5410, R33 ;  /* 0x00005410a5217816 */ /* 0x000fc40000000021 */
[----:B------:R-:W-:Y:S02]  /*7ef0*/  SHF.R.U32.HI R61, RZ, 0x10, R35 ;  /* 0x00000010ff3d7819 */ /* 0x000fe40000011623 */
[----:B------:R-:W-:Y:S02]  /*7f00*/  SHF.L.U32 R76, R62, 0x10, RZ ;  /* 0x000000103e4c7819 */ /* 0x000fe400000006ff */
[----:B------:R-:W-:Y:S02]  /*7f10*/  SHF.R.U64 R35, R44, 0x10, R45 ;  /* 0x000000102c237819 */ /* 0x000fe4000000122d */
[--C-:B------:R-:W-:Y:S02]  /*7f20*/  SHF.R.U64 R44, R46, 0x10, R47.reuse ;  /* 0x000000102e2c7819 */ /* 0x100fe4000000122f */
[----:B------:R-:W-:Y:S02]  /*7f30*/  PRMT R45, R163, 0x5410, R34 ;  /* 0x00005410a32d7816 */ /* 0x000fe40000000022 */
[----:B------:R-:W-:Y:S01]  /*7f40*/  SHF.R.U32.HI R46, RZ, 0x10, R47 ;  /* 0x00000010ff2e7819 */ /* 0x000fe2000001162f */
[----:B------:R-:W-:Y:S01]  /*7f50*/  IMAD.U32 R47, R33, 0x10000, RZ ;  /* 0x00010000212f7824 */ /* 0x000fe200078e00ff */
[----:B------:R-:W-:Y:S01]  /*7f60*/  PRMT R34, R163, 0x5432, R61 ;  /* 0x00005432a3227816 */ /* 0x000fe2000000003d */
[----:B------:R-:W-:Y:S01]  /*7f70*/  FMUL.FTZ R61, R77, R76 ;  /* 0x0000004c4d3d7220 */ /* 0x000fe20000410000 */
[----:B------:R-:W-:-:S02]  /*7f80*/  LOP3.LUT R62, R62, 0xffff0000, RZ, 0xc0, !PT ;  /* 0xffff00003e3e7812 */ /* 0x000fc400078ec0ff */
[----:B------:R-:W-:Y:S01]  /*7f90*/  LOP3.LUT R37, R37, 0xffff0000, RZ, 0xc0, !PT ;  /* 0xffff000025257812 */ /* 0x000fe200078ec0ff */
[-C--:B------:R-:W-:Y:S01]  /*7fa0*/  FFMA.FTZ R61, R63, R47.reuse, -R61 ;  /* 0x0000002f3f3d7223 */ /* 0x080fe2000001083d */
[----:B------:R-:W-:Y:S01]  /*7fb0*/  FMUL.FTZ R47, R77, R47 ;  /* 0x0000002f4d2f7220 */ /* 0x000fe20000410000 */
[----:B------:R-:W-:Y:S01]  /*7fc0*/  LOP3.LUT R33, R33, 0xffff0000, RZ, 0xc0, !PT ;  /* 0xffff000021217812 */ /* 0x000fe200078ec0ff */
[----:B------:R-:W-:Y:S01]  /*7fd0*/  IMAD.U32 R77, R39, 0x10000, RZ ;  /* 0x00010000274d7824 */ /* 0x000fe200078e00ff */
[----:B------:R-:W-:Y:S01]  /*7fe0*/  PRMT R46, R164, 0x5432, R46 ;  /* 0x00005432a42e7816 */ /* 0x000fe2000000002e */
[----:B------:R-:W-:Y:S01]  /*7ff0*/  FFMA.FTZ R47, R63, R76, R47 ;  /* 0x0000004c3f2f7223 */ /* 0x000fe2000001002f */
[----:B------:R-:W-:Y:S01]  /*8000*/  LOP3.LUT R63, R13, 0xffff0000, RZ, 0xc0, !PT ;  /* 0xffff00000d3f7812 */ /* 0x000fe200078ec0ff */
[----:B------:R-:W-:Y:S01]  /*8010*/  FMUL.FTZ R13, R37, R62 ;  /* 0x0000003e250d7220 */ /* 0x000fe20000410000 */
[----:B------:R-:W-:Y:S01]  /*8020*/  LOP3.LUT R39, R39, 0xffff0000, RZ, 0xc0, !PT ;  /* 0xffff000027277812 */ /* 0x000fe200078ec0ff */
[C---:B------:R-:W-:Y:S01]  /*8030*/  IMAD.U32 R76, R46.reuse, 0x10000, RZ ;  /* 0x000100002e4c7824 */ /* 0x040fe200078e00ff */
[----:B------:R-:W-:Y:S01]  /*8040*/  LOP3.LUT R46, R46, 0xffff0000, RZ, 0xc0, !PT ;  /* 0xffff00002e2e7812 */ /* 0x000fe200078ec0ff */
[-C--:B------:R-:W-:Y:S01]  /*8050*/  FFMA.FTZ R13, R63, R33.reuse, -R13 ;  /* 0x000000213f0d7223 */ /* 0x080fe2000001080d */
[----:B------:R-:W-:Y:S01]  /*8060*/  FMUL.FTZ R33, R37, R33 ;  /* 0x0000002125217220 */ /* 0x000fe20000410000 */
[----:B------:R-:W-:Y:S01]  /*8070*/  FMUL.FTZ R37, R77, R76 ;  /* 0x0000004c4d257220 */ /* 0x000fe20000410000 */
[----:B------:R-:W-:-:S02]  /*8080*/  PRMT R35, R166, 0x5410, R35 ;  /* 0x00005410a6237816 */ /* 0x000fc40000000023 */
[----:B------:R-:W-:Y:S01]  /*8090*/  FFMA.FTZ R33, R63, R62, R33 ;  /* 0x0000003e3f217223 */ /* 0x000fe20000010021 */
[C---:B------:R-:W-:Y:S01]  /*80a0*/  IMAD.U32 R63, R15.reuse, 0x10000, RZ ;  /* 0x000100000f3f7824 */ /* 0x040fe200078e00ff */
[----:B------:R-:W-:Y:S01]  /*80b0*/  LOP3.LUT R15, R15, 0xffff0000, RZ, 0xc0, !PT ;  /* 0xffff00000f0f7812 */ /* 0x000fe200078ec0ff */
[C---:B------:R-:W-:Y:S01]  /*80c0*/  IMAD.U32 R62, R34.reuse, 0x10000, RZ ;  /* 0x00010000223e7824 */ /* 0x040fe200078e00ff */
[----:B------:R-:W-:Y:S02]  /*80d0*/  LOP3.LUT R34, R34, 0xffff0000, RZ, 0xc0, !PT ;  /* 0xffff000022227812 */ /* 0x000fe400078ec0ff */
[----:B------:R-:W-:Y:S01]  /*80e0*/  PRMT R32, R165, 0x5432, R32 ;  /* 0x00005432a5207816 */ /* 0x000fe20000000020 */
[-C--:B------:R-:W-:Y:S01]  /*80f0*/  FFMA.FTZ R37, R63, R62.reuse, -R37 ;  /* 0x0000003e3f257223 */ /* 0x080fe20000010825 */
[----:B------:R-:W-:Y:S01]  /*8100*/  FMUL.FTZ R62, R77, R62 ;  /* 0x0000003e4d3e7220 */ /* 0x000fe20000410000 */
[----:B------:R-:W-:Y:S02]  /*8110*/  F2FP.BF16.F32.PACK_AB R33, R33, R47 ;  /* 0x0000002f2121723e */ /* 0x000fe400000010ff */
[----:B------:R-:W-:Y:S01]  /*8120*/  PRMT R44, R164, 0x5410, R44 ;  /* 0x00005410a42c7816 */ /* 0x000fe2000000002c */
[----:B------:R-:W-:Y:S01]  /*8130*/  FFMA.FTZ R62, R63, R76, R62 ;  /* 0x0000004c3f3e7223 */ /* 0x000fe2000001003e */
[----:B------:R-:W-:Y:S01]  /*8140*/  FMUL.FTZ R63, R39, R46 ;  /* 0x0000002e273f7220 */ /* 0x000fe20000410000 */
[----:B------:R-:W-:-:S03]  /*8150*/  F2FP.BF16.F32.PACK_AB R13, R13, R61 ;  /* 0x0000003d0d0d723e */ /* 0x000fc600000010ff */
[-C--:B------:R-:W-:Y:S01]  /*8160*/  FFMA.FTZ R63, R15, R34.reuse, -R63 ;  /* 0x000000220f3f7223 */ /* 0x080fe2000001083f */
[----:B------:R-:W-:Y:S01]  /*8170*/  FMUL.FTZ R34, R39, R34 ;  /* 0x0000002227227220 */ /* 0x000fe20000410000 */
[----:B------:R-:W-:-:S03]  /*8180*/  IMAD.U32 R39, R36, 0x10000, RZ ;  /* 0x0001000024277824 */ /* 0x000fc600078e00ff */
[----:B------:R-:W-:Y:S01]  /*8190*/  F2FP.BF16.F32.PACK_AB R63, R63, R37 ;  /* 0x000000253f3f723e */ /* 0x000fe200000010ff */
[----:B------:R-:W-:Y:S01]  /*81a0*/  FFMA.FTZ R34, R15, R46, R34 ;  /* 0x0000002e0f227223 */ /* 0x000fe20000010022 */
[C---:B------:R-:W-:Y:S01]  /*81b0*/  IMAD.U32 R37, R35.reuse, 0x10000, RZ ;  /* 0x0001000023257824 */ /* 0x040fe200078e00ff */
[----:B------:R-:W-:Y:S01]  /*81c0*/  LOP3.LUT R35, R35, 0xffff0000, RZ, 0xc0, !PT ;  /* 0xffff000023237812 */ /* 0x000fe200078ec0ff */
[C---:B------:R-:W-:Y:S01]  /*81d0*/  IMAD.U32 R46, R32.reuse, 0x10000, RZ ;  /* 0x00010000202e7824 */ /* 0x040fe200078e00ff */
[----:B------:R-:W-:Y:S01]  /*81e0*/  LOP3.LUT R32, R32, 0xffff0000, RZ, 0xc0, !PT ;  /* 0xffff000020207812 */ /* 0x000fe200078ec0ff */
[C---:B------:R-:W-:Y:S01]  /*81f0*/  FMUL.FTZ R47, R39.reuse, R37 ;  /* 0x00000025272f7220 */ /* 0x040fe20000410000 */
[----:B------:R-:W-:Y:S02]  /*8200*/  IMAD.U32 R15, R12, 0x10000, RZ ;  /* 0x000100000c0f7824 */ /* 0x000fe400078e00ff */
[----:B------:R-:W-:Y:S01]  /*8210*/  FMUL.FTZ R39, R39, R46 ;  /* 0x0000002e27277220 */ /* 0x000fe20000410000 */
[----:B------:R-:W-:Y:S01]  /*8220*/  F2FP.BF16.F32.PACK_AB R34, R34, R62 ;  /* 0x0000003e2222723e */ /* 0x000fe200000010ff */
[----:B------:R-:W-:-:S02]  /*8230*/  FFMA.FTZ R47, R15, R46, -R47 ;  /* 0x0000002e0f2f7223 */ /* 0x000fc4000001082f */
        /* <DEDUP_REMOVED lines=19> */
[----:B------:R-:W-:Y:S01]  /*8370*/  F2FP.BF16.F32.PACK_AB R15, R15, R39 ;  /* 0x000000270f0f723e */ /* 0x000fe200000010ff */
[----:B------:R-:W-:Y:S01]  /*8380*/  IMAD.MOV.U32 R39, RZ, RZ, R34 ;  /* 0x000000ffff277224 */ /* 0x000fe200078e0022 */
[----:B------:R-:W-:Y:S01]  /*8390*/  F2FP.BF16.F32.PACK_AB R12, R12, R47 ;  /* 0x0000002f0c0c723e */ /* 0x000fe200000010ff */
[CC--:B------:R-:W-:Y:S01]  /*83a0*/  FMUL.FTZ R35, R32.reuse, R44.reuse ;  /* 0x0000002c20237220 */ /* 0x0c0fe20000410000 */
[-C--:B------:R-:W-:Y:S01]  /*83b0*/  FMUL.FTZ R32, R32, R45.reuse ;  /* 0x0000002d20207220 */ /* 0x080fe20000410000 */
[----:B------:R-:W-:Y:S02]  /*83c0*/  IMAD.MOV.U32 R36, RZ, RZ, R15 ;  /* 0x000000ffff247224 */ /* 0x000fe400078e000f */
[C---:B------:R-:W-:Y:S01]  /*83d0*/  FFMA.FTZ R35, R14.reuse, R45, -R35 ;  /* 0x0000002d0e237223 */ /* 0x040fe20000010823 */
[----:B------:R-:W-:Y:S01]  /*83e0*/  FFMA.FTZ R32, R14, R44, R32 ;  /* 0x0000002c0e207223 */ /* 0x000fe20000010020 */
[----:B------:R-:W-:-:S03]  /*83f0*/  IMAD.MOV.U32 R15, RZ, RZ, R63 ;  /* 0x000000ffff0f7224 */ /* 0x000fc600078e003f */
[----:B------:R-:W-:Y:S01]  /*8400*/  F2FP.BF16.F32.PACK_AB R35, R35, R37 ;  /* 0x000000252323723e */ /* 0x000fe200000010ff */
[----:B------:R-:W-:Y:S01]  /*8410*/  IMAD.MOV.U32 R37, RZ, RZ, R33 ;  /* 0x000000ffff257224 */ /* 0x000fe200078e0021 */
[----:B------:R-:W-:Y:S02]  /*8420*/  F2FP.BF16.F32.PACK_AB R32, R32, R46 ;  /* 0x0000002e2020723e */ /* 0x000fe400000010ff */
[----:B------:R-:W-:-:S03]  /*8430*/  MOV R14, R35 ;  /* 0x00000023000e7202 */ /* 0x000fc60000000f00 */
[----:B------:R-:W-:-:S07]  /*8440*/  IMAD.MOV.U32 R38, RZ, RZ, R32 ;  /* 0x000000ffff267224 */ /* 0x000fce00078e0020 */
.L_x_533:
[----:B------:R-:W-:Y:S05]  /*8450*/  BSYNC B3 ;  /* 0x0000000000037941 */ /* 0x000fea0003800000 */
.L_x_532:
[----:B------:R-:W-:-:S04]  /*8460*/  LEA R32, P3, R4, R11, 0x1 ;  /* 0x0000000b04207211 */ /* 0x000fc800078608ff */
[----:B--2---:R-:W-:Y:S02]  /*8470*/  LEA.HI.X R33, R4, R115, R107, 0x1, P3 ;  /* 0x0000007304217211 */ /* 0x004fe400018f0c6b */
[----:B------:R-:W-:-:S03]  /*8480*/  ISETP.GE.AND P3, PT, R60, R131, PT ;  /* 0x000000833c00720c */ /* 0x000fc60003f66270 */
[----:B----4-:R2:W-:Y:S10]  /*8490*/  ST.E.128 desc[UR48][R32.64], R12 ;  /* 0x0000000c20007985 */ /* 0x0105f4000c101d30 */
[----:B--2---:R-:W-:-:S05]  /*84a0*/  @!P3 IMAD.WIDE R12, R60, 0x2, R114 ;  /* 0x000000023c0cb825 */ /* 0x004fca00078e0272 */
[----:B---3--:R4:W-:Y:S02]  /*84b0*/  @!P3 ST.E.128 desc[UR48][R12.64], R36 ;  /* 0x000000240c00b985 */ /* 0x0089e4000c101d30 */
.L_x_531:
[----:B------:R-:W-:Y:S05]  /*84c0*/  BSYNC B2 ;  /* 0x0000000000027941 */ /* 0x000fea0003800000 */
.L_x_530:
[----:B------:R-:W-:-:S13]  /*84d0*/  ISETP.NE.AND P3, PT, R8, RZ, PT ;  /* 0x000000ff0800720c */ /* 0x000fda0003f65270 */
[----:B------:R-:W-:Y:S05]  /*84e0*/  @!P3 BRA `(.L_x_525) ;  /* 0x0000000400f0b947 */ /* 0x000fea0003800000 */
[----:B---34-:R-:W3:Y:S01]  /*84f0*/  LDL R12, [R1] ;  /* 0x00000000010c7983 */ /* 0x018ee20000100800 */
[----:B------:R-:W-:Y:S01]  /*8500*/  ISETP.GE.AND P3, PT, R192, R118, PT ;  /* 0x00000076c000720c */ /* 0x000fe20003f66270 */
[----:B------:R-:W-:Y:S01]  /*8510*/  BSSY B2, `(.L_x_534) ;  /* 0x0000073000027945 */ /* 0x000fe20003800000 */
[----:B---3--:R-:W-:-:S04]  /*8520*/  LOP3.LUT P5, RZ, R12, 0x1, RZ, 0xc0, !PT ;  /* 0x000000010cff7812 */ /* 0x008fc800078ac0ff */
[----:B------:R-:W-:-:S04]  /*8530*/  SEL R12, R119, R134, !P5 ;  /* 0x00000086770c7207 */ /* 0x000fc80006800000 */
        /* <DEDUP_REMOVED lines=18> */
[--C-:B------:R-:W-:Y:S01]  /*8660*/  SHF.R.U64 R30, R30, 0x10, R31.reuse ;  /* 0x000000101e1e7819 */ /* 0x100fe2000000121f */
[----:B---3--:R-:W-:Y:S01]  /*8670*/  IMAD.U32 R44, R33, 0x10000, RZ ;  /* 0x00010000212c7824 */ /* 0x008fe200078e00ff */
[----:B------:R-:W-:Y:S02]  /*8680*/  SHF.R.U32.HI R37, RZ, 0x10, R31 ;  /* 0x00000010ff257819 */ /* 0x000fe4000001161f */
[--C-:B------:R-:W-:Y:S02]  /*8690*/  SHF.R.U64 R31, R40, 0x10, R41.reuse ;  /* 0x00000010281f7819 */ /* 0x100fe40000001229 */
[----:B------:R-:W-:Y:S01]  /*86a0*/  SHF.R.U32.HI R40, RZ, 0x10, R41 ;  /* 0x00000010ff287819 */ /* 0x000fe20000011629 */
[----:B----4-:R-:W-:Y:S01]  /*86b0*/  IMAD.U32 R41, R13, 0x10000, RZ ;  /* 0x000100000d297824 */ /* 0x010fe200078e00ff */
[----:B------:R-:W-:Y:S02]  /*86c0*/  SHF.R.U64 R28, R28, 0x10, R29 ;  /* 0x000000101c1c7819 */ /* 0x000fe4000000121d */
[----:B------:R-:W-:-:S02]  /*86d0*/  PRMT R31, R161, 0x5410, R31 ;  /* 0x00005410a11f7816 */ /* 0x000fc4000000001f */
[----:B------:R-:W-:Y:S02]  /*86e0*/  SHF.R.U32.HI R29, RZ, 0x10, R29 ;  /* 0x00000010ff1d7819 */ /* 0x000fe4000001161d */
[----:B------:R-:W-:Y:S02]  /*86f0*/  PRMT R161, R161, 0x5432, R40 ;  /* 0x00005432a1a17816 */ /* 0x000fe40000000028 */
[----:B------:R-:W-:Y:S02]  /*8700*/  SHF.R.U64 R38, R42, 0x10, R43 ;  /* 0x000000102a267819 */ /* 0x000fe4000000122b */
[----:B------:R-:W-:Y:S02]  /*8710*/  PRMT R29, R159, 0x5432, R29 ;  /* 0x000054329f1d7816 */ /* 0x000fe4000000001d */
[----:B------:R-:W-:Y:S01]  /*8720*/  SHF.R.U32.HI R42, RZ, 0x10, R43 ;  /* 0x00000010ff2a7819 */ /* 0x000fe2000001162b */
[C---:B------:R-:W-:Y:S01]  /*8730*/  IMAD.U32 R43, R161.reuse, 0x10000, RZ ;  /* 0x00010000a12b7824 */ /* 0x040fe200078e00ff */
[----:B------:R-:W-:Y:S01]  /*8740*/  LOP3.LUT R161, R161, 0xffff0000, RZ, 0xc0, !PT ;  /* 0xffff0000a1a17812 */ /* 0x000fe200078ec0ff */
[----:B------:R-:W-:Y:S01]  /*8750*/  IMAD.U32 R39, R29, 0x10000, RZ ;  /* 0x000100001d277824 */ /* 0x000fe200078e00ff */
[----:B------:R-:W-:Y:S01]  /*8760*/  LOP3.LUT R33, R33, 0xffff0000, RZ, 0xc0, !PT ;  /* 0xffff000021217812 */ /* 0x000fe200078ec0ff */
[----:B------:R-:W-:Y:S01]  /*8770*/  FMUL.FTZ R40, R44, R43 ;  /* 0x0000002b2c287220 */ /* 0x000fe20000410000 */
[----:B------:R-:W-:-:S02]  /*8780*/  LOP3.LUT R29, R29, 0xffff0000, RZ, 0xc0, !PT ;  /* 0xffff00001d1d7812 */ /* 0x000fc400078ec0ff */
[----:B------:R-:W-:Y:S01]  /*8790*/  PRMT R42, R160, 0x5432, R42 ;  /* 0x00005432a02a7816 */ /* 0x000fe2000000002a */
[-C--:B------:R-:W-:Y:S01]  /*87a0*/  FFMA.FTZ R40, R41, R39.reuse, -R40 ;  /* 0x0000002729287223 */ /* 0x080fe20000010828 */
[----:B------:R-:W-:Y:S01]  /*87b0*/  FMUL.FTZ R39, R44, R39 ;  /* 0x000000272c277220 */ /* 0x000fe20000410000 */
[----:B------:R-:W-:Y:S01]  /*87c0*/  PRMT R37, R158, 0x5432, R37 ;  /* 0x000054329e257816 */ /* 0x000fe20000000025 */
[----:B------:R-:W-:Y:S01]  /*87d0*/  IMAD.U32 R44, R35, 0x10000, RZ ;  /* 0x00010000232c7824 */ /* 0x000fe200078e00ff */
[----:B------:R-:W-:Y:S01]  /*87e0*/  PRMT R28, R159, 0x5410, R28 ;  /* 0x000054109f1c7816 */ /* 0x000fe2000000001c */
[----:B------:R-:W-:Y:S01]  /*87f0*/  FFMA.FTZ R39, R41, R43, R39 ;  /* 0x0000002b29277223 */ /* 0x000fe20000010027 */
[----:B------:R-:W-:Y:S01]  /*8800*/  LOP3.LUT R41, R13, 0xffff0000, RZ, 0xc0, !PT ;  /* 0xffff00000d297812 */ /* 0x000fe200078ec0ff */
[----:B------:R-:W-:Y:S01]  /*8810*/  FMUL.FTZ R13, R33, R161 ;  /* 0x000000a1210d7220 */ /* 0x000fe20000410000 */
[C---:B------:R-:W-:Y:S01]  /*8820*/  IMAD.U32 R43, R42.reuse, 0x10000, RZ ;  /* 0x000100002a2b7824 */ /* 0x040fe200078e00ff */
[----:B------:R-:W-:-:S02]  /*8830*/  LOP3.LUT R42, R42, 0xffff0000, RZ, 0xc0, !PT ;  /* 0xffff00002a2a7812 */ /* 0x000fc400078ec0ff */
[-C--:B------:R-:W-:Y:S01]  /*8840*/  FFMA.FTZ R13, R41, R29.reuse, -R13 ;  /* 0x0000001d290d7223 */ /* 0x080fe2000001080d */
[----:B------:R-:W-:Y:S01]  /*8850*/  FMUL.FTZ R29, R33, R29 ;  /* 0x0000001d211d7220 */ /* 0x000fe20000410000 */
[C---:B------:R-:W-:Y:S02]  /*8860*/  IMAD.U32 R33, R37.reuse, 0x10000, RZ ;  /* 0x0001000025217824 */ /* 0x040fe400078e00ff */
[C---:B------:R-:W-:Y:S01]  /*8870*/  FMUL.FTZ R45, R44.reuse, R43 ;  /* 0x0000002b2c2d7220 */ /* 0x040fe20000410000 */
[----:B------:R-:W-:Y:S01]  /*8880*/  LOP3.LUT R37, R37, 0xffff0000, RZ, 0xc0, !PT ;  /* 0xffff000025257812 */ /* 0x000fe200078ec0ff */
[----:B------:R-:W-:Y:S01]  /*8890*/  FFMA.FTZ R29, R41, R161, R29 ;  /* 0x000000a1291d7223 */ /* 0x000fe2000001001d */
[C---:B------:R-:W-:Y:S01]  /*88a0*/  IMAD.U32 R41, R15.reuse, 0x10000, RZ ;  /* 0x000100000f297824 */ /* 0x040fe200078e00ff */
[----:B------:R-:W-:Y:S02]  /*88b0*/  LOP3.LUT R15, R15, 0xffff0000, RZ, 0xc0, !PT ;  /* 0xffff00000f0f7812 */ /* 0x000fe400078ec0ff */
[----:B------:R-:W-:Y:S01]  /*88c0*/  F2FP.BF16.F32.PACK_AB R13, R13, R40 ;  /* 0x000000280d0d723e */ /* 0x000fe200000010ff */
[-C--:B------:R-:W-:Y:S01]  /*88d0*/  FFMA.FTZ R45, R41, R33.reuse, -R45 ;  /* 0x00000021292d7223 */ /* 0x080fe2000001082d */
[----:B------:R-:W-:Y:S01]  /*88e0*/  FMUL.FTZ R33, R44, R33 ;  /* 0x000000212c217220 */ /* 0x000fe20000410000 */
[----:B------:R-:W-:Y:S01]  /*88f0*/  F2FP.BF16.F32.PACK_AB R29, R29, R39 ;  /* 0x000000271d1d723e */ /* 0x000fe200000010ff */
[C---:B------:R-:W-:Y:S01]  /*8900*/  IMAD.U32 R39, R28.reuse, 0x10000, RZ ;  /* 0x000100001c277824 */ /* 0x040fe200078e00ff */
[----:B------:R-:W-:Y:S01]  /*8910*/  LOP3.LUT R28, R28, 0xffff0000, RZ, 0xc0, !PT ;  /* 0xffff00001c1c7812 */ /* 0x000fe200078ec0ff */
[----:B------:R-:W-:Y:S01]  /*8920*/  FFMA.FTZ R41, R41, R43, R33 ;  /* 0x0000002b29297223 */ /* 0x000fe20000010021 */
[----:B------:R-:W-:-:S02]  /*8930*/  LOP3.LUT R33, R35, 0xffff0000, RZ, 0xc0, !PT ;  /* 0xffff000023217812 */ /* 0x000fc400078ec0ff */
[----:B------:R-:W-:Y:S02]  /*8940*/  PRMT R38, R160, 0x5410, R38 ;  /* 0x00005410a0267816 */ /* 0x000fe40000000026 */
[----:B------:R-:W-:Y:S01]  /*8950*/  PRMT R30, R158, 0x5410, R30 ;  /* 0x000054109e1e7816 */ /* 0x000fe2000000001e */
[C---:B------:R-:W-:Y:S01]  /*8960*/  FMUL.FTZ R35, R33.reuse, R42 ;  /* 0x0000002a21237220 */ /* 0x040fe20000410000 */
[----:B------:R-:W-:-:S03]  /*8970*/  FMUL.FTZ R33, R33, R37 ;  /* 0x0000002521217220 */ /* 0x000fc60000410000 */
[C---:B------:R-:W-:Y:S01]  /*8980*/  FFMA.FTZ R35, R15.reuse, R37, -R35 ;  /* 0x000000250f237223 */ /* 0x040fe20000010823 */
[----:B------:R-:W-:Y:S01]  /*8990*/  FFMA.FTZ R33, R15, R42, R33 ;  /* 0x0000002a0f217223 */ /* 0x000fe20000010021 */
[----:B------:R-:W-:Y:S02]  /*89a0*/  IMAD.U32 R37, R32, 0x10000, RZ ;  /* 0x0001000020257824 */ /* 0x000fe400078e00ff */
[----:B------:R-:W-:Y:S01]  /*89b0*/  IMAD.U32 R15, R12, 0x10000, RZ ;  /* 0x000100000c0f7824 */ /* 0x000fe200078e00ff */
[----:B------:R-:W-:Y:S02]  /*89c0*/  F2FP.BF16.F32.PACK_AB R35, R35, R45 ;  /* 0x0000002d2323723e */ /* 0x000fe400000010ff */
[----:B------:R-:W-:Y:S02]  /*89d0*/  F2FP.BF16.F32.PACK_AB R41, R33, R41 ;  /* 0x000000292129723e */ /* 0x000fe400000010ff */
[C---:B------:R-:W-:Y:S02]  /*89e0*/  SHF.L.U32 R33, R31.reuse, 0x10, RZ ;  /* 0x000000101f217819 */ /* 0x040fe400000006ff */
[----:B------:R-:W-:-:S03]  /*89f0*/  LOP3.LUT R31, R31, 0xffff0000, RZ, 0xc0, !PT ;  /* 0xffff00001f1f7812 */ /* 0x000fc600078ec0ff */
[C---:B------:R-:W-:Y:S01]  /*8a00*/  FMUL.FTZ R40, R37.reuse, R33 ;  /* 0x0000002125287220 */ /* 0x040fe20000410000 */
[----:B------:R-:W-:-:S03]  /*8a10*/  FMUL.FTZ R37, R37, R39 ;  /* 0x0000002725257220 */ /* 0x000fc60000410000 */
        /* <DEDUP_REMOVED lines=13> */
[C---:B------:R-:W-:Y:S01]  /*8af0*/  FMUL.FTZ R33, R39.reuse, R31 ;  /* 0x0000001f27217220 */ /* 0x040fe20000410000 */
[C---:B------:R-:W-:Y:S02]  /*8b00*/  IMAD.U32 R28, R14.reuse, 0x10000, RZ ;  /* 0x000100000e1c7824 */ /* 0x040fe400078e00ff */
[-C--:B------:R-:W-:Y:S01]  /*8b10*/  FMUL.FTZ R39, R39, R32.reuse ;  /* 0x0000002027277220 */ /* 0x080fe20000410000 */
[----:B------:R-:W-:Y:S01]  /*8b20*/  LOP3.LUT R14, R14, 0xffff0000, RZ, 0xc0, !PT ;  /* 0xffff00000e0e7812 */ /* 0x000fe200078ec0ff */
[----:B------:R-:W-:-:S02]  /*8b30*/  FFMA.FTZ R33, R28, R32, -R33 ;  /* 0x000000201c217223 */ /* 0x000fc40000010821 */
[----:B------:R-:W-:Y:S01]  /*8b40*/  FFMA.FTZ R39, R28, R31, R39 ;  /* 0x0000001f1c277223 */ /* 0x000fe20000010027 */
[----:B------:R-:W-:Y:S02]  /*8b50*/  LOP3.LUT R28, R34, 0xffff0000, RZ, 0xc0, !PT ;  /* 0xffff0000221c7812 */ /* 0x000fe400078ec0ff */
[----:B------:R-:W-:Y:S02]  /*8b60*/  F2FP.BF16.F32.PACK_AB R15, R15, R37 ;  /* 0x000000250f0f723e */ /* 0x000fe400000010ff */
[----:B------:R-:W-:Y:S01]  /*8b70*/  F2FP.BF16.F32.PACK_AB R12, R12, R40 ;  /* 0x000000280c0c723e */ /* 0x000fe200000010ff */
[C---:B------:R-:W-:Y:S01]  /*8b80*/  FMUL.FTZ R31, R28.reuse, R38 ;  /* 0x000000261c1f7220 */ /* 0x040fe20000410000 */
[-C--:B------:R-:W-:Y:S01]  /*8b90*/  FMUL.FTZ R28, R28, R30.reuse ;  /* 0x0000001e1c1c7220 */ /* 0x080fe20000410000 */
[----:B------:R-:W-:Y:S02]  /*8ba0*/  IMAD.MOV.U32 R32, RZ, RZ, R15 ;  /* 0x000000ffff207224 */ /* 0x000fe400078e000f */
[C---:B------:R-:W-:Y:S01]  /*8bb0*/  FFMA.FTZ R31, R14.reuse, R30, -R31 ;  /* 0x0000001e0e1f7223 */ /* 0x040fe2000001081f */
[----:B------:R-:W-:Y:S01]  /*8bc0*/  FFMA.FTZ R28, R14, R38, R28 ;  /* 0x000000260e1c7223 */ /* 0x000fe2000001001c */
[----:B------:R-:W-:-:S02]  /*8bd0*/  IMAD.MOV.U32 R15, RZ, RZ, R35 ;  /* 0x000000ffff0f7224 */ /* 0x000fc400078e0023 */
[----:B------:R-:W-:Y:S01]  /*8be0*/  IMAD.MOV.U32 R35, RZ, RZ, R41 ;  /* 0x000000ffff237224 */ /* 0x000fe200078e0029 */
[----:B------:R-:W-:Y:S01]  /*8bf0*/  F2FP.BF16.F32.PACK_AB R31, R31, R33 ;  /* 0x000000211f1f723e */ /* 0x000fe200000010ff */
[----:B------:R-:W-:Y:S01]  /*8c00*/  IMAD.MOV.U32 R33, RZ, RZ, R29 ;  /* 0x000000ffff217224 */ /* 0x000fe200078e001d */
[----:B------:R-:W-:-:S03]  /*8c10*/  F2FP.BF16.F32.PACK_AB R28, R28, R39 ;  /* 0x000000271c1c723e */ /* 0x000fc600000010ff */
[----:B------:R-:W-:Y:S02]  /*8c20*/  IMAD.MOV.U32 R14, RZ, RZ, R31 ;  /* 0x000000ffff0e7224 */ /* 0x000fe400078e001f */
[----:B------:R-:W-:-:S07]  /*8c30*/  IMAD.MOV.U32 R34, RZ, RZ, R28 ;  /* 0x000000ffff227224 */ /* 0x000fce00078e001c */
.L_x_535:
[----:B------:R-:W-:Y:S05]  /*8c40*/  BSYNC B2 ;  /* 0x0000000000027941 */ /* 0x000fea0003800000 */
.L_x_534:
[----:B------:R-:W-:-:S04]  /*8c50*/  LEA R28, P3, R5, R11, 0x1 ;  /* 0x0000000b051c7211 */ /* 0x000fc800078608ff */
[----:B--2---:R-:W-:Y:S02]  /*8c60*/  LEA.HI.X R29, R5, R115, R106, 0x1, P3 ;  /* 0x00000073051d7211 */ /* 0x004fe400018f0c6a */
[----:B------:R-:W-:-:S03]  /*8c70*/  ISETP.GE.AND P3, PT, R36, R131, PT ;  /* 0x000000832400720c */ /* 0x000fc60003f66270 */
[----:B----4-:R2:W-:Y:S10]  /*8c80*/  ST.E.128 desc[UR48][R28.64], R12 ;  /* 0x0000000c1c007985 */ /* 0x0105f4000c101d30 */
[----:B------:R-:W-:-:S05]  /*8c90*/  @!P3 IMAD.WIDE R114, R36, 0x2, R114 ;  /* 0x000000022472b825 */ /* 0x000fca00078e0272 */
[----:B---3--:R2:W-:Y:S02]  /*8ca0*/  @!P3 ST.E.128 desc[UR48][R114.64], R32 ;  /* 0x000000207200b985 */ /* 0x0085e4000c101d30 */
.L_x_525:
[----:B------:R-:W-:Y:S05]  /*8cb0*/  BSYNC B1 ;  /* 0x0000000000017941 */ /* 0x000fea0003800000 */
.L_x_524:
[----:B------:R-:W-:-:S03]  /*8cc0*/  UMOV UR4, 0xffffffff ;  /* 0xffffffff00047882 */ /* 0x000fc60000000000 */
[----:B------:R-:W-:Y:S05]  /*8cd0*/  BRA.DIV UR4, `(.L_x_536) ;  /* 0x000001aa04807947 */ /* 0x000fea000b800000 */
[----:B-1----:R-:W1:Y:S04]  /*8ce0*/  SHFL.IDX PT, R116, R116, 0x1, 0x1c1f ;  /* 0x003c1f0074747f89 */ /* 0x002e6800000e0000 */
[----:B------:R-:W0:Y:S02]  /*8cf0*/  SHFL.IDX PT, R117, R117, 0x1, 0x1c1f ;  /* 0x003c1f0075757f89 */ /* 0x000e2400000e0000 */
.L_x_810:
[----:B------:R-:W-:Y:S05]  /*8d00*/  @P4 BRA `(.L_x_493) ;  /* 0x0000001c00b84947 */ /* 0x000fea0003800000 */
[----:B------:R-:W-:Y:S01]  /*8d10*/  ISETP.NE.AND P3, PT, R6, RZ, PT ;  /* 0x000000ff0600720c */ /* 0x000fe20003f65270 */
[----:B------:R-:W-:Y:S01]  /*8d20*/  BSSY B1, `(.L_x_537) ;  /* 0x000007e000017945 */ /* 0x000fe20003800000 */
[----:B0-2---:R-:W-:Y:S02]  /*8d30*/  IMAD.MOV.U32 R32, RZ, RZ, R117 ;  /* 0x000000ffff207224 */ /* 0x005fe400078e0075 */
[----:B-1----:R-:W-:-:S09]  /*8d40*/  IMAD.MOV.U32 R33, RZ, RZ, R116 ;  /* 0x000000ffff217224 */ /* 0x002fd200078e0074 */
[----:B------:R-:W-:Y:S05]  /*8d50*/  @!P3 BRA `(.L_x_538) ;  /* 0x0000000400e8b947 */ /* 0x000fea0003800000 */
[----:B---3--:R-:W-:Y:S01]  /*8d60*/  SEL R11, R119, R134, !P0 ;  /* 0x00000086770b7207 */ /* 0x008fe20004000000 */
[----:B------:R-:W-:Y:S01]  /*8d70*/  BSSY B2, `(.L_x_539) ;  /* 0x0000074000027945 */ /* 0x000fe20003800000 */
[----:B----4-:R-:W-:Y:S02]  /*8d80*/  SHF.R.U32.HI R13, RZ, 0x3, R204 ;  /* 0x00000003ff0d7819 */ /* 0x010fe400000116cc */
[----:B------:R-:W-:Y:S02]  /*8d90*/  SHF.R.S32.HI R12, RZ, 0x1f, R11 ;  /* 0x0000001fff0c7819 */ /* 0x000fe4000001140b */
[C---:B------:R-:W-:Y:S02]  /*8da0*/  LEA R34, P3, R3.reuse, R117, 0x1 ;  /* 0x0000007503227211 */ /* 0x040fe400078608ff */
[----:B------:R-:W-:Y:S02]  /*8db0*/  LEA.HI R12, R12, R11, RZ, 0x4 ;  /* 0x0000000b0c0c7211 */ /* 0x000fe400078f20ff */
[----:B------:R-:W-:-:S02]  /*8dc0*/  LEA.HI.X R35, R3, R116, R108, 0x1, P3 ;  /* 0x0000007403237211 */ /* 0x000fc400018f0c6c */
[----:B------:R-:W-:Y:S02]  /*8dd0*/  LEA.HI.SX32 R36, R12, R112, 0x1c ;  /* 0x000000700c247211 */ /* 0x000fe400078fe2ff */
[----:B------:R-:W-:Y:S02]  /*8de0*/  ISETP.GE.AND P3, PT, R16, R118, PT ;  /* 0x000000761000720c */ /* 0x000fe40003f66270 */
[----:B------:R-:W-:-:S04]  /*8df0*/  SHF.R.S32.HI R12, RZ, 0x1f, R36 ;  /* 0x0000001fff0c7819 */ /* 0x000fc80000011424 */
[----:B------:R-:W-:Y:S01]  /*8e00*/  LEA.HI R12, R12, R36, RZ, 0x3 ;  /* 0x000000240c0c7211 */ /* 0x000fe200078f18ff */
[----:B------:R-:W-:-:S03]  /*8e10*/  IMAD.SHL.U32 R36, R36, 0x8, RZ ;  /* 0x0000000824247824 */ /* 0x000fc600078e00ff */
[----:B------:R-:W-:Y:S02]  /*8e20*/  SHF.R.S32.HI R12, RZ, 0x3, R12 ;  /* 0x00000003ff0c7819 */ /* 0x000fe4000001140c */
[----:B------:R-:W-:-:S03]  /*8e30*/  LOP3.LUT R11, R204, 0x38, R36, 0xf8, !PT ;  /* 0x00000038cc0b7812 */ /* 0x000fc600078ef824 */
[----:B------:R-:W-:Y:S01]  /*8e40*/  IMAD R12, R12, 0x1800, R220 ;  /* 0x000018000c0c7824 */ /* 0x000fe200078e02dc */
[----:B------:R-:W-:-:S05]  /*8e50*/  LOP3.LUT R11, R11, R13, RZ, 0x3c, !PT ;  /* 0x0000000d0b0b7212 */ /* 0x000fca00078e3cff */
[----:B------:R-:W-:Y:S02]  /*8e60*/  IMAD.IADD R11, R12, 0x1, R11 ;  /* 0x000000010c0b7824 */ /* 0x000fe400078e020b */
[C---:B------:R-:W-:Y:S02]  /*8e70*/  IMAD R12, R18.reuse, 0x4800, R130 ;  /* 0x00004800120c7824 */ /* 0x040fe400078e0282 */
[----:B------:R-:W-:-:S03]  /*8e80*/  IMAD R28, R18, 0x4800, R11 ;  /* 0x00004800121c7824 */ /* 0x000fc600078e020b */
[----:B------:R-:W-:Y:S01]  /*8e90*/  LEA R12, R12, R2, 0x1 ;  /* 0x000000020c0c7211 */ /* 0x000fe200078e08ff */
[----:B------:R-:W-:-:S05]  /*8ea0*/  IMAD R28, R28, 0x2, R2 ;  /* 0x000000021c1c7824 */ /* 0x000fca00078e0202 */
[----:B------:R-:W0:Y:S04]  /*8eb0*/  LDS.128 R12, [R12+0x1e400] ;  /* 0x01e400000c0c7984 */ /* 0x000e280000000c00 */
[----:B------:R-:W1:Y:S01]  /*8ec0*/  LDS.128 R28, [R28+0x1e400] ;  /* 0x01e400001c1c7984 */ /* 0x000e620000000c00 */
[----:B------:R-:W-:Y:S05]  /*8ed0*/  @P3 BRA `(.L_x_540) ;  /* 0x0000000400743947 */ /* 0x000fea0003800000 */
[----:B------:R-:W-:Y:S01]  /*8ee0*/  SHF.R.U32.HI R39, RZ, 0x10, R73 ;  /* 0x00000010ff277819 */ /* 0x000fe20000011649 */
[----:B-1----:R-:W-:Y:S01]  /*8ef0*/  IMAD.U32 R41, R29, 0x10000, RZ ;  /* 0x000100001d297824 */ /* 0x002fe200078e00ff */
[----:B------:R-:W-:Y:S01]  /*8f00*/  SHF.R.U32.HI R40, RZ, 0x10, R57 ;  /* 0x00000010ff287819 */ /* 0x000fe20000011639 */
[----:B0-----:R-:W-:Y:S01]  /*8f10*/  IMAD.U32 R37, R13, 0x10000, RZ ;  /* 0x000100000d257824 */ /* 0x001fe200078e00ff */
[----:B------:R-:W-:Y:S01]  /*8f20*/  PRMT R39, R157, 0x5432, R39 ;  /* 0x000054329d277816 */ /* 0x000fe20000000027 */
[----:B------:R-:W-:Y:S01]  /*8f30*/  IMAD.U32 R44, R31, 0x10000, RZ ;  /* 0x000100001f2c7824 */ /* 0x000fe200078e00ff */
[----:B------:R-:W-:Y:S01]  /*8f40*/  PRMT R40, R155, 0x5432, R40 ;  /* 0x000054329b287816 */ /* 0x000fe20000000028 */
[----:B------:R-:W-:Y:S01]  /*8f50*/  IMAD.U32 R46, R30, 0x10000, RZ ;  /* 0x000100001e2e7824 */ /* 0x000fe200078e00ff */
[----:B------:R-:W-:Y:S01]  /*8f60*/  LOP3.LUT R29, R29, 0xffff0000, RZ, 0xc0, !PT ;  /* 0xffff00001d1d7812 */ /* 0x000fe200078ec0ff */
[C---:B------:R-:W-:Y:S01]  /*8f70*/  IMAD.U32 R11, R39.reuse, 0x10000, RZ ;  /* 0x00010000270b7824 */ /* 0x040fe200078e00ff */
[----:B------:R-:W-:Y:S01]  /*8f80*/  LOP3.LUT R39, R39, 0xffff0000, RZ, 0xc0, !PT ;  /* 0xffff000027277812 */ /* 0x000fe200078ec0ff */
[C---:B------:R-:W-:Y:S01]  /*8f90*/  IMAD.U32 R38, R40.reuse, 0x10000, RZ ;  /* 0x0001000028267824 */ /* 0x040fe200078e00ff */
[----:B------:R-:W-:Y:S01]  /*8fa0*/  LOP3.LUT R40, R40, 0xffff0000, RZ, 0xc0, !PT ;  /* 0xffff000028287812 */ /* 0x000fe200078ec0ff */
[CC--:B------:R-:W-:Y:S01]  /*8fb0*/  FMUL.FTZ R42, R41.reuse, R11.reuse ;  /* 0x0000000b292a7220 */ /* 0x0c0fe20000410000 */
[----:B------:R-:W-:Y:S01]  /*8fc0*/  SHF.R.U64 R72, R72, 0x10, R73 ;  /* 0x0000001048487819 */ /* 0x000fe20000001249 */
[-C--:B------:R-:W-:Y:S01]  /*8fd0*/  FMUL.FTZ R41, R41, R38.reuse ;  /* 0x0000002629297220 */ /* 0x080fe20000410000 */
[----:B------:R-:W-:Y:S01]  /*8fe0*/  SHF.R.U64 R56, R56, 0x10, R57 ;  /* 0x0000001038387819 */ /* 0x000fe20000001239 */
[----:B------:R-:W-:Y:S01]  /*8ff0*/  FFMA.FTZ R38, R37, R38, -R42 ;  /* 0x0000002625267223 */ /* 0x000fe2000001082a */
[----:B------:R-:W-:Y:S01]  /*9000*/  PRMT R72, R157, 0x5410, R72 ;  /* 0x000054109d487816 */ /* 0x000fe20000000048 */
[----:B------:R-:W-:Y:S01]  /*9010*/  FFMA.FTZ R37, R37, R11, R41 ;  /* 0x0000000b25257223 */ /* 0x000fe20000010029 */
[----:B------:R-:W-:Y:S01]  /*9020*/  LOP3.LUT R11, R13, 0xffff0000, RZ, 0xc0, !PT ;  /* 0xffff00000d0b7812 */ /* 0x000fe200078ec0ff */
[C---:B------:R-:W-:Y:S01]  /*9030*/  FMUL.FTZ R13, R29.reuse, R39 ;  /* 0x000000271d0d7220 */ /* 0x040fe20000410000 */
[----:B------:R-:W-:Y:S01]  /*9040*/  FMUL.FTZ R29, R29, R40 ;  /* 0x000000281d1d7220 */ /* 0x000fe20000410000 */
[----:B------:R-:W-:-:S02]  /*9050*/  PRMT R56, R155, 0x5410, R56 ;  /* 0x000054109b387816 */ /* 0x000fc40000000038 */
[C---:B------:R-:W-:Y:S01]  /*9060*/  FFMA.FTZ R13, R11.reuse, R40, -R13 ;  /* 0x000000280b0d7223 */ /* 0x040fe2000001080d */
[----:B------:R-:W-:Y:S01]  /*9070*/  FFMA.FTZ R11, R11, R39, R29 ;  /* 0x000000270b0b7223 */ /* 0x000fe2000001001d */
[----:B------:R-:W-:Y:S01]  /*9080*/  SHF.R.U32.HI R39, RZ, 0x10, R75 ;  /* 0x00000010ff277819 */ /* 0x000fe2000001164b */
[C---:B------:R-:W-:Y:S01]  /*9090*/  IMAD.U32 R40, R15.reuse, 0x10000, RZ ;  /* 0x000100000f287824 */ /* 0x040fe200078e00ff */
[----:B------:R-:W-:Y:S02]  /*90a0*/  SHF.R.U32.HI R29, RZ, 0x10, R59 ;  /* 0x00000010ff1d7819 */ /* 0x000fe4000001163b */
[----:B------:R-:W-:Y:S02]  /*90b0*/  PRMT R39, R156, 0x5432, R39 ;  /* 0x000054329c277816 */ /* 0x000fe40000000027 */
[----:B------:R-:W-:Y:S02]  /*90c0*/  PRMT R29, R154, 0x5432, R29 ;  /* 0x000054329a1d7816 */ /* 0x000fe4000000001d */
[----:B------:R-:W-:Y:S01]  /*90d0*/  LOP3.LUT R15, R15, 0xffff0000, RZ, 0xc0, !PT ;  /* 0xffff00000f0f7812 */ /* 0x000fe200078ec0ff */
[C---:B------:R-:W-:Y:S01]  /*90e0*/  IMAD.U32 R41, R39.reuse, 0x10000, RZ ;  /* 0x0001000027297824 */ /* 0x040fe200078e00ff */
[----:B------:R-:W-:Y:S01]  /*90f0*/  LOP3.LUT R39, R39, 0xffff0000, RZ, 0xc0, !PT ;  /* 0xffff000027277812 */ /* 0x000fe200078ec0ff */
[C---:B------:R-:W-:Y:S01]  /*9100*/  IMAD.U32 R42, R29.reuse, 0x10000, RZ ;  /* 0x000100001d2a7824 */ /* 0x040fe200078e00ff */
[----:B------:R-:W-:Y:S01]  /*9110*/  LOP3.LUT R29, R29, 0xffff0000, RZ, 0xc0, !PT ;  /* 0xffff00001d1d7812 */ /* 0x000fe200078ec0ff */
[----:B------:R-:W-:Y:S01]  /*9120*/  FMUL.FTZ R43, R44, R41 ;  /* 0x000000292c2b7220 */ /* 0x000fe20000410000 */
[----:B------:R-:W-:Y:S01]  /*9130*/  SHF.R.U64 R74, R74, 0x10, R75 ;  /* 0x000000104a4a7819 */ /* 0x000fe2000000124b */
[-C--:B------:R-:W-:Y:S01]  /*9140*/  FMUL.FTZ R44, R44, R42.reuse ;  /* 0x0000002a2c2c7220 */ /* 0x080fe20000410000 */
[----:B------:R-:W-:Y:S01]  /*9150*/  SHF.R.U64 R58, R58, 0x10, R59 ;  /* 0x000000103a3a7819 */ /* 0x000fe2000000123b */
[----:B------:R-:W-:Y:S01]  /*9160*/  FFMA.FTZ R43, R40, R42, -R43 ;  /* 0x0000002a282b7223 */ /* 0x000fe2000001082b */
[----:B------:R-:W-:-:S02]  /*9170*/  IMAD.U32 R42, R28, 0x10000, RZ ;  /* 0x000100001c2a7824 */ /* 0x000fc400078e00ff */
[----:B------:R-:W-:Y:S01]  /*9180*/  FFMA.FTZ R44, R40, R41, R44 ;  /* 0x00000029282c7223 */ /* 0x000fe2000001002c */
[----:B------:R-:W-:Y:S02]  /*9190*/  LOP3.LUT R40, R31, 0xffff0000, RZ, 0xc0, !PT ;  /* 0xffff00001f287812 */ /* 0x000fe400078ec0ff */
[----:B------:R-:W-:Y:S02]  /*91a0*/  LOP3.LUT R28, R28, 0xffff0000, RZ, 0xc0, !PT ;  /* 0xffff00001c1c7812 */ /* 0x000fe400078ec0ff */
[----:B------:R-:W-:Y:S01]  /*91b0*/  PRMT R74, R156, 0x5410, R74 ;  /* 0x000054109c4a7816 */ /* 0x000fe2000000004a */
[C---:B------:R-:W-:Y:S01]  /*91c0*/  FMUL.FTZ R31, R40.reuse, R39 ;  /* 0x00000027281f7220 */ /* 0x040fe20000410000 */
[-C--:B------:R-:W-:Y:S01]  /*91d0*/  FMUL.FTZ R40, R40, R29.reuse ;  /* 0x0000001d28287220 */ /* 0x080fe20000410000 */
[----:B------:R-:W-:Y:S02]  /*91e0*/  PRMT R58, R154, 0x5410, R58 ;  /* 0x000054109a3a7816 */ /* 0x000fe4000000003a */
[C---:B------:R-:W-:Y:S01]  /*91f0*/  FFMA.FTZ R31, R15.reuse, R29, -R31 ;  /* 0x0000001d0f1f7223 */ /* 0x040fe2000001081f */
[----:B------:R-:W-:Y:S01]  /*9200*/  FFMA.FTZ R40, R15, R39, R40 ;  /* 0x000000270f287223 */ /* 0x000fe20000010028 */
[C---:B------:R-:W-:Y:S01]  /*9210*/  IMAD.U32 R29, R72.reuse, 0x10000, RZ ;  /* 0x00010000481d7824 */ /* 0x040fe200078e00ff */
[----:B------:R-:W-:Y:S01]  /*9220*/  LOP3.LUT R72, R72, 0xffff0000, RZ, 0xc0, !PT ;  /* 0xffff000048487812 */ /* 0x000fe200078ec0ff */
[C---:B------:R-:W-:Y:S01]  /*9230*/  IMAD.U32 R39, R56.reuse, 0x10000, RZ ;  /* 0x0001000038277824 */ /* 0x040fe200078e00ff */
[----:B------:R-:W-:Y:S01]  /*9240*/  LOP3.LUT R56, R56, 0xffff0000, RZ, 0xc0, !PT ;  /* 0xffff000038387812 */ /* 0x000fe200078ec0ff */
[----:B------:R-:W-:Y:S01]  /*9250*/  FMUL.FTZ R41, R42, R29 ;  /* 0x0000001d2a297220 */ /* 0x000fe20000410000 */
[----:B------:R-:W-:-:S02]  /*9260*/  IMAD.U32 R15, R12, 0x10000, RZ ;  /* 0x000100000c0f7824 */ /* 0x000fc400078e00ff */
[-C--:B------:R-:W-:Y:S01]  /*9270*/  FMUL.FTZ R42, R42, R39.reuse ;  /* 0x000000272a2a7220 */ /* 0x080fe20000410000 */
[----:B------:R-:W-:Y:S01]  /*9280*/  LOP3.LUT R12, R12, 0xffff0000, RZ, 0xc0, !PT ;  /* 0xffff00000c0c7812 */ /* 0x000fe200078ec0ff */
[C---:B------:R-:W-:Y:S02]  /*9290*/  FFMA.FTZ R41, R15.reuse, R39, -R41 ;  /* 0x000000270f297223 */ /* 0x040fe40000010829 */
[----:B------:R-:W-:Y:S01]  /*92a0*/  FFMA.FTZ R42, R15, R29, R42 ;  /* 0x0000001d0f2a7223 */ /* 0x000fe2000001002a */
[C---:B------:R-:W-:Y:S01]  /*92b0*/  FMUL.FTZ R15, R28.reuse, R72 ;  /* 0x000000481c0f7220 */ /* 0x040fe20000410000 */
[-C--:B------:R-:W-:Y:S01]  /*92c0*/  FMUL.FTZ R28, R28, R56.reuse ;  /* 0x000000381c1c7220 */ /* 0x080fe20000410000 */
[----:B------:R-:W-:Y:S01]  /*92d0*/  IMAD.U32 R29, R74, 0x10000, RZ ;  /* 0x000100004a1d7824 */ /* 0x000fe200078e00ff */
[----:B------:R-:W-:Y:S01]  /*92e0*/  LOP3.LUT R30, R30, 0xffff0000, RZ, 0xc0, !PT ;  /* 0xffff00001e1e7812 */ /* 0x000fe200078ec0ff */
[----:B------:R-:W-:Y:S02]  /*92f0*/  IMAD.U32 R39, R58, 0x10000, RZ ;  /* 0x000100003a277824 */ /* 0x000fe400078e00ff */
[C---:B------:R-:W-:Y:S01]  /*9300*/  FFMA.FTZ R15, R12.reuse, R56, -R15 ;  /* 0x000000380c0f7223 */ /* 0x040fe2000001080f */
[----:B------:R-:W-:Y:S01]  /*9310*/  FFMA.FTZ R28, R12, R72, R28 ;  /* 0x000000480c1c7223 */ /* 0x000fe2000001001c */
[----:B------:R-:W-:Y:S01]  /*9320*/  SHF.L.U32 R12, R14, 0x10, RZ ;  /* 0x000000100e0c7819 */ /* 0x000fe200000006ff */
[C---:B------:R-:W-:Y:S01]  /*9330*/  FMUL.FTZ R45, R46.reuse, R29 ;  /* 0x0000001d2e2d7220 */ /* 0x040fe20000410000 */
[----:B------:R-:W-:Y:S01]  /*9340*/  FMUL.FTZ R46, R46, R39 ;  /* 0x000000272e2e7220 */ /* 0x000fe20000410000 */
[----:B------:R-:W-:-:S02]  /*9350*/  LOP3.LUT R74, R74, 0xffff0000, RZ, 0xc0, !PT ;  /* 0xffff00004a4a7812 */ /* 0x000fc400078ec0ff */
[C---:B------:R-:W-:Y:S01]  /*9360*/  FFMA.FTZ R45, R12.reuse, R39, -R45 ;  /* 0x000000270c2d7223 */ /* 0x040fe2000001082d */
[----:B------:R-:W-:Y:S01]  /*9370*/  FFMA.FTZ R46, R12, R29, R46 ;  /* 0x0000001d0c2e7223 */ /* 0x000fe2000001002e */
[----:B------:R-:W-:Y:S01]  /*9380*/  LOP3.LUT R58, R58, 0xffff0000, RZ, 0xc0, !PT ;  /* 0xffff00003a3a7812 */ /* 0x000fe200078ec0ff */
[----:B------:R-:W-:Y:S01]  /*9390*/  FMUL.FTZ R12, R30, R74 ;  /* 0x0000004a1e0c7220 */ /* 0x000fe20000410000 */
[----:B------:R-:W-:Y:S02]  /*93a0*/  LOP3.LUT R14, R14, 0xffff0000, RZ, 0xc0, !PT ;  /* 0xffff00000e0e7812 */ /* 0x000fe400078ec0ff */
[----:B------:R-:W-:Y:S01]  /*93b0*/  F2FP.BF16.F32.PACK_AB R15, R15, R41 ;  /* 0x000000290f0f723e */ /* 0x000fe200000010ff */
[-C--:B------:R-:W-:Y:S01]  /*93c0*/  FMUL.FTZ R30, R30, R58.reuse ;  /* 0x0000003a1e1e7220 */ /* 0x080fe20000410000 */
[----:B------:R-:W-:Y:S01]  /*93d0*/  F2FP.BF16.F32.PACK_AB R31, R31, R43 ;  /* 0x0000002b1f1f723e */ /* 0x000fe200000010ff */
[C---:B------:R-:W-:Y:S01]  /*93e0*/  FFMA.FTZ R12, R14.reuse, R58, -R12 ;  /* 0x0000003a0e0c7223 */ /* 0x040fe2000001080c */
[----:B------:R-:W-:Y:S01]  /*93f0*/  F2FP.BF16.F32.PACK_AB R11, R11, R37 ;  /* 0x000000250b0b723e */ /* 0x000fe200000010ff */
[----:B------:R-:W-:Y:S01]  /*9400*/  FFMA.FTZ R30, R14, R74, R30 ;  /* 0x0000004a0e1e7223 */ /* 0x000fe2000001001e */
[----:B------:R-:W-:-:S02]  /*9410*/  F2FP.BF16.F32.PACK_AB R40, R40, R44 ;  /* 0x0000002c2828723e */ /* 0x000fc400000010ff */
[----:B------:R-:W-:Y:S01]  /*9420*/  F2FP.BF16.F32.PACK_AB R45, R12, R45 ;  /* 0x0000002d0c2d723e */ /* 0x000fe200000010ff */
[----:B------:R-:W-:Y:S01]  /*9430*/  IMAD.MOV.U32 R12, RZ, RZ, R15 ;  /* 0x000000ffff0c7224 */ /* 0x000fe200078e000f */
[----:B------:R-:W-:Y:S01]  /*9440*/  F2FP.BF16.F32.PACK_AB R13, R13, R38 ;  /* 0x000000260d0d723e */ /* 0x000fe200000010ff */
[----:B------:R-:W-:Y:S01]  /*9450*/  IMAD.MOV.U32 R15, RZ, RZ, R31 ;  /* 0x000000ffff0f7224 */ /* 0x000fe200078e001f */
[----:B------:R-:W-:Y:S01]  /*9460*/  F2FP.BF16.F32.PACK_AB R28, R28, R42 ;  /* 0x0000002a1c1c723e */ /* 0x000fe200000010ff */
[----:B------:R-:W-:Y:S01]  /*9470*/  IMAD.MOV.U32 R29, RZ, RZ, R11 ;  /* 0x000000ffff1d7224 */ /* 0x000fe200078e000b */
[----:B------:R-:W-:Y:S01]  /*9480*/  F2FP.BF16.F32.PACK_AB R30, R30, R46 ;  /* 0x0000002e1e1e723e */ /* 0x000fe200000010ff */
[----:B------:R-:W-:Y:S02]  /*9490*/  IMAD.MOV.U32 R14, RZ, RZ, R45 ;  /* 0x000000ffff0e7224 */ /* 0x000fe400078e002d */
[----:B------:R-:W-:-:S07]  /*94a0*/  IMAD.MOV.U32 R31, RZ, RZ, R40 ;  /* 0x000000ffff1f7224 */ /* 0x000fce00078e0028 */
.L_x_540:
[----:B------:R-:W-:Y:S05]  /*94b0*/  BSYNC B2 ;  /* 0x0000000000027941 */ /* 0x000fea0003800000 */
.L_x_539:
[----:B------:R-:W-:Y:S01]  /*94c0*/  ISETP.GE.AND P3, PT, R36, R131, PT ;  /* 0x000000832400720c */ /* 0x000fe20003f66270 */
[----:B0-----:R0:W-:-:S12]  /*94d0*/  ST.E.128 desc[UR48][R34.64], R12 ;  /* 0x0000000c22007985 */ /* 0x0011d8000c101d30 */
[----:B------:R-:W-:-:S05]  /*94e0*/  @!P3 IMAD.WIDE R36, R36, 0x2, R32 ;  /* 0x000000022424b825 */ /* 0x000fca00078e0220 */
[----:B-1----:R0:W-:Y:S02]  /*94f0*/  @!P3 ST.E.128 desc[UR48][R36.64], R28 ;  /* 0x0000001c2400b985 */ /* 0x0021e4000c101d30 */
.L_x_538:
[----:B------:R-:W-:Y:S05]  /*9500*/  BSYNC B1 ;  /* 0x0000000000017941 */ /* 0x000fea0003800000 */
.L_x_537:
[----:B------:R-:W-:Y:S01]  /*9510*/  ISETP.NE.AND P3, PT, R7, RZ, PT ;  /* 0x000000ff0700720c */ /* 0x000fe20003f65270 */
[----:B------:R-:W-:-:S12]  /*9520*/  BSSY B1, `(.L_x_541) ;  /* 0x000007b000017945 */ /* 0x000fd80003800000 */
[----:B------:R-:W-:Y:S05]  /*9530*/  @!P3 BRA `(.L_x_542) ;  /* 0x0000000400e4b947 */ /* 0x000fea0003800000 */
[----:B---3--:R-:W-:Y:S01]  /*9540*/  SEL R11, R119, R134, !P1 ;  /* 0x00000086770b7207 */ /* 0x008fe20004800000 */
[----:B------:R-:W-:Y:S01]  /*9550*/  BSSY B2, `(.L_x_543) ;  /* 0x0000073000027945 */ /* 0x000fe20003800000 */
[----:B0-----:R-:W-:Y:S02]  /*9560*/  SHF.R.U32.HI R14, RZ, 0x3, R204 ;  /* 0x00000003ff0e7819 */ /* 0x001fe400000116cc */
[----:B----4-:R-:W-:Y:S02]  /*9570*/  SHF.R.S32.HI R12, RZ, 0x1f, R11 ;  /* 0x0000001fff0c7819 */ /* 0x010fe4000001140b */
[----:B------:R-:W-:Y:S02]  /*9580*/  LEA R34, P3, R4, R117, 0x1 ;  /* 0x0000007504227211 */ /* 0x000fe400078608ff */
[----:B------:R-:W-:Y:S02]  /*9590*/  LEA.HI R12, R12, R11, RZ, 0x4 ;  /* 0x0000000b0c0c7211 */ /* 0x000fe400078f20ff */
[----:B------:R-:W-:-:S02]  /*95a0*/  LEA.HI.X R35, R4, R116, R107, 0x1, P3 ;  /* 0x0000007404237211 */ /* 0x000fc400018f0c6b */
[----:B------:R-:W-:Y:S02]  /*95b0*/  LEA.HI.SX32 R12, R12, R111, 0x1c ;  /* 0x0000006f0c0c7211 */ /* 0x000fe400078fe2ff */
[----:B------:R-:W-:Y:S02]  /*95c0*/  ISETP.GE.AND P3, PT, R193, R118, PT ;  /* 0x00000076c100720c */ /* 0x000fe40003f66270 */
[----:B------:R-:W-:Y:S01]  /*95d0*/  SHF.R.S32.HI R11, RZ, 0x1f, R12 ;  /* 0x0000001fff0b7819 */ /* 0x000fe2000001140c */
[----:B------:R-:W-:-:S03]  /*95e0*/  IMAD.SHL.U32 R36, R12, 0x8, RZ ;  /* 0x000000080c247824 */ /* 0x000fc600078e00ff */
[----:B------:R-:W-:-:S04]  /*95f0*/  LEA.HI R11, R11, R12, RZ, 0x3 ;  /* 0x0000000c0b0b7211 */ /* 0x000fc800078f18ff */
[----:B------:R-:W-:Y:S02]  /*9600*/  SHF.R.S32.HI R13, RZ, 0x3, R11 ;  /* 0x00000003ff0d7819 */ /* 0x000fe4000001140b */
[----:B------:R-:W-:-:S03]  /*9610*/  LOP3.LUT R11, R204, 0x38, R36, 0xf8, !PT ;  /* 0x00000038cc0b7812 */ /* 0x000fc600078ef824 */
[----:B------:R-:W-:Y:S01]  /*9620*/  IMAD R12, R13, 0x1800, R220 ;  /* 0x000018000d0c7824 */ /* 0x000fe200078e02dc */
[----:B------:R-:W-:-:S05]  /*9630*/  LOP3.LUT R11, R11, R14, RZ, 0x3c, !PT ;  /* 0x0000000e0b0b7212 */ /* 0x000fca00078e3cff */
[----:B------:R-:W-:Y:S02]  /*9640*/  IMAD.IADD R13, R12, 0x1, R11 ;  /* 0x000000010c0d7824 */ /* 0x000fe400078e020b */
[C---:B------:R-:W-:Y:S02]  /*9650*/  IMAD R11, R18.reuse, 0x4800, R128 ;  /* 0x00004800120b7824 */ /* 0x040fe400078e0280 */
[----:B------:R-:W-:Y:S02]  /*9660*/  IMAD R13, R18, 0x4800, R13 ;  /* 0x00004800120d7824 */ /* 0x000fe400078e020d */
[--C-:B------:R-:W-:Y:S02]  /*9670*/  IMAD R11, R11, 0x2, R2.reuse ;  /* 0x000000020b0b7824 */ /* 0x100fe400078e0202 */
[----:B------:R-:W-:-:S03]  /*9680*/  IMAD R28, R13, 0x2, R2 ;  /* 0x000000020d1c7824 */ /* 0x000fc600078e0202 */
[----:B------:R0:W1:Y:S04]  /*9690*/  LDS.128 R12, [R11+0x1e400] ;  /* 0x01e400000b0c7984 */ /* 0x0000680000000c00 */
[----:B------:R-:W2:Y:S01]  /*96a0*/  LDS.128 R28, [R28+0x1e400] ;  /* 0x01e400001c1c7984 */ /* 0x000ea20000000c00 */
[----:B------:R-:W-:Y:S05]  /*96b0*/  @P3 BRA `(.L_x_544) ;  /* 0x0000000400703947 */ /* 0x000fea0003800000 */
[----:B------:R-:W-:Y:S01]  /*96c0*/  SHF.R.U32.HI R40, RZ, 0x10, R69 ;  /* 0x00000010ff287819 */ /* 0x000fe20000011645 */
[----:B--2---:R-:W-:Y:S01]  /*96d0*/  IMAD.U32 R45, R29, 0x10000, RZ ;  /* 0x000100001d2d7824 */ /* 0x004fe200078e00ff */
[----:B------:R-:W-:Y:S01]  /*96e0*/  SHF.R.U32.HI R39, RZ, 0x10, R53 ;  /* 0x00000010ff277819 */ /* 0x000fe20000011635 */
[----:B-1----:R-:W-:Y:S01]  /*96f0*/  IMAD.U32 R42, R13, 0x10000, RZ ;  /* 0x000100000d2a7824 */ /* 0x002fe200078e00ff */
[----:B------:R-:W-:Y:S01]  /*9700*/  PRMT R40, R153, 0x5432, R40 ;  /* 0x0000543299287816 */ /* 0x000fe20000000028 */
[----:B------:R-:W-:Y:S01]  /*9710*/  IMAD.U32 R41, R12, 0x10000, RZ ;  /* 0x000100000c297824 */ /* 0x000fe200078e00ff */
[----:B------:R-:W-:Y:S02]  /*9720*/  PRMT R39, R151, 0x5432, R39 ;  /* 0x0000543297277816 */ /* 0x000fe40000000027 */
[----:B------:R-:W-:Y:S01]  /*9730*/  LOP3.LUT R29, R29, 0xffff0000, RZ, 0xc0, !PT ;  /* 0xffff00001d1d7812 */ /* 0x000fe200078ec0ff */
[C---:B------:R-:W-:Y:S01]  /*9740*/  IMAD.U32 R43, R40.reuse, 0x10000, RZ ;  /* 0x00010000282b7824 */ /* 0x040fe200078e00ff */
[----:B------:R-:W-:Y:S01]  /*9750*/  LOP3.LUT R40, R40, 0xffff0000, RZ, 0xc0, !PT ;  /* 0xffff000028287812 */ /* 0x000fe200078ec0ff */
[----:B------:R-:W-:Y:S01]  /*9760*/  IMAD.U32 R44, R39, 0x10000, RZ ;  /* 0x00010000272c7824 */ /* 0x000fe200078e00ff */
[----:B------:R-:W-:Y:S01]  /*9770*/  SHF.R.U64 R38, R70, 0x10, R71 ;  /* 0x0000001046267819 */ /* 0x000fe20000001247 */
[-C--:B------:R-:W-:Y:S01]  /*9780*/  FMUL.FTZ R46, R45, R43.reuse ;  /* 0x0000002b2d2e7220 */ /* 0x080fe20000410000 */
[----:B------:R-:W-:Y:S01]  /*9790*/  LOP3.LUT R39, R39, 0xffff0000, RZ, 0xc0, !PT ;  /* 0xffff000027277812 */ /* 0x000fe200078ec0ff */
[-C--:B------:R-:W-:Y:S01]  /*97a0*/  FMUL.FTZ R47, R45, R44.reuse ;  /* 0x0000002c2d2f7220 */ /* 0x080fe20000410000 */
[----:B------:R-:W-:Y:S01]  /*97b0*/  SHF.R.U64 R37, R54, 0x10, R55 ;  /* 0x0000001036257819 */ /* 0x000fe20000001237 */
[C---:B------:R-:W-:Y:S01]  /*97c0*/  FFMA.FTZ R46, R42.reuse, R44, -R46 ;  /* 0x0000002c2a2e7223 */ /* 0x040fe2000001082e */
[----:B------:R-:W-:Y:S01]  /*97d0*/  SHF.R.U32.HI R70, RZ, 0x10, R71 ;  /* 0x00000010ff467819 */ /* 0x000fe20000011647 */
[----:B------:R-:W-:Y:S01]  /*97e0*/  IMAD.U32 R44, R31, 0x10000, RZ ;  /* 0x000100001f2c7824 */ /* 0x000fe200078e00ff */
[----:B------:R-:W-:Y:S01]  /*97f0*/  SHF.R.U32.HI R54, RZ, 0x10, R55 ;  /* 0x00000010ff367819 */ /* 0x000fe20000011637 */
[----:B------:R-:W-:Y:S01]  /*9800*/  FFMA.FTZ R47, R42, R43, R47 ;  /* 0x0000002b2a2f7223 */ /* 0x000fe2000001002f */
[----:B0-----:R-:W-:Y:S01]  /*9810*/  SHF.R.U64 R11, R52, 0x10, R53 ;  /* 0x00000010340b7819 */ /* 0x001fe20000001235 */
[-C--:B------:R-:W-:Y:S01]  /*9820*/  FMUL.FTZ R53, R29, R40.reuse ;  /* 0x000000281d357220 */ /* 0x080fe20000410000 */
[----:B------:R-:W-:Y:S01]  /*9830*/  LOP3.LUT R13, R13, 0xffff0000, RZ, 0xc0, !PT ;  /* 0xffff00000d0d7812 */ /* 0x000fe200078ec0ff */
[-C--:B------:R-:W-:Y:S01]  /*9840*/  FMUL.FTZ R29, R29, R39.reuse ;  /* 0x000000271d1d7220 */ /* 0x080fe20000410000 */
[----:B------:R-:W-:Y:S01]  /*9850*/  PRMT R70, R152, 0x5432, R70 ;  /* 0x0000543298467816 */ /* 0x000fe20000000046 */
[----:B------:R-:W-:Y:S01]  /*9860*/  IMAD.U32 R43, R15, 0x10000, RZ ;  /* 0x000100000f2b7824 */ /* 0x000fe200078e00ff */
[----:B------:R-:W-:Y:S01]  /*9870*/  PRMT R54, R150, 0x5432, R54 ;  /* 0x0000543296367816 */ /* 0x000fe20000000036 */
[C---:B------:R-:W-:Y:S01]  /*9880*/  FFMA.FTZ R53, R13.reuse, R39, -R53 ;  /* 0x000000270d357223 */ /* 0x040fe20000010835 */
[----:B------:R-:W-:Y:S01]  /*9890*/  FFMA.FTZ R29, R13, R40, R29 ;  /* 0x000000280d1d7223 */ /* 0x000fe2000001001d */
[----:B------:R-:W-:Y:S01]  /*98a0*/  IMAD.U32 R13, R70, 0x10000, RZ ;  /* 0x00010000460d7824 */ /* 0x000fe200078e00ff */
[----:B------:R-:W-:Y:S01]  /*98b0*/  SHF.R.U64 R68, R68, 0x10, R69 ;  /* 0x0000001044447819 */ /* 0x000fe20000001245 */
[----:B------:R-:W-:Y:S01]  /*98c0*/  IMAD.U32 R39, R54, 0x10000, RZ ;  /* 0x0001000036277824 */ /* 0x000fe200078e00ff */
[----:B------:R-:W-:Y:S01]  /*98d0*/  LOP3.LUT R31, R31, 0xffff0000, RZ, 0xc0, !PT ;  /* 0xffff00001f1f7812 */ /* 0x000fe200078ec0ff */
[----:B------:R-:W-:Y:S01]  /*98e0*/  FMUL.FTZ R40, R44, R13 ;  /* 0x0000000d2c287220 */ /* 0x000fe20000410000 */
[----:B------:R-:W-:Y:S01]  /*98f0*/  LOP3.LUT R70, R70, 0xffff0000, RZ, 0xc0, !PT ;  /* 0xffff000046467812 */ /* 0x000fe200078ec0ff */
[-C--:B------:R-:W-:Y:S01]  /*9900*/  FMUL.FTZ R44, R44, R39.reuse ;  /* 0x000000272c2c7220 */ /* 0x080fe20000410000 */
[----:B------:R-:W-:Y:S01]  /*9910*/  PRMT R68, R153, 0x5410, R68 ;  /* 0x0000541099447816 */ /* 0x000fe20000000044 */
[----:B------:R-:W-:Y:S01]  /*9920*/  FFMA.FTZ R40, R43, R39, -R40 ;  /* 0x000000272b287223 */ /* 0x000fe20000010828 */
[----:B------:R-:W-:Y:S01]  /*9930*/  PRMT R11, R151, 0x5410, R11 ;  /* 0x00005410970b7816 */ /* 0x000fe2000000000b */
[----:B------:R-:W-:Y:S01]  /*9940*/  FFMA.FTZ R44, R43, R13, R44 ;  /* 0x0000000d2b2c7223 */ /* 0x000fe2000001002c */
[----:B------:R-:W-:Y:S01]  /*9950*/  LOP3.LUT R54, R54, 0xffff0000, RZ, 0xc0, !PT ;  /* 0xffff000036367812 */ /* 0x000fe200078ec0ff */
[----:B------:R-:W-:Y:S01]  /*9960*/  FMUL.FTZ R43, R31, R70 ;  /* 0x000000461f2b7220 */ /* 0x000fe20000410000 */
[----:B------:R-:W-:Y:S01]  /*9970*/  LOP3.LUT R15, R15, 0xffff0000, RZ, 0xc0, !PT ;  /* 0xffff00000f0f7812 */ /* 0x000fe200078ec0ff */
[C---:B------:R-:W-:Y:S01]  /*9980*/  IMAD.U32 R45, R28.reuse, 0x10000, RZ ;  /* 0x000100001c2d7824 */ /* 0x040fe200078e00ff */
[----:B------:R-:W-:Y:S01]  /*9990*/  LOP3.LUT R28, R28, 0xffff0000, RZ, 0xc0, !PT ;  /* 0xffff00001c1c7812 */ /* 0x000fe200078ec0ff */
[----:B------:R-:W-:-:S02]  /*99a0*/  IMAD.U32 R39, R68, 0x10000, RZ ;  /* 0x0001000044277824 */ /* 0x000fc400078e00ff */
[-C--:B------:R-:W-:Y:S01]  /*99b0*/  FMUL.FTZ R31, R31, R54.reuse ;  /* 0x000000361f1f7220 */ /* 0x080fe20000410000 */
[----:B------:R-:W-:Y:S01]  /*99c0*/  IMAD.U32 R13, R11, 0x10000, RZ ;  /* 0x000100000b0d7824 */ /* 0x000fe200078e00ff */
[----:B------:R-:W-:Y:S01]  /*99d0*/  LOP3.LUT R68, R68, 0xffff0000, RZ, 0xc0, !PT ;  /* 0xffff000044447812 */ /* 0x000fe200078ec0ff */
[----:B------:R-:W-:Y:S01]  /*99e0*/  FFMA.FTZ R43, R15, R54, -R43 ;  /* 0x000000360f2b7223 */ /* 0x000fe2000001082b */
[----:B------:R-:W-:Y:S01]  /*99f0*/  LOP3.LUT R54, R11, 0xffff0000, RZ, 0xc0, !PT ;  /* 0xffff00000b367812 */ /* 0x000fe200078ec0ff */
[C---:B------:R-:W-:Y:S01]  /*9a00*/  FMUL.FTZ R11, R45.reuse, R39 ;  /* 0x000000272d0b7220 */ /* 0x040fe20000410000 */
[----:B------:R-:W-:Y:S01]  /*9a10*/  LOP3.LUT R12, R12, 0xffff0000, RZ, 0xc0, !PT ;  /* 0xffff00000c0c7812 */ /* 0x000fe200078ec0ff */
[-C--:B------:R-:W-:Y:S01]  /*9a20*/  FMUL.FTZ R45, R45, R13.reuse ;  /* 0x0000000d2d2d7220 */ /* 0x080fe20000410000 */
[----:B------:R-:W-:Y:S01]  /*9a30*/  PRMT R37, R150, 0x5410, R37 ;  /* 0x0000541096257816 */ /* 0x000fe20000000025 */
[----:B------:R-:W-:Y:S01]  /*9a40*/  FFMA.FTZ R31, R15, R70, R31 ;  /* 0x000000460f1f7223 */ /* 0x000fe2000001001f */
[----:B------:R-:W-:Y:S01]  /*9a50*/  PRMT R38, R152, 0x5410, R38 ;  /* 0x0000541098267816 */ /* 0x000fe20000000026 */
[----:B------:R-:W-:Y:S01]  /*9a60*/  FMUL.FTZ R15, R28, R68 ;  /* 0x000000441c0f7220 */ /* 0x000fe20000410000 */
[----:B------:R-:W-:Y:S01]  /*9a70*/  FFMA.FTZ R11, R41, R13, -R11 ;  /* 0x0000000d290b7223 */ /* 0x000fe2000001080b */
[----:B------:R-:W-:-:S02]  /*9a80*/  IMAD.U32 R52, R30, 0x10000, RZ ;  /* 0x000100001e347824 */ /* 0x000fc400078e00ff */
[----:B------:R-:W-:Y:S01]  /*9a90*/  FFMA.FTZ R45, R41, R39, R45 ;  /* 0x00000027292d7223 */ /* 0x000fe2000001002d */
[-C--:B------:R-:W-:Y:S01]  /*9aa0*/  FMUL.FTZ R13, R28, R54.reuse ;  /* 0x000000361c0d7220 */ /* 0x080fe20000410000 */
[----:B------:R-:W-:Y:S01]  /*9ab0*/  LOP3.LUT R30, R30, 0xffff0000, RZ, 0xc0, !PT ;  /* 0xffff00001e1e7812 */ /* 0x000fe200078ec0ff */
[----:B------:R-:W-:Y:S01]  /*9ac0*/  FFMA.FTZ R54, R12, R54, -R15 ;  /* 0x000000360c367223 */ /* 0x000fe2000001080f */
[C---:B------:R-:W-:Y:S01]  /*9ad0*/  IMAD.U32 R39, R37.reuse, 0x10000, RZ ;  /* 0x0001000025277824 */ /* 0x040fe200078e00ff */
[C---:B------:R-:W-:Y:S01]  /*9ae0*/  LOP3.LUT R41, R38.reuse, 0xffff0000, RZ, 0xc0, !PT ;  /* 0xffff000026297812 */ /* 0x040fe200078ec0ff */
[----:B------:R-:W-:Y:S01]  /*9af0*/  IMAD.U32 R15, R38, 0x10000, RZ ;  /* 0x00010000260f7824 */ /* 0x000fe200078e00ff */
[----:B------:R-:W-:Y:S01]  /*9b00*/  LOP3.LUT R37, R37, 0xffff0000, RZ, 0xc0, !PT ;  /* 0xffff000025257812 */ /* 0x000fe200078ec0ff */
[----:B------:R-:W-:Y:S01]  /*9b10*/  FFMA.FTZ R12, R12, R68, R13 ;  /* 0x000000440c0c7223 */ /* 0x000fe2000001000d */
[----:B------:R-:W-:Y:S01]  /*9b20*/  SHF.L.U32 R42, R14, 0x10, RZ ;  /* 0x000000100e2a7819 */ /* 0x000fe200000006ff */
[----:B------:R-:W-:Y:S01]  /*9b30*/  FMUL.FTZ R13, R52, R15 ;  /* 0x0000000f340d7220 */ /* 0x000fe20000410000 */
[----:B------:R-:W-:Y:S01]  /*9b40*/  LOP3.LUT R14, R14, 0xffff0000, RZ, 0xc0, !PT ;  /* 0xffff00000e0e7812 */ /* 0x000fe200078ec0ff */
[----:B------:R-:W-:Y:S01]  /*9b50*/  FMUL.FTZ R55, R30, R41 ;  /* 0x000000291e377220 */ /* 0x000fe20000410000 */
[----:B------:R-:W-:Y:S01]  /*9b60*/  FMUL.FTZ R52, R52, R39 ;  /* 0x0000002734347220 */ /* 0x000fe20000410000 */
[----:B------:R-:W-:Y:S01]  /*9b70*/  FMUL.FTZ R30, R30, R37 ;  /* 0x000000251e1e7220 */ /* 0x000fe20000410000 */
[----:B------:R-:W-:Y:S01]  /*9b80*/  FFMA.FTZ R13, R42, R39, -R13 ;  /* 0x000000272a0d7223 */ /* 0x000fe2000001080d */
[----:B------:R-:W-:Y:S01]  /*9b90*/  FFMA.FTZ R28, R14, R37, -R55 ;  /* 0x000000250e1c7223 */ /* 0x000fe20000010837 */
[----:B------:R-:W-:Y:S01]  /*9ba0*/  FFMA.FTZ R52, R42, R15, R52 ;  /* 0x0000000f2a347223 */ /* 0x000fe20000010034 */
[----:B------:R-:W-:Y:S01]  /*9bb0*/  FFMA.FTZ R41, R14, R41, R30 ;  /* 0x000000290e297223 */ /* 0x000fe2000001001e */
[----:B------:R-:W-:-:S02]  /*9bc0*/  F2FP.BF16.F32.PACK_AB R30, R12, R45 ;  /* 0x0000002d0c1e723e */ /* 0x000fc400000010ff */
[----:B------:R-:W-:Y:S02]  /*9bd0*/  F2FP.BF16.F32.PACK_AB R46, R53, R46 ;  /* 0x0000002e352e723e */ /* 0x000fe400000010ff */
[----:B------:R-:W-:Y:S02]  /*9be0*/  F2FP.BF16.F32.PACK_AB R11, R54, R11 ;  /* 0x0000000b360b723e */ /* 0x000fe400000010ff */
[----:B------:R-:W-:Y:S02]  /*9bf0*/  F2FP.BF16.F32.PACK_AB R52, R41, R52 ;  /* 0x000000342934723e */ /* 0x000fe400000010ff */
[----:B------:R-:W-:Y:S01]  /*9c00*/  F2FP.BF16.F32.PACK_AB R14, R28, R13 ;  /* 0x0000000d1c0e723e */ /* 0x000fe200000010ff */
[----:B------:R-:W-:Y:S01]  /*9c10*/  IMAD.MOV.U32 R28, RZ, RZ, R30 ;  /* 0x000000ffff1c7224 */ /* 0x000fe200078e001e */
[----:B------:R-:W-:Y:S01]  /*9c20*/  F2FP.BF16.F32.PACK_AB R15, R43, R40 ;  /* 0x000000282b0f723e */ /* 0x000fe200000010ff */
[----:B------:R-:W-:Y:S01]  /*9c30*/  IMAD.MOV.U32 R12, RZ, RZ, R11 ;  /* 0x000000ffff0c7224 */ /* 0x000fe200078e000b */
[----:B------:R-:W-:Y:S01]  /*9c40*/  F2FP.BF16.F32.PACK_AB R29, R29, R47 ;  /* 0x0000002f1d1d723e */ /* 0x000fe200000010ff */
[----:B------:R-:W-:Y:S01]  /*9c50*/  IMAD.MOV.U32 R13, RZ, RZ, R46 ;  /* 0x000000ffff0d7224 */ /* 0x000fe200078e002e */
[----:B------:R-:W-:Y:S01]  /*9c60*/  F2FP.BF16.F32.PACK_AB R31, R31, R44 ;  /* 0x0000002c1f1f723e */ /* 0x000fe200000010ff */
[----:B------:R-:W-:-:S07]  /*9c70*/  IMAD.MOV.U32 R30, RZ, RZ, R52 ;  /* 0x000000ffff1e7224 */ /* 0x000fce00078e0034 */
.L_x_544:
[----:B------:R-:W-:Y:S05]  /*9c80*/  BSYNC B2 ;  /* 0x0000000000027941 */ /* 0x000fea0003800000 */
.L_x_543:
[----:B------:R-:W-:Y:S01]  /*9c90*/  ISETP.GE.AND P3, PT, R36, R131, PT ;  /* 0x000000832400720c */ /* 0x000fe20003f66270 */
[----:B-1----:R1:W-:-:S12]  /*9ca0*/  ST.E.128 desc[UR48][R34.64], R12 ;  /* 0x0000000c22007985 */ /* 0x0023d8000c101d30 */
[----:B------:R-:W-:-:S05]  /*9cb0*/  @!P3 IMAD.WIDE R36, R36, 0x2, R32 ;  /* 0x000000022424b825 */ /* 0x000fca00078e0220 */
[----:B--2---:R1:W-:Y:S02]  /*9cc0*/  @!P3 ST.E.128 desc[UR48][R36.64], R28 ;  /* 0x0000001c2400b985 */ /* 0x0043e4000c101d30 */
.L_x_542:
[----:B------:R-:W-:Y:S05]  /*9cd0*/  BSYNC B1 ;  /* 0x0000000000017941 */ /* 0x000fea0003800000 */
.L_x_541:
[----:B------:R-:W-:-:S13]  /*9ce0*/  ISETP.NE.AND P3, PT, R8, RZ, PT ;  /* 0x000000ff0800720c */ /* 0x000fda0003f65270 */
[----:B------:R-:W-:Y:S05]  /*9cf0*/  @!P3 BRA `(.L_x_493) ;  /* 0x0000000c00bcb947 */ /* 0x000fea0003800000 */
[----:B0--3--:R-:W2:Y:S01]  /*9d00*/  LDL R11, [R1] ;  /* 0x00000000010b7983 */ /* 0x009ea20000100800 */
[----:B-1----:R-:W-:Y:S01]  /*9d10*/  SHF.R.U32.HI R14, RZ, 0x3, R204 ;  /* 0x00000003ff0e7819 */ /* 0x002fe200000116cc */
[----:B------:R-:W-:Y:S01]  /*9d20*/  BSSY B1, `(.L_x_545) ;  /* 0x0000074000017945 */ /* 0x000fe20003800000 */
[----:B------:R-:W-:-:S04]  /*9d30*/  LEA R34, P3, R5, R117, 0x1 ;  /* 0x0000007505227211 */ /* 0x000fc800078608ff */
[----:B------:R-:W-:Y:S02]  /*9d40*/  LEA.HI.X R35, R5, R116, R106, 0x1, P3 ;  /* 0x0000007405237211 */ /* 0x000fe400018f0c6a */
[----:B------:R-:W-:Y:S02]  /*9d50*/  ISETP.GE.AND P3, PT, R192, R118, PT ;  /* 0x00000076c000720c */ /* 0x000fe40003f66270 */
[----:B--2---:R-:W-:-:S04]  /*9d60*/  LOP3.LUT P4, RZ, R11, 0x1, RZ, 0xc0, !PT ;  /* 0x000000010bff7812 */ /* 0x004fc8000788c0ff */
[----:B------:R-:W-:-:S04]  /*9d70*/  SEL R134, R119, R134, !P4 ;  /* 0x0000008677867207 */ /* 0x000fc80006000000 */
[----:B------:R-:W-:-:S04]  /*9d80*/  SHF.R.S32.HI R11, RZ, 0x1f, R134 ;  /* 0x0000001fff0b7819 */ /* 0x000fc80000011486 */
[----:B------:R-:W-:-:S04]  /*9d90*/  LEA.HI R11, R11, R134, RZ, 0x4 ;  /* 0x000000860b0b7211 */ /* 0x000fc800078f20ff */
[----:B------:R-:W-:-:S04]  /*9da0*/  LEA.HI.SX32 R11, R11, R110, 0x1c ;  /* 0x0000006e0b0b7211 */ /* 0x000fc800078fe2ff */
[----:B----4-:R-:W-:-:S04]  /*9db0*/  SHF.R.S32.HI R12, RZ, 0x1f, R11 ;  /* 0x0000001fff0c7819 */ /* 0x010fc8000001140b */
        /* <DEDUP_REMOVED lines=10> */
[----:B------:R-:W-:-:S04]  /*9e60*/  IMAD R28, R15, 0x2, R2 ;  /* 0x000000020f1c7824 */ /* 0x000fc800078e0202 */
[----:B------:R-:W0:Y:S04]  /*9e70*/  LDS.128 R12, [R13+0x1e400] ;  /* 0x01e400000d0c7984 */ /* 0x000e280000000c00 */
[----:B------:R-:W1:Y:S01]  /*9e80*/  LDS.128 R28, [R28+0x1e400] ;  /* 0x01e400001c1c7984 */ /* 0x000e620000000c00 */
[----:B------:R-:W-:Y:S05]  /*9e90*/  @P3 BRA `(.L_x_546) ;  /* 0x0000000400703947 */ /* 0x000fea0003800000 */
[----:B------:R-:W-:Y:S01]  /*9ea0*/  SHF.R.U64 R39, R64, 0x10, R65 ;  /* 0x0000001040277819 */ /* 0x000fe20000001241 */
[----:B-1----:R-:W-:Y:S01]  /*9eb0*/  IMAD.U32 R46, R29, 0x10000, RZ ;  /* 0x000100001d2e7824 */ /* 0x002fe200078e00ff */
[----:B------:R-:W-:Y:S01]  /*9ec0*/  SHF.R.U64 R36, R48, 0x10, R49 ;  /* 0x0000001030247819 */ /* 0x000fe20000001231 */
[----:B------:R-:W-:Y:S01]  /*9ed0*/  IMAD.U32 R47, R31, 0x10000, RZ ;  /* 0x000100001f2f7824 */ /* 0x000fe200078e00ff */
[----:B------:R-:W-:Y:S01]  /*9ee0*/  SHF.R.U32.HI R65, RZ, 0x10, R65 ;  /* 0x00000010ff417819 */ /* 0x000fe20000011641 */
[----:B0-----:R-:W-:Y:S01]  /*9ef0*/  IMAD.U32 R44, R15, 0x10000, RZ ;  /* 0x000100000f2c7824 */ /* 0x001fe200078e00ff */
[----:B------:R-:W-:Y:S01]  /*9f00*/  SHF.R.U32.HI R48, RZ, 0x10, R49 ;  /* 0x00000010ff307819 */ /* 0x000fe20000011631 */
[----:B------:R-:W-:Y:S01]  /*9f10*/  IMAD.U32 R43, R14, 0x10000, RZ ;  /* 0x000100000e2b7824 */ /* 0x000fe200078e00ff */
[----:B------:R-:W-:Y:S02]  /*9f20*/  PRMT R36, R141, 0x5432, R36 ;  /* 0x000054328d247816 */ /* 0x000fe40000000024 */
[----:B------:R-:W-:-:S02]  /*9f30*/  PRMT R65, R144, 0x5432, R65 ;  /* 0x0000543290417816 */ /* 0x000fc40000000041 */
[----:B------:R-:W-:Y:S02]  /*9f40*/  SHF.R.U64 R38, R66, 0x10, R67 ;  /* 0x0000001042267819 */ /* 0x000fe40000001243 */
[----:B------:R-:W-:Y:S01]  /*9f50*/  PRMT R141, R141, 0x5410, R48 ;  /* 0x000054108d8d7816 */ /* 0x000fe20000000030 */
[----:B------:R-:W-:Y:S01]  /*9f60*/  IMAD.U32 R49, R65, 0x10000, RZ ;  /* 0x0001000041317824 */ /* 0x000fe200078e00ff */
[----:B------:R-:W-:Y:S02]  /*9f70*/  SHF.R.U64 R37, R50, 0x10, R51 ;  /* 0x0000001032257819 */ /* 0x000fe40000001233 */
[----:B------:R-:W-:Y:S02]  /*9f80*/  SHF.R.U32.HI R66, RZ, 0x10, R67 ;  /* 0x00000010ff427819 */ /* 0x000fe40000011643 */
[----:B------:R-:W-:Y:S02]  /*9f90*/  SHF.R.U32.HI R51, RZ, 0x10, R51 ;  /* 0x00000010ff337819 */ /* 0x000fe40000011633 */
[----:B------:R-:W-:Y:S01]  /*9fa0*/  PRMT R144, R144, 0x5410, R39 ;  /* 0x0000541090907816 */ /* 0x000fe20000000027 */
[----:B------:R-:W-:Y:S01]  /*9fb0*/  IMAD.U32 R39, R141, 0x10000, RZ ;  /* 0x000100008d277824 */ /* 0x000fe200078e00ff */
[----:B------:R-:W-:-:S02]  /*9fc0*/  PRMT R37, R142, 0x5432, R37 ;  /* 0x000054328e257816 */ /* 0x000fc40000000025 */
[----:B------:R-:W-:Y:S01]  /*9fd0*/  PRMT R66, R143, 0x5432, R66 ;  /* 0x000054328f427816 */ /* 0x000fe20000000042 */
[----:B------:R-:W-:Y:S01]  /*9fe0*/  FMUL.FTZ R53, R46, R39 ;  /* 0x000000272e357220 */ /* 0x000fe20000410000 */
[----:B------:R-:W-:Y:S01]  /*9ff0*/  PRMT R142, R142, 0x5410, R51 ;  /* 0x000054108e8e7816 */ /* 0x000fe20000000033 */
[----:B------:R-:W-:Y:S01]  /*a000*/  FMUL.FTZ R51, R46, R49 ;  /* 0x000000312e337220 */ /* 0x000fe20000410000 */
[----:B------:R-:W-:Y:S01]  /*a010*/  SHF.L.U32 R40, R13, 0x10, RZ ;  /* 0x000000100d287819 */ /* 0x000fe200000006ff */
[----:B------:R-:W-:Y:S01]  /*a020*/  IMAD.U32 R48, R66, 0x10000, RZ ;  /* 0x0001000042307824 */ /* 0x000fe200078e00ff */
[----:B------:R-:W-:Y:S01]  /*a030*/  LOP3.LUT R42, R29, 0xffff0000, RZ, 0xc0, !PT ;  /* 0xffff00001d2a7812 */ /* 0x000fe200078ec0ff */
[----:B------:R-:W-:Y:S01]  /*a040*/  IMAD.U32 R46, R142, 0x10000, RZ ;  /* 0x000100008e2e7824 */ /* 0x000fe200078e00ff */
[----:B------:R-:W-:Y:S01]  /*a050*/  LOP3.LUT R65, R65, 0xffff0000, RZ, 0xc0, !PT ;  /* 0xffff000041417812 */ /* 0x000fe200078ec0ff */
[C---:B------:R-:W-:Y:S01]  /*a060*/  FFMA.FTZ R39, R40.reuse, R39, -R51 ;  /* 0x0000002728277223 */ /* 0x040fe20000010833 */
[----:B------:R-:W-:Y:S01]  /*a070*/  LOP3.LUT R141, R141, 0xffff0000, RZ, 0xc0, !PT ;  /* 0xffff00008d8d7812 */ /* 0x000fe200078ec0ff */
[----:B------:R-:W-:Y:S01]  /*a080*/  FFMA.FTZ R40, R40, R49, R53 ;  /* 0x0000003128287223 */ /* 0x000fe20000010035 */
[----:B------:R-:W-:Y:S01]  /*a090*/  LOP3.LUT R41, R13, 0xffff0000, RZ, 0xc0, !PT ;  /* 0xffff00000d297812 */ /* 0x000fe200078ec0ff */
[C---:B------:R-:W-:Y:S01]  /*a0a0*/  FMUL.FTZ R50, R42.reuse, R65 ;  /* 0x000000412a327220 */ /* 0x040fe20000410000 */
[C---:B------:R-:W-:Y:S01]  /*a0b0*/  FMUL.FTZ R49, R47.reuse, R48 ;  /* 0x000000302f317220 */ /* 0x040fe20000410000 */
[-C--:B------:R-:W-:Y:S01]  /*a0c0*/  FMUL.FTZ R47, R47, R46.reuse ;  /* 0x0000002e2f2f7220 */ /* 0x080fe20000410000 */
[-C--:B------:R-:W-:Y:S01]  /*a0d0*/  FMUL.FTZ R52, R42, R141.reuse ;  /* 0x0000008d2a347220 */ /* 0x080fe20000410000 */
[----:B------:R-:W-:Y:S01]  /*a0e0*/  FFMA.FTZ R42, R41, R141, -R50 ;  /* 0x0000008d292a7223 */ /* 0x000fe20000010832 */
[----:B------:R-:W-:Y:S01]  /*a0f0*/  FFMA.FTZ R46, R44, R46, -R49 ;  /* 0x0000002e2c2e7223 */ /* 0x000fe20000010831 */
[----:B------:R-:W-:-:S02]  /*a100*/  IMAD.U32 R29, R28, 0x10000, RZ ;  /* 0x000100001c1d7824 */ /* 0x000fc400078e00ff */
[----:B------:R-:W-:Y:S01]  /*a110*/  FFMA.FTZ R44, R44, R48, R47 ;  /* 0x000000302c2c7223 */ /* 0x000fe2000001002f */
[----:B------:R-:W-:Y:S01]  /*a120*/  IMAD.U32 R50, R144, 0x10000, RZ ;  /* 0x0001000090327824 */ /* 0x000fe200078e00ff */
[C---:B------:R-:W-:Y:S01]  /*a130*/  LOP3.LUT R47, R36.reuse, 0xffff0000, RZ, 0xc0, !PT ;  /* 0xffff0000242f7812 */ /* 0x040fe200078ec0ff */
[----:B------:R-:W-:Y:S01]  /*a140*/  IMAD.U32 R48, R36, 0x10000, RZ ;  /* 0x0001000024307824 */ /* 0x000fe200078e00ff */
[----:B------:R-:W-:Y:S01]  /*a150*/  LOP3.LUT R28, R28, 0xffff0000, RZ, 0xc0, !PT ;  /* 0xffff00001c1c7812 */ /* 0x000fe200078ec0ff */
[----:B------:R-:W-:Y:S01]  /*a160*/  FMUL.FTZ R36, R29, R50 ;  /* 0x000000321d247220 */ /* 0x000fe20000410000 */
[----:B------:R-:W-:Y:S01]  /*a170*/  LOP3.LUT R49, R144, 0xffff0000, RZ, 0xc0, !PT ;  /* 0xffff000090317812 */ /* 0x000fe200078ec0ff */
[----:B------:R-:W-:Y:S01]  /*a180*/  IMAD.U32 R13, R12, 0x10000, RZ ;  /* 0x000100000c0d7824 */ /* 0x000fe200078e00ff */
[----:B------:R-:W-:Y:S01]  /*a190*/  LOP3.LUT R31, R31, 0xffff0000, RZ, 0xc0, !PT ;  /* 0xffff00001f1f7812 */ /* 0x000fe200078ec0ff */
[-C--:B------:R-:W-:Y:S01]  /*a1a0*/  FMUL.FTZ R29, R29, R48.reuse ;  /* 0x000000301d1d7220 */ /* 0x080fe20000410000 */
[----:B------:R-:W-:Y:S01]  /*a1b0*/  PRMT R38, R143, 0x5410, R38 ;  /* 0x000054108f267816 */ /* 0x000fe20000000026 */
[----:B------:R-:W-:Y:S01]  /*a1c0*/  FFMA.FTZ R41, R41, R65, R52 ;  /* 0x0000004129297223 */ /* 0x000fe20000010034 */
[----:B------:R-:W-:Y:S01]  /*a1d0*/  LOP3.LUT R66, R66, 0xffff0000, RZ, 0xc0, !PT ;  /* 0xffff000042427812 */ /* 0x000fe200078ec0ff */
[----:B------:R-:W-:Y:S01]  /*a1e0*/  FMUL.FTZ R51, R28, R49 ;  /* 0x000000311c337220 */ /* 0x000fe20000410000 */
[----:B------:R-:W-:Y:S01]  /*a1f0*/  LOP3.LUT R142, R142, 0xffff0000, RZ, 0xc0, !PT ;  /* 0xffff00008e8e7812 */ /* 0x000fe200078ec0ff */
[C---:B------:R-:W-:Y:S01]  /*a200*/  FFMA.FTZ R36, R13.reuse, R48, -R36 ;  /* 0x000000300d247223 */ /* 0x040fe20000010824 */
[----:B------:R-:W-:Y:S01]  /*a210*/  LOP3.LUT R12, R12, 0xffff0000, RZ, 0xc0, !PT ;  /* 0xffff00000c0c7812 */ /* 0x000fe200078ec0ff */
[----:B------:R-:W-:Y:S01]  /*a220*/  FFMA.FTZ R29, R13, R50, R29 ;  /* 0x000000320d1d7223 */ /* 0x000fe2000001001d */
[----:B------:R-:W-:Y:S01]  /*a230*/  LOP3.LUT R15, R15, 0xffff0000, RZ, 0xc0, !PT ;  /* 0xffff00000f0f7812 */ /* 0x000fe200078ec0ff */
[----:B------:R-:W-:Y:S01]  /*a240*/  FMUL.FTZ R53, R28, R47 ;  /* 0x0000002f1c357220 */ /* 0x000fe20000410000 */
[----:B------:R-:W-:Y:S01]  /*a250*/  LOP3.LUT R45, R14, 0xffff0000, RZ, 0xc0, !PT ;  /* 0xffff00000e2d7812 */ /* 0x000fe200078ec0ff */
[----:B------:R-:W-:-:S02]  /*a260*/  IMAD.U32 R14, R30, 0x10000, RZ ;  /* 0x000100001e0e7824 */ /* 0x000fc400078e00ff */
[----:B------:R-:W-:Y:S01]  /*a270*/  FMUL.FTZ R52, R31, R66 ;  /* 0x000000421f347220 */ /* 0x000fe20000410000 */
[----:B------:R-:W-:Y:S01]  /*a280*/  IMAD.U32 R28, R38, 0x10000, RZ ;  /* 0x00010000261c7824 */ /* 0x000fe200078e00ff */
[----:B------:R-:W-:Y:S01]  /*a290*/  LOP3.LUT R30, R30, 0xffff0000, RZ, 0xc0, !PT ;  /* 0xffff00001e1e7812 */ /* 0x000fe200078ec0ff */
[----:B------:R-:W-:Y:S02]  /*a2a0*/  IMAD.U32 R13, R37, 0x10000, RZ ;  /* 0x00010000250d7824 */ /* 0x000fe400078e00ff */
[-C--:B------:R-:W-:Y:S01]  /*a2b0*/  FMUL.FTZ R54, R31, R142.reuse ;  /* 0x0000008e1f367220 */ /* 0x080fe20000410000 */
[----:B------:R-:W-:Y:S01]  /*a2c0*/  LOP3.LUT R38, R38, 0xffff0000, RZ, 0xc0, !PT ;  /* 0xffff000026267812 */ /* 0x000fe200078ec0ff */
[----:B------:R-:W-:Y:S01]  /*a2d0*/  FFMA.FTZ R31, R15, R142, -R52 ;  /* 0x0000008e0f1f7223 */ /* 0x000fe20000010834 */
[----:B------:R-:W-:Y:S01]  /*a2e0*/  LOP3.LUT R37, R37, 0xffff0000, RZ, 0xc0, !PT ;  /* 0xffff000025257812 */ /* 0x000fe200078ec0ff */
[C---:B------:R-:W-:Y:S01]  /*a2f0*/  FFMA.FTZ R51, R12.reuse, R47, -R51 ;  /* 0x0000002f0c337223 */ /* 0x040fe20000010833 */
[----:B------:R-:W-:Y:S01]  /*a300*/  FFMA.FTZ R15, R15, R66, R54 ;  /* 0x000000420f0f7223 */ /* 0x000fe20000010036 */
[----:B------:R-:W-:Y:S01]  /*a310*/  FFMA.FTZ R12, R12, R49, R53 ;  /* 0x000000310c0c7223 */ /* 0x000fe20000010035 */
[C---:B------:R-:W-:Y:S01]  /*a320*/  FMUL.FTZ R48, R14.reuse, R28 ;  /* 0x0000001c0e307220 */ /* 0x040fe20000410000 */
[----:B------:R-:W-:Y:S01]  /*a330*/  FMUL.FTZ R47, R14, R13 ;  /* 0x0000000d0e2f7220 */ /* 0x000fe20000410000 */
[C---:B------:R-:W-:Y:S01]  /*a340*/  FMUL.FTZ R14, R30.reuse, R38 ;  /* 0x000000261e0e7220 */ /* 0x040fe20000410000 */
[----:B------:R-:W-:Y:S01]  /*a350*/  FMUL.FTZ R49, R30, R37 ;  /* 0x000000251e317220 */ /* 0x000fe20000410000 */
[----:B------:R-:W-:Y:S01]  /*a360*/  F2FP.BF16.F32.PACK_AB R31, R31, R46 ;  /* 0x0000002e1f1f723e */ /* 0x000fe200000010ff */
[C---:B------:R-:W-:Y:S01]  /*a370*/  FFMA.FTZ R48, R43.reuse, R13, -R48 ;  /* 0x0000000d2b307223 */ /* 0x040fe20000010830 */
[----:B------:R-:W-:Y:S01]  /*a380*/  FFMA.FTZ R47, R43, R28, R47 ;  /* 0x0000001c2b2f7223 */ /* 0x000fe2000001002f */
[C---:B------:R-:W-:Y:S01]  /*a390*/  FFMA.FTZ R37, R45.reuse, R37, -R14 ;  /* 0x000000252d257223 */ /* 0x040fe2000001080e */
[----:B------:R-:W-:Y:S01]  /*a3a0*/  FFMA.FTZ R38, R45, R38, R49 ;  /* 0x000000262d267223 */ /* 0x000fe20000010031 */
[----:B------:R-:W-:Y:S01]  /*a3b0*/  F2FP.BF16.F32.PACK_AB R44, R15, R44 ;  /* 0x0000002c0f2c723e */ /* 0x000fe200000010ff */
[----:B------:R-:W-:Y:S01]  /*a3c0*/  IMAD.MOV.U32 R15, RZ, RZ, R31 ;  /* 0x000000ffff0f7224 */ /* 0x000fe200078e001f */
[----:B------:R-:W-:-:S02]  /*a3d0*/  F2FP.BF16.F32.PACK_AB R36, R51, R36 ;  /* 0x000000243324723e */ /* 0x000fc400000010ff */
[----:B------:R-:W-:Y:S01]  /*a3e0*/  F2FP.BF16.F32.PACK_AB R40, R41, R40 ;  /* 0x000000282928723e */ /* 0x000fe200000010ff */
[----:B------:R-:W-:Y:S01]  /*a3f0*/  IMAD.MOV.U32 R31, RZ, RZ, R44 ;  /* 0x000000ffff1f7224 */ /* 0x000fe200078e002c */
[----:B------:R-:W-:Y:S01]  /*a400*/  F2FP.BF16.F32.PACK_AB R28, R12, R29 ;  /* 0x0000001d0c1c723e */ /* 0x000fe200000010ff */
[----:B------:R-:W-:Y:S01]  /*a410*/  IMAD.MOV.U32 R12, RZ, RZ, R36 ;  /* 0x000000ffff0c7224 */ /* 0x000fe200078e0024 */
[----:B------:R-:W-:Y:S02]  /*a420*/  F2FP.BF16.F32.PACK_AB R13, R42, R39 ;  /* 0x000000272a0d723e */ /* 0x000fe400000010ff */
[----:B------:R-:W-:Y:S02]  /*a430*/  F2FP.BF16.F32.PACK_AB R14, R37, R48 ;  /* 0x00000030250e723e */ /* 0x000fe400000010ff */
[----:B------:R-:W-:Y:S02]  /*a440*/  F2FP.BF16.F32.PACK_AB R30, R38, R47 ;  /* 0x0000002f261e723e */ /* 0x000fe400000010ff */
[----:B------:R-:W-:-:S07]  /*a450*/  MOV R29, R40 ;  /* 0x00000028001d7202 */ /* 0x000fce0000000f00 */
.L_x_546:
[----:B------:R-:W-:Y:S05]  /*a460*/  BSYNC B1 ;  /* 0x0000000000017941 */ /* 0x000fea0003800000 */
.L_x_545:
[----:B0-----:R0:W-:Y:S01]  /*a470*/  ST.E.128 desc[UR48][R34.64], R12 ;  /* 0x0000000c22007985 */ /* 0x0011e2000c101d30 */
[----:B------:R-:W-:-:S13]  /*a480*/  ISETP.GE.AND P3, PT, R11, R131, PT ;  /* 0x000000830b00720c */ /* 0x000fda0003f66270 */
[----:B------:R-:W-:Y:S05]  /*a490*/  @P3 BRA `(.L_x_493) ;  /* 0x0000000400d43947 */ /* 0x000fea0003800000 */
[----:B------:R-:W-:-:S05]  /*a4a0*/  IMAD.WIDE R32, R11, 0x2, R32 ;  /* 0x000000020b207825 */ /* 0x000fca00078e0220 */
[----:B-1----:R1:W-:Y:S01]  /*a4b0*/  ST.E.128 desc[UR48][R32.64], R28 ;  /* 0x0000001c20007985 */ /* 0x0023e2000c101d30 */
[----:B------:R-:W-:Y:S05]  /*a4c0*/  BRA `(.L_x_493) ;  /* 0x0000000400c87947 */ /* 0x000fea0003800000 */
.L_x_458:
[----:B------:R-:W-:-:S13]  /*a4d0*/  ISETP.NE.AND P2, PT, R214, 0x3, PT ;  /* 0x00000003d600780c */ /* 0x000fda0003f45270 */
[----:B------:R-:W-:Y:S05]  /*a4e0*/  @!P2 BRA `(.L_x_547) ;  /* 0x000000000004a947 */ /* 0x000fea0003800000 */
[----:B------:R-:W-:Y:S01]  /*a4f0*/  BPT.TRAP 0x1 ;  /* 0x000000040000795c */ /* 0x000fe20000300000 */
.L_x_547:
[----:B------:R-:W-:Y:S01]  /*a500*/  IMAD R84, R18, 0x8, R2 ;  /* 0x0000000812547824 */ /* 0x000fe200078e0202 */
[----:B------:R-:W-:Y:S01]  /*a510*/  SHF.L.U32 R85, R203, 0x1f, RZ ;  /* 0x0000001fcb557819 */ /* 0x000fe200000006ff */
[----:B------:R-:W-:Y:S01]  /*a520*/  BSSY B1, `(.L_x_548) ;  /* 0x0000004000017945 */ /* 0x000fe20003800000 */
[----:B------:R-:W-:Y:S02]  /*a530*/  SHF.R.S32.HI R81, RZ, 0x1f, R26 ;  /* 0x0000001fff517819 */ /* 0x000fe4000001141a */
[----:B------:R-:W0:Y:S02]  /*a540*/  SYNCS.PHASECHK.TRANS64.TRYWAIT P3, [R84+URZ+0x30890], R85 ;  /* 0x03089055540075a7 */ /* 0x000e24000806017f */
[----:B0-----:R-:W-:Y:S05]  /*a550*/  @!P3 BRA `(.L_x_549) ;  /* 0x0000019000acb947 */ /* 0x001fea0003800000 */
.L_x_811:
[----:B------:R-:W-:Y:S05]  /*a560*/  BSYNC B1 ;  /* 0x0000000000017941 */ /* 0x000fea0003800000 */
.L_x_548:
[----:B------:R-:W-:Y:S01]  /*a570*/  ULDC.64 UR4, c[0x0][0x300] ;  /* 0x0000c00000047ab9 */ /* 0x000fe20000000a00 */
[----:B-----5:R-:W-:Y:S01]  /*a580*/  SHF.R.S32.HI R82, RZ, 0x1f, R21 ;  /* 0x0000001fff527819 */ /* 0x020fe20000011415 */
[----:B------:R-:W-:Y:S01]  /*a590*/  IMAD R11, R81, UR4, RZ ;  /* 0x00000004510b7c24 */ /* 0x000fe2000f8e02ff */
[----:B------:R-:W-:Y:S01]  /*a5a0*/  ULDC.64 UR6, c[0x0][0x2e8] ;  /* 0x0000ba0000067ab9 */ /* 0x000fe20000000a00 */
[----:B------:R-:W-:-:S04]  /*a5b0*/  IMAD.WIDE.U32 R12, R26, UR4, RZ ;  /* 0x000000041a0c7c25 */ /* 0x000fc8000f8e00ff */
[----:B------:R-:W-:Y:S01]  /*a5c0*/  IMAD R11, R26, UR5, R11 ;  /* 0x000000051a0b7c24 */ /* 0x000fe2000f8e020b */
[----:B------:R-:W-:Y:S01]  /*a5d0*/  ULDC.64 UR4, c[0x0][0x310] ;  /* 0x0000c40000047ab9 */ /* 0x000fe20000000a00 */
[----:B------:R-:W-:Y:S02]  /*a5e0*/  IMAD R83, R24, -0x60, R25 ;  /* 0xffffffa018537824 */ /* 0x000fe400078e0219 */
[----:B------:R-:W-:Y:S02]  /*a5f0*/  IMAD R14, R82, UR4, RZ ;  /* 0x00000004520e7c24 */ /* 0x000fe4000f8e02ff */
[----:B------:R-:W-:Y:S01]  /*a600*/  IMAD.IADD R13, R13, 0x1, R11 ;  /* 0x000000010d0d7824 */ /* 0x000fe200078e020b */
[----:B------:R-:W-:Y:S01]  /*a610*/  VIMNMX R83, R83, 0x60, PT ;  /* 0x0000006053537848 */ /* 0x000fe20003fe0100 */
[C---:B------:R-:W-:Y:S02]  /*a620*/  IMAD R11, R21.reuse, UR5, R14 ;  /* 0x00000005150b7c24 */ /* 0x040fe4000f8e020e */
[----:B------:R-:W-:Y:S01]  /*a630*/  IMAD.WIDE.U32 R12, R21, UR4, R12 ;  /* 0x00000004150c7c25 */ /* 0x000fe2000f8e000c */
[----:B------:R-:W-:-:S03]  /*a640*/  ULDC.64 UR4, c[0x0][0x308] ;  /* 0x0000c20000047ab9 */ /* 0x000fc60000000a00 */
[----:B------:R-:W-:Y:S02]  /*a650*/  IMAD.IADD R13, R13, 0x1, R11 ;  /* 0x000000010d0d7824 */ /* 0x000fe400078e020b */
[----:B------:R-:W-:Y:S02]  /*a660*/  IMAD.IADD R37, R83, 0x1, -R202 ;  /* 0x0000000153257824 */ /* 0x000fe400078e0aca */
[----:B------:R-:W-:Y:S01]  /*a670*/  IMAD.WIDE.U32 R12, R196, UR4, R12 ;  /* 0x00000004c40c7c25 */ /* 0x000fe2000f8e000c */
[----:B------:R-:W-:-:S03]  /*a680*/  UMOV UR4, 0xffffffff ;  /* 0xffffffff00047882 */ /* 0x000fc60000000000 */
[----:B------:R-:W-:Y:S01]  /*a690*/  IMAD R35, R196, UR5, R13 ;  /* 0x00000005c4237c24 */ /* 0x000fe2000f8e020d */
[----:B------:R-:W-:-:S04]  /*a6a0*/  LEA R34, P3, R12, UR6, 0x1 ;  /* 0x000000060c227c11 */ /* 0x000fc8000f8608ff */
[----:B------:R-:W-:Y:S02]  /*a6b0*/  LEA.HI.X R35, R12, UR7, R35, 0x1, P3 ;  /* 0x000000070c237c11 */ /* 0x000fe400098f0c23 */
[----:B------:R-:W-:Y:S01]  /*a6c0*/  ISETP.GE.AND P3, PT, R37, 0x1, PT ;  /* 0x000000012500780c */ /* 0x000fe20003f66270 */
[----:B------:R-:W-:-:S12]  /*a6d0*/  BRA.DIV UR4, `(.L_x_550) ;  /* 0x0000019204607947 */ /* 0x000fd8000b800000 */
[----:B------:R1:W2:Y:S04]  /*a6e0*/  SHFL.IDX PT, R36, R35, RZ, 0x1c1f ;  /* 0x001c1fff23247589 */ /* 0x0002a800000e0000 */
[----:B------:R1:W3:Y:S02]  /*a6f0*/  SHFL.IDX PT, R39, R34, RZ, 0x1c1f ;  /* 0x001c1fff22277589 */ /* 0x0002e400000e0000 */
.L_x_815:
[----:B------:R-:W-:Y:S04]  /*a700*/  BSSY B1, `(.L_x_551) ;  /* 0x0000025000017945 */ /* 0x000fe80003800000 */
[----:B------:R-:W-:Y:S05]  /*a710*/  @!P3 BRA `(.L_x_552) ;  /* 0x00000000008cb947 */ /* 0x000fea0003800000 */
[----:B------:R-:W-:Y:S02]  /*a720*/  ULDC UR4, c[0x0][0x2f4] ;  /* 0x0000bd0000047ab9 */ /* 0x000fe40000000800 */
[----:B------:R-:W-:Y:S02]  /*a730*/  ISETP.GE.AND P5, PT, R16, UR4, PT ;  /* 0x0000000410007c0c */ /* 0x000fe4000bfa6270 */
[----:B------:R-:W-:-:S11]  /*a740*/  ISETP.GE.AND P4, PT, R22, UR4, PT ;  /* 0x0000000416007c0c */ /* 0x000fd6000bf86270 */
[----:B------:R-:W4:Y:S01]  /*a750*/  @!P5 LDS.128 R12, [R27+0x1e000] ;  /* 0x01e000001b0cd984 */ /* 0x000f220000000c00 */
[----:B---3--:R-:W-:-:S04]  /*a760*/  @!P5 LEA R32, P3, R16, R39, 0x1 ;  /* 0x000000271020d211 */ /* 0x008fc800078608ff */
[----:B--2---:R-:W-:Y:S02]  /*a770*/  @!P5 LEA.HI.X R33, R16, R36, R17, 0x1, P3 ;  /* 0x000000241021d211 */ /* 0x004fe400018f0c11 */
[----:B------:R-:W-:-:S04]  /*a780*/  @!P4 LEA R30, P3, R22, R39, 0x1 ;  /* 0x00000027161ec211 */ /* 0x000fc800078608ff */
[----:B------:R-:W-:Y:S02]  /*a790*/  @!P4 LEA.HI.X R31, R22, R36, R201, 0x1, P3 ;  /* 0x00000024161fc211 */ /* 0x000fe400018f0cc9 */
[----:B------:R-:W-:-:S13]  /*a7a0*/  ISETP.GE.AND P3, PT, R19, UR4, PT ;  /* 0x0000000413007c0c */ /* 0x000fda000bf66270 */
[----:B------:R-:W-:-:S04]  /*a7b0*/  @!P3 LEA R28, P6, R19, R39, 0x1 ;  /* 0x00000027131cb211 */ /* 0x000fc800078c08ff */
[----:B------:R-:W-:Y:S01]  /*a7c0*/  @!P3 LEA.HI.X R29, R19, R36, R200, 0x1, P6 ;  /* 0x00000024131db211 */ /* 0x000fe200030f0cc8 */
[----:B----4-:R2:W-:Y:S01]  /*a7d0*/  @!P5 ST.E.128 desc[UR48][R32.64], R12 ;  /* 0x0000000c2000d985 */ /* 0x0105e2000c101d30 */
[----:B------:R-:W-:-:S13]  /*a7e0*/  ISETP.GE.AND P5, PT, R193, UR4, PT ;  /* 0x00000004c1007c0c */ /* 0x000fda000bfa6270 */
[----:B------:R-:W3:Y:S01]  /*a7f0*/  @!P5 LDS.128 R12, [R80+0x1e000] ;  /* 0x01e00000500cd984 */ /* 0x000ee20000000c00 */
[----:B------:R-:W-:Y:S02]  /*a800*/  @!P5 IMAD.SHL.U32 R11, R197, 0x8, RZ ;  /* 0x00000008c50bd824 */ /* 0x000fe400078e00ff */
[----:B--2---:R-:W-:Y:S02]  /*a810*/  @!P5 IMAD.MOV.U32 R32, RZ, RZ, R39 ;  /* 0x000000ffff20d224 */ /* 0x004fe400078e0027 */
[----:B------:R-:W-:Y:S02]  /*a820*/  @!P5 IMAD.MOV.U32 R33, RZ, RZ, R36 ;  /* 0x000000ffff21d224 */ /* 0x000fe400078e0024 */
[----:B------:R-:W-:-:S05]  /*a830*/  @!P5 IMAD.WIDE R32, R11, 0x2, R32 ;  /* 0x000000020b20d825 */ /* 0x000fca00078e0220 */
[----:B---3--:R2:W-:Y:S01]  /*a840*/  @!P5 ST.E.128 desc[UR48][R32.64], R12 ;  /* 0x0000000c2000d985 */ /* 0x0085e2000c101d30 */
[----:B------:R-:W-:-:S13]  /*a850*/  ISETP.GE.AND P5, PT, R192, UR4, PT ;  /* 0x00000004c0007c0c */ /* 0x000fda000bfa6270 */
[----:B------:R-:W3:Y:S01]  /*a860*/  @!P5 LDS.128 R12, [R27+0x21000] ;  /* 0x021000001b0cd984 */ /* 0x000ee20000000c00 */
[----:B------:R-:W-:Y:S02]  /*a870*/  @!P5 IMAD.SHL.U32 R11, R198, 0x8, RZ ;  /* 0x00000008c60bd824 */ /* 0x000fe400078e00ff */
[----:B--2---:R-:W-:Y:S02]  /*a880*/  @!P5 IMAD.MOV.U32 R32, RZ, RZ, R39 ;  /* 0x000000ffff20d224 */ /* 0x004fe400078e0027 */
[----:B------:R-:W-:Y:S02]  /*a890*/  @!P5 IMAD.MOV.U32 R33, RZ, RZ, R36 ;  /* 0x000000ffff21d224 */ /* 0x000fe400078e0024 */
[----:B------:R-:W-:-:S05]  /*a8a0*/  @!P5 IMAD.WIDE R32, R11, 0x2, R32 ;  /* 0x000000020b20d825 */ /* 0x000fca00078e0220 */
[----:B---3--:R2:W-:Y:S01]  /*a8b0*/  @!P5 ST.E.128 desc[UR48][R32.64], R12 ;  /* 0x0000000c2000d985 */ /* 0x0085e2000c101d30 */
[----:B------:R-:W-:-:S03]  /*a8c0*/  ISETP.GE.AND P5, PT, R23, UR4, PT ;  /* 0x0000000417007c0c */ /* 0x000fc6000bfa6270 */
[----:B------:R-:W3:Y:S10]  /*a8d0*/  @!P4 LDS.128 R12, [R80+0x21000] ;  /* 0x02100000500cc984 */ /* 0x000ef40000000c00 */
[----:B--2---:R-:W-:-:S04]  /*a8e0*/  @!P5 LEA R32, P6, R23, R39, 0x1 ;  /* 0x000000271720d211 */ /* 0x004fc800078c08ff */
[----:B------:R-:W-:Y:S01]  /*a8f0*/  @!P5 LEA.HI.X R33, R23, R36, R199, 0x1, P6 ;  /* 0x000000241721d211 */ /* 0x000fe200030f0cc7 */
[----:B---3--:R-:W-:Y:S04]  /*a900*/  @!P4 ST.E.128 desc[UR48][R30.64], R12 ;  /* 0x0000000c1e00c985 */ /* 0x008fe8000c101d30 */
[----:B------:R-:W2:Y:S04]  /*a910*/  @!P3 LDS.128 R12, [R27+0x24000] ;  /* 0x024000001b0cb984 */ /* 0x000ea80000000c00 */
[----:B--2---:R-:W-:Y:S04]  /*a920*/  @!P3 ST.E.128 desc[UR48][R28.64], R12 ;  /* 0x0000000c1c00b985 */ /* 0x004fe8000c101d30 */
[----:B------:R-:W2:Y:S04]  /*a930*/  @!P5 LDS.128 R12, [R80+0x24000] ;  /* 0x02400000500cd984 */ /* 0x000ea80000000c00 */
[----:B--2---:R4:W-:Y:S02]  /*a940*/  @!P5 ST.E.128 desc[UR48][R32.64], R12 ;  /* 0x0000000c2000d985 */ /* 0x0049e4000c101d30 */
.L_x_552:
[----:B------:R-:W-:Y:S05]  /*a950*/  BSYNC B1 ;  /* 0x0000000000017941 */ /* 0x000fea0003800000 */
.L_x_551:
[----:B------:R-:W-:-:S03]  /*a960*/  UMOV UR4, 0xffffffff ;  /* 0xffffffff00047882 */ /* 0x000fc60000000000 */
[----:B------:R-:W-:Y:S05]  /*a970*/  BRA.DIV UR4, `(.L_x_553) ;  /* 0x0000019204047947 */ /* 0x000fea000b800000 */
[----:B--2---:R2:W0:Y:S04]  /*a980*/  SHFL.IDX PT, R36, R35, 0x1, 0x1c1f ;  /* 0x003c1f0023247f89 */ /* 0x00442800000e0000 */
[----:B---3--:R2:W3:Y:S02]  /*a990*/  SHFL.IDX PT, R39, R34, 0x1, 0x1c1f ;  /* 0x003c1f0022277f89 */ /* 0x0084e400000e0000 */
.L_x_819:
[----:B------:R-:W-:-:S13]  /*a9a0*/  ISETP.GE.AND P3, PT, R37, 0x41, PT ;  /* 0x000000412500780c */ /* 0x000fda0003f66270 */
[----:B------:R-:W-:Y:S05]  /*a9b0*/  @!P3 BRA `(.L_x_493) ;  /* 0x00000000008cb947 */ /* 0x000fea0003800000 */
[----:B------:R-:W-:Y:S02]  /*a9c0*/  ULDC UR4, c[0x0][0x2f4] ;  /* 0x0000bd0000047ab9 */ /* 0x000fe40000000800 */
[----:B------:R-:W-:Y:S02]  /*a9d0*/  ISETP.GE.AND P5, PT, R16, UR4, PT ;  /* 0x0000000410007c0c */ /* 0x000fe4000bfa6270 */
[----:B------:R-:W-:-:S11]  /*a9e0*/  ISETP.GE.AND P4, PT, R22, UR4, PT ;  /* 0x0000000416007c0c */ /* 0x000fd6000bf86270 */
[----:B----4-:R-:W4:Y:S01]  /*a9f0*/  @!P5 LDS.128 R12, [R27+0x20000] ;  /* 0x020000001b0cd984 */ /* 0x010f220000000c00 */
[----:B---3--:R-:W-:-:S04]  /*aa00*/  @!P5 LEA R32, P3, R16, R39, 0x1 ;  /* 0x000000271020d211 */ /* 0x008fc800078608ff */
[----:B0-----:R-:W-:Y:S02]  /*aa10*/  @!P5 LEA.HI.X R33, R16, R36, R17, 0x1, P3 ;  /* 0x000000241021d211 */ /* 0x001fe400018f0c11 */
        /* <DEDUP_REMOVED lines=9> */
[----:B0-----:R-:W-:Y:S02]  /*aab0*/  @!P5 IMAD.MOV.U32 R32, RZ, RZ, R39 ;  /* 0x000000ffff20d224 */ /* 0x001fe400078e0027 */
[----:B------:R-:W-:Y:S02]  /*aac0*/  @!P5 IMAD.MOV.U32 R33, RZ, RZ, R36 ;  /* 0x000000ffff21d224 */ /* 0x000fe400078e0024 */
[----:B------:R-:W-:-:S05]  /*aad0*/  @!P5 IMAD.WIDE R32, R11, 0x2, R32 ;  /* 0x000000020b20d825 */ /* 0x000fca00078e0220 */
[----:B---3--:R0:W-:Y:S01]  /*aae0*/  @!P5 ST.E.128 desc[UR48][R32.64], R12 ;  /* 0x0000000c2000d985 */ /* 0x0081e2000c101d30 */
[----:B------:R-:W-:-:S13]  /*aaf0*/  ISETP.GE.AND P5, PT, R192, UR4, PT ;  /* 0x00000004c0007c0c */ /* 0x000fda000bfa6270 */
[----:B------:R-:W3:Y:S01]  /*ab00*/  @!P5 LDS.128 R12, [R27+0x23000] ;  /* 0x023000001b0cd984 */ /* 0x000ee20000000c00 */
[----:B------:R-:W-:Y:S01]  /*ab10*/  @!P5 IMAD.SHL.U32 R11, R198, 0x8, RZ ;  /* 0x00000008c60bd824 */ /* 0x000fe200078e00ff */
[----:B0-----:R-:W-:Y:S01]  /*ab20*/  @!P5 MOV R32, R39 ;  /* 0x000000270020d202 */ /* 0x001fe20000000f00 */
[----:B------:R-:W-:-:S04]  /*ab30*/  @!P5 IMAD.MOV.U32 R33, RZ, RZ, R36 ;  /* 0x000000ffff21d224 */ /* 0x000fc800078e0024 */
[----:B------:R-:W-:-:S05]  /*ab40*/  @!P5 IMAD.WIDE R32, R11, 0x2, R32 ;  /* 0x000000020b20d825 */ /* 0x000fca00078e0220 */
[----:B---3--:R0:W-:Y:S01]  /*ab50*/  @!P5 ST.E.128 desc[UR48][R32.64], R12 ;  /* 0x0000000c2000d985 */ /* 0x0081e2000c101d30 */
[----:B------:R-:W-:-:S03]  /*ab60*/  ISETP.GE.AND P5, PT, R23, UR4, PT ;  /* 0x0000000417007c0c */ /* 0x000fc6000bfa6270 */
[----:B------:R-:W3:Y:S10]  /*ab70*/  @!P4 LDS.128 R12, [R80+0x23000] ;  /* 0x02300000500cc984 */ /* 0x000ef40000000c00 */
[----:B0-----:R-:W-:-:S04]  /*ab80*/  @!P5 LEA R32, P6, R23, R39, 0x1 ;  /* 0x000000271720d211 */ /* 0x001fc800078c08ff */
[----:B------:R-:W-:Y:S01]  /*ab90*/  @!P5 LEA.HI.X R33, R23, R36, R199, 0x1, P6 ;  /* 0x000000241721d211 */ /* 0x000fe200030f0cc7 */
[----:B---3--:R-:W-:Y:S04]  /*aba0*/  @!P4 ST.E.128 desc[UR48][R30.64], R12 ;  /* 0x0000000c1e00c985 */ /* 0x008fe8000c101d30 */
[----:B------:R-:W0:Y:S04]  /*abb0*/  @!P3 LDS.128 R12, [R27+0x26000] ;  /* 0x026000001b0cb984 */ /* 0x000e280000000c00 */
[----:B0-----:R-:W-:Y:S04]  /*abc0*/  @!P3 ST.E.128 desc[UR48][R28.64], R12 ;  /* 0x0000000c1c00b985 */ /* 0x001fe8000c101d30 */
[----:B------:R-:W0:Y:S04]  /*abd0*/  @!P5 LDS.128 R12, [R80+0x26000] ;  /* 0x02600000500cd984 */ /* 0x000e280000000c00 */
[----:B0-----:R0:W-:Y:S02]  /*abe0*/  @!P5 ST.E.128 desc[UR48][R32.64], R12 ;  /* 0x0000000c2000d985 */ /* 0x0011e4000c101d30 */
.L_x_493:
[----:B------:R-:W-:Y:S05]  /*abf0*/  BSYNC B0 ;  /* 0x0000000000007941 */ /* 0x000fea0003800000 */
.L_x_457:
[----:B0--3--:R-:W0:Y:S01]  /*ac00*/  S2R R11, SR_TID.X ;  /* 0x00000000000b7919 */ /* 0x009e220000002100 */
[----:B------:R-:W-:Y:S01]  /*ac10*/  @!PT LDS RZ, [RZ] ;  /* 0x00000000fffff984 */ /* 0x000fe20000000800 */
[----:B------:R-:W-:Y:S01]  /*ac20*/  @!PT LDS RZ, [RZ] ;  /* 0x00000000fffff984 */ /* 0x000fe20000000800 */
[----:B------:R-:W-:Y:S01]  /*ac30*/  @!PT LDS RZ, [RZ] ;  /* 0x00000000fffff984 */ /* 0x000fe20000000800 */
[----:B------:R-:W-:Y:S01]  /*ac40*/  @!PT LDS RZ, [RZ] ;  /* 0x00000000fffff984 */ /* 0x000fe20000000800 */
[----:B------:R3:W-:Y:S06]  /*ac50*/  MEMBAR.ALL.CTA ;  /* 0x0000000000007992 */ /* 0x0007ec0000008000 */
[----:B---3--:R-:W3:Y:S01]  /*ac60*/  FENCE.VIEW.ASYNC.S ;  /* 0x00000000000073c6 */ /* 0x008ee20000000000 */
[----:B------:R-:W-:Y:S05]  /*ac70*/  WARPSYNC.ALL ;  /* 0x0000000000007948 */ /* 0x000fea0003800000 */
[----:B------:R-:W-:Y:S01]  /*ac80*/  BSSY B0, `(.L_x_554) ;  /* 0x0000009000007945 */ /* 0x000fe20003800000 */
[----:B0-----:R-:W-:Y:S01]  /*ac90*/  LOP3.LUT R11, R11, 0x7f, RZ, 0xc0, !PT ;  /* 0x0000007f0b0b7812 */ /* 0x001fe200078ec0ff */
[----:B---3--:R0:W-:Y:S03]  /*aca0*/  BAR.SYNC.DEFER_BLOCKING R162, 0x80 ;  /* 0x000200a20000751d */ /* 0x0081e60000010000 */
[----:B------:R-:W-:-:S13]  /*acb0*/  ISETP.NE.AND P3, PT, R11, RZ, PT ;  /* 0x000000ff0b00720c */ /* 0x000fda0003f65270 */
[----:B------:R-:W-:-:S05]  /*acc0*/  @!P3 VIADD R11, R84, 0x308a0 ;  /* 0x000308a0540bb836 */ /* 0x000fca0000000000 */
[----:B------:R-:W-:-:S04]  /*acd0*/  @!P3 PRMT R11, RZ, 0x654, R11 ;  /* 0x00000654ff0bb816 */ /* 0x000fc8000000000b */
[----:B------:R0:W-:Y:S01]  /*ace0*/  @!P3 SYNCS.ARRIVE.TRANS64.RED.A1T0 RZ, [R11+URZ], RZ ;  /* 0x000000ff0bffb9a7 */ /* 0x0001e2000810043f */
[----:B------:R-:W-:Y:S05]  /*acf0*/  @!P2 BRA `(.L_x_555) ;  /* 0x000000000004a947 */ /* 0x000fea0003800000 */
[----:B------:R-:W-:Y:S01]  /*ad00*/  BPT.TRAP 0x1 ;  /* 0x000000040000795c */ /* 0x000fe20000300000 */
.L_x_555:
[----:B------:R-:W-:Y:S05]  /*ad10*/  BSYNC B0 ;  /* 0x0000000000007941 */ /* 0x000fea0003800000 */
.L_x_554:
[----:B------:R-:W3:Y:S01]  /*ad20*/  SYNCS.PHASECHK.TRANS64.TRYWAIT P2, [R84+URZ+0x308b0], R85 ;  /* 0x0308b055540075a7 */ /* 0x000ee2000804017f */
[----:B------:R-:W-:Y:S01]  /*ad30*/  ULDC UR50, c[0x0][0x2f4] ;  /* 0x0000bd0000327ab9 */ /* 0x000fe20000000800 */
[----:B------:R-:W-:Y:S04]  /*ad40*/  BSSY B0, `(.L_x_556) ;  /* 0x0000002000007945 */ /* 0x000fe80003800000 */
[----:B---3--:R-:W-:Y:S05]  /*ad50*/  @!P2 BRA `(.L_x_557) ;  /* 0x0000018c0058a947 */ /* 0x008fea0003800000 */
.L_x_820:
[----:B------:R-:W-:Y:S05]  /*ad60*/  BSYNC B0 ;  /* 0x0000000000007941 */ /* 0x000fea0003800000 */
.L_x_556:
[----:B------:R-:W-:Y:S01]  /*ad70*/  ULDC.64 UR4, c[0x0][0x328] ;  /* 0x0000ca0000047ab9 */ /* 0x000fe20000000a00 */
[----:B------:R-:W-:Y:S01]  /*ad80*/  ULDC.64 UR6, c[0x0][0x318] ;  /* 0x0000c60000067ab9 */ /* 0x000fe20000000a00 */
[----:B------:R-:W-:Y:S01]  /*ad90*/  IMAD R81, R81, UR4, RZ ;  /* 0x0000000451517c24 */ /* 0x000fe2000f8e02ff */
[----:B------:R-:W-:Y:S01]  /*ada0*/  BSSY B0, `(.L_x_558) ;  /* 0x0000033000007945 */ /* 0x000fe20003800000 */
[----:B-12-4-:R-:W-:-:S04]  /*adb0*/  IMAD.WIDE.U32 R12, R26, UR4, RZ ;  /* 0x000000041a0c7c25 */ /* 0x016fc8000f8e00ff */
[----:B------:R-:W-:Y:S01]  /*adc0*/  IMAD R81, R26, UR5, R81 ;  /* 0x000000051a517c24 */ /* 0x000fe2000f8e0251 */
[----:B------:R-:W-:Y:S01]  /*add0*/  ULDC.64 UR4, c[0x0][0x338] ;  /* 0x0000ce0000047ab9 */ /* 0x000fe20000000a00 */
[----:B------:R-:W-:Y:S02]  /*ade0*/  IMAD.IADD R83, R83, 0x1, -R202 ;  /* 0x0000000153537824 */ /* 0x000fe400078e0aca */
[----:B------:R-:W-:Y:S02]  /*adf0*/  IMAD R82, R82, UR4, RZ ;  /* 0x0000000452527c24 */ /* 0x000fe4000f8e02ff */
[----:B------:R-:W-:Y:S02]  /*ae00*/  IMAD.IADD R13, R13, 0x1, R81 ;  /* 0x000000010d0d7824 */ /* 0x000fe400078e0251 */
[C---:B0-----:R-:W-:Y:S02]  /*ae10*/  IMAD R11, R21.reuse, UR5, R82 ;  /* 0x00000005150b7c24 */ /* 0x041fe4000f8e0252 */
[----:B------:R-:W-:Y:S01]  /*ae20*/  IMAD.WIDE.U32 R12, R21, UR4, R12 ;  /* 0x00000004150c7c25 */ /* 0x000fe2000f8e000c */
[----:B------:R-:W-:-:S03]  /*ae30*/  ULDC.64 UR4, c[0x0][0x330] ;  /* 0x0000cc0000047ab9 */ /* 0x000fc60000000a00 */
[----:B------:R-:W-:Y:S02]  /*ae40*/  IMAD.IADD R13, R13, 0x1, R11 ;  /* 0x000000010d0d7824 */ /* 0x000fe400078e020b */
[----:B------:R-:W-:-:S04]  /*ae50*/  IMAD.WIDE.U32 R12, R196, UR4, R12 ;  /* 0x00000004c40c7c25 */ /* 0x000fc8000f8e000c */
[----:B------:R-:W-:Y:S01]  /*ae60*/  IMAD R11, R196, UR5, R13 ;  /* 0x00000005c40b7c24 */ /* 0x000fe2000f8e020d */
[----:B------:R-:W-:-:S04]  /*ae70*/  LEA R21, P2, R12, UR6, 0x1 ;  /* 0x000000060c157c11 */ /* 0x000fc8000f8408ff */
[----:B------:R-:W-:Y:S01]  /*ae80*/  LEA.HI.X R11, R12, UR7, R11, 0x1, P2 ;  /* 0x000000070c0b7c11 */ /* 0x000fe200090f0c0b */
[----:B------:R0:W1:Y:S01]  /*ae90*/  SHFL.IDX PT, R32, R21, RZ, 0x1c1f ;  /* 0x001c1fff15207589 */ /* 0x00006200000e0000 */
[----:B------:R-:W-:-:S03]  /*aea0*/  ISETP.GE.AND P2, PT, R83, 0x1, PT ;  /* 0x000000015300780c */ /* 0x000fc60003f46270 */
[----:B------:R0:W2:Y:S10]  /*aeb0*/  SHFL.IDX PT, R33, R11, RZ, 0x1c1f ;  /* 0x001c1fff0b217589 */ /* 0x0000b400000e0000 */
[----:B0-----:R-:W-:Y:S05]  /*aec0*/  @!P2 BRA `(.L_x_559) ;  /* 0x000000000080a947 */ /* 0x001fea0003800000 */
[----:B------:R-:W-:Y:S02]  /*aed0*/  ISETP.GE.AND P5, PT, R16, UR50, PT ;  /* 0x0000003210007c0c */ /* 0x000fe4000bfa6270 */
[----:B------:R-:W-:-:S11]  /*aee0*/  ISETP.GE.AND P4, PT, R22, UR50, PT ;  /* 0x0000003216007c0c */ /* 0x000fd6000bf86270 */
[----:B------:R-:W0:Y:S01]  /*aef0*/  @!P5 LDS.128 R12, [R27] ;  /* 0x000000001b0cd984 */ /* 0x000e220000000c00 */
[----:B-1----:R-:W-:-:S04]  /*af00*/  @!P5 LEA R34, P2, R16, R32, 0x1 ;  /* 0x000000201022d211 */ /* 0x002fc800078408ff */
[----:B--2---:R-:W-:Y:S02]  /*af10*/  @!P5 LEA.HI.X R35, R16, R33, R17, 0x1, P2 ;  /* 0x000000211023d211 */ /* 0x004fe400010f0c11 */
[----:B------:R-:W-:-:S04]  /*af20*/  @!P4 LEA R30, P2, R22, R32, 0x1 ;  /* 0x00000020161ec211 */ /* 0x000fc800078408ff */
[----:B------:R-:W-:Y:S02]  /*af30*/  @!P4 LEA.HI.X R31, R22, R33, R201, 0x1, P2 ;  /* 0x00000021161fc211 */ /* 0x000fe400010f0cc9 */
[----:B------:R-:W-:-:S13]  /*af40*/  ISETP.GE.AND P2, PT, R19, UR50, PT ;  /* 0x0000003213007c0c */ /* 0x000fda000bf46270 */
[----:B------:R-:W-:-:S04]  /*af50*/  @!P2 LEA R28, P6, R19, R32, 0x1 ;  /* 0x00000020131ca211 */ /* 0x000fc800078c08ff */
[----:B------:R-:W-:Y:S01]  /*af60*/  @!P2 LEA.HI.X R29, R19, R33, R200, 0x1, P6 ;  /* 0x00000021131da211 */ /* 0x000fe200030f0cc8 */
[----:B0-----:R0:W-:Y:S01]  /*af70*/  @!P5 ST.E.128 desc[UR48][R34.64], R12 ;  /* 0x0000000c2200d985 */ /* 0x0011e2000c101d30 */
[----:B------:R-:W-:-:S13]  /*af80*/  ISETP.GE.AND P5, PT, R193, UR50, PT ;  /* 0x00000032c1007c0c */ /* 0x000fda000bfa6270 */
[----:B------:R-:W1:Y:S01]  /*af90*/  @!P5 LDS.128 R12, [R80] ;  /* 0x00000000500cd984 */ /* 0x000e620000000c00 */
[----:B------:R-:W-:-:S04]  /*afa0*/  @!P5 IMAD.SHL.U32 R37, R197, 0x8, RZ ;  /* 0x00000008c525d824 */ /* 0x000fc800078e00ff */
[----:B0-----:R-:W-:-:S05]  /*afb0*/  @!P5 IMAD.WIDE R34, R37, 0x2, R32 ;  /* 0x000000022522d825 */ /* 0x001fca00078e0220 */
[----:B-1----:R0:W-:Y:S01]  /*afc0*/  @!P5 ST.E.128 desc[UR48][R34.64], R12 ;  /* 0x0000000c2200d985 */ /* 0x0021e2000c101d30 */
[----:B------:R-:W-:-:S13]  /*afd0*/  ISETP.GE.AND P5, PT, R192, UR50, PT ;  /* 0x00000032c0007c0c */ /* 0x000fda000bfa6270 */
[----:B------:R-:W1:Y:S01]  /*afe0*/  @!P5 LDS.128 R12, [R27+0x3000] ;  /* 0x003000001b0cd984 */ /* 0x000e620000000c00 */
[----:B------:R-:W-:Y:S02]  /*aff0*/  @!P5 IMAD.SHL.U32 R37, R198, 0x8, RZ ;  /* 0x00000008c625d824 */ /* 0x000fe400078e00ff */
[----:B0-----:R-:W-:Y:S02]  /*b000*/  @!P5 IMAD.MOV.U32 R34, RZ, RZ, R32 ;  /* 0x000000ffff22d224 */ /* 0x001fe400078e0020 */
[----:B------:R-:W-:Y:S02]  /*b010*/  @!P5 IMAD.MOV.U32 R35, RZ, RZ, R33 ;  /* 0x000000ffff23d224 */ /* 0x000fe400078e0021 */
[----:B------:R-:W-:-:S05]  /*b020*/  @!P5 IMAD.WIDE R34, R37, 0x2, R34 ;  /* 0x000000022522d825 */ /* 0x000fca00078e0222 */
[----:B-1----:R-:W-:Y:S01]  /*b030*/  @!P5 ST.E.128 desc[UR48][R34.64], R12 ;  /* 0x0000000c2200d985 */ /* 0x002fe2000c101d30 */
[----:B------:R-:W-:-:S03]  /*b040*/  ISETP.GE.AND P5, PT, R23, UR50, PT ;  /* 0x0000003217007c0c */ /* 0x000fc6000bfa6270 */
[----:B------:R-:W0:Y:S10]  /*b050*/  @!P4 LDS.128 R12, [R80+0x3000] ;  /* 0x00300000500cc984 */ /* 0x000e340000000c00 */
[----:B------:R-:W-:-:S04]  /*b060*/  @!P5 LEA R32, P6, R23, R32, 0x1 ;  /* 0x000000201720d211 */ /* 0x000fc800078c08ff */
[----:B------:R-:W-:Y:S01]  /*b070*/  @!P5 LEA.HI.X R33, R23, R33, R199, 0x1, P6 ;  /* 0x000000211721d211 */ /* 0x000fe200030f0cc7 */
[----:B0-----:R-:W-:Y:S04]  /*b080*/  @!P4 ST.E.128 desc[UR48][R30.64], R12 ;  /* 0x0000000c1e00c985 */ /* 0x001fe8000c101d30 */
[----:B------:R-:W0:Y:S04]  /*b090*/  @!P2 LDS.128 R12, [R27+0x6000] ;  /* 0x006000001b0ca984 */ /* 0x000e280000000c00 */
[----:B0-----:R-:W-:Y:S04]  /*b0a0*/  @!P2 ST.E.128 desc[UR48][R28.64], R12 ;  /* 0x0000000c1c00a985 */ /* 0x001fe8000c101d30 */
[----:B------:R-:W0:Y:S04]  /*b0b0*/  @!P5 LDS.128 R12, [R80+0x6000] ;  /* 0x00600000500cd984 */ /* 0x000e280000000c00 */
[----:B0-----:R0:W-:Y:S02]  /*b0c0*/  @!P5 ST.E.128 desc[UR48][R32.64], R12 ;  /* 0x0000000c2000d985 */ /* 0x0011e4000c101d30 */
.L_x_559:
[----:B------:R-:W-:Y:S05]  /*b0d0*/  BSYNC B0 ;  /* 0x0000000000007941 */ /* 0x000fea0003800000 */
.L_x_558:
[----:B------:R-:W-:Y:S01]  /*b0e0*/  ISETP.GE.AND P2, PT, R83, 0x41, PT ;  /* 0x000000415300780c */ /* 0x000fe20003f46270 */
[----:B0-2---:R0:W2:Y:S01]  /*b0f0*/  SHFL.IDX PT, R33, R11, 0x1, 0x1c1f ;  /* 0x003c1f000b217f89 */ /* 0x0050a200000e0000 */
[----:B------:R-:W-:Y:S03]  /*b100*/  BSSY B0, `(.L_x_560) ;  /* 0x0000023000007945 */ /* 0x000fe60003800000 */
[----:B-1----:R0:W1:Y:S08]  /*b110*/  SHFL.IDX PT, R32, R21, 0x1, 0x1c1f ;  /* 0x003c1f0015207f89 */ /* 0x00207000000e0000 */
[----:B0-----:R-:W-:Y:S05]  /*b120*/  @!P2 BRA `(.L_x_561) ;  /* 0x000000000080a947 */ /* 0x001fea0003800000 */
[----:B------:R-:W-:Y:S02]  /*b130*/  ISETP.GE.AND P5, PT, R16, UR50, PT ;  /* 0x0000003210007c0c */ /* 0x000fe4000bfa6270 */
[----:B------:R-:W-:-:S11]  /*b140*/  ISETP.GE.AND P4, PT, R22, UR50, PT ;  /* 0x0000003216007c0c */ /* 0x000fd6000bf86270 */
[----:B------:R-:W0:Y:S01]  /*b150*/  @!P5 LDS.128 R12, [R27+0x2000] ;  /* 0x002000001b0cd984 */ /* 0x000e220000000c00 */
        /* <DEDUP_REMOVED lines=9> */
[----:B------:R-:W1:Y:S01]  /*b1f0*/  @!P5 LDS.128 R12, [R80+0x2000] ;  /* 0x00200000500cd984 */ /* 0x000e620000000c00 */
        /* <DEDUP_REMOVED lines=19> */
.L_x_561:
[----:B------:R-:W-:Y:S05]  /*b330*/  BSYNC B0 ;  /* 0x0000000000007941 */ /* 0x000fea0003800000 */
.L_x_560:
[----:B------:R-:W4:Y:S01]  /*b340*/  LDL R11, [R1] ;  /* 0x00000000010b7983 */ /* 0x000f220000100800 */
[----:B------:R-:W-:Y:S02]  /*b350*/  VIADD R18, R18, 0x1 ;  /* 0x0000000112127836 */ /* 0x000fe40000000000 */
[----:B---3--:R-:W-:Y:S01]  /*b360*/  @!P3 VIADD R84, R84, 0x308c0 ;  /* 0x000308c05454b836 */ /* 0x008fe20000000000 */
[----:B------:R-:W-:Y:S01]  /*b370*/  @!PT LDS RZ, [RZ] ;  /* 0x00000000fffff984 */ /* 0x000fe20000000800 */
[----:B------:R-:W-:Y:S01]  /*b380*/  @!PT LDS RZ, [RZ] ;  /* 0x00000000fffff984 */ /* 0x000fe20000000800 */
[----:B------:R-:W-:Y:S01]  /*b390*/  @!PT LDS RZ, [RZ] ;  /* 0x00000000fffff984 */ /* 0x000fe20000000800 */
[----:B------:R-:W-:Y:S01]  /*b3a0*/  @!PT LDS RZ, [RZ] ;  /* 0x00000000fffff984 */ /* 0x000fe20000000800 */
[----:B------:R3:W-:Y:S06]  /*b3b0*/  MEMBAR.ALL.CTA ;  /* 0x0000000000007992 */ /* 0x0007ec0000008000 */
[----:B---3--:R-:W3:Y:S02]  /*b3c0*/  FENCE.VIEW.ASYNC.S ;  /* 0x00000000000073c6 */ /* 0x008ee40000000000 */
[----:B---3--:R3:W-:Y:S01]  /*b3d0*/  BAR.SYNC.DEFER_BLOCKING R162, 0x80 ;  /* 0x000200a20000751d */ /* 0x0087e20000010000 */
[----:B------:R-:W-:-:S02]  /*b3e0*/  ISETP.NE.AND P2, PT, R18, 0x2, PT ;  /* 0x000000021200780c */ /* 0x000fc40003f45270 */
[----:B------:R-:W-:Y:S02]  /*b3f0*/  @!P3 PRMT R84, RZ, 0x654, R84 ;  /* 0x00000654ff54b816 */ /* 0x000fe40000000054 */
[----:B------:R-:W-:Y:S02]  /*b400*/  SEL R12, RZ, 0x1, P2 ;  /* 0x00000001ff0c7807 */ /* 0x000fe40001000000 */
[----:B------:R-:W-:Y:S02]  /*b410*/  SEL R18, R18, RZ, P2 ;  /* 0x000000ff12127207 */ /* 0x000fe40001000000 */
[----:B------:R-:W-:Y:S02]  /*b420*/  PLOP3.LUT P2, PT, PT, PT, PT, 0x8, 0x0 ;  /* 0x000000000000781c */ /* 0x000fe40003f4e170 */
[----:B------:R-:W-:Y:S01]  /*b430*/  LOP3.LUT R203, R203, R12, RZ, 0x3c, !PT ;  /* 0x0000000ccbcb7212 */ /* 0x000fe200078e3cff */
[----:B------:R3:W-:Y:S01]  /*b440*/  @!P3 SYNCS.ARRIVE.TRANS64.RED.A1T0 RZ, [R84+URZ], RZ ;  /* 0x000000ff54ffb9a7 */ /* 0x0007e2000810043f */
[----:B----4-:R-:W-:-:S13]  /*b450*/  LOP3.LUT P4, RZ, R11, 0x2, RZ, 0xc0, !PT ;  /* 0x000000020bff7812 */ /* 0x010fda000788c0ff */
[----:B---3--:R-:W-:Y:S05]  /*b460*/  @P4 BRA `(.L_x_562) ;  /* 0xffffff7400b84947 */ /* 0x008fea000383ffff */
.L_x_452:
[----:B------:R-:W-:Y:S01]  /*b470*/  BSSY B0, `(.L_x_563) ;  /* 0x0000005000007945 */ /* 0x000fe20003800000 */
[----:B------:R-:W-:-:S03]  /*b480*/  IMAD.MOV.U32 R3, RZ, RZ, RZ ;  /* 0x000000ffff037224 */ /* 0x000fc600078e00ff */
[----:B------:R-:W-:Y:S05]  /*b490*/  @P2 BRA `(.L_x_564) ;  /* 0x0000000000082947 */ /* 0x000fea0003800000 */
[----:B------:R-:W3:Y:S02]  /*b4a0*/  FENCE.VIEW.ASYNC.G ;  /* 0x00000000000073c6 */ /* 0x000ee40000000100 */
[----:B---3--:R-:W-:Y:S06]  /*b4b0*/  BAR.ARV 0xc, 0x180 ;  /* 0x0306000000007b1d */ /* 0x008fec0000002000 */
.L_x_564:
[----:B------:R-:W-:Y:S05]  /*b4c0*/  BSYNC B0 ;  /* 0x0000000000007941 */ /* 0x000fea0003800000 */
.L_x_563:
[----:B------:R-:W3:Y:S01]  /*b4d0*/  LDL R0, [R1] ;  /* 0x0000000001007983 */ /* 0x000ee20000100800 */
[----:B------:R-:W-:Y:S01]  /*b4e0*/  BSSY B0, `(.L_x_565) ;  /* 0x0000020000007945 */ /* 0x000fe20003800000 */
[----:B---3--:R-:W-:-:S13]  /*b4f0*/  LOP3.LUT P0, RZ, R0, 0x8, RZ, 0xc0, !PT ;  /* 0x0000000800ff7812 */ /* 0x008fda000780c0ff */
        /* <DEDUP_REMOVED lines=12> */
[----:B0-----:R-:W-:Y:S01]  /*b5c0*/  IADD3 R4, R3, 0xffffffe, RZ ;  /* 0x0ffffffe03047810 */ /* 0x001fe20007ffe0ff */
[----:B------:R-:W-:-:S05]  /*b5d0*/  IMAD.MOV R3, RZ, RZ, -R10 ;  /* 0x000000ffff037224 */ /* 0x000fca00078e0a0a */
[----:B------:R0:W3:Y:S02]  /*b5e0*/  F2I.FTZ.U32.TRUNC.NTZ R5, R4 ;  /* 0x0000000400057305 */ /* 0x0000e4000021f000 */
[----:B0-----:R-:W-:Y:S02]  /*b5f0*/  IMAD.MOV.U32 R4, RZ, RZ, RZ ;  /* 0x000000ffff047224 */ /* 0x001fe400078e00ff */
[----:B---3--:R-:W-:-:S04]  /*b600*/  IMAD.MOV R7, RZ, RZ, -R5 ;  /* 0x000000ffff077224 */ /* 0x008fc800078e0a05 */
[----:B------:R-:W-:-:S04]  /*b610*/  IMAD R7, R7, R6, RZ ;  /* 0x0000000607077224 */ /* 0x000fc800078e02ff */
[----:B------:R-:W-:-:S06]  /*b620*/  IMAD.HI.U32 R5, R5, R7, R4 ;  /* 0x0000000705057227 */ /* 0x000fcc00078e0004 */
[----:B------:R-:W-:-:S04]  /*b630*/  IMAD.HI.U32 R5, R5, R8, RZ ;  /* 0x0000000805057227 */ /* 0x000fc800078e00ff */
[----:B------:R-:W-:-:S05]  /*b640*/  IMAD R3, R5, R3, R8 ;  /* 0x0000000305037224 */ /* 0x000fca00078e0208 */
[----:B------:R-:W-:-:S13]  /*b650*/  ISETP.GT.U32.AND P1, PT, R6, R3, PT ;  /* 0x000000030600720c */ /* 0x000fda0003f24070 */
[----:B------:R-:W-:Y:S02]  /*b660*/  @!P1 IMAD.IADD R3, R3, 0x1, -R6 ;  /* 0x0000000103039824 */ /* 0x000fe400078e0a06 */
[----:B------:R-:W-:Y:S01]  /*b670*/  @!P1 VIADD R5, R5, 0x1 ;  /* 0x0000000105059836 */ /* 0x000fe20000000000 */
[----:B------:R-:W-:Y:S02]  /*b680*/  ISETP.NE.AND P1, PT, R9, RZ, PT ;  /* 0x000000ff0900720c */ /* 0x000fe40003f25270 */
[----:B------:R-:W-:-:S13]  /*b690*/  ISETP.GE.U32.AND P0, PT, R3, R6, PT ;  /* 0x000000060300720c */ /* 0x000fda0003f06070 */
[----:B------:R-:W-:-:S04]  /*b6a0*/  @P0 VIADD R5, R5, 0x1 ;  /* 0x0000000105050836 */ /* 0x000fc80000000000 */
[----:B------:R-:W-:-:S04]  /*b6b0*/  IMAD.MOV.U32 R3, RZ, RZ, R5 ;  /* 0x000000ffff037224 */ /* 0x000fc800078e0005 */
[----:B------:R-:W-:Y:S01]  /*b6c0*/  @!P2 IMAD.MOV R3, RZ, RZ, -R3 ;  /* 0x000000ffff03a224 */ /* 0x000fe200078e0a03 */
[----:B------:R-:W-:-:S07]  /*b6d0*/  @!P1 LOP3.LUT R3, RZ, R9, RZ, 0x33, !PT ;  /* 0x00000009ff039212 */ /* 0x000fce00078e33ff */
.L_x_566:
[----:B------:R-:W-:Y:S05]  /*b6e0*/  BSYNC B0 ;  /* 0x0000000000007941 */ /* 0x000fea0003800000 */
.L_x_565:
[----:B------:R-:W3:Y:S01]  /*b6f0*/  LDL R0, [R1+0x44] ;  /* 0x0000440001007983 */ /* 0x000ee20000100800 */
[----:B------:R-:W-:Y:S01]  /*b700*/  PLOP3.LUT P0, PT, PT, PT, PT, 0x80, 0x0 ;  /* 0x000000000000781c */ /* 0x000fe20003f0f070 */
[----:B------:R-:W-:Y:S01]  /*b710*/  IMAD.MOV.U32 R120, RZ, RZ, RZ ;  /* 0x000000ffff787224 */ /* 0x000fe200078e00ff */
        /* <DEDUP_REMOVED lines=11> */
[----:B0-----:R-:W-:Y:S02]  /*b7d0*/  CS2R R80, SRZ ;  /* 0x0000000000507805 */ /* 0x001fe4000001ff00 */
        /* <DEDUP_REMOVED lines=17> */
[----:B-12---:R-:W-:Y:S02]  /*b8f0*/  CS2R R32, SRZ ;  /* 0x0000000000207805 */ /* 0x006fe4000001ff00 */
        /* <DEDUP_REMOVED lines=18> */
[----:B---3--:R-:W-:-:S05]  /*ba20*/  IMAD R222, R0, R3, RZ ;  /* 0x0000000300de7224 */ /* 0x008fca00078e02ff */
[----:B------:R-:W-:Y:S01]  /*ba30*/  VIADDMNMX R116, R222, R3, R136, PT ;  /* 0x00000003de747246 */ /* 0x000fe20003800188 */
[----:B------:R-:W-:-:S03]  /*ba40*/  IMAD.MOV.U32 R3, RZ, RZ, RZ ;  /* 0x000000ffff037224 */ /* 0x000fc600078e00ff */
[----:B------:R-:W-:-:S13]  /*ba50*/  ISETP.GT.AND P1, PT, R116, R222, PT ;  /* 0x000000de7400720c */ /* 0x000fda0003f24270 */
[----:B------:R-:W-:Y:S05]  /*ba60*/  @!P1 BRA `(.L_x_567) ;  /* 0x000000c800049947 */ /* 0x000fea0003800000 */
[----:B------:R-:W2:Y:S01]  /*ba70*/  LDL R56, [R1+0x4] ;  /* 0x0000040001387983 */ /* 0x000ea20000100800 */
[----:B------:R-:W0:Y:S02]  /*ba80*/  S2R R37, SR_TID.X ;  /* 0x0000000000257919 */ /* 0x000e240000002100 */
[----:B0-----:R-:W-:-:S05]  /*ba90*/  VIADD R37, R37, 0xffffff80 ;  /* 0xffffff8025257836 */ /* 0x001fca0000000000 */
[----:B------:R-:W-:-:S04]  /*baa0*/  SHF.R.S32.HI R42, RZ, 0x1f, R37 ;  /* 0x0000001fff2a7819 */ /* 0x000fc80000011425 */
[----:B------:R-:W-:-:S04]  /*bab0*/  LEA.HI R0, R42, R37, RZ, 0x7 ;  /* 0x000000252a007211 */ /* 0x000fc800078f38ff */
[----:B------:R-:W-:-:S06]  /*bac0*/  SHF.R.S32.HI R0, RZ, 0x7, R0 ;  /* 0x00000007ff007819 */ /* 0x000fcc0000011400 */
[----:B------:R-:W0:Y:S02]  /*bad0*/  SHFL.IDX PT, R0, R0, RZ, 0x1f ;  /* 0x00001fff00007589 */ /* 0x000e2400000e0000 */
[----:B0-----:R-:W-:-:S04]  /*bae0*/  LEA.HI R3, R0, R0, RZ, 0x1 ;  /* 0x0000000000037211 */ /* 0x001fc800078f08ff */
[----:B------:R-:W-:-:S05]  /*baf0*/  LOP3.LUT R3, R3, 0x1e, RZ, 0xc0, !PT ;  /* 0x0000001e03037812 */ /* 0x000fca00078ec0ff */
[----:B------:R-:W-:Y:S01]  /*bb00*/  IMAD.IADD R3, R0, 0x1, -R3 ;  /* 0x0000000100037824 */ /* 0x000fe200078e0a03 */
[----:B--2---:R-:W-:-:S03]  /*bb10*/  LOP3.LUT P0, RZ, R56, 0x1bf, RZ, 0xc0, !PT ;  /* 0x000001bf38ff7812 */ /* 0x004fc6000780c0ff */
[----:B------:R-:W-:-:S05]  /*bb20*/  IMAD R3, R3, 0x2000, R56 ;  /* 0x0000200003037824 */ /* 0x000fca00078e0238 */
[----:B------:R-:W-:-:S04]  /*bb30*/  SHF.R.U32.HI R3, RZ, 0x4, R3 ;  /* 0x00000004ff037819 */ /* 0x000fc80000011603 */
[----:B------:R-:W-:Y:S01]  /*bb40*/  LOP3.LUT R36, R3, 0x3fff, RZ, 0xc0, !PT ;  /* 0x00003fff03247812 */ /* 0x000fe200078ec0ff */
[----:B------:R-:W-:Y:S06]  /*bb50*/  @!P0 BRA `(.L_x_568) ;  /* 0x0000000000408947 */ /* 0x000fec0003800000 */
        /* <DEDUP_REMOVED lines=8> */
[----:B------:R-:W-:Y:S02]  /*bbe0*/  IMAD.U32 R6, RZ, RZ, UR6 ;  /* 0x00000006ff067e24 */ /* 0x000fe4000f8e00ff */
[----:B------:R-:W-:-:S02]  /*bbf0*/  IMAD.U32 R10, RZ, RZ, UR4 ;  /* 0x00000004ff0a7e24 */ /* 0x000fc4000f8e00ff */
[----:B------:R-:W-:Y:S02]  /*bc00*/  IMAD.U32 R11, RZ, RZ, UR5 ;  /* 0x00000005ff0b7e24 */ /* 0x000fe4000f8e00ff */
[----:B------:R-:W-:Y:S02]  /*bc10*/  IMAD.MOV.U32 R8, RZ, RZ, 0x70 ;  /* 0x00000070ff087424 */ /* 0x000fe400078e00ff */
[----:B------:R-:W-:Y:S02]  /*bc20*/  IMAD.MOV.U32 R12, RZ, RZ, 0x1 ;  /* 0x00000001ff0c7424 */ /* 0x000fe400078e00ff */
[----:B------:R-:W-:-:S07]  /*bc30*/  IMAD.MOV.U32 R13, RZ, RZ, RZ ;  /* 0x000000ffff0d7224 */ /* 0x000fce00078e00ff */
[----:B------:R-:W-:-:S07]  /*bc40*/  LEPC R20, `(.L_x_568) ;  /* 0x000000001014794e */ /* 0x000fce0000000000 */
[----:B0----5:R-:W-:Y:S05]  /*bc50*/  CALL.ABS.NOINC R14 ;  /* 0x000000000e007343 */ /* 0x021fea0003c00000 */
.L_x_568:
[----:B------:R-:W-:Y:S02]  /*bc60*/  ULDC UR4, c[0x0][0x3f4] ;  /* 0x0000fd0000047ab9 */ /* 0x000fe40000000800 */
[----:B------:R-:W-:-:S13]  /*bc70*/  ISETP.LT.AND P0, PT, RZ, UR4, PT ;  /* 0x00000004ff007c0c */ /* 0x000fda000bf01270 */
[----:B------:R-:W-:Y:S05]  /*bc80*/  @P0 BRA `(.L_x_569) ;  /* 0x00000000003c0947 */ /* 0x000fea0003800000 */
[----:B------:R-:W-:-:S04]  /*bc90*/  LEA.HI R0, R229, R229, RZ, 0x1 ;  /* 0x000000e5e5007211 */ /* 0x000fc800078f08ff */
[----:B------:R-:W-:-:S05]  /*bca0*/  LOP3.LUT R0, R0, 0xfffffffe, RZ, 0xc0, !PT ;  /* 0xfffffffe00007812 */ /* 0x000fca00078ec0ff */
[----:B------:R-:W-:-:S05]  /*bcb0*/  IMAD.IADD R0, R229, 0x1, -R0 ;  /* 0x00000001e5007824 */ /* 0x000fca00078e0a00 */
[----:B------:R-:W-:-:S04]  /*bcc0*/  SHF.L.U32 R3, R0, 0x1f, RZ ;  /* 0x0000001f00037819 */ /* 0x000fc800000006ff */
[----:B------:R0:W1:Y:S03]  /*bcd0*/  SYNCS.PHASECHK.TRANS64.TRYWAIT P0, [R2+URZ+0x30800], R3 ;  /* 0x03080003020075a7 */ /* 0x000066000800017f */
[----:B-1----:R-:W-:Y:S05]  /*bce0*/  @!P0 NANOSLEEP.SYNCS 0x989680 ;  /* 0x009896800000895d */ /* 0x002fea0003900000 */
[----:B------:R-:W1:Y:S01]  /*bcf0*/  @!P0 SYNCS.PHASECHK.TRANS64 P0, [R2+URZ+0x30800], R3 ;  /* 0x03080003020085a7 */ /* 0x000e62000800007f */
[----:B------:R-:W-:Y:S04]  /*bd00*/  BSSY B0, `(.L_x_570) ;  /* 0x0000006000007945 */ /* 0x000fe80003800000 */
[----:B-1----:R-:W-:Y:S05]  /*bd10*/  @P0 BRA `(.L_x_571) ;  /* 0x0000000000100947 */ /* 0x002fea0003800000 */
.L_x_572:
[----:B-1----:R1:W2:Y:S02]  /*bd20*/  SYNCS.PHASECHK.TRANS64.TRYWAIT P0, [R2+URZ+0x30800], R3 ;  /* 0x03080003020075a7 */ /* 0x0022a4000800017f */
[----:B--2---:R-:W-:Y:S05]  /*bd30*/  @!P0 NANOSLEEP.SYNCS 0x989680 ;  /* 0x009896800000895d */ /* 0x004fea0003900000 */
[----:B------:R-:W2:Y:S02]  /*bd40*/  @!P0 SYNCS.PHASECHK.TRANS64 P0, [R2+URZ+0x30800], R3 ;  /* 0x03080003020085a7 */ /* 0x000ea4000800007f */
[----:B--2---:R-:W-:Y:S05]  /*bd50*/  @!P0 BRA `(.L_x_572) ;  /* 0xfffffffc00f08947 */ /* 0x004fea000383ffff */
.L_x_571:
[----:B------:R-:W-:Y:S05]  /*bd60*/  BSYNC B0 ;  /* 0x0000000000007941 */ /* 0x000fea0003800000 */
.L_x_570:
[----:B------:R-:W-:Y:S05]  /*bd70*/  BRA `(.L_x_573) ;  /* 0x0000005c00547947 */ /* 0x000fea0003800000 */
.L_x_569:
[----:B------:R-:W2:Y:S01]  /*bd80*/  LDL R3, [R1+0x4] ;  /* 0x0000040001037983 */ /* 0x000ea20000100800 */
[----:B-----5:R-:W-:Y:S01]  /*bd90*/  SHF.R.S32.HI R0, RZ, 0x1f, R135 ;  /* 0x0000001fff007819 */ /* 0x020fe20000011487 */
[----:B------:R-:W-:Y:S01]  /*bda0*/  ULDC.64 UR4, c[0x0][0x3f8] ;  /* 0x0000fe0000047ab9 */ /* 0x000fe20000000a00 */
[----:B------:R-:W-:Y:S01]  /*bdb0*/  ULDC.64 UR6, c[0x0][0x408] ;  /* 0x0001020000067ab9 */ /* 0x000fe20000000a00 */
[----:B------:R-:W-:-:S04]  /*bdc0*/  IMAD.WIDE.U32 R4, R135, UR4, RZ ;  /* 0x0000000487047c25 */ /* 0x000fc8000f8e00ff */
[C---:B------:R-:W-:Y:S02]  /*bdd0*/  IMAD R6, R0.reuse, UR4, RZ ;  /* 0x0000000400067c24 */ /* 0x040fe4000f8e02ff */
[----:B------:R-:W-:Y:S02]  /*bde0*/  IMAD R0, R0, UR6, RZ ;  /* 0x0000000600007c24 */ /* 0x000fe4000f8e02ff */
[C---:B------:R-:W-:Y:S01]  /*bdf0*/  IMAD R25, R135.reuse, UR5, R6 ;  /* 0x0000000587197c24 */ /* 0x040fe2000f8e0206 */
[----:B------:R-:W-:Y:S01]  /*be00*/  ULDC.64 UR4, c[0x0][0x3e8] ;  /* 0x0000fa0000047ab9 */ /* 0x000fe20000000a00 */
[C---:B------:R-:W-:Y:S01]  /*be10*/  IMAD R35, R135.reuse, UR7, R0 ;  /* 0x0000000787237c24 */ /* 0x040fe2000f8e0200 */
[----:B------:R-:W-:Y:S01]  /*be20*/  LEA R24, P1, R4, UR4, 0x1 ;  /* 0x0000000404187c11 */ /* 0x000fe2000f8208ff */
[----:B------:R-:W-:Y:S01]  /*be30*/  IMAD.WIDE.U32 R6, R135, UR6, RZ ;  /* 0x0000000687067c25 */ /* 0x000fe2000f8e00ff */
[----:B------:R-:W-:-:S03]  /*be40*/  ULDC.64 UR6, c[0x0][0x400] ;  /* 0x0001000000067ab9 */ /* 0x000fc60000000a00 */
[----:B------:R-:W-:Y:S01]  /*be50*/  IMAD.IADD R25, R25, 0x1, R5 ;  /* 0x0000000119197824 */ /* 0x000fe200078e0205 */
[----:B------:R-:W-:Y:S01]  /*be60*/  LEA R40, P2, R6, UR6, 0x1 ;  /* 0x0000000606287c11 */ /* 0x000fe2000f8408ff */
[----:B------:R-:W-:-:S03]  /*be70*/  IMAD.IADD R35, R35, 0x1, R7 ;  /* 0x0000000123237824 */ /* 0x000fc600078e0207 */
[----:B------:R-:W-:Y:S02]  /*be80*/  LEA.HI.X R25, R4, UR5, R25, 0x1, P1 ;  /* 0x0000000504197c11 */ /* 0x000fe400088f0c19 */
[----:B------:R-:W-:Y:S02]  /*be90*/  LEA.HI.X R35, R6, UR7, R35, 0x1, P2 ;  /* 0x0000000706237c11 */ /* 0x000fe400090f0c23 */
[----:B--2---:R-:W-:-:S13]  /*bea0*/  LOP3.LUT P0, RZ, R3, 0x3ff, RZ, 0xc0, !PT ;  /* 0x000003ff03ff7812 */ /* 0x004fda000780c0ff */
[----:B------:R-:W-:Y:S05]  /*beb0*/  @!P0 BRA `(.L_x_574) ;  /* 0x0000000000408947 */ /* 0x000fea0003800000 */
[----:B------:R-:W-:Y:S01]  /*bec0*/  MOV R14, 0x0 ;  /* 0x00000000000e7802 */ /* 0x000fe20000000f00 */
[----:B------:R-:W-:Y:S01]  /*bed0*/  ULDC.64 UR4, c[0x4][0x88] ;  /* 0x0100220000047ab9 */ /* 0x000fe20000000a00 */
[----:B------:R-:W-:Y:S01]  /*bee0*/  ULDC.64 UR6, c[0x4][0x90] ;  /* 0x0100240000067ab9 */ /* 0x000fe20000000a00 */
[----:B------:R-:W-:Y:S01]  /*bef0*/  IMAD.U32 R4, RZ, RZ, UR4 ;  /* 0x00000004ff047e24 */ /* 0x000fe2000f8e00ff */
[----:B------:R-:W-:Y:S01]  /*bf00*/  MOV R13, RZ ;  /* 0x000000ff000d7202 */ /* 0x000fe20000000f00 */
[----:B------:R-:W-:Y:S01]  /*bf10*/  IMAD.U32 R5, RZ, RZ, UR5 ;  /* 0x00000005ff057e24 */ /* 0x000fe2000f8e00ff */
[----:B------:R-:W0:Y:S01]  /*bf20*/  LDC.64 R14, c[0x4][R14] ;  /* 0x010000000e0e7b82 */ /* 0x000e220000000a00 */
[----:B------:R-:W-:Y:S01]  /*bf30*/  ULDC.64 UR4, c[0x4][0x20] ;  /* 0x0100080000047ab9 */ /* 0x000fe20000000a00 */
[----:B------:R-:W-:Y:S02]  /*bf40*/  IMAD.U32 R6, RZ, RZ, UR6 ;  /* 0x00000006ff067e24 */ /* 0x000fe4000f8e00ff */
[----:B------:R-:W-:-:S02]  /*bf50*/  IMAD.U32 R7, RZ, RZ, UR7 ;  /* 0x00000007ff077e24 */ /* 0x000fc4000f8e00ff */
[----:B------:R-:W-:Y:S02]  /*bf60*/  IMAD.U32 R10, RZ, RZ, UR4 ;  /* 0x00000004ff0a7e24 */ /* 0x000fe4000f8e00ff */
[----:B------:R-:W-:Y:S02]  /*bf70*/  IMAD.U32 R11, RZ, RZ, UR5 ;  /* 0x00000005ff0b7e24 */ /* 0x000fe4000f8e00ff */
[----:B------:R-:W-:Y:S02]  /*bf80*/  IMAD.MOV.U32 R8, RZ, RZ, 0x70 ;  /* 0x00000070ff087424 */ /* 0x000fe400078e00ff */
[----:B------:R-:W-:-:S07]  /*bf90*/  IMAD.MOV.U32 R12, RZ, RZ, 0x1 ;  /* 0x00000001ff0c7424 */ /* 0x000fce00078e00ff */
[----:B------:R-:W-:-:S07]  /*bfa0*/  LEPC R20, `(.L_x_574) ;  /* 0x000000001014794e */ /* 0x000fce0000000000 */
[----:B0-----:R-:W-:Y:S05]  /*bfb0*/  CALL.ABS.NOINC R14 ;  /* 0x000000000e007343 */ /* 0x001fea0003c00000 */
.L_x_574:
[----:B------:R-:W-:Y:S01]  /*bfc0*/  ULDC.U8 UR4, c[0x0][0x410] ;  /* 0x0001040000047ab9 */ /* 0x000fe20000000000 */
[----:B------:R-:W-:Y:S01]  /*bfd0*/  BSSY B0, `(.L_x_575) ;  /* 0x00005a7000007945 */ /* 0x000fe20003800000 */
[----:B------:R-:W-:Y:S01]  /*bfe0*/  ISETP.NE.AND P0, PT, RZ, UR4, PT ;  /* 0x00000004ff007c0c */ /* 0x000fe2000bf05270 */
[----:B------:R-:W-:-:S12]  /*bff0*/  IMAD R6, R137, 0x80, R202 ;  /* 0x0000008089067824 */ /* 0x000fd800078e02ca */
[----:B------:R-:W-:Y:S05]  /*c000*/  @!P0 BRA `(.L_x_576) ;  /* 0x0000002800f48947 */ /* 0x000fea0003800000 */
[----:B------:R-:W-:-:S03]  /*c010*/  UMOV UR4, 0xffffffff ;  /* 0xffffffff00047882 */ /* 0x000fc60000000000 */
[----:B------:R-:W-:Y:S05]  /*c020*/  BRA.DIV UR4, `(.L_x_577) ;  /* 0x0000017a04b87947 */ /* 0x000fea000b800000 */
[----:B------:R0:W1:Y:S04]  /*c030*/  SHFL.IDX PT, R0, R25, RZ, 0x1c1f ;  /* 0x001c1fff19007589 */ /* 0x00006800000e0000 */
[----:B------:R0:W2:Y:S04]  /*c040*/  SHFL.IDX PT, R3, R24, RZ, 0x1c1f ;  /* 0x001c1fff18037589 */ /* 0x0000a800000e0000 */
[----:B------:R-:W3:Y:S04]  /*c050*/  SHFL.IDX PT, R35, R35, RZ, 0x1c1f ;  /* 0x001c1fff23237589 */ /* 0x000ee800000e0000 */
[----:B------:R0:W4:Y:S02]  /*c060*/  SHFL.IDX PT, R44, R40, RZ, 0x1c1f ;  /* 0x001c1fff282c7589 */ /* 0x00012400000e0000 */
.L_x_826:
[----:B------:R-:W-:Y:S01]  /*c070*/  ULDC UR4, c[0x0][0x448] ;  /* 0x0001120000047ab9 */ /* 0x000fe20000000800 */
[----:B------:R-:W-:Y:S01]  /*c080*/  LEA.HI R42, R42, R37, RZ, 0x2 ;  /* 0x000000252a2a7211 */ /* 0x000fe200078f10ff */
[----:B------:R-:W-:Y:S01]  /*c090*/  IMAD R139, R139, UR4, RZ ;  /* 0x000000048b8b7c24 */ /* 0x000fe2000f8e02ff */
[----:B------:R-:W-:Y:S01]  /*c0a0*/  BSSY B1, `(.L_x_578) ;  /* 0x000005c000017945 */ /* 0x000fe20003800000 */
[----:B------:R-:W-:Y:S02]  /*c0b0*/  CS2R R38, SRZ ;  /* 0x0000000000267805 */ /* 0x000fe4000001ff00 */
[----:B------:R-:W-:Y:S01]  /*c0c0*/  SHF.R.S32.HI R5, RZ, 0x1f, R42 ;  /* 0x0000001fff057819 */ /* 0x000fe2000001142a */
[----:B------:R-:W-:Y:S01]  /*c0d0*/  IMAD R37, R137, -0x80, R139 ;  /* 0xffffff8089257824 */ /* 0x000fe200078e028b */
[----:B------:R-:W-:Y:S02]  /*c0e0*/  ISETP.GE.AND P0, PT, R6, R139, PT ;  /* 0x0000008b0600720c */ /* 0x000fe40003f06270 */
[----:B------:R-:W-:-:S02]  /*c0f0*/  CS2R R8, SRZ ;  /* 0x0000000000087805 */ /* 0x000fc4000001ff00 */
[----:B------:R-:W-:Y:S02]  /*c100*/  LEA.HI R6, R5, R202, RZ, 0x3 ;  /* 0x000000ca05067211 */ /* 0x000fe400078f18ff */
[----:B------:R-:W-:Y:S02]  /*c110*/  CS2R R10, SRZ ;  /* 0x00000000000a7805 */ /* 0x000fe4000001ff00 */
[----:B------:R-:W-:Y:S02]  /*c120*/  CS2R R14, SRZ ;  /* 0x00000000000e7805 */ /* 0x000fe4000001ff00 */
[----:B0-----:R-:W-:Y:S02]  /*c130*/  CS2R R24, SRZ ;  /* 0x0000000000187805 */ /* 0x001fe4000001ff00 */
[----:B------:R-:W-:Y:S02]  /*c140*/  LOP3.LUT R27, R6, 0xfffffff8, RZ, 0xc0, !PT ;  /* 0xfffffff8061b7812 */ /* 0x000fe400078ec0ff */
[----:B------:R-:W-:-:S02]  /*c150*/  CS2R R28, SRZ ;  /* 0x00000000001c7805 */ /* 0x000fc4000001ff00 */
[----:B------:R-:W-:Y:S02]  /*c160*/  CS2R R40, SRZ ;  /* 0x0000000000287805 */ /* 0x000fe4000001ff00 */
[----:B------:R-:W-:Y:S02]  /*c170*/  CS2R R4, SRZ ;  /* 0x0000000000047805 */ /* 0x000fe4000001ff00 */
[----:B------:R-:W-:Y:S01]  /*c180*/  CS2R R6, SRZ ;  /* 0x0000000000067805 */ /* 0x000fe2000001ff00 */
[----:B------:R-:W-:Y:S01]  /*c190*/  IMAD.IADD R43, R202, 0x1, -R27 ;  /* 0x00000001ca2b7824 */ /* 0x000fe200078e0a1b */
[----:B------:R-:W-:Y:S02]  /*c1a0*/  CS2R R12, SRZ ;  /* 0x00000000000c7805 */ /* 0x000fe4000001ff00 */
[----:B------:R-:W-:Y:S02]  /*c1b0*/  CS2R R20, SRZ ;  /* 0x0000000000147805 */ /* 0x000fe4000001ff00 */
[----:B------:R-:W-:Y:S01]  /*c1c0*/  CS2R R26, SRZ ;  /* 0x00000000001a7805 */ /* 0x000fe2000001ff00 */
[----:B------:R-:W-:Y:S06]  /*c1d0*/  @P0 BRA `(.L_x_579) ;  /* 0x0000000400200947 */ /* 0x000fec0003800000 */
[----:B------:R-:W-:Y:S01]  /*c1e0*/  ULDC UR4, c[0x0][0x3f4] ;  /* 0x0000fd0000047ab9 */ /* 0x000fe20000000800 */
[C---:B------:R-:W-:Y:S01]  /*c1f0*/  IMAD.SHL.U32 R12, R208.reuse, 0x2, RZ ;  /* 0x00000002d00c7824 */ /* 0x040fe200078e00ff */
[----:B------:R-:W-:Y:S01]  /*c200*/  ISETP.GE.AND P3, PT, R208, UR4, PT ;  /* 0x00000004d0007c0c */ /* 0x000fe2000bf66270 */
[C---:B------:R-:W-:Y:S01]  /*c210*/  IMAD.SHL.U32 R8, R206.reuse, 0x2, RZ ;  /* 0x00000002ce087824 */ /* 0x040fe200078e00ff */
[----:B------:R-:W-:Y:S01]  /*c220*/  ISETP.GE.AND P2, PT, R206, UR4, PT ;  /* 0x00000004ce007c0c */ /* 0x000fe2000bf46270 */
[C---:B------:R-:W-:Y:S01]  /*c230*/  IMAD.SHL.U32 R9, R207.reuse, 0x2, RZ ;  /* 0x00000002cf097824 */ /* 0x040fe200078e00ff */
[----:B------:R-:W-:Y:S01]  /*c240*/  ISETP.GE.AND P1, PT, R207, UR4, PT ;  /* 0x00000004cf007c0c */ /* 0x000fe2000bf26270 */
[----:B------:R-:W-:Y:S01]  /*c250*/  IMAD.SHL.U32 R30, R205, 0x2, RZ ;  /* 0x00000002cd1e7824 */ /* 0x000fe200078e00ff */
[----:B------:R-:W-:Y:S02]  /*c260*/  SHF.R.S32.HI R5, RZ, 0x1f, R208 ;  /* 0x0000001fff057819 */ /* 0x000fe400000114d0 */
[----:B------:R-:W-:-:S02]  /*c270*/  CS2R R28, SRZ ;  /* 0x00000000001c7805 */ /* 0x000fc4000001ff00 */
[----:B------:R-:W-:Y:S01]  /*c280*/  SHF.R.S32.HI R7, RZ, 0x1f, R206 ;  /* 0x0000001fff077819 */ /* 0x000fe200000114ce */
[----:B------:R-:W-:Y:S01]  /*c290*/  IMAD.SHL.U32 R34, R209, 0x2, RZ ;  /* 0x00000002d1227824 */ /* 0x000fe200078e00ff */
[----:B------:R-:W-:Y:S02]  /*c2a0*/  SHF.L.U64.HI R5, R208, 0x1, R5 ;  /* 0x00000001d0057819 */ /* 0x000fe40000010205 */
[----:B------:R-:W-:Y:S02]  /*c2b0*/  CS2R R26, SRZ ;  /* 0x00000000001a7805 */ /* 0x000fe4000001ff00 */
[----:B------:R-:W-:Y:S02]  /*c2c0*/  SHF.R.S32.HI R6, RZ, 0x1f, R205 ;  /* 0x0000001fff067819 */ /* 0x000fe400000114cd */
[-C--:B--2---:R-:W-:Y:S02]  /*c2d0*/  @!P3 IADD3 R14, P4, R3, R12.reuse, RZ ;  /* 0x0000000c030eb210 */ /* 0x084fe40007f9e0ff */
[----:B----4-:R-:W-:-:S02]  /*c2e0*/  @!P3 IADD3 R12, P5, R44, R12, RZ ;  /* 0x0000000c2c0cb210 */ /* 0x010fc40007fbe0ff */
[----:B------:R-:W-:Y:S01]  /*c2f0*/  ISETP.GE.AND P0, PT, R205, UR4, PT ;  /* 0x00000004cd007c0c */ /* 0x000fe2000bf06270 */
[----:B-1----:R-:W-:Y:S01]  /*c300*/  @!P3 IMAD.X R15, R0, 0x1, R5, P4 ;  /* 0x00000001000fb824 */ /* 0x002fe200020e0605 */
[----:B------:R-:W-:Y:S01]  /*c310*/  SHF.R.S32.HI R4, RZ, 0x1f, R207 ;  /* 0x0000001fff047819 */ /* 0x000fe200000114cf */
[----:B---3--:R-:W-:Y:S01]  /*c320*/  @!P3 IMAD.X R13, R35, 0x1, R5, P5 ;  /* 0x00000001230db824 */ /* 0x008fe200028e0605 */
[----:B------:R-:W-:Y:S02]  /*c330*/  SHF.L.U64.HI R7, R206, 0x1, R7 ;  /* 0x00000001ce077819 */ /* 0x000fe40000010207 */
[-C--:B------:R-:W-:Y:S02]  /*c340*/  @!P2 IADD3 R10, P6, R3, R8.reuse, RZ ;  /* 0x00000008030aa210 */ /* 0x080fe40007fde0ff */
[----:B------:R-:W-:Y:S02]  /*c350*/  SHF.L.U64.HI R21, R205, 0x1, R6 ;  /* 0x00000001cd157819 */ /* 0x000fe40000010206 */
[----:B------:R-:W-:Y:S01]  /*c360*/  @!P2 IADD3 R6, P4, R44, R8, RZ ;  /* 0x000000082c06a210 */ /* 0x000fe20007f9e0ff */
[----:B------:R-:W-:Y:S01]  /*c370*/  @!P2 IMAD.X R11, R0, 0x1, R7, P6 ;  /* 0x00000001000ba824 */ /* 0x000fe200030e0607 */
[----:B------:R-:W-:-:S02]  /*c380*/  SHF.L.U64.HI R20, R207, 0x1, R4 ;  /* 0x00000001cf147819 */ /* 0x000fc40000010204 */
[-C--:B------:R-:W-:Y:S01]  /*c390*/  @!P1 IADD3 R8, P5, R3, R9.reuse, RZ ;  /* 0x0000000903089210 */ /* 0x080fe20007fbe0ff */
[----:B------:R-:W-:Y:S01]  /*c3a0*/  @!P2 IMAD.X R7, R35, 0x1, R7, P4 ;  /* 0x000000012307a824 */ /* 0x000fe200020e0607 */
[----:B------:R-:W-:Y:S02]  /*c3b0*/  @!P1 IADD3 R4, P6, R44, R9, RZ ;  /* 0x000000092c049210 */ /* 0x000fe40007fde0ff */
[----:B------:R-:W-:Y:S01]  /*c3c0*/  ISETP.GE.AND P4, PT, R209, UR4, PT ;  /* 0x00000004d1007c0c */ /* 0x000fe2000bf86270 */
[--C-:B------:R-:W-:Y:S01]  /*c3d0*/  @!P1 IMAD.X R9, R0, 0x1, R20.reuse, P5 ;  /* 0x0000000100099824 */ /* 0x100fe200028e0614 */
[----:B------:R-:W-:Y:S01]  /*c3e0*/  ISETP.GE.AND P5, PT, R194, UR4, PT ;  /* 0x00000004c2007c0c */ /* 0x000fe2000bfa6270 */
[----:B------:R-:W-:Y:S01]  /*c3f0*/  @!P1 IMAD.X R5, R35, 0x1, R20, P6 ;  /* 0x0000000123059824 */ /* 0x000fe200030e0614 */
[----:B------:R-:W-:Y:S02]  /*c400*/  @!P0 IADD3 R38, P6, R3, R30, RZ ;  /* 0x0000001e03268210 */ /* 0x000fe40007fde0ff */
[----:B------:R-:W-:-:S03]  /*c410*/  SHF.R.S32.HI R20, RZ, 0x1f, R209 ;  /* 0x0000001fff147819 */ /* 0x000fc600000114d1 */
[----:B------:R-:W-:Y:S01]  /*c420*/  @!P0 IMAD.X R39, R0, 0x1, R21, P6 ;  /* 0x0000000100278824 */ /* 0x000fe200030e0615 */
[----:B------:R-:W-:Y:S02]  /*c430*/  @!P0 IADD3 R30, P6, R44, R30, RZ ;  /* 0x0000001e2c1e8210 */ /* 0x000fe40007fde0ff */
[----:B------:R-:W-:-:S03]  /*c440*/  SHF.L.U64.HI R42, R209, 0x1, R20 ;  /* 0x00000001d12a7819 */ /* 0x000fc60000010214 */
[----:B------:R-:W-:Y:S01]  /*c450*/  @!P0 IMAD.X R31, R35, 0x1, R21, P6 ;  /* 0x00000001231f8824 */ /* 0x000fe200030e0615 */
[----:B------:R-:W-:Y:S01]  /*c460*/  @!P5 MOV R21, R0 ;  /* 0x000000000015d202 */ /* 0x000fe20000000f00 */
[----:B------:R-:W-:Y:S01]  /*c470*/  @!P5 IMAD.MOV.U32 R24, RZ, RZ, R44 ;  /* 0x000000ffff18d224 */ /* 0x000fe200078e002c */
[----:B------:R-:W-:Y:S01]  /*c480*/  @!P4 IADD3 R32, P6, R3, R34, RZ ;  /* 0x000000220320c210 */ /* 0x000fe20007fde0ff */
[----:B------:R-:W-:Y:S02]  /*c490*/  @!P5 IMAD.MOV.U32 R25, RZ, RZ, R35 ;  /* 0x000000ffff19d224 */ /* 0x000fe400078e0023 */
[----:B------:R-:W-:Y:S02]  /*c4a0*/  @!P5 IMAD.MOV.U32 R20, RZ, RZ, R3 ;  /* 0x000000ffff14d224 */ /* 0x000fe400078e0003 */
[----:B------:R-:W-:Y:S01]  /*c4b0*/  @!P5 IMAD.WIDE R40, R194, 0x2, R24 ;  /* 0x00000002c228d825 */ /* 0x000fe200078e0218 */
[----:B------:R-:W-:-:S03]  /*c4c0*/  CS2R R24, SRZ ;  /* 0x0000000000187805 */ /* 0x000fc6000001ff00 */
[----:B------:R-:W-:Y:S01]  /*c4d0*/  @!P5 IMAD.WIDE R20, R194, 0x2, R20 ;  /* 0x00000002c214d825 */ /* 0x000fe200078e0214 */
[----:B------:R0:W5:Y:S03]  /*c4e0*/  @!P5 LD.E.64 R26, desc[UR48][R40.64] ;  /* 0x00000030281ad980 */ /* 0x000166000c101b00 */
[----:B------:R-:W-:Y:S01]  /*c4f0*/  @!P4 IMAD.X R33, R0, 0x1, R42, P6 ;  /* 0x000000010021c824 */ /* 0x000fe200030e062a */
[----:B------:R1:W5:Y:S01]  /*c500*/  @!P5 LD.E.64 R28, desc[UR48][R20.64] ;  /* 0x00000030141cd980 */ /* 0x000362000c101b00 */
[----:B------:R-:W-:-:S03]  /*c510*/  @!P4 IADD3 R34, P6, R44, R34, RZ ;  /* 0x000000222c22c210 */ /* 0x000fc60007fde0ff */
[----:B------:R2:W5:Y:S01]  /*c520*/  @!P3 LD.E.64 R24, desc[UR48][R14.64] ;  /* 0x000000300e18b980 */ /* 0x000562000c101b00 */
[----:B0-----:R-:W-:Y:S01]  /*c530*/  CS2R R40, SRZ ;  /* 0x0000000000287805 */ /* 0x001fe2000001ff00 */
[----:B------:R-:W-:Y:S01]  /*c540*/  @!P4 IMAD.X R35, R35, 0x1, R42, P6 ;  /* 0x000000012323c824 */ /* 0x000fe200030e062a */
[----:B-1----:R-:W-:-:S04]  /*c550*/  CS2R R20, SRZ ;  /* 0x0000000000147805 */ /* 0x002fc8000001ff00 */
[----:B------:R-:W5:Y:S01]  /*c560*/  @!P4 LD.E.64 R40, desc[UR48][R34.64] ;  /* 0x000000302228c980 */ /* 0x000f62000c101b00 */
[----:B--2---:R-:W-:-:S03]  /*c570*/  CS2R R14, SRZ ;  /* 0x00000000000e7805 */ /* 0x004fc6000001ff00 */
[----:B------:R0:W5:Y:S04]  /*c580*/  @!P3 LD.E.64 R20, desc[UR48][R12.64] ;  /* 0x000000300c14b980 */ /* 0x000168000c101b00 */
[----:B------:R1:W5:Y:S01]  /*c590*/  @!P2 LD.E.64 R14, desc[UR48][R10.64] ;  /* 0x000000300a0ea980 */ /* 0x000362000c101b00 */
[----:B0-----:R-:W-:Y:S02]  /*c5a0*/  CS2R R12, SRZ ;  /* 0x00000000000c7805 */ /* 0x001fe4000001ff00 */
[----:B-1----:R-:W-:-:S04]  /*c5b0*/  CS2R R10, SRZ ;  /* 0x00000000000a7805 */ /* 0x002fc8000001ff00 */
        /* <DEDUP_REMOVED lines=9> */
[----:B------:R0:W5:Y:S02]  /*c650*/  @!P4 LD.E.64 R38, desc[UR48][R32.64] ;  /* 0x000000302026c980 */ /* 0x000164000c101b00 */
.L_x_579:
[----:B------:R-:W-:Y:S05]  /*c660*/  BSYNC B1 ;  /* 0x0000000000017941 */ /* 0x000fea0003800000 */
.L_x_578:
[C---:B-1----:R-:W-:Y:S01]  /*c670*/  LEA.HI R0, R229.reuse, R229, RZ, 0x1 ;  /* 0x000000e5e5007211 */ /* 0x042fe200078f08ff */
[----:B0----5:R-:W-:Y:S01]  /*c680*/  IMAD.MOV.U32 R30, RZ, RZ, R24 ;  /* 0x000000ffff1e7224 */ /* 0x021fe200078e0018 */
[----:B------:R-:W-:Y:S01]  /*c690*/  SHF.R.U64 R67, R24, 0x10, R25 ;  /* 0x0000001018437819 */ /* 0x000fe20000001219 */
[--C-:B------:R-:W-:Y:S01]  /*c6a0*/  IMAD.MOV.U32 R24, RZ, RZ, R11.reuse ;  /* 0x000000ffff187224 */ /* 0x100fe200078e000b */
[----:B------:R-:W-:Y:S01]  /*c6b0*/  LOP3.LUT R0, R0, 0xfffffffe, RZ, 0xc0, !PT ;  /* 0xfffffffe00007812 */ /* 0x000fe200078ec0ff */
[----:B------:R-:W-:Y:S01]  /*c6c0*/  IMAD.MOV.U32 R32, RZ, RZ, R20 ;  /* 0x000000ffff207224 */ /* 0x000fe200078e0014 */
[--C-:B------:R-:W-:Y:S01]  /*c6d0*/  SHF.R.U64 R60, R10, 0x10, R11.reuse ;  /* 0x000000100a3c7819 */ /* 0x100fe2000000120b */
[----:B------:R-:W-:Y:S01]  /*c6e0*/  IMAD.MOV.U32 R34, RZ, RZ, R28 ;  /* 0x000000ffff227224 */ /* 0x000fe200078e001c */
[----:B------:R-:W-:Y:S01]  /*c6f0*/  SHF.R.U32.HI R63, RZ, 0x10, R11 ;  /* 0x00000010ff3f7819 */ /* 0x000fe2000001160b */
[----:B------:R-:W-:Y:S01]  /*c700*/  IMAD.IADD R0, R229, 0x1, -R0 ;  /* 0x00000001e5007824 */ /* 0x000fe200078e0a00 */
[----:B--2---:R-:W-:Y:S01]  /*c710*/  LOP3.LUT R3, R217, 0x18, R16, 0xf8, !PT ;  /* 0x00000018d9037812 */ /* 0x004fe200078ef810 */
[----:B------:R-:W-:Y:S01]  /*c720*/  IMAD.MOV.U32 R31, RZ, RZ, R25 ;  /* 0x000000ffff1f7224 */ /* 0x000fe200078e0019 */
[----:B------:R-:W-:Y:S01]  /*c730*/  SHF.R.U64 R51, R20, 0x10, R21 ;  /* 0x0000001014337819 */ /* 0x000fe20000001215 */
[----:B----4-:R-:W-:Y:S01]  /*c740*/  IMAD.MOV.U32 R44, RZ, RZ, R7 ;  /* 0x000000ffff2c7224 */ /* 0x010fe200078e0007 */
[----:B------:R-:W-:Y:S01]  /*c750*/  SHF.L.U32 R11, R0, 0x1f, RZ ;  /* 0x0000001f000b7819 */ /* 0x000fe200000006ff */
[----:B---3--:R-:W-:Y:S01]  /*c760*/  IMAD.MOV.U32 R35, RZ, RZ, R29 ;  /* 0x000000ffff237224 */ /* 0x008fe200078e001d */
[----:B------:R-:W-:Y:S01]  /*c770*/  LOP3.LUT R20, R3, R218, RZ, 0x3c, !PT ;  /* 0x000000da03147212 */ /* 0x000fe200078e3cff */
[----:B------:R-:W-:Y:S01]  /*c780*/  IMAD.MOV.U32 R46, RZ, RZ, R27 ;  /* 0x000000ffff2e7224 */ /* 0x000fe200078e001b */
[----:B------:R-:W0:Y:S01]  /*c790*/  SYNCS.PHASECHK.TRANS64.TRYWAIT P0, [R2+URZ+0x30800], R11 ;  /* 0x0308000b020075a7 */ /* 0x000e22000800017f */
[----:B------:R-:W-:Y:S01]  /*c7a0*/  LOP3.LUT P1, RZ, R43, 0x4, RZ, 0xc0, !PT ;  /* 0x000000042bff7812 */ /* 0x000fe2000782c0ff */
[----:B------:R-:W-:Y:S01]  /*c7b0*/  IMAD.MOV.U32 R33, RZ, RZ, R21 ;  /* 0x000000ffff217224 */ /* 0x000fe200078e0015 */
[----:B------:R-:W-:Y:S01]  /*c7c0*/  SHF.R.U64 R69, R28, 0x10, R29 ;  /* 0x000000101c457819 */ /* 0x000fe2000000121d */
[----:B------:R-:W-:Y:S01]  /*c7d0*/  IMAD.IADD R3, R219, 0x1, R20 ;  /* 0x00000001db037824 */ /* 0x000fe200078e0214 */
[--C-:B------:R-:W-:Y:S01]  /*c7e0*/  SHF.R.U64 R62, R14, 0x10, R15.reuse ;  /* 0x000000100e3e7819 */ /* 0x100fe2000000120f */
[--C-:B------:R-:W-:Y:S01]  /*c7f0*/  IMAD.MOV.U32 R28, RZ, RZ, R15.reuse ;  /* 0x000000ffff1c7224 */ /* 0x100fe200078e000f */
[----:B------:R-:W-:Y:S01]  /*c800*/  SHF.R.U32.HI R65, RZ, 0x10, R15 ;  /* 0x00000010ff417819 */ /* 0x000fe2000001160f */
[----:B------:R-:W-:Y:S01]  /*c810*/  IMAD R3, R3, 0x2, R2 ;  /* 0x0000000203037824 */ /* 0x000fe200078e0202 */
[----:B------:R-:W-:Y:S01]  /*c820*/  SHF.R.U32.HI R64, RZ, 0x10, R25 ;  /* 0x00000010ff407819 */ /* 0x000fe20000011619 */
[----:B------:R-:W-:Y:S01]  /*c830*/  IMAD.MOV.U32 R15, RZ, RZ, R10 ;  /* 0x000000ffff0f7224 */ /* 0x000fe200078e000a */
[--C-:B------:R-:W-:Y:S01]  /*c840*/  SHF.R.U64 R50, R6, 0x10, R7.reuse ;  /* 0x0000001006327819 */ /* 0x100fe20000001207 */
[----:B------:R-:W-:Y:S01]  /*c850*/  IMAD.MOV.U32 R25, RZ, RZ, R14 ;  /* 0x000000ffff197224 */ /* 0x000fe200078e000e */
[----:B------:R-:W-:Y:S01]  /*c860*/  SHF.R.U32.HI R49, RZ, 0x10, R7 ;  /* 0x00000010ff317819 */ /* 0x000fe20000011607 */
[----:B------:R-:W-:Y:S01]  /*c870*/  IMAD.MOV.U32 R10, RZ, RZ, R8 ;  /* 0x000000ffff0a7224 */ /* 0x000fe200078e0008 */
[----:B------:R-:W-:Y:S01]  /*c880*/  SHF.R.U32.HI R66, RZ, 0x10, R29 ;  /* 0x00000010ff427819 */ /* 0x000fe2000001161d */
[----:B------:R-:W-:Y:S01]  /*c890*/  IMAD.MOV.U32 R7, RZ, RZ, R4 ;  /* 0x000000ffff077224 */ /* 0x000fe200078e0004 */
[--C-:B------:R-:W-:Y:S01]  /*c8a0*/  SHF.R.U64 R61, R8, 0x10, R9.reuse ;  /* 0x00000010083d7819 */ /* 0x100fe20000001209 */
[----:B------:R-:W-:Y:S01]  /*c8b0*/  IMAD.MOV.U32 R14, RZ, RZ, R9 ;  /* 0x000000ffff0e7224 */ /* 0x000fe200078e0009 */
[----:B------:R-:W-:Y:S01]  /*c8c0*/  SHF.R.U64 R48, R4, 0x10, R5 ;  /* 0x0000001004307819 */ /* 0x000fe20000001205 */
[----:B------:R-:W-:Y:S01]  /*c8d0*/  IMAD.MOV.U32 R8, RZ, RZ, R38 ;  /* 0x000000ffff087224 */ /* 0x000fe200078e0026 */
[----:B------:R-:W-:Y:S01]  /*c8e0*/  SHF.R.U32.HI R59, RZ, 0x10, R9 ;  /* 0x00000010ff3b7819 */ /* 0x000fe20000011609 */
[----:B------:R-:W-:Y:S01]  /*c8f0*/  IMAD.MOV.U32 R29, RZ, RZ, R12 ;  /* 0x000000ffff1d7224 */ /* 0x000fe200078e000c */
[--C-:B------:R-:W-:Y:S01]  /*c900*/  SHF.R.U64 R57, R38, 0x10, R39.reuse ;  /* 0x0000001026397819 */ /* 0x100fe20000001227 */
[C---:B------:R-:W-:Y:S01]  /*c910*/  VIADD R4, R3.reuse, 0x12400 ;  /* 0x0001240003047836 */ /* 0x040fe20000000000 */
[--C-:B------:R-:W-:Y:S01]  /*c920*/  SHF.R.U32.HI R58, RZ, 0x10, R39.reuse ;  /* 0x00000010ff3a7819 */ /* 0x100fe20000011627 */
[----:B------:R-:W-:Y:S01]  /*c930*/  IMAD.MOV.U32 R9, RZ, RZ, R39 ;  /* 0x000000ffff097224 */ /* 0x000fe200078e0027 */
[----:B------:R-:W-:Y:S01]  /*c940*/  MOV R38, R26 ;  /* 0x0000001a00267202 */ /* 0x000fe20000000f00 */
[----:B------:R-:W-:Y:S01]  /*c950*/  IMAD.MOV.U32 R45, RZ, RZ, R13 ;  /* 0x000000ffff2d7224 */ /* 0x000fe200078e000d */
[----:B------:R-:W-:Y:S01]  /*c960*/  SHF.R.U64 R55, R26, 0x10, R27 ;  /* 0x000000101a377819 */ /* 0x000fe2000000121b */
[----:B------:R-:W-:Y:S01]  /*c970*/  IMAD.MOV.U32 R43, RZ, RZ, R6 ;  /* 0x000000ffff2b7224 */ /* 0x000fe200078e0006 */
[----:B------:R-:W-:Y:S01]  /*c980*/  SHF.R.U64 R54, R12, 0x10, R13 ;  /* 0x000000100c367819 */ /* 0x000fe2000000120d */
[----:B------:R-:W-:Y:S01]  /*c990*/  IMAD.MOV.U32 R42, RZ, RZ, R5 ;  /* 0x000000ffff2a7224 */ /* 0x000fe200078e0005 */
[----:B------:R-:W-:Y:S01]  /*c9a0*/  SHF.R.U32.HI R53, RZ, 0x10, R27 ;  /* 0x00000010ff357819 */ /* 0x000fe2000001161b */
[----:B------:R-:W-:Y:S01]  /*c9b0*/  BSSY B1, `(.L_x_580) ;  /* 0x0000021000017945 */ /* 0x000fe20003800000 */
[----:B------:R-:W-:Y:S01]  /*c9c0*/  SHF.R.U32.HI R56, RZ, 0x10, R21 ;  /* 0x00000010ff387819 */ /* 0x000fe20000011615 */
[----:B------:R-:W-:Y:S01]  /*c9d0*/  VIADD R0, R3, 0x12440 ;  /* 0x0001244003007836 */ /* 0x000fe20000000000 */
[----:B------:R-:W-:Y:S01]  /*c9e0*/  SHF.R.U32.HI R52, RZ, 0x10, R13 ;  /* 0x00000010ff347819 */ /* 0x000fe2000001160d */
[----:B------:R-:W-:Y:S01]  /*c9f0*/  IMAD.MOV.U32 R6, RZ, RZ, R41 ;  /* 0x000000ffff067224 */ /* 0x000fe200078e0029 */
[----:B------:R-:W-:-:S02]  /*ca00*/  VIMNMX R39, R37, 0x80, PT ;  /* 0x0000008025277848 */ /* 0x000fc40003fe0100 */
[----:B------:R-:W-:Y:S01]  /*ca10*/  SHF.R.U32.HI R47, RZ, 0x10, R5 ;  /* 0x00000010ff2f7819 */ /* 0x000fe20000011605 */
[----:B------:R-:W-:Y:S01]  /*ca20*/  IMAD.MOV.U32 R5, RZ, RZ, R40 ;  /* 0x000000ffff057224 */ /* 0x000fe200078e0028 */
[----:B------:R-:W-:Y:S02]  /*ca30*/  PRMT R27, R28, 0x5410, R65 ;  /* 0x000054101c1b7816 */ /* 0x000fe40000000041 */
[----:B------:R-:W-:Y:S02]  /*ca40*/  SHF.R.U64 R40, R40, 0x10, R41 ;  /* 0x0000001028287819 */ /* 0x000fe40000001229 */
[----:B------:R-:W-:Y:S02]  /*ca50*/  @P1 IADD3 R0, R4, -0x40, RZ ;  /* 0xffffffc004001810 */ /* 0x000fe40007ffe0ff */
[----:B------:R-:W-:Y:S02]  /*ca60*/  PRMT R26, R25, 0x5410, R62 ;  /* 0x00005410191a7816 */ /* 0x000fe4000000003e */
[----:B------:R-:W-:-:S02]  /*ca70*/  PRMT R21, R24, 0x5410, R63 ;  /* 0x0000541018157816 */ /* 0x000fc4000000003f */
[----:B------:R-:W-:Y:S02]  /*ca80*/  PRMT R37, R38, 0x5410, R55 ;  /* 0x0000541026257816 */ /* 0x000fe40000000037 */
[----:B------:R-:W-:Y:S02]  /*ca90*/  PRMT R28, R29, 0x5410, R54 ;  /* 0x000054101d1c7816 */ /* 0x000fe40000000036 */
[----:B------:R-:W-:Y:S02]  /*caa0*/  SHF.R.U32.HI R41, RZ, 0x10, R41 ;  /* 0x00000010ff297819 */ /* 0x000fe40000011629 */
[----:B------:R-:W-:Y:S02]  /*cab0*/  PRMT R34, R34, 0x5410, R69 ;  /* 0x0000541022227816 */ /* 0x000fe40000000045 */
[----:B------:R-:W-:Y:S02]  /*cac0*/  PRMT R35, R35, 0x5410, R66 ;  /* 0x0000541023237816 */ /* 0x000fe40000000042 */
[----:B------:R-:W-:-:S02]  /*cad0*/  PRMT R30, R30, 0x5410, R67 ;  /* 0x000054101e1e7816 */ /* 0x000fc40000000043 */
[----:B------:R-:W-:Y:S02]  /*cae0*/  PRMT R31, R31, 0x5410, R64 ;  /* 0x000054101f1f7816 */ /* 0x000fe40000000040 */
[----:B------:R-:W-:Y:S02]  /*caf0*/  PRMT R20, R15, 0x5410, R60 ;  /* 0x000054100f147816 */ /* 0x000fe4000000003c */
[----:B------:R-:W-:Y:S02]  /*cb00*/  PRMT R12, R10, 0x5410, R61 ;  /* 0x000054100a0c7816 */ /* 0x000fe4000000003d */
[----:B------:R-:W-:Y:S02]  /*cb10*/  PRMT R13, R14, 0x5410, R59 ;  /* 0x000054100e0d7816 */ /* 0x000fe4000000003b */
[----:B------:R-:W-:Y:S02]  /*cb20*/  PRMT R8, R8, 0x5410, R57 ;  /* 0x0000541008087816 */ /* 0x000fe40000000039 */
[----:B------:R-:W-:-:S02]  /*cb30*/  PRMT R9, R9, 0x5410, R58 ;  /* 0x0000541009097816 */ /* 0x000fc4000000003a */
[----:B------:R-:W-:Y:S02]  /*cb40*/  ISETP.GE.AND P1, PT, R202, R39, PT ;  /* 0x00000027ca00720c */ /* 0x000fe40003f26270 */
[----:B------:R-:W-:Y:S02]  /*cb50*/  PRMT R38, R46, 0x5410, R53 ;  /* 0x000054102e267816 */ /* 0x000fe40000000035 */
[----:B------:R-:W-:Y:S02]  /*cb60*/  PRMT R32, R32, 0x5410, R51 ;  /* 0x0000541020207816 */ /* 0x000fe40000000033 */
[----:B------:R-:W-:Y:S02]  /*cb70*/  PRMT R33, R33, 0x5410, R56 ;  /* 0x0000541021217816 */ /* 0x000fe40000000038 */
[----:B------:R-:W-:Y:S02]  /*cb80*/  PRMT R29, R45, 0x5410, R52 ;  /* 0x000054102d1d7816 */ /* 0x000fe40000000034 */
[----:B------:R-:W-:-:S02]  /*cb90*/  PRMT R24, R43, 0x5410, R50 ;  /* 0x000054102b187816 */ /* 0x000fc40000000032 */
[----:B------:R-:W-:Y:S01]  /*cba0*/  PRMT R25, R44, 0x5410, R49 ;  /* 0x000054102c197816 */ /* 0x000fe20000000031 */
[----:B0-----:R-:W-:Y:S06]  /*cbb0*/  @!P0 BRA `(.L_x_581) ;  /* 0x0000017000488947 */ /* 0x001fec0003800000 */
.L_x_827:
[----:B------:R-:W-:Y:S05]  /*cbc0*/  BSYNC B1 ;  /* 0x0000000000017941 */ /* 0x000fea0003800000 */
.L_x_580:
[----:B------:R-:W-:Y:S01]  /*cbd0*/  BSSY B1, `(.L_x_582) ;  /* 0x0000101000017945 */ /* 0x000fe20003800000 */
[----:B------:R-:W-:Y:S02]  /*cbe0*/  PRMT R14, R7, 0x5410, R48 ;  /* 0x00005410070e7816 */ /* 0x000fe40000000030 */
[----:B------:R-:W-:Y:S02]  /*cbf0*/  PRMT R15, R42, 0x5410, R47 ;  /* 0x000054102a0f7816 */ /* 0x000fe4000000002f */
[----:B------:R-:W-:Y:S02]  /*cc00*/  PRMT R10, R5, 0x5410, R40 ;  /* 0x00005410050a7816 */ /* 0x000fe40000000028 */
[----:B0-----:R-:W-:Y:S01]  /*cc10*/  PRMT R11, R6, 0x5410, R41 ;  /* 0x00005410060b7816 */ /* 0x001fe20000000029 */
[----:B------:R-:W-:Y:S06]  /*cc20*/  @P1 BRA `(.L_x_583) ;  /* 0x0000000c00ec1947 */ /* 0x000fec0003800000 */
[----:B------:R-:W0:Y:S01]  /*cc30*/  LDC R4, c[0x0][0x3f4] ;  /* 0x0000fd00ff047b82 */ /* 0x000e220000000800 */
[----:B------:R-:W-:Y:S01]  /*cc40*/  BSSY B2, `(.L_x_584) ;  /* 0x000002e000027945 */ /* 0x000fe20003800000 */
[-C--:B0-----:R-:W-:Y:S02]  /*cc50*/  ISETP.GE.AND P0, PT, R194, R4.reuse, PT ;  /* 0x00000004c200720c */ /* 0x081fe40003f06270 */
[-C--:B------:R-:W-:Y:S02]  /*cc60*/  ISETP.GE.AND P1, PT, R208, R4.reuse, PT ;  /* 0x00000004d000720c */ /* 0x080fe40003f26270 */
[-C--:B------:R-:W-:Y:S02]  /*cc70*/  ISETP.GE.AND P2, PT, R206, R4.reuse, PT ;  /* 0x00000004ce00720c */ /* 0x080fe40003f46270 */
[-C--:B------:R-:W-:Y:S02]  /*cc80*/  ISETP.GE.AND P3, PT, R207, R4.reuse, PT ;  /* 0x00000004cf00720c */ /* 0x080fe40003f66270 */
[----:B------:R-:W-:-:S02]  /*cc90*/  ISETP.GE.AND P4, PT, R205, R4, PT ;  /* 0x00000004cd00720c */ /* 0x000fc40003f86270 */
[----:B------:R-:W-:-:S03]  /*cca0*/  ISETP.GE.AND P5, PT, R209, R4, PT ;  /* 0x00000004d100720c */ /* 0x000fc60003fa6270 */
[----:B------:R-:W-:Y:S10]  /*ccb0*/  @P0 BRA `(.L_x_585) ;  /* 0x0000000000980947 */ /* 0x000ff40003800000 */
[----:B------:R-:W0:Y:S01]  /*ccc0*/  LDS.128 R4, [R3+0x12400] ;  /* 0x0124000003047984 */ /* 0x000e220000000c00 */
[C---:B------:R-:W-:Y:S01]  /*ccd0*/  IMAD.U32 R47, R37.reuse, 0x10000, RZ ;  /* 0x00010000252f7824 */ /* 0x040fe200078e00ff */
[----:B------:R-:W-:Y:S01]  /*cce0*/  LOP3.LUT R46, R37, 0xffff0000, RZ, 0xc0, !PT ;  /* 0xffff0000252e7812 */ /* 0x000fe200078ec0ff */
[C---:B------:R-:W-:Y:S01]  /*ccf0*/  IMAD.U32 R45, R34.reuse, 0x10000, RZ ;  /* 0x00010000222d7824 */ /* 0x040fe200078e00ff */
[----:B------:R-:W-:Y:S01]  /*cd00*/  LOP3.LUT R44, R34, 0xffff0000, RZ, 0xc0, !PT ;  /* 0xffff0000222c7812 */ /* 0x000fe200078ec0ff */
[C---:B0-----:R-:W-:Y:S01]  /*cd10*/  IMAD.U32 R40, R4.reuse, 0x10000, RZ ;  /* 0x0001000004287824 */ /* 0x041fe200078e00ff */
[----:B------:R-:W-:Y:S01]  /*cd20*/  LOP3.LUT R4, R4, 0xffff0000, RZ, 0xc0, !PT ;  /* 0xffff000004047812 */ /* 0x000fe200078ec0ff */
[C---:B------:R-:W-:Y:S01]  /*cd30*/  IMAD.U32 R41, R5.reuse, 0x10000, RZ ;  /* 0x0001000005297824 */ /* 0x040fe200078e00ff */
[----:B------:R-:W-:Y:S01]  /*cd40*/  LOP3.LUT R5, R5, 0xffff0000, RZ, 0xc0, !PT ;  /* 0xffff000005057812 */ /* 0x000fe200078ec0ff */
[C---:B------:R-:W-:Y:S01]  /*cd50*/  IMAD.U32 R42, R6.reuse, 0x10000, RZ ;  /* 0x00010000062a7824 */ /* 0x040fe200078e00ff */
[----:B------:R-:W-:Y:S01]  /*cd60*/  LOP3.LUT R6, R6, 0xffff0000, RZ, 0xc0, !PT ;  /* 0xffff000006067812 */ /* 0x000fe200078ec0ff */
[C---:B------:R-:W-:Y:S01]  /*cd70*/  FMUL.FTZ R49, R4.reuse, R47 ;  /* 0x0000002f04317220 */ /* 0x040fe20000410000 */
[----:B------:R-:W-:Y:S01]  /*cd80*/  FMUL.FTZ R4, R4, R45 ;  /* 0x0000002d04047220 */ /* 0x000fe20000410000 */
[----:B------:R-:W-:-:S02]  /*cd90*/  IMAD.U32 R43, R7, 0x10000, RZ ;  /* 0x00010000072b7824 */ /* 0x000fc400078e00ff */
[----:B------:R-:W-:Y:S01]  /*cda0*/  FMUL.FTZ R50, R5, R46 ;  /* 0x0000002e05327220 */ /* 0x000fe20000410000 */
[C---:B------:R-:W-:Y:S01]  /*cdb0*/  FFMA.FTZ R49, R40.reuse, R45, -R49 ;  /* 0x0000002d28317223 */ /* 0x040fe20000010831 */
[----:B------:R-:W-:Y:S01]  /*cdc0*/  FFMA.FTZ R48, R40, R47, R4 ;  /* 0x0000002f28307223 */ /* 0x000fe20000010004 */
[----:B------:R-:W-:Y:S01]  /*cdd0*/  LOP3.LUT R7, R7, 0xffff0000, RZ, 0xc0, !PT ;  /* 0xffff000007077812 */ /* 0x000fe200078ec0ff */
[-C--:B------:R-:W-:Y:S01]  /*cde0*/  FMUL.FTZ R52, R5, R44.reuse ;  /* 0x0000002c05347220 */ /* 0x080fe20000410000 */
[C---:B------:R-:W-:Y:S01]  /*cdf0*/  LOP3.LUT R40, R38.reuse, 0xffff0000, RZ, 0xc0, !PT ;  /* 0xffff000026287812 */ /* 0x040fe200078ec0ff */
[----:B------:R-:W-:Y:S01]  /*ce00*/  IMAD.U32 R45, R38, 0x10000, RZ ;  /* 0x00010000262d7824 */ /* 0x000fe200078e00ff */
[C---:B------:R-:W-:Y:S01]  /*ce10*/  LOP3.LUT R4, R35.reuse, 0xffff0000, RZ, 0xc0, !PT ;  /* 0xffff000023047812 */ /* 0x040fe200078ec0ff */
[----:B------:R-:W-:Y:S02]  /*ce20*/  IMAD.U32 R5, R35, 0x10000, RZ ;  /* 0x0001000023057824 */ /* 0x000fe400078e00ff */
[C---:B------:R-:W-:Y:S01]  /*ce30*/  FFMA.FTZ R50, R41.reuse, R44, -R50 ;  /* 0x0000002c29327223 */ /* 0x040fe20000010832 */
[----:B------:R-:W-:Y:S01]  /*ce40*/  FFMA.FTZ R41, R41, R46, R52 ;  /* 0x0000002e29297223 */ /* 0x000fe20000010034 */
[C---:B------:R-:W-:Y:S01]  /*ce50*/  FMUL.FTZ R47, R6.reuse, R45 ;  /* 0x0000002d062f7220 */ /* 0x040fe20000410000 */
[-C--:B------:R-:W-:Y:S01]  /*ce60*/  FMUL.FTZ R44, R6, R5.reuse ;  /* 0x00000005062c7220 */ /* 0x080fe20000410000 */
[C---:B------:R-:W-:Y:S01]  /*ce70*/  FMUL.FTZ R46, R7.reuse, R40 ;  /* 0x00000028072e7220 */ /* 0x040fe20000410000 */
[-C--:B------:R-:W-:Y:S01]  /*ce80*/  FMUL.FTZ R51, R7, R4.reuse ;  /* 0x0000000407337220 */ /* 0x080fe20000410000 */
[C---:B------:R-:W-:Y:S01]  /*ce90*/  FFMA.FTZ R6, R42.reuse, R5, -R47 ;  /* 0x000000052a067223 */ /* 0x040fe2000001082f */
[----:B------:R-:W-:Y:S01]  /*cea0*/  FFMA.FTZ R45, R42, R45, R44 ;  /* 0x0000002d2a2d7223 */ /* 0x000fe2000001002c */
[C---:B------:R-:W-:Y:S01]  /*ceb0*/  FFMA.FTZ R7, R43.reuse, R4, -R46 ;  /* 0x000000042b077223 */ /* 0x040fe2000001082e */
[----:B------:R-:W-:Y:S01]  /*cec0*/  FFMA.FTZ R40, R43, R40, R51 ;  /* 0x000000282b287223 */ /* 0x000fe20000010033 */
[----:B------:R-:W-:-:S02]  /*ced0*/  F2FP.BF16.F32.PACK_AB R4, R48, R49 ;  /* 0x000000313004723e */ /* 0x000fc400000010ff */
[----:B------:R-:W-:Y:S02]  /*cee0*/  F2FP.BF16.F32.PACK_AB R5, R41, R50 ;  /* 0x000000322905723e */ /* 0x000fe400000010ff */
[----:B------:R-:W-:Y:S02]  /*cef0*/  F2FP.BF16.F32.PACK_AB R6, R45, R6 ;  /* 0x000000062d06723e */ /* 0x000fe400000010ff */
[----:B------:R-:W-:-:S05]  /*cf00*/  F2FP.BF16.F32.PACK_AB R7, R40, R7 ;  /* 0x000000072807723e */ /* 0x000fca00000010ff */
[----:B------:R0:W-:Y:S02]  /*cf10*/  STS.128 [R3+0x12400], R4 ;  /* 0x0124000403007388 */ /* 0x0001e40000000c00 */
.L_x_585:
[----:B------:R-:W-:Y:S05]  /*cf20*/  BSYNC B2 ;  /* 0x0000000000027941 */ /* 0x000fea0003800000 */
.L_x_584:
[----:B------:R-:W-:Y:S04]  /*cf30*/  BSSY B2, `(.L_x_586) ;  /* 0x0000028000027945 */ /* 0x000fe80003800000 */
[----:B------:R-:W-:Y:S05]  /*cf40*/  @P1 BRA `(.L_x_587) ;  /* 0x0000000000981947 */ /* 0x000fea0003800000 */
[----:B0-----:R-:W0:Y:S01]  /*cf50*/  LDS.128 R4, [R0] ;  /* 0x0000000000047984 */ /* 0x001e220000000c00 */
        /* <DEDUP_REMOVED lines=36> */
[----:B------:R1:W-:Y:S02]  /*d1a0*/  STS.128 [R0], R4 ;  /* 0x0000000400007388 */ /* 0x0003e40000000c00 */
.L_x_587:
[----:B------:R-:W-:Y:S05]  /*d1b0*/  BSYNC B2 ;  /* 0x0000000000027941 */ /* 0x000fea0003800000 */
.L_x_586:
[----:B------:R-:W-:Y:S04]  /*d1c0*/  BSSY B2, `(.L_x_588) ;  /* 0x0000028000027945 */ /* 0x000fe80003800000 */
[----:B------:R-:W-:Y:S05]  /*d1d0*/  @P2 BRA `(.L_x_589) ;  /* 0x0000000000982947 */ /* 0x000fea0003800000 */
[----:B01----:R-:W0:Y:S01]  /*d1e0*/  LDS.128 R4, [R3+0x16400] ;  /* 0x0164000003047984 */ /* 0x003e220000000c00 */
[C---:B------:R-:W-:Y:S01]  /*d1f0*/  IMAD.U32 R47, R28.reuse, 0x10000, RZ ;  /* 0x000100001c2f7824 */ /* 0x040fe200078e00ff */
[----:B------:R-:W-:Y:S01]  /*d200*/  LOP3.LUT R46, R28, 0xffff0000, RZ, 0xc0, !PT ;  /* 0xffff00001c2e7812 */ /* 0x000fe200078ec0ff */
[C---:B------:R-:W-:Y:S01]  /*d210*/  IMAD.U32 R45, R26.reuse, 0x10000, RZ ;  /* 0x000100001a2d7824 */ /* 0x040fe200078e00ff */
[----:B------:R-:W-:Y:S02]  /*d220*/  LOP3.LUT R44, R26, 0xffff0000, RZ, 0xc0, !PT ;  /* 0xffff00001a2c7812 */ /* 0x000fe400078ec0ff */
[C---:B0-----:R-:W-:Y:S01]  /*d230*/  SHF.L.U32 R40, R4.reuse, 0x10, RZ ;  /* 0x0000001004287819 */ /* 0x041fe200000006ff */
[C---:B------:R-:W-:Y:S01]  /*d240*/  IMAD.U32 R41, R5.reuse, 0x10000, RZ ;  /* 0x0001000005297824 */ /* 0x040fe200078e00ff */
[----:B------:R-:W-:Y:S01]  /*d250*/  LOP3.LUT R4, R4, 0xffff0000, RZ, 0xc0, !PT ;  /* 0xffff000004047812 */ /* 0x000fe200078ec0ff */
[C---:B------:R-:W-:Y:S01]  /*d260*/  IMAD.U32 R42, R6.reuse, 0x10000, RZ ;  /* 0x00010000062a7824 */ /* 0x040fe200078e00ff */
[----:B------:R-:W-:Y:S01]  /*d270*/  LOP3.LUT R5, R5, 0xffff0000, RZ, 0xc0, !PT ;  /* 0xffff000005057812 */ /* 0x000fe200078ec0ff */
[----:B------:R-:W-:Y:S01]  /*d280*/  IMAD.U32 R43, R7, 0x10000, RZ ;  /* 0x00010000072b7824 */ /* 0x000fe200078e00ff */
[----:B------:R-:W-:Y:S01]  /*d290*/  LOP3.LUT R6, R6, 0xffff0000, RZ, 0xc0, !PT ;  /* 0xffff000006067812 */ /* 0x000fe200078ec0ff */
[C---:B------:R-:W-:Y:S01]  /*d2a0*/  FMUL.FTZ R49, R4.reuse, R47 ;  /* 0x0000002f04317220 */ /* 0x040fe20000410000 */
[-C--:B------:R-:W-:Y:S01]  /*d2b0*/  FMUL.FTZ R4, R4, R45.reuse ;  /* 0x0000002d04047220 */ /* 0x080fe20000410000 */
[----:B------:R-:W-:Y:S01]  /*d2c0*/  FMUL.FTZ R50, R5, R46 ;  /* 0x0000002e05327220 */ /* 0x000fe20000410000 */
[----:B------:R-:W-:Y:S01]  /*d2d0*/  LOP3.LUT R7, R7, 0xffff0000, RZ, 0xc0, !PT ;  /* 0xffff000007077812 */ /* 0x000fe200078ec0ff */
[C---:B------:R-:W-:Y:S01]  /*d2e0*/  FFMA.FTZ R49, R40.reuse, R45, -R49 ;  /* 0x0000002d28317223 */ /* 0x040fe20000010831 */
[----:B------:R-:W-:Y:S01]  /*d2f0*/  FFMA.FTZ R48, R40, R47, R4 ;  /* 0x0000002f28307223 */ /* 0x000fe20000010004 */
[----:B------:R-:W-:Y:S01]  /*d300*/  FMUL.FTZ R52, R5, R44 ;  /* 0x0000002c05347220 */ /* 0x000fe20000410000 */
[C---:B------:R-:W-:Y:S01]  /*d310*/  LOP3.LUT R40, R29.reuse, 0xffff0000, RZ, 0xc0, !PT ;  /* 0xffff00001d287812 */ /* 0x040fe200078ec0ff */
[----:B------:R-:W-:Y:S01]  /*d320*/  IMAD.U32 R45, R29, 0x10000, RZ ;  /* 0x000100001d2d7824 */ /* 0x000fe200078e00ff */
[C---:B------:R-:W-:Y:S01]  /*d330*/  LOP3.LUT R4, R27.reuse, 0xffff0000, RZ, 0xc0, !PT ;  /* 0xffff00001b047812 */ /* 0x040fe200078ec0ff */
[----:B------:R-:W-:-:S02]  /*d340*/  IMAD.U32 R5, R27, 0x10000, RZ ;  /* 0x000100001b057824 */ /* 0x000fc400078e00ff */
        /* <DEDUP_REMOVED lines=15> */
.L_x_589:
[----:B------:R-:W-:Y:S05]  /*d440*/  BSYNC B2 ;  /* 0x0000000000027941 */ /* 0x000fea0003800000 */
.L_x_588:
[----:B------:R-:W-:Y:S04]  /*d450*/  BSSY B2, `(.L_x_590) ;  /* 0x0000028000027945 */ /* 0x000fe80003800000 */
[----:B------:R-:W-:Y:S05]  /*d460*/  @P3 BRA `(.L_x_591) ;  /* 0x0000000000983947 */ /* 0x000fea0003800000 */
[----:B012---:R-:W0:Y:S01]  /*d470*/  LDS.128 R4, [R0+0x4000] ;  /* 0x0040000000047984 */ /* 0x007e220000000c00 */
        /* <DEDUP_REMOVED lines=37> */
.L_x_591:
[----:B------:R-:W-:Y:S05]  /*d6d0*/  BSYNC B2 ;  /* 0x0000000000027941 */ /* 0x000fea0003800000 */
.L_x_590:
[----:B------:R-:W-:Y:S04]  /*d6e0*/  BSSY B2, `(.L_x_592) ;  /* 0x0000028000027945 */ /* 0x000fe80003800000 */
[----:B------:R-:W-:Y:S05]  /*d6f0*/  @P4 BRA `(.L_x_593) ;  /* 0x0000000000984947 */ /* 0x000fea0003800000 */
[----:B0123--:R-:W0:Y:S01]  /*d700*/  LDS.128 R4, [R3+0x1a400] ;  /* 0x01a4000003047984 */ /* 0x00fe220000000c00 */
[C---:B------:R-:W-:Y:S01]  /*d710*/  IMAD.U32 R47, R14.reuse, 0x10000, RZ ;  /* 0x000100000e2f7824 */ /* 0x040fe200078e00ff */
[----:B------:R-:W-:Y:S01]  /*d720*/  LOP3.LUT R46, R14, 0xffff0000, RZ, 0xc0, !PT ;  /* 0xffff00000e2e7812 */ /* 0x000fe200078ec0ff */
[C---:B------:R-:W-:Y:S01]  /*d730*/  IMAD.U32 R45, R12.reuse, 0x10000, RZ ;  /* 0x000100000c2d7824 */ /* 0x040fe200078e00ff */
[----:B------:R-:W-:Y:S01]  /*d740*/  LOP3.LUT R44, R12, 0xffff0000, RZ, 0xc0, !PT ;  /* 0xffff00000c2c7812 */ /* 0x000fe200078ec0ff */
[C---:B0-----:R-:W-:Y:S01]  /*d750*/  IMAD.U32 R40, R4.reuse, 0x10000, RZ ;  /* 0x0001000004287824 */ /* 0x041fe200078e00ff */
[----:B------:R-:W-:Y:S01]  /*d760*/  LOP3.LUT R4, R4, 0xffff0000, RZ, 0xc0, !PT ;  /* 0xffff000004047812 */ /* 0x000fe200078ec0ff */
[----:B------:R-:W-:Y:S01]  /*d770*/  IMAD.U32 R42, R6, 0x10000, RZ ;  /* 0x00010000062a7824 */ /* 0x000fe200078e00ff */
[----:B------:R-:W-:Y:S01]  /*d780*/  SHF.L.U32 R41, R5, 0x10, RZ ;  /* 0x0000001005297819 */ /* 0x000fe200000006ff */
[----:B------:R-:W-:Y:S01]  /*d790*/  IMAD.U32 R43, R7, 0x10000, RZ ;  /* 0x00010000072b7824 */ /* 0x000fe200078e00ff */
[----:B------:R-:W-:Y:S01]  /*d7a0*/  LOP3.LUT R5, R5, 0xffff0000, RZ, 0xc0, !PT ;  /* 0xffff000005057812 */ /* 0x000fe200078ec0ff */
[C---:B------:R-:W-:Y:S01]  /*d7b0*/  FMUL.FTZ R49, R4.reuse, R47 ;  /* 0x0000002f04317220 */ /* 0x040fe20000410000 */
[----:B------:R-:W-:Y:S01]  /*d7c0*/  FMUL.FTZ R4, R4, R45 ;  /* 0x0000002d04047220 */ /* 0x000fe20000410000 */
[----:B------:R-:W-:-:S02]  /*d7d0*/  LOP3.LUT R6, R6, 0xffff0000, RZ, 0xc0, !PT ;  /* 0xffff000006067812 */ /* 0x000fc400078ec0ff */
        /* <DEDUP_REMOVED lines=24> */
.L_x_593:
[----:B------:R-:W-:Y:S05]  /*d960*/  BSYNC B2 ;  /* 0x0000000000027941 */ /* 0x000fea0003800000 */
.L_x_592:
[----:B------:R-:W-:Y:S05]  /*d970*/  @P5 BRA `(.L_x_583) ;  /* 0x0000000000985947 */ /* 0x000fea0003800000 */
[----:B01234-:R-:W0:Y:S01]  /*d980*/  LDS.128 R4, [R0+0x8000] ;  /* 0x0080000000047984 */ /* 0x01fe220000000c00 */
        /* <DEDUP_REMOVED lines=37> */
.L_x_583:
[----:B------:R-:W-:Y:S05]  /*dbe0*/  BSYNC B1 ;  /* 0x0000000000017941 */ /* 0x000fea0003800000 */
.L_x_582:
[----:B01234-:R-:W-:-:S05]  /*dbf0*/  VIADD R4, R202, 0x40 ;  /* 0x00000040ca047836 */ /* 0x01ffca0000000000 */
[----:B------:R-:W-:-:S13]  /*dc00*/  ISETP.GE.AND P0, PT, R4, R39, PT ;  /* 0x000000270400720c */ /* 0x000fda0003f06270 */
[----:B------:R-:W-:Y:S05]  /*dc10*/  @P0 BRA `(.L_x_594) ;  /* 0x0000003c00880947 */ /* 0x000fea0003800000 */
        /* <DEDUP_REMOVED lines=13> */
[----:B------:R-:W-:Y:S02]  /*dcf0*/  LOP3.LUT R46, R34, 0xffff0000, RZ, 0xc0, !PT ;  /* 0xffff0000222e7812 */ /* 0x000fe400078ec0ff */
[----:B------:R-:W-:Y:S01]  /*dd00*/  LOP3.LUT R47, R38, 0xffff0000, RZ, 0xc0, !PT ;  /* 0xffff0000262f7812 */ /* 0x000fe200078ec0ff */
[C---:B0-----:R-:W-:Y:S01]  /*dd10*/  IMAD.U32 R39, R4.reuse, 0x10000, RZ ;  /* 0x0001000004277824 */ /* 0x041fe200078e00ff */
[----:B------:R-:W-:Y:S01]  /*dd20*/  LOP3.LUT R4, R4, 0xffff0000, RZ, 0xc0, !PT ;  /* 0xffff000004047812 */ /* 0x000fe200078ec0ff */
[C---:B------:R-:W-:Y:S01]  /*dd30*/  IMAD.U32 R34, R6.reuse, 0x10000, RZ ;  /* 0x0001000006227824 */ /* 0x040fe200078e00ff */
[----:B------:R-:W-:Y:S01]  /*dd40*/  SHF.L.U32 R40, R5, 0x10, RZ ;  /* 0x0000001005287819 */ /* 0x000fe200000006ff */
[----:B------:R-:W-:Y:S01]  /*dd50*/  IMAD.U32 R37, R7, 0x10000, RZ ;  /* 0x0001000007257824 */ /* 0x000fe200078e00ff */
[----:B------:R-:W-:Y:S01]  /*dd60*/  LOP3.LUT R5, R5, 0xffff0000, RZ, 0xc0, !PT ;  /* 0xffff000005057812 */ /* 0x000fe200078ec0ff */
[-C--:B------:R-:W-:Y:S01]  /*dd70*/  FMUL.FTZ R42, R45, R4.reuse ;  /* 0x000000042d2a7220 */ /* 0x080fe20000410000 */
[----:B------:R-:W-:Y:S01]  /*dd80*/  FMUL.FTZ R44, R43, R4 ;  /* 0x000000042b2c7220 */ /* 0x000fe20000410000 */
[----:B------:R-:W-:-:S02]  /*dd90*/  LOP3.LUT R6, R6, 0xffff0000, RZ, 0xc0, !PT ;  /* 0xffff000006067812 */ /* 0x000fc400078ec0ff */
[----:B------:R-:W-:Y:S01]  /*dda0*/  FMUL.FTZ R41, R48, R5 ;  /* 0x0000000530297220 */ /* 0x000fe20000410000 */
[-C--:B------:R-:W-:Y:S01]  /*ddb0*/  FFMA.FTZ R4, R43, R39.reuse, -R42 ;  /* 0x000000272b047223 */ /* 0x080fe2000001082a */
[----:B------:R-:W-:Y:S01]  /*ddc0*/  FFMA.FTZ R39, R45, R39, R44 ;  /* 0x000000272d277223 */ /* 0x000fe2000001002c */
[C---:B------:R-:W-:Y:S01]  /*ddd0*/  FMUL.FTZ R43, R46.reuse, R5 ;  /* 0x000000052e2b7220 */ /* 0x040fe20000410000 */
[----:B------:R-:W-:Y:S01]  /*dde0*/  LOP3.LUT R7, R7, 0xffff0000, RZ, 0xc0, !PT ;  /* 0xffff000007077812 */ /* 0x000fe200078ec0ff */
[-C--:B------:R-:W-:Y:S01]  /*ddf0*/  FFMA.FTZ R5, R46, R40.reuse, -R41 ;  /* 0x000000282e057223 */ /* 0x080fe20000010829 */
[C---:B------:R-:W-:Y:S01]  /*de00*/  LOP3.LUT R45, R35.reuse, 0xffff0000, RZ, 0xc0, !PT ;  /* 0xffff0000232d7812 */ /* 0x040fe200078ec0ff */
[----:B------:R-:W-:Y:S02]  /*de10*/  IMAD.U32 R46, R38, 0x10000, RZ ;  /* 0x00010000262e7824 */ /* 0x000fe400078e00ff */
[----:B------:R-:W-:Y:S01]  /*de20*/  FFMA.FTZ R40, R48, R40, R43 ;  /* 0x0000002830287223 */ /* 0x000fe2000001002b */
[----:B------:R-:W-:-:S02]  /*de30*/  IMAD.U32 R44, R35, 0x10000, RZ ;  /* 0x00010000232c7824 */ /* 0x000fc400078e00ff */
[-C--:B------:R-:W-:Y:S01]  /*de40*/  FMUL.FTZ R38, R47, R7.reuse ;  /* 0x000000072f267220 */ /* 0x080fe20000410000 */
[-C--:B------:R-:W-:Y:S01]  /*de50*/  FMUL.FTZ R35, R46, R6.reuse ;  /* 0x000000062e237220 */ /* 0x080fe20000410000 */
[C---:B------:R-:W-:Y:S01]  /*de60*/  FMUL.FTZ R42, R45.reuse, R7 ;  /* 0x000000072d2a7220 */ /* 0x040fe20000410000 */
[C---:B------:R-:W-:Y:S01]  /*de70*/  FMUL.FTZ R41, R44.reuse, R6 ;  /* 0x000000062c297220 */ /* 0x040fe20000410000 */
[-C--:B------:R-:W-:Y:S01]  /*de80*/  FFMA.FTZ R7, R45, R37.reuse, -R38 ;  /* 0x000000252d077223 */ /* 0x080fe20000010826 */
[-C--:B------:R-:W-:Y:S01]  /*de90*/  FFMA.FTZ R6, R44, R34.reuse, -R35 ;  /* 0x000000222c067223 */ /* 0x080fe20000010823 */
[----:B------:R-:W-:Y:S01]  /*dea0*/  FFMA.FTZ R42, R47, R37, R42 ;  /* 0x000000252f2a7223 */ /* 0x000fe2000001002a */
[----:B------:R-:W-:Y:S01]  /*deb0*/  FFMA.FTZ R41, R46, R34, R41 ;  /* 0x000000222e297223 */ /* 0x000fe20000010029 */
[----:B------:R-:W-:Y:S02]  /*dec0*/  F2FP.BF16.F32.PACK_AB R4, R39, R4 ;  /* 0x000000042704723e */ /* 0x000fe400000010ff */
[----:B------:R-:W-:-:S02]  /*ded0*/  F2FP.BF16.F32.PACK_AB R5, R40, R5 ;  /* 0x000000052805723e */ /* 0x000fc400000010ff */
[----:B------:R-:W-:Y:S02]  /*dee0*/  F2FP.BF16.F32.PACK_AB R6, R41, R6 ;  /* 0x000000062906723e */ /* 0x000fe400000010ff */
[----:B------:R-:W-:-:S05]  /*def0*/  F2FP.BF16.F32.PACK_AB R7, R42, R7 ;  /* 0x000000072a07723e */ /* 0x000fca00000010ff */
[----:B------:R0:W-:Y:S02]  /*df00*/  STS.128 [R3+0x14400], R4 ;  /* 0x0144000403007388 */ /* 0x0001e40000000c00 */
.L_x_596:
[----:B------:R-:W-:Y:S05]  /*df10*/  BSYNC B1 ;  /* 0x0000000000017941 */ /* 0x000fea0003800000 */
.L_x_595:
[----:B------:R-:W-:Y:S04]  /*df20*/  BSSY B1, `(.L_x_597) ;  /* 0x0000028000017945 */ /* 0x000fe80003800000 */
[----:B------:R-:W-:Y:S05]  /*df30*/  @P1 BRA `(.L_x_598) ;  /* 0x0000000000981947 */ /* 0x000fea0003800000 */
[----:B0-----:R-:W0:Y:S01]  /*df40*/  LDS.128 R4, [R0+0x2000] ;  /* 0x0020000000047984 */ /* 0x001e220000000c00 */
[----:B------:R-:W-:Y:S01]  /*df50*/  IMAD.U32 R40, R30, 0x10000, RZ ;  /* 0x000100001e287824 */ /* 0x000fe200078e00ff */
[C---:B------:R-:W-:Y:S01]  /*df60*/  LOP3.LUT R43, R32.reuse, 0xffff0000, RZ, 0xc0, !PT ;  /* 0xffff0000202b7812 */ /* 0x040fe200078ec0ff */
[----:B------:R-:W-:Y:S01]  /*df70*/  IMAD.U32 R42, R32, 0x10000, RZ ;  /* 0x00010000202a7824 */ /* 0x000fe200078e00ff */
[----:B------:R-:W-:Y:S02]  /*df80*/  LOP3.LUT R41, R30, 0xffff0000, RZ, 0xc0, !PT ;  /* 0xffff00001e297812 */ /* 0x000fe400078ec0ff */
[----:B------:R-:W-:Y:S01]  /*df90*/  LOP3.LUT R44, R33, 0xffff0000, RZ, 0xc0, !PT ;  /* 0xffff0000212c7812 */ /* 0x000fe200078ec0ff */
[C---:B0-----:R-:W-:Y:S01]  /*dfa0*/  IMAD.U32 R34, R4.reuse, 0x10000, RZ ;  /* 0x0001000004227824 */ /* 0x041fe200078e00ff */
[----:B------:R-:W-:Y:S01]  /*dfb0*/  LOP3.LUT R4, R4, 0xffff0000, RZ, 0xc0, !PT ;  /* 0xffff000004047812 */ /* 0x000fe200078ec0ff */
[C---:B------:R-:W-:Y:S01]  /*dfc0*/  IMAD.U32 R35, R5.reuse, 0x10000, RZ ;  /* 0x0001000005237824 */ /* 0x040fe200078e00ff */
[----:B------:R-:W-:Y:S01]  /*dfd0*/  LOP3.LUT R5, R5, 0xffff0000, RZ, 0xc0, !PT ;  /* 0xffff000005057812 */ /* 0x000fe200078ec0ff */
[C---:B------:R-:W-:Y:S01]  /*dfe0*/  IMAD.U32 R32, R7.reuse, 0x10000, RZ ;  /* 0x0001000007207824 */ /* 0x040fe200078e00ff */
[----:B------:R-:W-:Y:S01]  /*dff0*/  LOP3.LUT R7, R7, 0xffff0000, RZ, 0xc0, !PT ;  /* 0xffff000007077812 */ /* 0x000fe200078ec0ff */
[-C--:B------:R-:W-:Y:S01]  /*e000*/  FMUL.FTZ R37, R42, R4.reuse ;  /* 0x000000042a257220 */ /* 0x080fe20000410000 */
[----:B------:R-:W-:Y:S01]  /*e010*/  FMUL.FTZ R39, R40, R4 ;  /* 0x0000000428277220 */ /* 0x000fe20000410000 */
[----:B------:R-:W-:Y:S01]  /*e020*/  FMUL.FTZ R38, R43, R5 ;  /* 0x000000052b267220 */ /* 0x000fe20000410000 */
[----:B------:R-:W-:-:S02]  /*e030*/  IMAD.U32 R30, R6, 0x10000, RZ ;  /* 0x00010000061e7824 */ /* 0x000fc400078e00ff */
[-C--:B------:R-:W-:Y:S01]  /*e040*/  FFMA.FTZ R4, R40, R34.reuse, -R37 ;  /* 0x0000002228047223 */ /* 0x080fe20000010825 */
[----:B------:R-:W-:Y:S01]  /*e050*/  FFMA.FTZ R39, R42, R34, R39 ;  /* 0x000000222a277223 */ /* 0x000fe20000010027 */
[C---:B------:R-:W-:Y:S01]  /*e060*/  FMUL.FTZ R34, R41.reuse, R5 ;  /* 0x0000000529227220 */ /* 0x040fe20000410000 */
[----:B------:R-:W-:Y:S01]  /*e070*/  LOP3.LUT R6, R6, 0xffff0000, RZ, 0xc0, !PT ;  /* 0xffff000006067812 */ /* 0x000fe200078ec0ff */
[-C--:B------:R-:W-:Y:S01]  /*e080*/  FFMA.FTZ R5, R41, R35.reuse, -R38 ;  /* 0x0000002329057223 */ /* 0x080fe20000010826 */
[----:B------:R-:W-:Y:S01]  /*e090*/  LOP3.LUT R40, R31, 0xffff0000, RZ, 0xc0, !PT ;  /* 0xffff00001f287812 */ /* 0x000fe200078ec0ff */
[----:B------:R-:W-:Y:S02]  /*e0a0*/  IMAD.U32 R42, R33, 0x10000, RZ ;  /* 0x00010000212a7824 */ /* 0x000fe400078e00ff */
[----:B------:R-:W-:Y:S01]  /*e0b0*/  FFMA.FTZ R34, R43, R35, R34 ;  /* 0x000000232b227223 */ /* 0x000fe20000010022 */
[----:B------:R-:W-:Y:S02]  /*e0c0*/  IMAD.U32 R38, R31, 0x10000, RZ ;  /* 0x000100001f267824 */ /* 0x000fe400078e00ff */
[-C--:B------:R-:W-:Y:S01]  /*e0d0*/  FMUL.FTZ R35, R44, R7.reuse ;  /* 0x000000072c237220 */ /* 0x080fe20000410000 */
[-C--:B------:R-:W-:Y:S01]  /*e0e0*/  FMUL.FTZ R31, R42, R6.reuse ;  /* 0x000000062a1f7220 */ /* 0x080fe20000410000 */
        /* <DEDUP_REMOVED lines=9> */
[----:B------:R-:W-:-:S05]  /*e180*/  F2FP.BF16.F32.PACK_AB R7, R32, R7 ;  /* 0x000000072007723e */ /* 0x000fca00000010ff */
[----:B------:R1:W-:Y:S02]  /*e190*/  STS.128 [R0+0x2000], R4 ;  /* 0x0020000400007388 */ /* 0x0003e40000000c00 */
.L_x_598:
[----:B------:R-:W-:Y:S05]  /*e1a0*/  BSYNC B1 ;  /* 0x0000000000017941 */ /* 0x000fea0003800000 */
.L_x_597:
[----:B------:R-:W-:Y:S04]  /*e1b0*/  BSSY B1, `(.L_x_599) ;  /* 0x0000028000017945 */ /* 0x000fe80003800000 */
[----:B------:R-:W-:Y:S05]  /*e1c0*/  @P2 BRA `(.L_x_600) ;  /* 0x0000000000982947 */ /* 0x000fea0003800000 */
[----:B01----:R-:W0:Y:S01]  /*e1d0*/  LDS.128 R4, [R3+0x18400] ;  /* 0x0184000003047984 */ /* 0x003e220000000c00 */
[----:B------:R-:W-:Y:S01]  /*e1e0*/  SHF.L.U32 R34, R26, 0x10, RZ ;  /* 0x000000101a227819 */ /* 0x000fe200000006ff */
[C---:B------:R-:W-:Y:S01]  /*e1f0*/  IMAD.U32 R38, R28.reuse, 0x10000, RZ ;  /* 0x000100001c267824 */ /* 0x040fe200078e00ff */
[----:B------:R-:W-:Y:S02]  /*e200*/  LOP3.LUT R39, R28, 0xffff0000, RZ, 0xc0, !PT ;  /* 0xffff00001c277812 */ /* 0x000fe400078ec0ff */
        /* <DEDUP_REMOVED lines=34> */
.L_x_600:
[----:B------:R-:W-:Y:S05]  /*e430*/  BSYNC B1 ;  /* 0x0000000000017941 */ /* 0x000fea0003800000 */
.L_x_599:
[----:B------:R-:W-:Y:S04]  /*e440*/  BSSY B1, `(.L_x_601) ;  /* 0x0000028000017945 */ /* 0x000fe80003800000 */
[----:B------:R-:W-:Y:S05]  /*e450*/  @P3 BRA `(.L_x_602) ;  /* 0x0000000000983947 */ /* 0x000fea0003800000 */
[----:B012---:R-:W0:Y:S01]  /*e460*/  LDS.128 R4, [R0+0x6000] ;  /* 0x0060000000047984 */ /* 0x007e220000000c00 */
        /* <DEDUP_REMOVED lines=37> */
.L_x_602:
[----:B------:R-:W-:Y:S05]  /*e6c0*/  BSYNC B1 ;  /* 0x0000000000017941 */ /* 0x000fea0003800000 */
.L_x_601:
[----:B------:R-:W-:Y:S04]  /*e6d0*/  BSSY B1, `(.L_x_603) ;  /* 0x0000028000017945 */ /* 0x000fe80003800000 */
[----:B------:R-:W-:Y:S05]  /*e6e0*/  @P4 BRA `(.L_x_604) ;  /* 0x0000000000984947 */ /* 0x000fea0003800000 */
[----:B0123--:R-:W0:Y:S01]  /*e6f0*/  LDS.128 R4, [R3+0x1c400] ;  /* 0x01c4000003047984 */ /* 0x00fe220000000c00 */
[----:B------:R-:W-:Y:S01]  /*e700*/  SHF.L.U32 R28, R14, 0x10, RZ ;  /* 0x000000100e1c7819 */ /* 0x000fe200000006ff */
[----:B------:R-:W-:Y:S01]  /*e710*/  IMAD.U32 R26, R12, 0x10000, RZ ;  /* 0x000100000c1a7824 */ /* 0x000fe200078e00ff */
        /* <DEDUP_REMOVED lines=35> */
.L_x_604:
[----:B------:R-:W-:Y:S05]  /*e950*/  BSYNC B1 ;  /* 0x0000000000017941 */ /* 0x000fea0003800000 */
.L_x_603:
[----:B------:R-:W-:Y:S05]  /*e960*/  @P5 BRA `(.L_x_594) ;  /* 0x0000003000345947 */ /* 0x000fea0003800000 */
[----:B01234-:R-:W0:Y:S01]  /*e970*/  LDS.128 R4, [R0+0xa000] ;  /* 0x00a0000000047984 */ /* 0x01fe220000000c00 */
        /* <DEDUP_REMOVED lines=17> */
[----:B------:R-:W-:Y:S01]  /*ea90*/  FMUL.FTZ R15, R24, R5 ;  /* 0x00000005180f7220 */ /* 0x000fe20000410000 */
        /* <DEDUP_REMOVED lines=18> */
[----:B------:R0:W-:Y:S01]  /*ebc0*/  STS.128 [R0+0xa000], R4 ;  /* 0x00a0000400007388 */ /* 0x0001e20000000c00 */
[----:B------:R-:W-:Y:S05]  /*ebd0*/  BRA `(.L_x_594) ;  /* 0x0000002c00987947 */ /* 0x000fea0003800000 */
.L_x_576:
[----:B------:R-:W-:-:S03]  /*ebe0*/  UMOV UR4, 0xffffffff ;  /* 0xffffffff00047882 */ /* 0x000fc60000000000 */
[----:B------:R-:W-:Y:S05]  /*ebf0*/  BRA.DIV UR4, `(.L_x_605) ;  /* 0x00000152044c7947 */ /* 0x000fea000b800000 */
[----:B------:R0:W1:Y:S04]  /*ec00*/  SHFL.IDX PT, R3, R25, RZ, 0x1c1f ;  /* 0x001c1fff19037589 */ /* 0x00006800000e0000 */
[----:B------:R0:W2:Y:S04]  /*ec10*/  SHFL.IDX PT, R0, R24, RZ, 0x1c1f ;  /* 0x001c1fff18007589 */ /* 0x0000a800000e0000 */
[----:B------:R0:W3:Y:S04]  /*ec20*/  SHFL.IDX PT, R39, R35, RZ, 0x1c1f ;  /* 0x001c1fff23277589 */ /* 0x0000e800000e0000 */
[----:B------:R-:W4:Y:S02]  /*ec30*/  SHFL.IDX PT, R40, R40, RZ, 0x1c1f ;  /* 0x001c1fff28287589 */ /* 0x000f2400000e0000 */
.L_x_833:
[----:B------:R-:W-:Y:S01]  /*ec40*/  ULDC UR4, c[0x0][0x448] ;  /* 0x0001120000047ab9 */ /* 0x000fe20000000800 */
[----:B------:R-:W-:Y:S01]  /*ec50*/  BSSY B1, `(.L_x_606) ;  /* 0x0000037000017945 */ /* 0x000fe20003800000 */
[----:B------:R-:W-:Y:S01]  /*ec60*/  IMAD R43, R139, UR4, RZ ;  /* 0x000000048b2b7c24 */ /* 0x000fe2000f8e02ff */
[----:B------:R-:W-:Y:S02]  /*ec70*/  CS2R R4, SRZ ;  /* 0x0000000000047805 */ /* 0x000fe4000001ff00 */
[----:B------:R-:W-:Y:S02]  /*ec80*/  CS2R R8, SRZ ;  /* 0x0000000000087805 */ /* 0x000fe4000001ff00 */
[----:B------:R-:W-:Y:S02]  /*ec90*/  CS2R R10, SRZ ;  /* 0x00000000000a7805 */ /* 0x000fe4000001ff00 */
[----:B------:R-:W-:Y:S02]  /*eca0*/  CS2R R12, SRZ ;  /* 0x00000000000c7805 */ /* 0x000fe4000001ff00 */
[----:B------:R-:W-:Y:S01]  /*ecb0*/  ISETP.GE.AND P0, PT, R6, R43, PT ;  /* 0x0000002b0600720c */ /* 0x000fe20003f06270 */
[----:B------:R-:W-:Y:S01]  /*ecc0*/  IMAD R43, R137, -0x80, R43 ;  /* 0xffffff80892b7824 */ /* 0x000fe200078e022b */
[----:B------:R-:W-:-:S02]  /*ecd0*/  CS2R R6, SRZ ;  /* 0x0000000000067805 */ /* 0x000fc4000001ff00 */
[----:B------:R-:W-:Y:S02]  /*ece0*/  CS2R R14, SRZ ;  /* 0x00000000000e7805 */ /* 0x000fe4000001ff00 */
[----:B0-----:R-:W-:Y:S02]  /*ecf0*/  CS2R R24, SRZ ;  /* 0x0000000000187805 */ /* 0x001fe4000001ff00 */
[----:B------:R-:W-:Y:S02]  /*ed00*/  CS2R R26, SRZ ;  /* 0x00000000001a7805 */ /* 0x000fe4000001ff00 */
[----:B------:R-:W-:Y:S02]  /*ed10*/  CS2R R28, SRZ ;  /* 0x00000000001c7805 */ /* 0x000fe4000001ff00 */
[----:B------:R-:W-:Y:S02]  /*ed20*/  CS2R R30, SRZ ;  /* 0x00000000001e7805 */ /* 0x000fe4000001ff00 */
[----:B------:R-:W-:-:S02]  /*ed30*/  CS2R R32, SRZ ;  /* 0x0000000000207805 */ /* 0x000fc4000001ff00 */
[----:B------:R-:W-:Y:S01]  /*ed40*/  CS2R R34, SRZ ;  /* 0x0000000000227805 */ /* 0x000fe2000001ff00 */
[----:B------:R-:W-:Y:S06]  /*ed50*/  @P0 BRA `(.L_x_607) ;  /* 0x0000000000980947 */ /* 0x000fec0003800000 */
[----:B------:R-:W-:Y:S01]  /*ed60*/  ULDC UR4, c[0x0][0x3f4] ;  /* 0x0000fd0000047ab9 */ /* 0x000fe20000000800 */
[----:B--2---:R-:W-:Y:S01]  /*ed70*/  IMAD.MOV.U32 R6, RZ, RZ, R0 ;  /* 0x000000ffff067224 */ /* 0x004fe200078e0000 */
[----:B------:R-:W-:Y:S01]  /*ed80*/  ISETP.GE.AND P2, PT, R16, UR4, PT ;  /* 0x0000000410007c0c */ /* 0x000fe2000bf46270 */
[----:B-1----:R-:W-:Y:S01]  /*ed90*/  IMAD.MOV.U32 R7, RZ, RZ, R3 ;  /* 0x000000ffff077224 */ /* 0x002fe200078e0003 */
[----:B------:R-:W-:Y:S01]  /*eda0*/  ISETP.GE.AND P3, PT, R193, UR4, PT ;  /* 0x00000004c1007c0c */ /* 0x000fe2000bf66270 */
[----:B----4-:R-:W-:Y:S01]  /*edb0*/  IMAD.MOV.U32 R8, RZ, RZ, R40 ;  /* 0x000000ffff087224 */ /* 0x010fe200078e0028 */
[----:B------:R-:W-:Y:S01]  /*edc0*/  ISETP.GE.AND P4, PT, R192, UR4, PT ;  /* 0x00000004c0007c0c */ /* 0x000fe2000bf86270 */
[----:B---3--:R-:W-:Y:S01]  /*edd0*/  IMAD.MOV.U32 R9, RZ, RZ, R39 ;  /* 0x000000ffff097224 */ /* 0x008fe200078e0027 */
[----:B------:R-:W-:Y:S02]  /*ede0*/  CS2R R28, SRZ ;  /* 0x00000000001c7805 */ /* 0x000fe4000001ff00 */
[----:B------:R-:W-:-:S02]  /*edf0*/  CS2R R30, SRZ ;  /* 0x00000000001e7805 */ /* 0x000fc4000001ff00 */
[----:B------:R-:W-:Y:S02]  /*ee00*/  CS2R R10, SRZ ;  /* 0x00000000000a7805 */ /* 0x000fe4000001ff00 */
[----:B------:R-:W-:Y:S02]  /*ee10*/  CS2R R32, SRZ ;  /* 0x0000000000207805 */ /* 0x000fe4000001ff00 */
[----:B------:R-:W-:Y:S01]  /*ee20*/  CS2R R34, SRZ ;  /* 0x0000000000227805 */ /* 0x000fe2000001ff00 */
[----:B------:R-:W-:Y:S02]  /*ee30*/  @!P2 IMAD.SHL.U32 R5, R16, 0x2, RZ ;  /* 0x000000021005a824 */ /* 0x000fe400078e00ff */
[----:B------:R-:W-:Y:S01]  /*ee40*/  @!P3 IMAD.SHL.U32 R13, R197, 0x8, RZ ;  /* 0x00000008c50db824 */ /* 0x000fe200078e00ff */
[----:B------:R-:W-:Y:S02]  /*ee50*/  @!P4 SHF.L.U32 R41, R198, 0x3, RZ ;  /* 0x00000003c629c819 */ /* 0x000fe400000006ff */
[----:B------:R-:W-:-:S02]  /*ee60*/  @!P2 IADD3 R20, P0, R0, R5, RZ ;  /* 0x000000050014a210 */ /* 0x000fc40007f1e0ff */
[----:B------:R-:W-:Y:S01]  /*ee70*/  @!P2 IADD3 R38, P1, R40, R5, RZ ;  /* 0x000000052826a210 */ /* 0x000fe20007f3e0ff */
[----:B------:R-:W-:Y:S01]  /*ee80*/  @!P3 IMAD.WIDE R4, R13, 0x2, R6 ;  /* 0x000000020d04b825 */ /* 0x000fe200078e0206 */
[----:B------:R-:W-:-:S03]  /*ee90*/  @!P2 SHF.L.U64.HI R0, R16, 0x1, R17 ;  /* 0x000000011000a819 */ /* 0x000fc60000010211 */
[----:B------:R-:W-:Y:S01]  /*eea0*/  @!P4 IMAD.WIDE R6, R41, 0x2, R6 ;  /* 0x000000022906c825 */ /* 0x000fe200078e0206 */
[----:B------:R0:W5:Y:S03]  /*eeb0*/  @!P3 LD.E.128 R28, desc[UR48][R4.64] ;  /* 0x00000030041cb980 */ /* 0x000166000c101d00 */
[--C-:B------:R-:W-:Y:S01]  /*eec0*/  @!P3 IMAD.WIDE R12, R13, 0x2, R8.reuse ;  /* 0x000000020d0cb825 */ /* 0x100fe200078e0208 */
[----:B------:R1:W5:Y:S03]  /*eed0*/  @!P4 LD.E.128 R32, desc[UR48][R6.64] ;  /* 0x000000300620c980 */ /* 0x000366000c101d00 */
[----:B------:R-:W-:Y:S01]  /*eee0*/  @!P4 IMAD.WIDE R40, R41, 0x2, R8 ;  /* 0x000000022928c825 */ /* 0x000fe200078e0208 */
[----:B------:R-:W-:Y:S02]  /*eef0*/  CS2R R8, SRZ ;  /* 0x0000000000087805 */ /* 0x000fe4000001ff00 */
[----:B------:R-:W-:-:S02]  /*ef00*/  CS2R R14, SRZ ;  /* 0x00000000000e7805 */ /* 0x000fc4000001ff00 */
[----:B------:R-:W-:Y:S02]  /*ef10*/  CS2R R24, SRZ ;  /* 0x0000000000187805 */ /* 0x000fe4000001ff00 */
[----:B------:R-:W-:Y:S02]  /*ef20*/  CS2R R26, SRZ ;  /* 0x00000000001a7805 */ /* 0x000fe4000001ff00 */
[----:B0-----:R-:W-:Y:S01]  /*ef30*/  CS2R R4, SRZ ;  /* 0x0000000000047805 */ /* 0x001fe2000001ff00 */
[--C-:B------:R-:W-:Y:S01]  /*ef40*/  @!P2 IMAD.X R21, R3, 0x1, R0.reuse, P0 ;  /* 0x000000010315a824 */ /* 0x100fe200000e0600 */
[----:B------:R0:W5:Y:S01]  /*ef50*/  @!P3 LD.E.128 R8, desc[UR48][R12.64] ;  /* 0x000000300c08b980 */ /* 0x000162000c101d00 */
[----:B-1----:R-:W-:Y:S01]  /*ef60*/  CS2R R6, SRZ ;  /* 0x0000000000067805 */ /* 0x002fe2000001ff00 */
[----:B------:R-:W-:Y:S02]  /*ef70*/  @!P2 IMAD.X R39, R39, 0x1, R0, P1 ;  /* 0x000000012727a824 */ /* 0x000fe400008e0600 */
[----:B------:R1:W5:Y:S04]  /*ef80*/  @!P2 LD.E.128 R24, desc[UR48][R20.64] ;  /* 0x000000301418a980 */ /* 0x000368000c101d00 */
[----:B------:R1:W5:Y:S01]  /*ef90*/  @!P2 LD.E.128 R4, desc[UR48][R38.64] ;  /* 0x000000302604a980 */ /* 0x000362000c101d00 */
[----:B0-----:R-:W-:-:S06]  /*efa0*/  CS2R R12, SRZ ;  /* 0x00000000000c7805 */ /* 0x001fcc000001ff00 */
[----:B------:R1:W5:Y:S02]  /*efb0*/  @!P4 LD.E.128 R12, desc[UR48][R40.64] ;  /* 0x00000030280cc980 */ /* 0x000364000c101d00 */
.L_x_607:
[----:B------:R-:W-:Y:S05]  /*efc0*/  BSYNC B1 ;  /* 0x0000000000017941 */ /* 0x000fea0003800000 */
.L_x_606:
[C---:B-1----:R-:W-:Y:S01]  /*efd0*/  LEA.HI R20, R229.reuse, R229, RZ, 0x1 ;  /* 0x000000e5e5147211 */ /* 0x042fe200078f08ff */
[--C-:B---3-5:R-:W-:Y:S01]  /*efe0*/  IMAD.MOV.U32 R39, RZ, RZ, R5.reuse ;  /* 0x000000ffff277224 */ /* 0x128fe200078e0005 */
[----:B------:R-:W-:Y:S01]  /*eff0*/  SHF.R.U64 R57, R4, 0x10, R5 ;  /* 0x0000001004397819 */ /* 0x000fe20000001205 */
[----:B--2---:R-:W-:Y:S01]  /*f000*/  IMAD.MOV.U32 R0, RZ, RZ, R24 ;  /* 0x000000ffff007224 */ /* 0x004fe200078e0018 */
[----:B------:R-:W-:Y:S01]  /*f010*/  LOP3.LUT R20, R20, 0xfffffffe, RZ, 0xc0, !PT ;  /* 0xfffffffe14147812 */ /* 0x000fe200078ec0ff */
[----:B------:R-:W-:Y:S01]  /*f020*/  IMAD.MOV.U32 R3, RZ, RZ, R25 ;  /* 0x000000ffff037224 */ /* 0x000fe200078e0019 */
[----:B------:R-:W-:Y:S01]  /*f030*/  SHF.R.U32.HI R54, RZ, 0x10, R5 ;  /* 0x00000010ff367819 */ /* 0x000fe20000011605 */
[----:B------:R-:W-:Y:S01]  /*f040*/  IMAD.MOV.U32 R44, RZ, RZ, R30 ;  /* 0x000000ffff2c7224 */ /* 0x000fe200078e001e */
[----:B------:R-:W-:Y:S01]  /*f050*/  IADD3 R20, R229, -R20, RZ ;  /* 0x80000014e5147210 */ /* 0x000fe20007ffe0ff */
[----:B------:R-:W-:Y:S01]  /*f060*/  IMAD.MOV.U32 R45, RZ, RZ, R31 ;  /* 0x000000ffff2d7224 */ /* 0x000fe200078e001f */
[--C-:B------:R-:W-:Y:S01]  /*f070*/  SHF.R.U64 R69, R24, 0x10, R25.reuse ;  /* 0x0000001018457819 */ /* 0x100fe20000001219 */
[----:B------:R-:W-:Y:S01]  /*f080*/  IMAD.MOV.U32 R24, RZ, RZ, R26 ;  /* 0x000000ffff187224 */ /* 0x000fe200078e001a */
[----:B------:R-:W-:Y:S01]  /*f090*/  SHF.L.U32 R5, R20, 0x1f, RZ ;  /* 0x0000001f14057819 */ /* 0x000fe200000006ff */
[----:B------:R-:W-:Y:S01]  /*f0a0*/  IMAD.MOV.U32 R46, RZ, RZ, R32 ;  /* 0x000000ffff2e7224 */ /* 0x000fe200078e0020 */
[----:B------:R-:W-:Y:S01]  /*f0b0*/  SHF.R.U32.HI R66, RZ, 0x10, R25 ;  /* 0x00000010ff427819 */ /* 0x000fe20000011619 */
[--C-:B------:R-:W-:Y:S01]  /*f0c0*/  IMAD.MOV.U32 R25, RZ, RZ, R27.reuse ;  /* 0x000000ffff197224 */ /* 0x100fe200078e001b */
[----:B------:R-:W0:Y:S01]  /*f0d0*/  SYNCS.PHASECHK.TRANS64.TRYWAIT P0, [R2+URZ+0x30800], R5 ;  /* 0x03080005020075a7 */ /* 0x000e22000800017f */
[--C-:B------:R-:W-:Y:S01]  /*f0e0*/  SHF.R.U64 R67, R26, 0x10, R27.reuse ;  /* 0x000000101a437819 */ /* 0x100fe2000000121b */
[----:B------:R-:W-:Y:S01]  /*f0f0*/  IMAD.MOV.U32 R26, RZ, RZ, R28 ;  /* 0x000000ffff1a7224 */ /* 0x000fe200078e001c */
[----:B------:R-:W-:Y:S01]  /*f100*/  SHF.R.U32.HI R64, RZ, 0x10, R27 ;  /* 0x00000010ff407819 */ /* 0x000fe2000001161b */
[--C-:B------:R-:W-:Y:S01]  /*f110*/  IMAD.MOV.U32 R27, RZ, RZ, R29.reuse ;  /* 0x000000ffff1b7224 */ /* 0x100fe200078e001d */
[----:B------:R-:W-:Y:S01]  /*f120*/  SHF.R.U64 R65, R28, 0x10, R29 ;  /* 0x000000101c417819 */ /* 0x000fe2000000121d */
[----:B------:R-:W-:Y:S01]  /*f130*/  IMAD.MOV.U32 R47, RZ, RZ, R33 ;  /* 0x000000ffff2f7224 */ /* 0x000fe200078e0021 */
[----:B------:R-:W-:Y:S01]  /*f140*/  SHF.R.U32.HI R62, RZ, 0x10, R29 ;  /* 0x00000010ff3e7819 */ /* 0x000fe2000001161d */
[----:B------:R-:W-:Y:S01]  /*f150*/  IMAD.MOV.U32 R48, RZ, RZ, R34 ;  /* 0x000000ffff307224 */ /* 0x000fe200078e0022 */
[----:B------:R-:W-:Y:S01]  /*f160*/  SHF.R.U64 R63, R30, 0x10, R31 ;  /* 0x000000101e3f7819 */ /* 0x000fe2000000121f */
[----:B------:R-:W-:Y:S01]  /*f170*/  IMAD.MOV.U32 R49, RZ, RZ, R35 ;  /* 0x000000ffff317224 */ /* 0x000fe200078e0023 */
[----:B------:R-:W-:Y:S01]  /*f180*/  SHF.R.U32.HI R60, RZ, 0x10, R31 ;  /* 0x00000010ff3c7819 */ /* 0x000fe2000001161f */
[----:B------:R-:W-:Y:S01]  /*f190*/  IMAD.MOV.U32 R38, RZ, RZ, R4 ;  /* 0x000000ffff267224 */ /* 0x000fe200078e0004 */
[----:B------:R-:W-:Y:S01]  /*f1a0*/  SHF.R.U64 R51, R10, 0x10, R11 ;  /* 0x000000100a337819 */ /* 0x000fe2000000120b */
[----:B----4-:R-:W-:Y:S01]  /*f1b0*/  IMAD.MOV.U32 R40, RZ, RZ, R6 ;  /* 0x000000ffff287224 */ /* 0x010fe200078e0006 */
        /* <DEDUP_REMOVED lines=9> */
[----:B------:R-:W-:Y:S01]  /*f250*/  IMAD.MOV.U32 R31, RZ, RZ, R11 ;  /* 0x000000ffff1f7224 */ /* 0x000fe200078e000b */
[----:B------:R-:W-:Y:S01]  /*f260*/  SHF.R.U32.HI R52, RZ, 0x10, R7 ;  /* 0x00000010ff347819 */ /* 0x000fe20000011607 */
[----:B------:R-:W-:Y:S01]  /*f270*/  BSSY B1, `(.L_x_608) ;  /* 0x0000023000017945 */ /* 0x000fe20003800000 */
[--C-:B------:R-:W-:Y:S01]  /*f280*/  SHF.R.U64 R53, R8, 0x10, R9.reuse ;  /* 0x0000001008357819 */ /* 0x100fe20000001209 */
[----:B------:R-:W-:Y:S01]  /*f290*/  IMAD.MOV.U32 R4, RZ, RZ, R12 ;  /* 0x000000ffff047224 */ /* 0x000fe200078e000c */
[----:B------:R-:W-:Y:S01]  /*f2a0*/  SHF.R.U32.HI R50, RZ, 0x10, R9 ;  /* 0x00000010ff327819 */ /* 0x000fe20000011609 */
[----:B------:R-:W-:Y:S01]  /*f2b0*/  IMAD.MOV.U32 R6, RZ, RZ, R13 ;  /* 0x000000ffff067224 */ /* 0x000fe200078e000d */
[----:B------:R-:W-:Y:S01]  /*f2c0*/  SHF.R.U32.HI R10, RZ, 0x10, R11 ;  /* 0x00000010ff0a7819 */ /* 0x000fe2000001160b */
[----:B------:R-:W-:Y:S01]  /*f2d0*/  IMAD.MOV.U32 R20, RZ, RZ, R14 ;  /* 0x000000ffff147224 */ /* 0x000fe200078e000e */
[----:B------:R-:W-:Y:S01]  /*f2e0*/  VIMNMX R43, R43, 0x80, PT ;  /* 0x000000802b2b7848 */ /* 0x000fe20003fe0100 */
[----:B------:R-:W-:Y:S01]  /*f2f0*/  IMAD.MOV.U32 R21, RZ, RZ, R15 ;  /* 0x000000ffff157224 */ /* 0x000fe200078e000f */
[----:B------:R-:W-:-:S02]  /*f300*/  PRMT R34, R24, 0x5410, R67 ;  /* 0x0000541018227816 */ /* 0x000fc40000000043 */
[----:B------:R-:W-:Y:S02]  /*f310*/  PRMT R35, R25, 0x5410, R64 ;  /* 0x0000541019237816 */ /* 0x000fe40000000040 */
[--C-:B------:R-:W-:Y:S02]  /*f320*/  SHF.R.U64 R11, R12, 0x10, R13.reuse ;  /* 0x000000100c0b7819 */ /* 0x100fe4000000120d */
[----:B------:R-:W-:Y:S02]  /*f330*/  SHF.R.U32.HI R9, RZ, 0x10, R13 ;  /* 0x00000010ff097819 */ /* 0x000fe4000001160d */
[----:B------:R-:W-:Y:S02]  /*f340*/  PRMT R32, R0, 0x5410, R69 ;  /* 0x0000541000207816 */ /* 0x000fe40000000045 */
[----:B------:R-:W-:Y:S02]  /*f350*/  PRMT R33, R3, 0x5410, R66 ;  /* 0x0000541003217816 */ /* 0x000fe40000000042 */
        /* <DEDUP_REMOVED lines=11> */
[----:B------:R-:W-:Y:S02]  /*f410*/  ISETP.GE.AND P1, PT, R202, R43, PT ;  /* 0x0000002bca00720c */ /* 0x000fe40003f26270 */
[----:B------:R-:W-:-:S02]  /*f420*/  PRMT R39, R39, 0x5410, R54 ;  /* 0x0000541027277816 */ /* 0x000fc40000000036 */
[----:B------:R-:W-:Y:S02]  /*f430*/  PRMT R40, R40, 0x5410, R55 ;  /* 0x0000541028287816 */ /* 0x000fe40000000037 */
[----:B------:R-:W-:Y:S02]  /*f440*/  PRMT R41, R41, 0x5410, R52 ;  /* 0x0000541029297816 */ /* 0x000fe40000000034 */
[----:B------:R-:W-:Y:S02]  /*f450*/  PRMT R28, R28, 0x5410, R53 ;  /* 0x000054101c1c7816 */ /* 0x000fe40000000035 */
[----:B------:R-:W-:Y:S02]  /*f460*/  PRMT R29, R29, 0x5410, R50 ;  /* 0x000054101d1d7816 */ /* 0x000fe40000000032 */
[----:B------:R-:W-:Y:S02]  /*f470*/  PRMT R30, R30, 0x5410, R51 ;  /* 0x000054101e1e7816 */ /* 0x000fe40000000033 */
[----:B------:R-:W-:Y:S01]  /*f480*/  PRMT R31, R31, 0x5410, R10 ;  /* 0x000054101f1f7816 */ /* 0x000fe2000000000a */
[----:B0-----:R-:W-:Y:S06]  /*f490*/  @!P0 BRA `(.L_x_609) ;  /* 0x0000014800988947 */ /* 0x001fec0003800000 */
.L_x_834:
[----:B------:R-:W-:Y:S05]  /*f4a0*/  BSYNC B1 ;  /* 0x0000000000017941 */ /* 0x000fea0003800000 */
.L_x_608:
[----:B------:R-:W-:Y:S01]  /*f4b0*/  BSSY B1, `(.L_x_610) ;  /* 0x000012e000017945 */ /* 0x000fe20003800000 */
[----:B------:R-:W-:Y:S02]  /*f4c0*/  PRMT R14, R4, 0x5410, R11 ;  /* 0x00005410040e7816 */ /* 0x000fe4000000000b */
[----:B------:R-:W-:Y:S02]  /*f4d0*/  PRMT R15, R6, 0x5410, R9 ;  /* 0x00005410060f7816 */ /* 0x000fe40000000009 */
[----:B------:R-:W-:Y:S02]  /*f4e0*/  PRMT R20, R20, 0x5410, R7 ;  /* 0x0000541014147816 */ /* 0x000fe40000000007 */
[----:B------:R-:W-:Y:S01]  /*f4f0*/  PRMT R21, R21, 0x5410, R8 ;  /* 0x0000541015157816 */ /* 0x000fe20000000008 */
[----:B------:R-:W-:Y:S06]  /*f500*/  @P1 BRA `(.L_x_611) ;  /* 0x0000001000a01947 */ /* 0x000fec0003800000 */
[----:B------:R-:W1:Y:S01]  /*f510*/  LDC R45, c[0x0][0x3f4] ;  /* 0x0000fd00ff2d7b82 */ /* 0x000e620000000800 */
[----:B------:R-:W-:Y:S01]  /*f520*/  BSSY B2, `(.L_x_612) ;  /* 0x0000062000027945 */ /* 0x000fe20003800000 */
[-C--:B-1----:R-:W-:Y:S02]  /*f530*/  ISETP.GE.AND P0, PT, R16, R45.reuse, PT ;  /* 0x0000002d1000720c */ /* 0x082fe40003f06270 */
[-C--:B------:R-:W-:Y:S02]  /*f540*/  ISETP.GE.AND P1, PT, R193, R45.reuse, PT ;  /* 0x0000002dc100720c */ /* 0x080fe40003f26270 */
[----:B------:R-:W-:-:S09]  /*f550*/  ISETP.GE.AND P2, PT, R192, R45, PT ;  /* 0x0000002dc000720c */ /* 0x000fd20003f46270 */
[----:B------:R-:W-:Y:S05]  /*f560*/  @P0 BRA `(.L_x_613) ;  /* 0x0000000400740947 */ /* 0x000fea0003800000 */
[----:B------:R-:W-:Y:S01]  /*f570*/  LEA.HI R4, R42, R37, RZ, 0x2 ;  /* 0x000000252a047211 */ /* 0x000fe200078f10ff */
[----:B------:R-:W-:Y:S01]  /*f580*/  IMAD.U32 R57, R38, 0x10000, RZ ;  /* 0x0001000026397824 */ /* 0x000fe200078e00ff */
[----:B0-----:R-:W-:Y:S01]  /*f590*/  LOP3.LUT R5, R217, 0x38, R16, 0xf8, !PT ;  /* 0x00000038d9057812 */ /* 0x001fe200078ef810 */
[----:B------:R-:W-:Y:S01]  /*f5a0*/  IMAD.U32 R55, R32, 0x10000, RZ ;  /* 0x0001000020377824 */ /* 0x000fe200078e00ff */
[----:B------:R-:W-:Y:S02]  /*f5b0*/  LOP3.LUT R4, R4, 0xfffffffc, RZ, 0xc0, !PT ;  /* 0xfffffffc04047812 */ /* 0x000fe400078ec0ff */
[----:B------:R-:W-:-:S03]  /*f5c0*/  LOP3.LUT R59, R38, 0xffff0000, RZ, 0xc0, !PT ;  /* 0xffff0000263b7812 */ /* 0x000fc600078ec0ff */
[----:B------:R-:W-:-:S05]  /*f5d0*/  IMAD.IADD R4, R37, 0x1, -R4 ;  /* 0x0000000125047824 */ /* 0x000fca00078e0a04 */
[----:B------:R-:W-:Y:S02]  /*f5e0*/  LEA.HI R6, R45, R4, RZ, 0x1d ;  /* 0x000000042d067211 */ /* 0x000fe400078fe8ff */
[----:B------:R-:W-:Y:S02]  /*f5f0*/  LOP3.LUT R4, R5, R218, RZ, 0x3c, !PT ;  /* 0x000000da05047212 */ /* 0x000fe400078e3cff */
[----:B------:R-:W-:Y:S01]  /*f600*/  SHF.R.S32.HI R7, RZ, 0x1f, R6 ;  /* 0x0000001fff077819 */ /* 0x000fe20000011406 */
[----:B------:R-:W-:Y:S02]  /*f610*/  IMAD.SHL.U32 R8, R6, 0x8, RZ ;  /* 0x0000000806087824 */ /* 0x000fe400078e00ff */
[----:B------:R-:W-:Y:S01]  /*f620*/  IMAD.IADD R5, R219, 0x1, R4 ;  /* 0x00000001db057824 */ /* 0x000fe200078e0204 */
[----:B------:R-:W-:Y:S02]  /*f630*/  LEA.HI R6, R7, R6, RZ, 0x3 ;  /* 0x0000000607067211 */ /* 0x000fe400078f18ff */
[----:B------:R-:W-:-:S02]  /*f640*/  LOP3.LUT R7, R217, 0x38, R8, 0xf8, !PT ;  /* 0x00000038d9077812 */ /* 0x000fc400078ef808 */
[----:B------:R-:W-:Y:S01]  /*f650*/  LEA R44, R5, R2, 0x1 ;  /* 0x00000002052c7211 */ /* 0x000fe200078e08ff */
[----:B------:R-:W-:Y:S01]  /*f660*/  IMAD.SHL.U32 R6, R6, 0x400, RZ ;  /* 0x0000040006067824 */ /* 0x000fe200078e00ff */
[----:B------:R-:W-:-:S04]  /*f670*/  LOP3.LUT R7, R7, R218, RZ, 0x3c, !PT ;  /* 0x000000da07077212 */ /* 0x000fc800078e3cff */
[----:B------:R-:W-:-:S04]  /*f680*/  LOP3.LUT R6, R6, 0x7fffe000, RZ, 0xc0, !PT ;  /* 0x7fffe00006067812 */ /* 0x000fc800078ec0ff */
[----:B------:R-:W-:Y:S02]  /*f690*/  IADD3 R9, R7, R6, R219 ;  /* 0x0000000607097210 */ /* 0x000fe40007ffe0db */
[----:B------:R-:W0:Y:S03]  /*f6a0*/  LDS.128 R4, [R44+0x12400] ;  /* 0x012400002c047984 */ /* 0x000e260000000c00 */
[----:B------:R-:W-:-:S05]  /*f6b0*/  IMAD R62, R9, 0x2, R2 ;  /* 0x00000002093e7824 */ /* 0x000fca00078e0202 */
[----:B------:R-:W1:Y:S01]  /*f6c0*/  LDS.128 R8, [R62+0x12400] ;  /* 0x012400003e087984 */ /* 0x000e620000000c00 */
[C---:B0-----:R-:W-:Y:S01]  /*f6d0*/  IMAD.U32 R46, R4.reuse, 0x10000, RZ ;  /* 0x00010000042e7824 */ /* 0x041fe200078e00ff */
[----:B------:R-:W-:Y:S01]  /*f6e0*/  LOP3.LUT R4, R4, 0xffff0000, RZ, 0xc0, !PT ;  /* 0xffff000004047812 */ /* 0x000fe200078ec0ff */
[C---:B------:R-:W-:Y:S01]  /*f6f0*/  IMAD.U32 R47, R5.reuse, 0x10000, RZ ;  /* 0x00010000052f7824 */ /* 0x040fe200078e00ff */
[----:B------:R-:W-:Y:S01]  /*f700*/  LOP3.LUT R5, R5, 0xffff0000, RZ, 0xc0, !PT ;  /* 0xffff000005057812 */ /* 0x000fe200078ec0ff */
[C---:B------:R-:W-:Y:S01]  /*f710*/  IMAD.U32 R48, R6.reuse, 0x10000, RZ ;  /* 0x0001000006307824 */ /* 0x040fe200078e00ff */
[----:B------:R-:W-:Y:S01]  /*f720*/  LOP3.LUT R6, R6, 0xffff0000, RZ, 0xc0, !PT ;  /* 0xffff000006067812 */ /* 0x000fe200078ec0ff */
[C---:B------:R-:W-:Y:S01]  /*f730*/  IMAD.U32 R49, R7.reuse, 0x10000, RZ ;  /* 0x0001000007317824 */ /* 0x040fe200078e00ff */
[----:B------:R-:W-:Y:S01]  /*f740*/  LOP3.LUT R7, R7, 0xffff0000, RZ, 0xc0, !PT ;  /* 0xffff000007077812 */ /* 0x000fe200078ec0ff */
[C---:B-1----:R-:W-:Y:S01]  /*f750*/  IMAD.U32 R50, R8.reuse, 0x10000, RZ ;  /* 0x0001000008327824 */ /* 0x042fe200078e00ff */
[----:B------:R-:W-:Y:S01]  /*f760*/  LOP3.LUT R8, R8, 0xffff0000, RZ, 0xc0, !PT ;  /* 0xffff000008087812 */ /* 0x000fe200078ec0ff */
[C---:B------:R-:W-:Y:S01]  /*f770*/  IMAD.U32 R51, R9.reuse, 0x10000, RZ ;  /* 0x0001000009337824 */ /* 0x040fe200078e00ff */
[----:B------:R-:W-:Y:S01]  /*f780*/  LOP3.LUT R9, R9, 0xffff0000, RZ, 0xc0, !PT ;  /* 0xffff000009097812 */ /* 0x000fe200078ec0ff */
[C---:B------:R-:W-:Y:S01]  /*f790*/  FMUL.FTZ R61, R50.reuse, R57 ;  /* 0x00000039323d7220 */ /* 0x040fe20000410000 */
[----:B------:R-:W-:Y:S01]  /*f7a0*/  FMUL.FTZ R63, R50, R55 ;  /* 0x00000037323f7220 */ /* 0x000fe20000410000 */
[----:B------:R-:W-:Y:S01]  /*f7b0*/  FMUL.FTZ R65, R8, R59 ;  /* 0x0000003b08417220 */ /* 0x000fe20000410000 */
[----:B------:R-:W-:-:S02]  /*f7c0*/  IMAD.U32 R50, R39, 0x10000, RZ ;  /* 0x0001000027327824 */ /* 0x000fc400078e00ff */
[----:B------:R-:W-:Y:S01]  /*f7d0*/  FFMA.FTZ R61, R46, R55, -R61 ;  /* 0x000000372e3d7223 */ /* 0x000fe2000001083d */
[----:B------:R-:W-:Y:S01]  /*f7e0*/  LOP3.LUT R55, R32, 0xffff0000, RZ, 0xc0, !PT ;  /* 0xffff000020377812 */ /* 0x000fe200078ec0ff */
[----:B------:R-:W-:Y:S01]  /*f7f0*/  FFMA.FTZ R63, R46, R57, R63 ;  /* 0x000000392e3f7223 */ /* 0x000fe2000001003f */
[----:B------:R-:W-:Y:S02]  /*f800*/  IMAD.U32 R46, R33, 0x10000, RZ ;  /* 0x00010000212e7824 */ /* 0x000fe400078e00ff */
[----:B------:R-:W-:Y:S02]  /*f810*/  IMAD.U32 R52, R10, 0x10000, RZ ;  /* 0x000100000a347824 */ /* 0x000fe400078e00ff */
[-C--:B------:R-:W-:Y:S01]  /*f820*/  FMUL.FTZ R57, R8, R55.reuse ;  /* 0x0000003708397220 */ /* 0x080fe20000410000 */
[----:B------:R-:W-:Y:S01]  /*f830*/  FFMA.FTZ R54, R4, R55, -R65 ;  /* 0x0000003704367223 */ /* 0x000fe20000010841 */
[----:B------:R-:W-:Y:S01]  /*f840*/  FMUL.FTZ R8, R51, R50 ;  /* 0x0000003233087220 */ /* 0x000fe20000410000 */
[----:B------:R-:W-:-:S02]  /*f850*/  IMAD.U32 R55, R40, 0x10000, RZ ;  /* 0x0001000028377824 */ /* 0x000fc400078e00ff */
[-C--:B------:R-:W-:Y:S01]  /*f860*/  FMUL.FTZ R65, R51, R46.reuse ;  /* 0x0000002e33417220 */ /* 0x080fe20000410000 */
[----:B------:R-:W-:Y:S01]  /*f870*/  FFMA.FTZ R56, R4, R59, R57 ;  /* 0x0000003b04387223 */ /* 0x000fe20000010039 */
[----:B------:R-:W-:Y:S01]  /*f880*/  LOP3.LUT R10, R10, 0xffff0000, RZ, 0xc0, !PT ;  /* 0xffff00000a0a7812 */ /* 0x000fe200078ec0ff */
[C---:B------:R-:W-:Y:S01]  /*f890*/  FFMA.FTZ R58, R47.reuse, R46, -R8 ;  /* 0x0000002e2f3a7223 */ /* 0x040fe20000010808 */
[----:B------:R-:W-:Y:S02]  /*f8a0*/  IMAD.U32 R51, R34, 0x10000, RZ ;  /* 0x0001000022337824 */ /* 0x000fe400078e00ff */
[----:B------:R-:W-:Y:S01]  /*f8b0*/  FFMA.FTZ R65, R47, R50, R65 ;  /* 0x000000322f417223 */ /* 0x000fe20000010041 */
[----:B------:R-:W-:Y:S01]  /*f8c0*/  FMUL.FTZ R59, R52, R55 ;  /* 0x00000037343b7220 */ /* 0x000fe20000410000 */
[----:B------:R-:W-:Y:S01]  /*f8d0*/  LOP3.LUT R57, R40, 0xffff0000, RZ, 0xc0, !PT ;  /* 0xffff000028397812 */ /* 0x000fe200078ec0ff */
[----:B------:R-:W-:Y:S01]  /*f8e0*/  IMAD.U32 R53, R11, 0x10000, RZ ;  /* 0x000100000b357824 */ /* 0x000fe200078e00ff */
[----:B------:R-:W-:Y:S01]  /*f8f0*/  LOP3.LUT R47, R34, 0xffff0000, RZ, 0xc0, !PT ;  /* 0xffff0000222f7812 */ /* 0x000fe200078ec0ff */
[----:B------:R-:W-:-:S02]  /*f900*/  IMAD.U32 R46, R41, 0x10000, RZ ;  /* 0x00010000292e7824 */ /* 0x000fc400078e00ff */
[-C--:B------:R-:W-:Y:S01]  /*f910*/  FMUL.FTZ R67, R52, R51.reuse ;  /* 0x0000003334437220 */ /* 0x080fe20000410000 */
[----:B------:R-:W-:Y:S01]  /*f920*/  FFMA.FTZ R59, R48, R51, -R59 ;  /* 0x00000033303b7223 */ /* 0x000fe2000001083b */
[----:B------:R-:W-:Y:S01]  /*f930*/  SHF.L.U32 R4, R35, 0x10, RZ ;  /* 0x0000001023047819 */ /* 0x000fe200000006ff */
[C---:B------:R-:W-:Y:S01]  /*f940*/  FMUL.FTZ R51, R10.reuse, R57 ;  /* 0x000000390a337220 */ /* 0x040fe20000410000 */
[----:B------:R-:W-:Y:S01]  /*f950*/  FMUL.FTZ R10, R10, R47 ;  /* 0x0000002f0a0a7220 */ /* 0x000fe20000410000 */
[----:B------:R-:W-:Y:S01]  /*f960*/  FMUL.FTZ R8, R53, R46 ;  /* 0x0000002e35087220 */ /* 0x000fe20000410000 */
[----:B------:R-:W-:Y:S01]  /*f970*/  FFMA.FTZ R67, R48, R55, R67 ;  /* 0x0000003730437223 */ /* 0x000fe20000010043 */
[C---:B------:R-:W-:Y:S01]  /*f980*/  FFMA.FTZ R48, R6.reuse, R47, -R51 ;  /* 0x0000002f06307223 */ /* 0x040fe20000010833 */
[----:B------:R-:W-:Y:S01]  /*f990*/  FFMA.FTZ R50, R6, R57, R10 ;  /* 0x0000003906327223 */ /* 0x000fe2000001000a */
[-C--:B------:R-:W-:Y:S01]  /*f9a0*/  FFMA.FTZ R51, R49, R4.reuse, -R8 ;  /* 0x0000000431337223 */ /* 0x080fe20000010808 */
[----:B------:R-:W-:Y:S01]  /*f9b0*/  LOP3.LUT R11, R11, 0xffff0000, RZ, 0xc0, !PT ;  /* 0xffff00000b0b7812 */ /* 0x000fe200078ec0ff */
[----:B------:R-:W-:Y:S01]  /*f9c0*/  FMUL.FTZ R52, R53, R4 ;  /* 0x0000000435347220 */ /* 0x000fe20000410000 */
[----:B------:R-:W-:-:S02]  /*f9d0*/  LOP3.LUT R8, R39, 0xffff0000, RZ, 0xc0, !PT ;  /* 0xffff000027087812 */ /* 0x000fc400078ec0ff */
[----:B------:R-:W-:Y:S01]  /*f9e0*/  LOP3.LUT R10, R41, 0xffff0000, RZ, 0xc0, !PT ;  /* 0xffff0000290a7812 */ /* 0x000fe200078ec0ff */
[----:B------:R-:W-:Y:S01]  /*f9f0*/  FFMA.FTZ R52, R49, R46, R52 ;  /* 0x0000002e31347223 */ /* 0x000fe20000010034 */
[----:B------:R-:W-:Y:S01]  /*fa00*/  LOP3.LUT R4, R33, 0xffff0000, RZ, 0xc0, !PT ;  /* 0xffff000021047812 */ /* 0x000fe200078ec0ff */
[----:B------:R-:W-:Y:S01]  /*fa10*/  FMUL.FTZ R46, R9, R8 ;  /* 0x00000008092e7220 */ /* 0x000fe20000410000 */
[----:B------:R-:W-:Y:S01]  /*fa20*/  LOP3.LUT R6, R35, 0xffff0000, RZ, 0xc0, !PT ;  /* 0xffff000023067812 */ /* 0x000fe200078ec0ff */
[----:B------:R-:W-:Y:S02]  /*fa30*/  FMUL.FTZ R60, R11, R10 ;  /* 0x0000000a0b3c7220 */ /* 0x000fe40000410000 */
[-C--:B------:R-:W-:Y:S01]  /*fa40*/  FMUL.FTZ R47, R9, R4.reuse ;  /* 0x00000004092f7220 */ /* 0x080fe20000410000 */
[----:B------:R-:W-:Y:S01]  /*fa50*/  FFMA.FTZ R9, R5, R4, -R46 ;  /* 0x0000000405097223 */ /* 0x000fe2000001082e */
[-C--:B------:R-:W-:Y:S01]  /*fa60*/  FMUL.FTZ R11, R11, R6.reuse ;  /* 0x000000060b0b7220 */ /* 0x080fe20000410000 */
[----:B------:R-:W-:Y:S01]  /*fa70*/  FFMA.FTZ R60, R7, R6, -R60 ;  /* 0x00000006073c7223 */ /* 0x000fe2000001083c */
[----:B------:R-:W-:Y:S01]  /*fa80*/  FFMA.FTZ R46, R5, R8, R47 ;  /* 0x00000008052e7223 */ /* 0x000fe2000001002f */
[----:B------:R-:W-:Y:S01]  /*fa90*/  F2FP.BF16.F32.PACK_AB R6, R48, R59 ;  /* 0x0000003b3006723e */ /* 0x000fe200000010ff */
[----:B------:R-:W-:Y:S01]  /*faa0*/  FFMA.FTZ R11, R7, R10, R11 ;  /* 0x0000000a070b7223 */ /* 0x000fe2000001000b */
[----:B------:R-:W-:-:S02]  /*fab0*/  F2FP.BF16.F32.PACK_AB R4, R54, R61 ;  /* 0x0000003d3604723e */ /* 0x000fc400000010ff */
[----:B------:R-:W-:Y:S02]  /*fac0*/  F2FP.BF16.F32.PACK_AB R5, R9, R58 ;  /* 0x0000003a0905723e */ /* 0x000fe400000010ff */
[----:B------:R-:W-:Y:S02]  /*fad0*/  F2FP.BF16.F32.PACK_AB R7, R60, R51 ;  /* 0x000000333c07723e */ /* 0x000fe400000010ff */
[----:B------:R-:W-:Y:S02]  /*fae0*/  F2FP.BF16.F32.PACK_AB R10, R50, R67 ;  /* 0x00000043320a723e */ /* 0x000fe400000010ff */
[----:B------:R-:W-:Y:S01]  /*faf0*/  F2FP.BF16.F32.PACK_AB R8, R56, R63 ;  /* 0x0000003f3808723e */ /* 0x000fe200000010ff */
[----:B------:R1:W-:Y:S01]  /*fb00*/  STS.128 [R44+0x12400], R4 ;  /* 0x012400042c007388 */ /* 0x0003e20000000c00 */
[----:B------:R-:W-:Y:S02]  /*fb10*/  F2FP.BF16.F32.PACK_AB R9, R46, R65 ;  /* 0x000000412e09723e */ /* 0x000fe400000010ff */
[----:B------:R-:W-:-:S05]  /*fb20*/  F2FP.BF16.F32.PACK_AB R11, R11, R52 ;  /* 0x000000340b0b723e */ /* 0x000fca00000010ff */
[----:B------:R1:W-:Y:S02]  /*fb30*/  STS.128 [R62+0x12400], R8 ;  /* 0x012400083e007388 */ /* 0x0003e40000000c00 */
.L_x_613:
[----:B------:R-:W-:Y:S05]  /*fb40*/  BSYNC B2 ;  /* 0x0000000000027941 */ /* 0x000fea0003800000 */
.L_x_612:
[----:B------:R-:W-:Y:S04]  /*fb50*/  BSSY B2, `(.L_x_614) ;  /* 0x0000062000027945 */ /* 0x000fe80003800000 */
[----:B------:R-:W-:Y:S05]  /*fb60*/  @P1 BRA `(.L_x_615) ;  /* 0x0000000400801947 */ /* 0x000fea0003800000 */
[----:B-1----:R-:W2:Y:S01]  /*fb70*/  LDL R9, [R1+0x4] ;  /* 0x0000040001097983 */ /* 0x002ea20000100800 */
[----:B------:R-:W-:Y:S01]  /*fb80*/  SHF.R.S32.HI R6, RZ, 0x1f, R193 ;  /* 0x0000001fff067819 */ /* 0x000fe200000114c1 */
[----:B------:R-:W-:Y:S01]  /*fb90*/  IMAD.U32 R57, R28, 0x10000, RZ ;  /* 0x000100001c397824 */ /* 0x000fe200078e00ff */
[----:B------:R-:W-:Y:S01]  /*fba0*/  LEA.HI R4, R45, R197, RZ, 0x1d ;  /* 0x000000c52d047211 */ /* 0x000fe200078fe8ff */
[----:B------:R-:W-:Y:S01]  /*fbb0*/  IMAD.U32 R55, R24, 0x10000, RZ ;  /* 0x0001000018377824 */ /* 0x000fe200078e00ff */
[CC--:B------:R-:W-:Y:S02]  /*fbc0*/  LEA.HI R7, R6.reuse, R193.reuse, RZ, 0x6 ;  /* 0x000000c106077211 */ /* 0x0c0fe400078f30ff */
[----:B------:R-:W-:Y:S02]  /*fbd0*/  LEA.HI R6, R6, R193, RZ, 0x3 ;  /* 0x000000c106067211 */ /* 0x000fe400078f18ff */
[----:B0-----:R-:W-:Y:S01]  /*fbe0*/  SHF.R.S32.HI R5, RZ, 0x1f, R4 ;  /* 0x0000001fff057819 */ /* 0x001fe20000011404 */
[----:B------:R-:W-:Y:S01]  /*fbf0*/  IMAD.SHL.U32 R8, R7, 0x80, RZ ;  /* 0x0000008007087824 */ /* 0x000fe200078e00ff */
[----:B------:R-:W-:-:S02]  /*fc00*/  LOP3.LUT R7, R217, 0x38, R6, 0xf8, !PT ;  /* 0x00000038d9077812 */ /* 0x000fc400078ef806 */
[----:B------:R-:W-:Y:S01]  /*fc10*/  LEA.HI R6, R5, R4, RZ, 0x3 ;  /* 0x0000000405067211 */ /* 0x000fe200078f18ff */
[----:B------:R-:W-:Y:S01]  /*fc20*/  IMAD.SHL.U32 R4, R4, 0x8, RZ ;  /* 0x0000000804047824 */ /* 0x000fe200078e00ff */
[----:B------:R-:W-:Y:S02]  /*fc30*/  LOP3.LUT R8, R8, 0xffffe000, RZ, 0xc0, !PT ;  /* 0xffffe00008087812 */ /* 0x000fe400078ec0ff */
[----:B------:R-:W-:Y:S01]  /*fc40*/  LOP3.LUT R7, R7, R218, RZ, 0x3c, !PT ;  /* 0x000000da07077212 */ /* 0x000fe200078e3cff */
[----:B------:R-:W-:Y:S01]  /*fc50*/  IMAD.SHL.U32 R6, R6, 0x400, RZ ;  /* 0x0000040006067824 */ /* 0x000fe200078e00ff */
[----:B------:R-:W-:Y:S02]  /*fc60*/  LOP3.LUT R5, R217, 0x38, R4, 0xf8, !PT ;  /* 0x00000038d9057812 */ /* 0x000fe400078ef804 */
[----:B------:R-:W-:Y:S02]  /*fc70*/  IADD3 R7, R7, R8, R219 ;  /* 0x0000000807077210 */ /* 0x000fe40007ffe0db */
[----:B------:R-:W-:-:S02]  /*fc80*/  LOP3.LUT R5, R5, R218, RZ, 0x3c, !PT ;  /* 0x000000da05057212 */ /* 0x000fc400078e3cff */
[----:B------:R-:W-:Y:S02]  /*fc90*/  LOP3.LUT R6, R6, 0x7fffe000, RZ, 0xc0, !PT ;  /* 0x7fffe00006067812 */ /* 0x000fe400078ec0ff */
[----:B------:R-:W-:Y:S01]  /*fca0*/  LOP3.LUT R59, R28, 0xffff0000, RZ, 0xc0, !PT ;  /* 0xffff00001c3b7812 */ /* 0x000fe200078ec0ff */
[----:B--2---:R-:W-:Y:S01]  /*fcb0*/  IMAD R62, R7, 0x2, R9 ;  /* 0x00000002073e7824 */ /* 0x004fe200078e0209 */
[----:B------:R-:W-:-:S04]  /*fcc0*/  IADD3 R9, R5, R6, R219 ;  /* 0x0000000605097210 */ /* 0x000fc80007ffe0db */
[----:B------:R-:W0:Y:S01]  /*fcd0*/  LDS.128 R4, [R62] ;  /* 0x000000003e047984 */ /* 0x000e220000000c00 */
        /* <DEDUP_REMOVED lines=19> */
[----:B------:R-:W-:Y:S01]  /*fe10*/  SHF.L.U32 R46, R25, 0x10, RZ ;  /* 0x00000010192e7819 */ /* 0x000fe200000006ff */
[C---:B------:R-:W-:Y:S01]  /*fe20*/  IMAD.U32 R52, R10.reuse, 0x10000, RZ ;  /* 0x000100000a347824 */ /* 0x040fe200078e00ff */
[----:B------:R-:W-:Y:S01]  /*fe30*/  LOP3.LUT R10, R10, 0xffff0000, RZ, 0xc0, !PT ;  /* 0xffff00000a0a7812 */ /* 0x000fe200078ec0ff */
[-C--:B------:R-:W-:Y:S01]  /*fe40*/  FMUL.FTZ R57, R8, R55.reuse ;  /* 0x0000003708397220 */ /* 0x080fe20000410000 */
[----:B------:R-:W-:Y:S01]  /*fe50*/  FFMA.FTZ R54, R4, R55, -R65 ;  /* 0x0000003704367223 */ /* 0x000fe20000010841 */
[C---:B------:R-:W-:Y:S01]  /*fe60*/  FMUL.FTZ R8, R51.reuse, R50 ;  /* 0x0000003233087220 */ /* 0x040fe20000410000 */
[----:B------:R-:W-:Y:S02]  /*fe70*/  IMAD.U32 R55, R30, 0x10000, RZ ;  /* 0x000100001e377824 */ /* 0x000fe400078e00ff */
[-C--:B------:R-:W-:Y:S01]  /*fe80*/  FMUL.FTZ R65, R51, R46.reuse ;  /* 0x0000002e33417220 */ /* 0x080fe20000410000 */
[----:B------:R-:W-:Y:S01]  /*fe90*/  FFMA.FTZ R56, R4, R59, R57 ;  /* 0x0000003b04387223 */ /* 0x000fe20000010039 */
[----:B------:R-:W-:Y:S01]  /*fea0*/  FFMA.FTZ R58, R47, R46, -R8 ;  /* 0x0000002e2f3a7223 */ /* 0x000fe20000010808 */
[----:B------:R-:W-:-:S02]  /*feb0*/  IMAD.U32 R51, R26, 0x10000, RZ ;  /* 0x000100001a337824 */ /* 0x000fc400078e00ff */
[----:B------:R-:W-:Y:S01]  /*fec0*/  FFMA.FTZ R65, R47, R50, R65 ;  /* 0x000000322f417223 */ /* 0x000fe20000010041 */
[----:B------:R-:W-:Y:S01]  /*fed0*/  FMUL.FTZ R59, R52, R55 ;  /* 0x00000037343b7220 */ /* 0x000fe20000410000 */
[----:B------:R-:W-:Y:S01]  /*fee0*/  LOP3.LUT R57, R30, 0xffff0000, RZ, 0xc0, !PT ;  /* 0xffff00001e397812 */ /* 0x000fe200078ec0ff */
[----:B------:R-:W-:Y:S01]  /*fef0*/  IMAD.U32 R53, R11, 0x10000, RZ ;  /* 0x000100000b357824 */ /* 0x000fe200078e00ff */
[----:B------:R-:W-:Y:S01]  /*ff00*/  LOP3.LUT R47, R26, 0xffff0000, RZ, 0xc0, !PT ;  /* 0xffff00001a2f7812 */ /* 0x000fe200078ec0ff */
[----:B------:R-:W-:Y:S02]  /*ff10*/  IMAD.U32 R46, R31, 0x10000, RZ ;  /* 0x000100001f2e7824 */ /* 0x000fe400078e00ff */
[-C--:B------:R-:W-:Y:S01]  /*ff20*/  FMUL.FTZ R67, R52, R51.reuse ;  /* 0x0000003334437220 */ /* 0x080fe20000410000 */
[----:B------:R-:W-:Y:S01]  /*ff30*/  FFMA.FTZ R59, R48, R51, -R59 ;  /* 0x00000033303b7223 */ /* 0x000fe2000001083b */
[----:B------:R-:W-:Y:S01]  /*ff40*/  FMUL.FTZ R51, R10, R57 ;  /* 0x000000390a337220 */ /* 0x000fe20000410000 */
[----:B------:R-:W-:-:S02]  /*ff50*/  IMAD.U32 R49, R7, 0x10000, RZ ;  /* 0x0001000007317824 */ /* 0x000fc400078e00ff */
[----:B------:R-:W-:Y:S01]  /*ff60*/  FMUL.FTZ R10, R10, R47 ;  /* 0x0000002f0a0a7220 */ /* 0x000fe20000410000 */
[----:B------:R-:W-:Y:S02]  /*ff70*/  IMAD.U32 R4, R27, 0x10000, RZ ;  /* 0x000100001b047824 */ /* 0x000fe400078e00ff */
        /* <DEDUP_REMOVED lines=13> */
[----:B------:R-:W-:Y:S01]  /*10050*/  FMUL.FTZ R60, R11, R10 ;  /* 0x0000000a0b3c7220 */ /* 0x000fe20000410000 */
[----:B------:R-:W-:Y:S01]  /*10060*/  LOP3.LUT R7, R7, 0xffff0000, RZ, 0xc0, !PT ;  /* 0xffff000007077812 */ /* 0x000fe200078ec0ff */
[-C--:B------:R-:W-:Y:S01]  /*10070*/  FMUL.FTZ R47, R9, R4.reuse ;  /* 0x00000004092f7220 */ /* 0x080fe20000410000 */
[----:B------:R-:W-:Y:S01]  /*10080*/  FFMA.FTZ R9, R5, R4, -R46 ;  /* 0x0000000405097223 */ /* 0x000fe2000001082e */
[-C--:B------:R-:W-:Y:S01]  /*10090*/  FMUL.FTZ R11, R11, R6.reuse ;  /* 0x000000060b0b7220 */ /* 0x080fe20000410000 */
[----:B------:R-:W-:Y:S01]  /*100a0*/  F2FP.BF16.F32.PACK_AB R4, R54, R61 ;  /* 0x0000003d3604723e */ /* 0x000fe200000010ff */
        /* <DEDUP_REMOVED lines=8> */
[----:B------:R2:W-:Y:S01]  /*10130*/  STS.128 [R62], R4 ;  /* 0x000000043e007388 */ /* 0x0005e20000000c00 */
[----:B------:R-:W-:Y:S02]  /*10140*/  F2FP.BF16.F32.PACK_AB R9, R46, R65 ;  /* 0x000000412e09723e */ /* 0x000fe400000010ff */
[----:B------:R-:W-:-:S05]  /*10150*/  F2FP.BF16.F32.PACK_AB R11, R11, R52 ;  /* 0x000000340b0b723e */ /* 0x000fca00000010ff */
[----:B------:R2:W-:Y:S02]  /*10160*/  STS.128 [R44+0x12400], R8 ;  /* 0x012400082c007388 */ /* 0x0005e40000000c00 */
.L_x_615:
[----:B------:R-:W-:Y:S05]  /*10170*/  BSYNC B2 ;  /* 0x0000000000027941 */ /* 0x000fea0003800000 */
.L_x_614:
[----:B------:R-:W-:Y:S05]  /*10180*/  @P2 BRA `(.L_x_611) ;  /* 0x0000000400802947 */ /* 0x000fea0003800000 */
[----:B-12---:R-:W2:Y:S01]  /*10190*/  LDL R9, [R1+0x4] ;  /* 0x0000040001097983 */ /* 0x006ea20000100800 */
[----:B0-----:R-:W-:Y:S01]  /*101a0*/  SHF.R.S32.HI R5, RZ, 0x1f, R192 ;  /* 0x0000001fff057819 */ /* 0x001fe200000114c0 */
[----:B------:R-:W-:Y:S01]  /*101b0*/  IMAD.U32 R56, R14, 0x10000, RZ ;  /* 0x000100000e387824 */ /* 0x000fe200078e00ff */
[----:B------:R-:W-:Y:S01]  /*101c0*/  LEA.HI R45, R45, R198, RZ, 0x1d ;  /* 0x000000c62d2d7211 */ /* 0x000fe200078fe8ff */
[----:B------:R-:W-:Y:S01]  /*101d0*/  IMAD.U32 R55, R15, 0x10000, RZ ;  /* 0x000100000f377824 */ /* 0x000fe200078e00ff */
[CC--:B------:R-:W-:Y:S02]  /*101e0*/  LEA.HI R7, R5.reuse, R192.reuse, RZ, 0x6 ;  /* 0x000000c005077211 */ /* 0x0c0fe400078f30ff */
[----:B------:R-:W-:Y:S02]  /*101f0*/  LEA.HI R6, R5, R192, RZ, 0x3 ;  /* 0x000000c005067211 */ /* 0x000fe400078f18ff */
[----:B------:R-:W-:Y:S01]  /*10200*/  SHF.R.S32.HI R4, RZ, 0x1f, R45 ;  /* 0x0000001fff047819 */ /* 0x000fe2000001142d */
        /* <DEDUP_REMOVED lines=11> */
[----:B------:R-:W-:Y:S02]  /*102c0*/  SHF.L.U32 R54, R3, 0x10, RZ ;  /* 0x0000001003367819 */ /* 0x000fe400000006ff */
        /* <DEDUP_REMOVED lines=17> */
[-C--:B------:R-:W-:Y:S01]  /*103e0*/  FMUL.FTZ R60, R49, R54.reuse ;  /* 0x00000036313c7220 */ /* 0x080fe20000410000 */
[----:B------:R-:W-:Y:S01]  /*103f0*/  LOP3.LUT R49, R3, 0xffff0000, RZ, 0xc0, !PT ;  /* 0xffff000003317812 */ /* 0x000fe200078ec0ff */
[----:B------:R-:W-:Y:S01]  /*10400*/  FMUL.FTZ R57, R8, R53 ;  /* 0x0000003508397220 */ /* 0x000fe20000410000 */
[C---:B------:R-:W-:Y:S01]  /*10410*/  FFMA.FTZ R58, R45.reuse, R54, -R58 ;  /* 0x000000362d3a7223 */ /* 0x040fe2000001083a */
[----:B------:R-:W-:Y:S01]  /*10420*/  FFMA.FTZ R60, R45, R56, R60 ;  /* 0x000000382d3c7223 */ /* 0x000fe2000001003c */
[----:B------:R-:W-:-:S02]  /*10430*/  IMAD.U32 R45, R0, 0x10000, RZ ;  /* 0x00010000002d7824 */ /* 0x000fc400078e00ff */
[-C--:B------:R-:W-:Y:S01]  /*10440*/  FMUL.FTZ R59, R8, R49.reuse ;  /* 0x00000031083b7220 */ /* 0x080fe20000410000 */
[----:B------:R-:W-:Y:S01]  /*10450*/  FFMA.FTZ R57, R4, R49, -R57 ;  /* 0x0000003104397223 */ /* 0x000fe20000010839 */
[----:B------:R-:W-:Y:S01]  /*10460*/  FMUL.FTZ R49, R50, R55 ;  /* 0x0000003732317220 */ /* 0x000fe20000410000 */
[----:B------:R-:W-:Y:S02]  /*10470*/  IMAD.U32 R51, R10, 0x10000, RZ ;  /* 0x000100000a337824 */ /* 0x000fe400078e00ff */
[----:B------:R-:W-:Y:S01]  /*10480*/  FMUL.FTZ R54, R50, R45 ;  /* 0x0000002d32367220 */ /* 0x000fe20000410000 */
[----:B------:R-:W-:Y:S01]  /*10490*/  FFMA.FTZ R59, R4, R53, R59 ;  /* 0x00000035043b7223 */ /* 0x000fe2000001003b */
[----:B------:R-:W-:Y:S01]  /*104a0*/  LOP3.LUT R10, R10, 0xffff0000, RZ, 0xc0, !PT ;  /* 0xffff00000a0a7812 */ /* 0x000fe200078ec0ff */
[----:B------:R-:W-:Y:S01]  /*104b0*/  FFMA.FTZ R50, R46, R45, -R49 ;  /* 0x0000002d2e327223 */ /* 0x000fe20000010831 */
[C---:B------:R-:W-:Y:S01]  /*104c0*/  LOP3.LUT R53, R20.reuse, 0xffff0000, RZ, 0xc0, !PT ;  /* 0xffff000014357812 */ /* 0x040fe200078ec0ff */
[----:B------:R-:W-:Y:S01]  /*104d0*/  IMAD.U32 R8, R20, 0x10000, RZ ;  /* 0x0001000014087824 */ /* 0x000fe200078e00ff */
[C---:B------:R-:W-:Y:S01]  /*104e0*/  LOP3.LUT R45, R12.reuse, 0xffff0000, RZ, 0xc0, !PT ;  /* 0xffff00000c2d7812 */ /* 0x040fe200078ec0ff */
[----:B------:R-:W-:-:S02]  /*104f0*/  IMAD.U32 R4, R12, 0x10000, RZ ;  /* 0x000100000c047824 */ /* 0x000fc400078e00ff */
[----:B------:R-:W-:Y:S01]  /*10500*/  FFMA.FTZ R54, R46, R55, R54 ;  /* 0x000000372e367223 */ /* 0x000fe20000010036 */
[C---:B------:R-:W-:Y:S01]  /*10510*/  FMUL.FTZ R61, R10.reuse, R53 ;  /* 0x000000350a3d7220 */ /* 0x040fe20000410000 */
[C---:B------:R-:W-:Y:S01]  /*10520*/  FMUL.FTZ R46, R51.reuse, R8 ;  /* 0x00000008332e7220 */ /* 0x040fe20000410000 */
[-C--:B------:R-:W-:Y:S01]  /*10530*/  FMUL.FTZ R56, R51, R4.reuse ;  /* 0x0000000433387220 */ /* 0x080fe20000410000 */
[----:B------:R-:W-:Y:S01]  /*10540*/  FMUL.FTZ R10, R10, R45 ;  /* 0x0000002d0a0a7220 */ /* 0x000fe20000410000 */
[----:B------:R-:W-:Y:S02]  /*10550*/  IMAD.U32 R52, R11, 0x10000, RZ ;  /* 0x000100000b347824 */ /* 0x000fe400078e00ff */
[----:B------:R-:W-:Y:S01]  /*10560*/  FFMA.FTZ R55, R47, R4, -R46 ;  /* 0x000000042f377223 */ /* 0x000fe2000001082e */
[----:B------:R-:W-:Y:S02]  /*10570*/  IMAD.U32 R51, R21, 0x10000, RZ ;  /* 0x0001000015337824 */ /* 0x000fe400078e00ff */
[----:B------:R-:W-:Y:S01]  /*10580*/  FFMA.FTZ R56, R47, R8, R56 ;  /* 0x000000082f387223 */ /* 0x000fe20000010038 */
[----:B------:R-:W-:-:S02]  /*10590*/  IMAD.U32 R49, R13, 0x10000, RZ ;  /* 0x000100000d317824 */ /* 0x000fc400078e00ff */
[----:B------:R-:W-:Y:S01]  /*105a0*/  FFMA.FTZ R53, R6, R53, R10 ;  /* 0x0000003506357223 */ /* 0x000fe2000001000a */
[----:B------:R-:W-:Y:S01]  /*105b0*/  IMAD.U32 R48, R7, 0x10000, RZ ;  /* 0x0001000007307824 */ /* 0x000fe200078e00ff */
[----:B------:R-:W-:Y:S01]  /*105c0*/  LOP3.LUT R11, R11, 0xffff0000, RZ, 0xc0, !PT ;  /* 0xffff00000b0b7812 */ /* 0x000fe200078ec0ff */
[----:B------:R-:W-:Y:S01]  /*105d0*/  FMUL.FTZ R47, R52, R51 ;  /* 0x00000033342f7220 */ /* 0x000fe20000410000 */
[----:B------:R-:W-:Y:S01]  /*105e0*/  FFMA.FTZ R62, R6, R45, -R61 ;  /* 0x0000002d063e7223 */ /* 0x000fe2000001083d */
[----:B------:R-:W-:Y:S01]  /*105f0*/  LOP3.LUT R8, R15, 0xffff0000, RZ, 0xc0, !PT ;  /* 0xffff00000f087812 */ /* 0x000fe200078ec0ff */
[-C--:B------:R-:W-:Y:S01]  /*10600*/  FMUL.FTZ R45, R52, R49.reuse ;  /* 0x00000031342d7220 */ /* 0x080fe20000410000 */
[----:B------:R-:W-:Y:S01]  /*10610*/  LOP3.LUT R10, R21, 0xffff0000, RZ, 0xc0, !PT ;  /* 0xffff0000150a7812 */ /* 0x000fe200078ec0ff */
[----:B------:R-:W-:Y:S01]  /*10620*/  FFMA.FTZ R47, R48, R49, -R47 ;  /* 0x00000031302f7223 */ /* 0x000fe2000001082f */
[----:B------:R-:W-:Y:S01]  /*10630*/  LOP3.LUT R4, R0, 0xffff0000, RZ, 0xc0, !PT ;  /* 0xffff000000047812 */ /* 0x000fe200078ec0ff */
[----:B------:R-:W-:Y:S01]  /*10640*/  FFMA.FTZ R48, R48, R51, R45 ;  /* 0x0000003330307223 */ /* 0x000fe2000001002d */
[----:B------:R-:W-:Y:S01]  /*10650*/  LOP3.LUT R6, R13, 0xffff0000, RZ, 0xc0, !PT ;  /* 0xffff00000d067812 */ /* 0x000fe200078ec0ff */
        /* <DEDUP_REMOVED lines=13> */
[----:B------:R-:W-:Y:S02]  /*10730*/  F2FP.BF16.F32.PACK_AB R10, R53, R56 ;  /* 0x00000038350a723e */ /* 0x000fe400000010ff */
[----:B------:R-:W-:Y:S01]  /*10740*/  F2FP.BF16.F32.PACK_AB R8, R59, R60 ;  /* 0x0000003c3b08723e */ /* 0x000fe200000010ff */
[----:B------:R3:W-:Y:S01]  /*10750*/  STS.128 [R63], R4 ;  /* 0x000000043f007388 */ /* 0x0007e20000000c00 */
[----:B------:R-:W-:-:S02]  /*10760*/  F2FP.BF16.F32.PACK_AB R9, R45, R54 ;  /* 0x000000362d09723e */ /* 0x000fc400000010ff */
[----:B------:R-:W-:-:S05]  /*10770*/  F2FP.BF16.F32.PACK_AB R11, R11, R48 ;  /* 0x000000300b0b723e */ /* 0x000fca00000010ff */
[----:B------:R3:W-:Y:S02]  /*10780*/  STS.128 [R44+0x12400], R8 ;  /* 0x012400082c007388 */ /* 0x0007e40000000c00 */
.L_x_611:
[----:B------:R-:W-:Y:S05]  /*10790*/  BSYNC B1 ;  /* 0x0000000000017941 */ /* 0x000fea0003800000 */
.L_x_610:
[----:B-123--:R-:W-:-:S05]  /*107a0*/  VIADD R4, R202, 0x40 ;  /* 0x00000040ca047836 */ /* 0x00efca0000000000 */
[----:B------:R-:W-:-:S13]  /*107b0*/  ISETP.GE.AND P0, PT, R4, R43, PT ;  /* 0x0000002b0400720c */ /* 0x000fda0003f06270 */
[----:B------:R-:W-:Y:S05]  /*107c0*/  @P0 BRA `(.L_x_594) ;  /* 0x00000010009c0947 */ /* 0x000fea0003800000 */
[----:B------:R1:W5:Y:S01]  /*107d0*/  LDL R60, [R1+0x4] ;  /* 0x00000400013c7983 */ /* 0x0003620000100800 */
[----:B------:R-:W2:Y:S01]  /*107e0*/  LDC R43, c[0x0][0x3f4] ;  /* 0x0000fd00ff2b7b82 */ /* 0x000ea20000000800 */
[----:B------:R-:W-:Y:S01]  /*107f0*/  BSSY B1, `(.L_x_616) ;  /* 0x0000062000017945 */ /* 0x000fe20003800000 */
[----:B------:R-:W-:Y:S02]  /*10800*/  SHF.R.U32.HI R61, RZ, 0x3, R204 ;  /* 0x00000003ff3d7819 */ /* 0x000fe400000116cc */
[-C--:B--2---:R-:W-:Y:S02]  /*10810*/  ISETP.GE.AND P0, PT, R16, R43.reuse, PT ;  /* 0x0000002b1000720c */ /* 0x084fe40003f06270 */
[-C--:B------:R-:W-:Y:S02]  /*10820*/  ISETP.GE.AND P1, PT, R193, R43.reuse, PT ;  /* 0x0000002bc100720c */ /* 0x080fe40003f26270 */
[----:B------:R-:W-:-:S09]  /*10830*/  ISETP.GE.AND P2, PT, R192, R43, PT ;  /* 0x0000002bc000720c */ /* 0x000fd20003f46270 */
[----:B-1----:R-:W-:Y:S05]  /*10840*/  @P0 BRA `(.L_x_617) ;  /* 0x0000000400700947 */ /* 0x002fea0003800000 */
[----:B------:R-:W-:Y:S01]  /*10850*/  LEA.HI R42, R42, R37, RZ, 0x2 ;  /* 0x000000252a2a7211 */ /* 0x000fe200078f10ff */
[----:B------:R-:W-:Y:S01]  /*10860*/  IMAD.U32 R54, R38, 0x10000, RZ ;  /* 0x0001000026367824 */ /* 0x000fe200078e00ff */
[----:B------:R-:W-:Y:S01]  /*10870*/  LOP3.LUT R9, R204, 0x38, R16, 0xf8, !PT ;  /* 0x00000038cc097812 */ /* 0x000fe200078ef810 */
[----:B------:R-:W-:Y:S01]  /*10880*/  IMAD.U32 R52, R32, 0x10000, RZ ;  /* 0x0001000020347824 */ /* 0x000fe200078e00ff */
[----:B------:R-:W-:Y:S01]  /*10890*/  LOP3.LUT R42, R42, 0xfffffffc, RZ, 0xc0, !PT ;  /* 0xfffffffc2a2a7812 */ /* 0x000fe200078ec0ff */
[----:B------:R-:W-:Y:S01]  /*108a0*/  IMAD.U32 R59, R40, 0x10000, RZ ;  /* 0x00010000283b7824 */ /* 0x000fe200078e00ff */
[----:B------:R-:W-:Y:S02]  /*108b0*/  LOP3.LUT R9, R220, R9, R61, 0xf6, !PT ;  /* 0x00000009dc097212 */ /* 0x000fe400078ef63d */
[----:B------:R-:W-:Y:S01]  /*108c0*/  LOP3.LUT R56, R38, 0xffff0000, RZ, 0xc0, !PT ;  /* 0xffff000026387812 */ /* 0x000fe200078ec0ff */
[----:B------:R-:W-:Y:S01]  /*108d0*/  IMAD.IADD R4, R37, 0x1, -R42 ;  /* 0x0000000125047824 */ /* 0x000fe200078e0a2a */
[----:B------:R-:W-:Y:S01]  /*108e0*/  LOP3.LUT R32, R32, 0xffff0000, RZ, 0xc0, !PT ;  /* 0xffff000020207812 */ /* 0x000fe200078ec0ff */
[----:B-----5:R-:W-:-:S02]  /*108f0*/  IMAD R58, R9, 0x2, R60 ;  /* 0x00000002093a7824 */ /* 0x020fc400078e023c */
[----:B------:R-:W-:Y:S01]  /*10900*/  IMAD.U32 R38, R33, 0x10000, RZ ;  /* 0x0001000021267824 */ /* 0x000fe200078e00ff */
[----:B------:R-:W-:Y:S02]  /*10910*/  LEA.HI R4, R43, R4, RZ, 0x1d ;  /* 0x000000042b047211 */ /* 0x000fe400078fe8ff */
[----:B------:R-:W-:Y:S02]  /*10920*/  LOP3.LUT R33, R33, 0xffff0000, RZ, 0xc0, !PT ;  /* 0xffff000021217812 */ /* 0x000fe400078ec0ff */
[----:B------:R-:W-:Y:S01]  /*10930*/  SHF.R.S32.HI R7, RZ, 0x1f, R4 ;  /* 0x0000001fff077819 */ /* 0x000fe20000011404 */
[----:B0-----:R-:W-:-:S03]  /*10940*/  IMAD.SHL.U32 R5, R4, 0x8, RZ ;  /* 0x0000000804057824 */ /* 0x001fc600078e00ff */
[----:B------:R-:W-:Y:S02]  /*10950*/  LEA.HI R7, R7, R4, RZ, 0x3 ;  /* 0x0000000407077211 */ /* 0x000fe400078f18ff */
[----:B------:R-:W-:-:S03]  /*10960*/  LOP3.LUT R4, R204, 0x38, R5, 0xf8, !PT ;  /* 0x00000038cc047812 */ /* 0x000fc600078ef805 */
[----:B------:R-:W-:Y:S01]  /*10970*/  IMAD.SHL.U32 R7, R7, 0x400, RZ ;  /* 0x0000040007077824 */ /* 0x000fe200078e00ff */
[----:B------:R-:W-:-:S04]  /*10980*/  LOP3.LUT R5, R4, R61, RZ, 0x3c, !PT ;  /* 0x0000003d04057212 */ /* 0x000fc800078e3cff */
[----:B------:R-:W-:-:S04]  /*10990*/  LOP3.LUT R7, R7, 0x7fffe000, RZ, 0xc0, !PT ;  /* 0x7fffe00007077812 */ /* 0x000fc800078ec0ff */
[----:B------:R-:W-:Y:S02]  /*109a0*/  IADD3 R9, R5, R7, R220 ;  /* 0x0000000705097210 */ /* 0x000fe40007ffe0dc */
[----:B------:R-:W0:Y:S03]  /*109b0*/  LDS.128 R4, [R58] ;  /* 0x000000003a047984 */ /* 0x000e260000000c00 */
[----:B------:R-:W-:-:S05]  /*109c0*/  IMAD R37, R9, 0x2, R2 ;  /* 0x0000000209257824 */ /* 0x000fca00078e0202 */
[----:B------:R-:W1:Y:S01]  /*109d0*/  LDS.128 R8, [R37+0x12400] ;  /* 0x0124000025087984 */ /* 0x000e620000000c00 */
[C---:B0-----:R-:W-:Y:S01]  /*109e0*/  IMAD.U32 R42, R4.reuse, 0x10000, RZ ;  /* 0x00010000042a7824 */ /* 0x041fe200078e00ff */
[----:B------:R-:W-:Y:S01]  /*109f0*/  LOP3.LUT R4, R4, 0xffff0000, RZ, 0xc0, !PT ;  /* 0xffff000004047812 */ /* 0x000fe200078ec0ff */
[----:B------:R-:W-:Y:S01]  /*10a00*/  IMAD.U32 R44, R5, 0x10000, RZ ;  /* 0x00010000052c7824 */ /* 0x000fe200078e00ff */
[C---:B------:R-:W-:Y:S01]  /*10a10*/  SHF.L.U32 R45, R6.reuse, 0x10, RZ ;  /* 0x00000010062d7819 */ /* 0x040fe200000006ff */
[----:B------:R-:W-:Y:S01]  /*10a20*/  IMAD.U32 R46, R7, 0x10000, RZ ;  /* 0x00010000072e7824 */ /* 0x000fe200078e00ff */
[----:B------:R-:W-:Y:S02]  /*10a30*/  LOP3.LUT R6, R6, 0xffff0000, RZ, 0xc0, !PT ;  /* 0xffff000006067812 */ /* 0x000fe400078ec0ff */
[----:B------:R-:W-:Y:S01]  /*10a40*/  LOP3.LUT R5, R5, 0xffff0000, RZ, 0xc0, !PT ;  /* 0xffff000005057812 */ /* 0x000fe200078ec0ff */
[C---:B-1----:R-:W-:Y:S01]  /*10a50*/  IMAD.U32 R47, R8.reuse, 0x10000, RZ ;  /* 0x00010000082f7824 */ /* 0x042fe200078e00ff */
[----:B------:R-:W-:Y:S01]  /*10a60*/  LOP3.LUT R8, R8, 0xffff0000, RZ, 0xc0, !PT ;  /* 0xffff000008087812 */ /* 0x000fe200078ec0ff */
[C---:B------:R-:W-:Y:S01]  /*10a70*/  IMAD.U32 R48, R9.reuse, 0x10000, RZ ;  /* 0x0001000009307824 */ /* 0x040fe200078e00ff */
[----:B------:R-:W-:Y:S01]  /*10a80*/  LOP3.LUT R9, R9, 0xffff0000, RZ, 0xc0, !PT ;  /* 0xffff000009097812 */ /* 0x000fe200078ec0ff */
[-C--:B------:R-:W-:Y:S01]  /*10a90*/  FMUL.FTZ R51, R54, R47.reuse ;  /* 0x0000002f36337220 */ /* 0x080fe20000410000 */
[----:B------:R-:W-:Y:S01]  /*10aa0*/  FMUL.FTZ R47, R52, R47 ;  /* 0x0000002f342f7220 */ /* 0x000fe20000410000 */
[-C--:B------:R-:W-:Y:S01]  /*10ab0*/  FMUL.FTZ R53, R56, R8.reuse ;  /* 0x0000000838357220 */ /* 0x080fe20000410000 */
[----:B------:R-:W-:Y:S01]  /*10ac0*/  FMUL.FTZ R55, R32, R8 ;  /* 0x0000000820377220 */ /* 0x000fe20000410000 */
[----:B------:R-:W-:Y:S01]  /*10ad0*/  FFMA.FTZ R51, R52, R42, -R51 ;  /* 0x0000002a34337223 */ /* 0x000fe20000010833 */
[----:B------:R-:W-:-:S02]  /*10ae0*/  IMAD.U32 R52, R39, 0x10000, RZ ;  /* 0x0001000027347824 */ /* 0x000fc400078e00ff */
[-C--:B------:R-:W-:Y:S01]  /*10af0*/  FFMA.FTZ R8, R32, R4.reuse, -R53 ;  /* 0x0000000420087223 */ /* 0x080fe20000010835 */
[----:B------:R-:W-:Y:S02]  /*10b00*/  IMAD.U32 R49, R10, 0x10000, RZ ;  /* 0x000100000a317824 */ /* 0x000fe400078e00ff */
[----:B------:R-:W-:Y:S01]  /*10b10*/  FFMA.FTZ R32, R56, R4, R55 ;  /* 0x0000000438207223 */ /* 0x000fe20000010037 */
[-C--:B------:R-:W-:Y:S01]  /*10b20*/  FMUL.FTZ R53, R52, R48.reuse ;  /* 0x0000003034357220 */ /* 0x080fe20000410000 */
[----:B------:R-:W-:Y:S01]  /*10b30*/  FMUL.FTZ R57, R38, R48 ;  /* 0x0000003026397220 */ /* 0x000fe20000410000 */
[----:B------:R-:W-:Y:S02]  /*10b40*/  IMAD.U32 R55, R34, 0x10000, RZ ;  /* 0x0001000022377824 */ /* 0x000fe400078e00ff */
[----:B------:R-:W-:Y:S01]  /*10b50*/  FFMA.FTZ R47, R54, R42, R47 ;  /* 0x0000002a362f7223 */ /* 0x000fe2000001002f */
[-C--:B------:R-:W-:Y:S01]  /*10b60*/  FFMA.FTZ R53, R38, R44.reuse, -R53 ;  /* 0x0000002c26357223 */ /* 0x080fe20000010835 */
[-C--:B------:R-:W-:Y:S01]  /*10b70*/  FMUL.FTZ R4, R59, R49.reuse ;  /* 0x000000313b047220 */ /* 0x080fe20000410000 */
[----:B------:R-:W-:Y:S01]  /*10b80*/  LOP3.LUT R10, R10, 0xffff0000, RZ, 0xc0, !PT ;  /* 0xffff00000a0a7812 */ /* 0x000fe200078ec0ff */
[----:B------:R-:W-:Y:S01]  /*10b90*/  FFMA.FTZ R57, R52, R44, R57 ;  /* 0x0000002c34397223 */ /* 0x000fe20000010039 */
[----:B------:R-:W-:Y:S01]  /*10ba0*/  LOP3.LUT R38, R34, 0xffff0000, RZ, 0xc0, !PT ;  /* 0xffff000022267812 */ /* 0x000fe200078ec0ff */
[----:B------:R-:W-:Y:S01]  /*10bb0*/  FMUL.FTZ R34, R55, R49 ;  /* 0x0000003137227220 */ /* 0x000fe20000410000 */
[----:B------:R-:W-:Y:S01]  /*10bc0*/  LOP3.LUT R42, R40, 0xffff0000, RZ, 0xc0, !PT ;  /* 0xffff0000282a7812 */ /* 0x000fe200078ec0ff */
[----:B------:R-:W-:-:S02]  /*10bd0*/  IMAD.U32 R50, R11, 0x10000, RZ ;  /* 0x000100000b327824 */ /* 0x000fc400078e00ff */
[-C--:B------:R-:W-:Y:S01]  /*10be0*/  FFMA.FTZ R40, R55, R45.reuse, -R4 ;  /* 0x0000002d37287223 */ /* 0x080fe20000010804 */
[----:B------:R-:W-:Y:S02]  /*10bf0*/  IMAD.U32 R44, R41, 0x10000, RZ ;  /* 0x00010000292c7824 */ /* 0x000fe400078e00ff */
[-C--:B------:R-:W-:Y:S01]  /*10c00*/  FMUL.FTZ R55, R38, R10.reuse ;  /* 0x0000000a26377220 */ /* 0x080fe20000410000 */
[----:B------:R-:W-:Y:S02]  /*10c10*/  IMAD.U32 R4, R35, 0x10000, RZ ;  /* 0x0001000023047824 */ /* 0x000fe400078e00ff */
[----:B------:R-:W-:Y:S01]  /*10c20*/  FMUL.FTZ R49, R42, R10 ;  /* 0x0000000a2a317220 */ /* 0x000fe20000410000 */
[----:B------:R-:W-:Y:S01]  /*10c30*/  FFMA.FTZ R10, R59, R45, R34 ;  /* 0x0000002d3b0a7223 */ /* 0x000fe20000010022 */
[----:B------:R-:W-:Y:S01]  /*10c40*/  LOP3.LUT R11, R11, 0xffff0000, RZ, 0xc0, !PT ;  /* 0xffff00000b0b7812 */ /* 0x000fe200078ec0ff */
[-C--:B------:R-:W-:Y:S01]  /*10c50*/  FMUL.FTZ R45, R44, R50.reuse ;  /* 0x000000322c2d7220 */ /* 0x080fe20000410000 */
[----:B------:R-:W-:Y:S01]  /*10c60*/  LOP3.LUT R39, R39, 0xffff0000, RZ, 0xc0, !PT ;  /* 0xffff000027277812 */ /* 0x000fe200078ec0ff */
[----:B------:R-:W-:Y:S01]  /*10c70*/  FMUL.FTZ R59, R4, R50 ;  /* 0x00000032043b7220 */ /* 0x000fe20000410000 */
[----:B------:R-:W-:Y:S01]  /*10c80*/  LOP3.LUT R41, R41, 0xffff0000, RZ, 0xc0, !PT ;  /* 0xffff000029297812 */ /* 0x000fe200078ec0ff */
[----:B------:R-:W-:Y:S01]  /*10c90*/  FFMA.FTZ R55, R42, R6, R55 ;  /* 0x000000062a377223 */ /* 0x000fe20000010037 */
[----:B------:R-:W-:Y:S01]  /*10ca0*/  LOP3.LUT R35, R35, 0xffff0000, RZ, 0xc0, !PT ;  /* 0xffff000023237812 */ /* 0x000fe200078ec0ff */
[----:B------:R-:W-:Y:S01]  /*10cb0*/  FFMA.FTZ R45, R4, R46, -R45 ;  /* 0x0000002e042d7223 */ /* 0x000fe2000001082d */
[----:B------:R-:W-:Y:S01]  /*10cc0*/  LOP3.LUT R7, R7, 0xffff0000, RZ, 0xc0, !PT ;  /* 0xffff000007077812 */ /* 0x000fe200078ec0ff */
[----:B------:R-:W-:Y:S01]  /*10cd0*/  FFMA.FTZ R49, R38, R6, -R49 ;  /* 0x0000000626317223 */ /* 0x000fe20000010831 */
[----:B------:R-:W-:Y:S01]  /*10ce0*/  FFMA.FTZ R59, R44, R46, R59 ;  /* 0x0000002e2c3b7223 */ /* 0x000fe2000001003b */
[----:B------:R-:W-:Y:S01]  /*10cf0*/  FMUL.FTZ R4, R39, R9 ;  /* 0x0000000927047220 */ /* 0x000fe20000410000 */
        /* <DEDUP_REMOVED lines=17> */
.L_x_617:
[----:B------:R-:W-:Y:S05]  /*10e10*/  BSYNC B1 ;  /* 0x0000000000017941 */ /* 0x000fea0003800000 */
.L_x_616:
[----:B------:R-:W-:Y:S04]  /*10e20*/  BSSY B1, `(.L_x_618) ;  /* 0x0000061000017945 */ /* 0x000fe80003800000 */
[----:B------:R-:W-:Y:S05]  /*10e30*/  @P1 BRA `(.L_x_619) ;  /* 0x00000004007c1947 */ /* 0x000fea0003800000 */
[----:B-1----:R-:W-:Y:S01]  /*10e40*/  LEA.HI R4, R43, R197, RZ, 0x1d ;  /* 0x000000c52b047211 */ /* 0x002fe200078fe8ff */
[----:B------:R-:W-:Y:S01]  /*10e50*/  IMAD.U32 R47, R28, 0x10000, RZ ;  /* 0x000100001c2f7824 */ /* 0x000fe200078e00ff */
[----:B------:R-:W-:Y:S01]  /*10e60*/  SHF.R.S32.HI R6, RZ, 0x1f, R193 ;  /* 0x0000001fff067819 */ /* 0x000fe200000114c1 */
[----:B------:R-:W-:Y:S01]  /*10e70*/  IMAD.U32 R45, R24, 0x10000, RZ ;  /* 0x00010000182d7824 */ /* 0x000fe200078e00ff */
[----:B0-----:R-:W-:Y:S01]  /*10e80*/  SHF.R.S32.HI R5, RZ, 0x1f, R4 ;  /* 0x0000001fff057819 */ /* 0x001fe20000011404 */
[----:B------:R-:W-:Y:S01]  /*10e90*/  IMAD.U32 R55, R30, 0x10000, RZ ;  /* 0x000100001e377824 */ /* 0x000fe200078e00ff */
[-C--:B------:R-:W-:Y:S01]  /*10ea0*/  LEA.HI R8, R6, R193.reuse, RZ, 0x6 ;  /* 0x000000c106087211 */ /* 0x080fe200078f30ff */
[----:B------:R-:W-:Y:S01]  /*10eb0*/  IMAD.U32 R49, R26, 0x10000, RZ ;  /* 0x000100001a317824 */ /* 0x000fe200078e00ff */
[----:B------:R-:W-:Y:S01]  /*10ec0*/  LEA.HI R7, R6, R193, RZ, 0x3 ;  /* 0x000000c106077211 */ /* 0x000fe200078f18ff */
[----:B------:R-:W-:Y:S01]  /*10ed0*/  IMAD.U32 R46, R29, 0x10000, RZ ;  /* 0x000100001d2e7824 */ /* 0x000fe200078e00ff */
[----:B------:R-:W-:Y:S01]  /*10ee0*/  LEA.HI R6, R5, R4, RZ, 0x3 ;  /* 0x0000000405067211 */ /* 0x000fe200078f18ff */
[----:B------:R-:W-:Y:S01]  /*10ef0*/  IMAD.SHL.U32 R5, R4, 0x8, RZ ;  /* 0x0000000804057824 */ /* 0x000fe200078e00ff */
[----:B------:R-:W-:Y:S01]  /*10f00*/  LOP3.LUT R9, R204, 0x38, R7, 0xf8, !PT ;  /* 0x00000038cc097812 */ /* 0x000fe200078ef807 */
[----:B------:R-:W-:Y:S01]  /*10f10*/  IMAD.SHL.U32 R8, R8, 0x80, RZ ;  /* 0x0000008008087824 */ /* 0x000fe200078e00ff */
[----:B------:R-:W-:Y:S01]  /*10f20*/  LOP3.LUT R44, R28, 0xffff0000, RZ, 0xc0, !PT ;  /* 0xffff00001c2c7812 */ /* 0x000fe200078ec0ff */
[----:B------:R-:W-:Y:S01]  /*10f30*/  IMAD.SHL.U32 R6, R6, 0x400, RZ ;  /* 0x0000040006067824 */ /* 0x000fe200078e00ff */
[----:B------:R-:W-:Y:S01]  /*10f40*/  LOP3.LUT R4, R204, 0x38, R5, 0xf8, !PT ;  /* 0x00000038cc047812 */ /* 0x000fe200078ef805 */
[----:B------:R-:W-:Y:S01]  /*10f50*/  IMAD.U32 R57, R31, 0x10000, RZ ;  /* 0x000100001f397824 */ /* 0x000fe200078e00ff */
[----:B------:R-:W-:Y:S01]  /*10f60*/  LOP3.LUT R7, R8, 0xffffe000, RZ, 0xc0, !PT ;  /* 0xffffe00008077812 */ /* 0x000fe200078ec0ff */
[----:B------:R-:W-:Y:S01]  /*10f70*/  IMAD.U32 R28, R25, 0x10000, RZ ;  /* 0x00010000191c7824 */ /* 0x000fe200078e00ff */
[----:B------:R-:W-:-:S02]  /*10f80*/  LOP3.LUT R9, R9, R61, RZ, 0x3c, !PT ;  /* 0x0000003d09097212 */ /* 0x000fc400078e3cff */
[----:B------:R-:W-:Y:S02]  /*10f90*/  LOP3.LUT R5, R4, R61, RZ, 0x3c, !PT ;  /* 0x0000003d04057212 */ /* 0x000fe400078e3cff */
[----:B------:R-:W-:Y:S02]  /*10fa0*/  LOP3.LUT R6, R6, 0x7fffe000, RZ, 0xc0, !PT ;  /* 0x7fffe00006067812 */ /* 0x000fe400078ec0ff */
[--C-:B------:R-:W-:Y:S02]  /*10fb0*/  IADD3 R7, R9, R7, R220.reuse ;  /* 0x0000000709077210 */ /* 0x100fe40007ffe0dc */
[----:B------:R-:W-:Y:S02]  /*10fc0*/  IADD3 R9, R5, R6, R220 ;  /* 0x0000000605097210 */ /* 0x000fe40007ffe0dc */
[----:B-----5:R-:W-:Y:S02]  /*10fd0*/  LEA R48, R7, R60, 0x1 ;  /* 0x0000003c07307211 */ /* 0x020fe400078e08ff */
[----:B------:R-:W-:Y:S01]  /*10fe0*/  LOP3.LUT R24, R24, 0xffff0000, RZ, 0xc0, !PT ;  /* 0xffff000018187812 */ /* 0x000fe200078ec0ff */
[----:B------:R-:W-:Y:S01]  /*10ff0*/  IMAD R32, R9, 0x2, R2 ;  /* 0x0000000209207824 */ /* 0x000fe200078e0202 */
[----:B------:R-:W-:Y:S01]  /*11000*/  LOP3.LUT R26, R26, 0xffff0000, RZ, 0xc0, !PT ;  /* 0xffff00001a1a7812 */ /* 0x000fe200078ec0ff */
[----:B------:R-:W0:Y:S01]  /*11010*/  LDS.128 R4, [R48] ;  /* 0x0000000030047984 */ /* 0x000e220000000c00 */
[----:B------:R-:W-:-:S02]  /*11020*/  LOP3.LUT R30, R30, 0xffff0000, RZ, 0xc0, !PT ;  /* 0xffff00001e1e7812 */ /* 0x000fc400078ec0ff */
[----:B------:R-:W-:Y:S01]  /*11030*/  SHF.L.U32 R53, R27, 0x10, RZ ;  /* 0x000000101b357819 */ /* 0x000fe200000006ff */
[----:B------:R-:W1:Y:S01]  /*11040*/  LDS.128 R8, [R32+0x12400] ;  /* 0x0124000020087984 */ /* 0x000e620000000c00 */
[----:B------:R-:W-:Y:S02]  /*11050*/  LOP3.LUT R29, R29, 0xffff0000, RZ, 0xc0, !PT ;  /* 0xffff00001d1d7812 */ /* 0x000fe400078ec0ff */
[----:B------:R-:W-:Y:S02]  /*11060*/  LOP3.LUT R31, R31, 0xffff0000, RZ, 0xc0, !PT ;  /* 0xffff00001f1f7812 */ /* 0x000fe400078ec0ff */
[----:B------:R-:W-:Y:S02]  /*11070*/  LOP3.LUT R25, R25, 0xffff0000, RZ, 0xc0, !PT ;  /* 0xffff000019197812 */ /* 0x000fe400078ec0ff */
[----:B------:R-:W-:Y:S01]  /*11080*/  LOP3.LUT R27, R27, 0xffff0000, RZ, 0xc0, !PT ;  /* 0xffff00001b1b7812 */ /* 0x000fe200078ec0ff */
[C---:B0-----:R-:W-:Y:S01]  /*11090*/  IMAD.U32 R33, R4.reuse, 0x10000, RZ ;  /* 0x0001000004217824 */ /* 0x041fe200078e00ff */
[----:B------:R-:W-:Y:S01]  /*110a0*/  LOP3.LUT R4, R4, 0xffff0000, RZ, 0xc0, !PT ;  /* 0xffff000004047812 */ /* 0x000fe200078ec0ff */
[C---:B------:R-:W-:Y:S01]  /*110b0*/  IMAD.U32 R35, R6.reuse, 0x10000, RZ ;  /* 0x0001000006237824 */ /* 0x040fe200078e00ff */
[----:B------:R-:W-:Y:S01]  /*110c0*/  LOP3.LUT R6, R6, 0xffff0000, RZ, 0xc0, !PT ;  /* 0xffff000006067812 */ /* 0x000fe200078ec0ff */
[C---:B-1----:R-:W-:Y:S01]  /*110d0*/  IMAD.U32 R38, R8.reuse, 0x10000, RZ ;  /* 0x0001000008267824 */ /* 0x042fe200078e00ff */
[----:B------:R-:W-:Y:S01]  /*110e0*/  LOP3.LUT R8, R8, 0xffff0000, RZ, 0xc0, !PT ;  /* 0xffff000008087812 */ /* 0x000fe200078ec0ff */
[C---:B------:R-:W-:Y:S01]  /*110f0*/  IMAD.U32 R40, R10.reuse, 0x10000, RZ ;  /* 0x000100000a287824 */ /* 0x040fe200078e00ff */
[----:B------:R-:W-:Y:S01]  /*11100*/  LOP3.LUT R10, R10, 0xffff0000, RZ, 0xc0, !PT ;  /* 0xffff00000a0a7812 */ /* 0x000fe200078ec0ff */
[-C--:B------:R-:W-:Y:S01]  /*11110*/  FMUL.FTZ R42, R47, R38.reuse ;  /* 0x000000262f2a7220 */ /* 0x080fe20000410000 */
[----:B------:R-:W-:Y:S01]  /*11120*/  FMUL.FTZ R38, R45, R38 ;  /* 0x000000262d267220 */ /* 0x000fe20000410000 */
[C---:B------:R-:W-:Y:S01]  /*11130*/  IMAD.U32 R39, R9.reuse, 0x10000, RZ ;  /* 0x0001000009277824 */ /* 0x040fe200078e00ff */
[----:B------:R-:W-:Y:S01]  /*11140*/  LOP3.LUT R9, R9, 0xffff0000, RZ, 0xc0, !PT ;  /* 0xffff000009097812 */ /* 0x000fe200078ec0ff */
[-C--:B------:R-:W-:Y:S01]  /*11150*/  FFMA.FTZ R42, R45, R33.reuse, -R42 ;  /* 0x000000212d2a7223 */ /* 0x080fe2000001082a */
[----:B------:R-:W-:Y:S01]  /*11160*/  FFMA.FTZ R38, R47, R33, R38 ;  /* 0x000000212f267223 */ /* 0x000fe20000010026 */
[-C--:B------:R-:W-:Y:S01]  /*11170*/  FMUL.FTZ R45, R44, R8.reuse ;  /* 0x000000082c2d7220 */ /* 0x080fe20000410000 */
[----:B------:R-:W-:Y:S01]  /*11180*/  FMUL.FTZ R33, R24, R8 ;  /* 0x0000000818217220 */ /* 0x000fe20000410000 */
[----:B------:R-:W-:-:S02]  /*11190*/  IMAD.U32 R41, R11, 0x10000, RZ ;  /* 0x000100000b297824 */ /* 0x000fc400078e00ff */
[----:B------:R-:W-:Y:S01]  /*111a0*/  FMUL.FTZ R51, R26, R10 ;  /* 0x0000000a1a337220 */ /* 0x000fe20000410000 */
[-C--:B------:R-:W-:Y:S01]  /*111b0*/  FFMA.FTZ R45, R24, R4.reuse, -R45 ;  /* 0x00000004182d7223 */ /* 0x080fe2000001082d */
[----:B------:R-:W-:Y:S01]  /*111c0*/  FFMA.FTZ R33, R44, R4, R33 ;  /* 0x000000042c217223 */ /* 0x000fe20000010021 */
[-C--:B------:R-:W-:Y:S01]  /*111d0*/  FMUL.FTZ R4, R55, R40.reuse ;  /* 0x0000002837047220 */ /* 0x080fe20000410000 */
[----:B------:R-:W-:Y:S01]  /*111e0*/  FMUL.FTZ R40, R49, R40 ;  /* 0x0000002831287220 */ /* 0x000fe20000410000 */
[----:B------:R-:W-:Y:S02]  /*111f0*/  IMAD.U32 R34, R5, 0x10000, RZ ;  /* 0x0001000005227824 */ /* 0x000fe400078e00ff */
[----:B------:R-:W-:Y:S01]  /*11200*/  FMUL.FTZ R47, R46, R39 ;  /* 0x000000272e2f7220 */ /* 0x000fe20000410000 */
[----:B------:R-:W-:Y:S01]  /*11210*/  FFMA.FTZ R8, R49, R35, -R4 ;  /* 0x0000002331087223 */ /* 0x000fe20000010804 */
[----:B------:R-:W-:Y:S01]  /*11220*/  FMUL.FTZ R49, R30, R10 ;  /* 0x0000000a1e317220 */ /* 0x000fe20000410000 */
[----:B------:R-:W-:Y:S01]  /*11230*/  IMAD.U32 R37, R7, 0x10000, RZ ;  /* 0x0001000007257824 */ /* 0x000fe200078e00ff */
[----:B------:R-:W-:Y:S01]  /*11240*/  LOP3.LUT R11, R11, 0xffff0000, RZ, 0xc0, !PT ;  /* 0xffff00000b0b7812 */ /* 0x000fe200078ec0ff */
[----:B------:R-:W-:Y:S01]  /*11250*/  FMUL.FTZ R4, R57, R41 ;  /* 0x0000002939047220 */ /* 0x000fe20000410000 */
[-C--:B------:R-:W-:Y:S01]  /*11260*/  FFMA.FTZ R49, R26, R6.reuse, -R49 ;  /* 0x000000061a317223 */ /* 0x080fe20000010831 */
[----:B------:R-:W-:Y:S01]  /*11270*/  FFMA.FTZ R51, R30, R6, R51 ;  /* 0x000000061e337223 */ /* 0x000fe20000010033 */
[C---:B------:R-:W-:Y:S01]  /*11280*/  FMUL.FTZ R39, R28.reuse, R39 ;  /* 0x000000271c277220 */ /* 0x040fe20000410000 */
[----:B------:R-:W-:Y:S01]  /*11290*/  FMUL.FTZ R6, R53, R41 ;  /* 0x0000002935067220 */ /* 0x000fe20000410000 */
[-C--:B------:R-:W-:Y:S01]  /*112a0*/  FFMA.FTZ R47, R28, R34.reuse, -R47 ;  /* 0x000000221c2f7223 */ /* 0x080fe2000001082f */
[----:B------:R-:W-:Y:S01]  /*112b0*/  LOP3.LUT R5, R5, 0xffff0000, RZ, 0xc0, !PT ;  /* 0xffff000005057812 */ /* 0x000fe200078ec0ff */
[-C--:B------:R-:W-:Y:S01]  /*112c0*/  FFMA.FTZ R28, R53, R37.reuse, -R4 ;  /* 0x00000025351c7223 */ /* 0x080fe20000010804 */
[----:B------:R-:W-:Y:S01]  /*112d0*/  LOP3.LUT R7, R7, 0xffff0000, RZ, 0xc0, !PT ;  /* 0xffff000007077812 */ /* 0x000fe200078ec0ff */
[----:B------:R-:W-:Y:S01]  /*112e0*/  FFMA.FTZ R39, R46, R34, R39 ;  /* 0x000000222e277223 */ /* 0x000fe20000010027 */
        /* <DEDUP_REMOVED lines=20> */
.L_x_619:
[----:B------:R-:W-:Y:S05]  /*11430*/  BSYNC B1 ;  /* 0x0000000000017941 */ /* 0x000fea0003800000 */
.L_x_618:
[----:B------:R-:W-:Y:S05]  /*11440*/  @P2 BRA `(.L_x_594) ;  /* 0x00000004007c2947 */ /* 0x000fea0003800000 */
[----:B012---:R-:W-:Y:S01]  /*11450*/  SHF.R.S32.HI R5, RZ, 0x1f, R192 ;  /* 0x0000001fff057819 */ /* 0x007fe200000114c0 */
[----:B------:R-:W-:Y:S01]  /*11460*/  IMAD.U32 R35, R14, 0x10000, RZ ;  /* 0x000100000e237824 */ /* 0x000fe200078e00ff */
[----:B------:R-:W-:Y:S01]  /*11470*/  LEA.HI R43, R43, R198, RZ, 0x1d ;  /* 0x000000c62b2b7211 */ /* 0x000fe200078fe8ff */
[----:B------:R-:W-:Y:S01]  /*11480*/  IMAD.U32 R33, R3, 0x10000, RZ ;  /* 0x0001000003217824 */ /* 0x000fe200078e00ff */
[-C--:B------:R-:W-:Y:S01]  /*11490*/  LEA.HI R6, R5, R192.reuse, RZ, 0x6 ;  /* 0x000000c005067211 */ /* 0x080fe200078f30ff */
[----:B------:R-:W-:Y:S01]  /*114a0*/  IMAD.U32 R44, R15, 0x10000, RZ ;  /* 0x000100000f2c7824 */ /* 0x000fe200078e00ff */
[----:B------:R-:W-:Y:S01]  /*114b0*/  LEA.HI R5, R5, R192, RZ, 0x3 ;  /* 0x000000c005057211 */ /* 0x000fe200078f18ff */
[----:B------:R-:W-:Y:S01]  /*114c0*/  IMAD.U32 R37, R20, 0x10000, RZ ;  /* 0x0001000014257824 */ /* 0x000fe200078e00ff */
        /* <DEDUP_REMOVED lines=11> */
[----:B------:R-:W-:Y:S01]  /*11580*/  LOP3.LUT R6, R6, 0x7fffe000, RZ, 0xc0, !PT ;  /* 0x7fffe00006067812 */ /* 0x000fe200078ec0ff */
[----:B-----5:R-:W-:Y:S01]  /*11590*/  IMAD R41, R7, 0x2, R60 ;  /* 0x0000000207297824 */ /* 0x020fe200078e023c */
[----:B------:R-:W-:Y:S02]  /*115a0*/  LOP3.LUT R42, R14, 0xffff0000, RZ, 0xc0, !PT ;  /* 0xffff00000e2a7812 */ /* 0x000fe400078ec0ff */
[----:B------:R-:W-:Y:S02]  /*115b0*/  IADD3 R9, R5, R6, R220 ;  /* 0x0000000605097210 */ /* 0x000fe40007ffe0dc */
[----:B------:R-:W0:Y:S01]  /*115c0*/  LDS.128 R4, [R41] ;  /* 0x0000000029047984 */ /* 0x000e220000000c00 */
[----:B------:R-:W-:Y:S02]  /*115d0*/  LOP3.LUT R38, R3, 0xffff0000, RZ, 0xc0, !PT ;  /* 0xffff000003267812 */ /* 0x000fe400078ec0ff */
[----:B------:R-:W-:Y:S01]  /*115e0*/  IMAD R24, R9, 0x2, R2 ;  /* 0x0000000209187824 */ /* 0x000fe200078e0202 */
[----:B------:R-:W-:-:S02]  /*115f0*/  SHF.L.U32 R40, R0, 0x10, RZ ;  /* 0x0000001000287819 */ /* 0x000fc400000006ff */
[----:B------:R-:W-:Y:S02]  /*11600*/  LOP3.LUT R20, R20, 0xffff0000, RZ, 0xc0, !PT ;  /* 0xffff000014147812 */ /* 0x000fe400078ec0ff */
[----:B------:R-:W1:Y:S01]  /*11610*/  LDS.128 R8, [R24+0x12400] ;  /* 0x0124000018087984 */ /* 0x000e620000000c00 */
        /* <DEDUP_REMOVED lines=15> */
[C---:B------:R-:W-:Y:S01]  /*11710*/  FMUL.FTZ R14, R33.reuse, R29 ;  /* 0x0000001d210e7220 */ /* 0x040fe20000410000 */
[----:B------:R-:W-:Y:S01]  /*11720*/  FMUL.FTZ R3, R42, R8 ;  /* 0x000000082a037220 */ /* 0x000fe20000410000 */
[----:B------:R-:W-:Y:S01]  /*11730*/  FMUL.FTZ R29, R44, R30 ;  /* 0x0000001e2c1d7220 */ /* 0x000fe20000410000 */
[-C--:B------:R-:W-:Y:S01]  /*11740*/  FFMA.FTZ R34, R33, R25.reuse, -R34 ;  /* 0x0000001921227223 */ /* 0x080fe20000010822 */
[----:B------:R-:W-:Y:S01]  /*11750*/  FFMA.FTZ R14, R35, R25, R14 ;  /* 0x00000019230e7223 */ /* 0x000fe2000001000e */
[----:B------:R-:W-:Y:S01]  /*11760*/  FMUL.FTZ R25, R38, R8 ;  /* 0x0000000826197220 */ /* 0x000fe20000410000 */
[----:B------:R-:W-:Y:S01]  /*11770*/  FMUL.FTZ R33, R40, R30 ;  /* 0x0000001e28217220 */ /* 0x000fe20000410000 */
[----:B------:R-:W-:-:S02]  /*11780*/  IMAD.U32 R31, R10, 0x10000, RZ ;  /* 0x000100000a1f7824 */ /* 0x000fc400078e00ff */
[-C--:B------:R-:W-:Y:S01]  /*11790*/  FFMA.FTZ R3, R38, R4.reuse, -R3 ;  /* 0x0000000426037223 */ /* 0x080fe20000010803 */
[----:B------:R-:W-:Y:S02]  /*117a0*/  IMAD.U32 R35, R12, 0x10000, RZ ;  /* 0x000100000c237824 */ /* 0x000fe400078e00ff */
[----:B------:R-:W-:Y:S01]  /*117b0*/  FFMA.FTZ R25, R42, R4, R25 ;  /* 0x000000042a197223 */ /* 0x000fe20000010019 */
[-C--:B------:R-:W-:Y:S01]  /*117c0*/  FFMA.FTZ R29, R40, R26.reuse, -R29 ;  /* 0x0000001a281d7223 */ /* 0x080fe2000001081d */
[----:B------:R-:W-:Y:S01]  /*117d0*/  FFMA.FTZ R33, R44, R26, R33 ;  /* 0x0000001a2c217223 */ /* 0x000fe20000010021 */
[----:B------:R-:W-:Y:S01]  /*117e0*/  LOP3.LUT R10, R10, 0xffff0000, RZ, 0xc0, !PT ;  /* 0xffff00000a0a7812 */ /* 0x000fe200078ec0ff */
[-C--:B------:R-:W-:Y:S01]  /*117f0*/  FMUL.FTZ R4, R37, R31.reuse ;  /* 0x0000001f25047220 */ /* 0x080fe20000410000 */
[----:B------:R-:W-:Y:S01]  /*11800*/  LOP3.LUT R26, R12, 0xffff0000, RZ, 0xc0, !PT ;  /* 0xffff00000c1a7812 */ /* 0x000fe200078ec0ff */
[----:B------:R-:W-:Y:S01]  /*11810*/  FMUL.FTZ R12, R35, R31 ;  /* 0x0000001f230c7220 */ /* 0x000fe20000410000 */
[----:B------:R-:W-:-:S02]  /*11820*/  IMAD.U32 R32, R11, 0x10000, RZ ;  /* 0x000100000b207824 */ /* 0x000fc400078e00ff */
[-C--:B------:R-:W-:Y:S01]  /*11830*/  FFMA.FTZ R8, R35, R27.reuse, -R4 ;  /* 0x0000001b23087223 */ /* 0x080fe20000010804 */
[----:B------:R-:W-:Y:S02]  /*11840*/  IMAD.U32 R30, R21, 0x10000, RZ ;  /* 0x00010000151e7824 */ /* 0x000fe400078e00ff */
[-C--:B------:R-:W-:Y:S01]  /*11850*/  FMUL.FTZ R31, R20, R10.reuse ;  /* 0x0000000a141f7220 */ /* 0x080fe20000410000 */
[----:B------:R-:W-:Y:S01]  /*11860*/  FMUL.FTZ R35, R26, R10 ;  /* 0x0000000a1a237220 */ /* 0x000fe20000410000 */
[----:B------:R-:W-:Y:S01]  /*11870*/  LOP3.LUT R11, R11, 0xffff0000, RZ, 0xc0, !PT ;  /* 0xffff00000b0b7812 */ /* 0x000fe200078ec0ff */
[----:B------:R-:W-:Y:S02]  /*11880*/  IMAD.U32 R4, R13, 0x10000, RZ ;  /* 0x000100000d047824 */ /* 0x000fe400078e00ff */
[----:B------:R-:W-:Y:S01]  /*11890*/  FFMA.FTZ R10, R37, R27, R12 ;  /* 0x0000001b250a7223 */ /* 0x000fe2000001000c */
[----:B------:R-:W-:Y:S01]  /*118a0*/  LOP3.LUT R21, R21, 0xffff0000, RZ, 0xc0, !PT ;  /* 0xffff000015157812 */ /* 0x000fe200078ec0ff */
[----:B------:R-:W-:Y:S01]  /*118b0*/  FMUL.FTZ R27, R30, R32 ;  /* 0x000000201e1b7220 */ /* 0x000fe20000410000 */
[----:B------:R-:W-:Y:S01]  /*118c0*/  LOP3.LUT R13, R13, 0xffff0000, RZ, 0xc0, !PT ;  /* 0xffff00000d0d7812 */ /* 0x000fe200078ec0ff */
[-C--:B------:R-:W-:Y:S01]  /*118d0*/  FFMA.FTZ R31, R26, R6.reuse, -R31 ;  /* 0x000000061a1f7223 */ /* 0x080fe2000001081f */
[----:B------:R-:W-:Y:S01]  /*118e0*/  FFMA.FTZ R35, R20, R6, R35 ;  /* 0x0000000614237223 */ /* 0x000fe20000010023 */
[C---:B------:R-:W-:Y:S01]  /*118f0*/  FMUL.FTZ R37, R4.reuse, R32 ;  /* 0x0000002004257220 */ /* 0x040fe20000410000 */
[-C--:B------:R-:W-:Y:S01]  /*11900*/  FFMA.FTZ R27, R4, R28.reuse, -R27 ;  /* 0x0000001c041b7223 */ /* 0x080fe2000001081b */
        /* <DEDUP_REMOVED lines=19> */
.L_x_594:
[----:B------:R-:W-:Y:S05]  /*11a40*/  BSYNC B0 ;  /* 0x0000000000007941 */ /* 0x000fea0003800000 */
.L_x_575:
[----:B------:R-:W-:Y:S01]  /*11a50*/  @!PT LDS RZ, [RZ] ;  /* 0x00000000fffff984 */ /* 0x000fe20000000800 */
[----:B------:R-:W-:Y:S01]  /*11a60*/  @!PT LDS RZ, [RZ] ;  /* 0x00000000fffff984 */ /* 0x000fe20000000800 */
[----:B------:R-:W-:Y:S01]  /*11a70*/  @!PT LDS RZ, [RZ] ;  /* 0x00000000fffff984 */ /* 0x000fe20000000800 */
[----:B------:R-:W-:Y:S01]  /*11a80*/  @!PT LDS RZ, [RZ] ;  /* 0x00000000fffff984 */ /* 0x000fe20000000800 */
[----:B------:R1:W-:Y:S06]  /*11a90*/  MEMBAR.ALL.CTA ;  /* 0x0000000000007992 */ /* 0x0003ec0000008000 */
[----:B-1----:R-:W1:Y:S01]  /*11aa0*/  FENCE.VIEW.ASYNC.S ;  /* 0x00000000000073c6 */ /* 0x002e620000000000 */
[----:B------:R-:W-:Y:S05]  /*11ab0*/  WARPSYNC.ALL ;  /* 0x0000000000007948 */ /* 0x000fea0003800000 */
[----:B-1----:R-:W-:Y:S06]  /*11ac0*/  BAR.SYNC.DEFER_BLOCKING 0xd, 0x100 ;  /* 0x0344000000007b1d */ /* 0x002fec0000010000 */
.L_x_573:
[----:B------:R-:W-:-:S13]  /*11ad0*/  ISETP.NE.AND P0, PT, R214, 0x3, PT ;  /* 0x00000003d600780c */ /* 0x000fda0003f05270 */
[----:B------:R-:W-:Y:S05]  /*11ae0*/  @!P0 BRA `(.L_x_620) ;  /* 0x0000000000048947 */ /* 0x000fea0003800000 */
[----:B------:R-:W-:Y:S01]  /*11af0*/  BPT.TRAP 0x1 ;  /* 0x000000040000795c */ /* 0x000fe20000300000 */
.L_x_620:
[----:B012-4-:R-:W-:Y:S01]  /*11b00*/  IMAD R3, R210, 0x8, R2 ;  /* 0x00000008d2037824 */ /* 0x017fe200078e0202 */
[----:B---3--:R-:W-:-:S04]  /*11b10*/  SHF.L.U32 R0, R221, 0x1f, RZ ;  /* 0x0000001fdd007819 */ /* 0x008fc800000006ff */
[----:B------:R0:W1:Y:S01]  /*11b20*/  SYNCS.PHASECHK.TRANS64.TRYWAIT P1, [R3+URZ+0x30830], R0 ;  /* 0x03083000030075a7 */ /* 0x000062000802017f */
[----:B------:R-:W-:Y:S05]  /*11b30*/  @!P0 BRA `(.L_x_621) ;  /* 0x0000000000048947 */ /* 0x000fea0003800000 */
[----:B------:R-:W-:Y:S01]  /*11b40*/  BPT.TRAP 0x1 ;  /* 0x000000040000795c */ /* 0x000fe20000300000 */
.L_x_621:
[----:B------:R-:W-:Y:S01]  /*11b50*/  IMAD.MOV.U32 R119, RZ, RZ, RZ ;  /* 0x000000ffff777224 */ /* 0x000fe200078e00ff */
[----:B-1----:R-:W-:Y:S06]  /*11b60*/  @P1 BRA `(.L_x_622) ;  /* 0x0000000000081947 */ /* 0x002fec0003800000 */
[----:B------:R-:W1:Y:S02]  /*11b70*/  SYNCS.PHASECHK.TRANS64.TRYWAIT P1, [R3+URZ+0x30830], R0 ;  /* 0x03083000030075a7 */ /* 0x000e64000802017f */
[----:B-1----:R-:W-:Y:S05]  /*11b80*/  @!P1 BRA `(.L_x_623) ;  /* 0x0000012000f09947 */ /* 0x002fea0003800000 */
.L_x_622:
[----:B------:R-:W-:Y:S05]  /*11b90*/  WARPSYNC.ALL ;  /* 0x0000000000007948 */ /* 0x000fea0003800000 */
[----:B01----:R-:W-:Y:S01]  /*11ba0*/  VIADD R0, R2, 0x1e400 ;  /* 0x0001e40002007836 */ /* 0x003fe20000000000 */
[----:B------:R-:W-:Y:S01]  /*11bb0*/  R2UR UR4, R36 ;  /* 0x00000000240472ca */ /* 0x000fe200000e0000 */
[----:B------:R-:W-:Y:S01]  /*11bc0*/  IMAD.MOV.U32 R5, RZ, RZ, 0x40000040 ;  /* 0x40000040ff057424 */ /* 0x000fe200078e00ff */
[----:B-----5:R-:W-:Y:S01]  /*11bd0*/  WARPGROUP.ARRIVE ;  /* 0x00000000000079c5 */ /* 0x020fe20000000000 */
[----:B------:R-:W-:Y:S01]  /*11be0*/  UMOV UR9, 0x40000040 ;  /* 0x4000004000097882 */ /* 0x000fe20000000000 */
[----:B------:R-:W-:Y:S01]  /*11bf0*/  SHF.R.U32.HI R0, RZ, 0x4, R0 ;  /* 0x00000004ff007819 */ /* 0x000fe20000011600 */
[----:B------:R-:W-:Y:S01]  /*11c00*/  IMAD.MOV.U32 R7, RZ, RZ, 0x40000040 ;  /* 0x40000040ff077424 */ /* 0x000fe200078e00ff */
[----:B------:R-:W-:Y:S01]  /*11c10*/  R2UR UR11, R5 ;  /* 0x00000000050b72ca */ /* 0x000fe200000e0000 */
[----:B------:R-:W-:Y:S01]  /*11c20*/  IMAD.U32 R9, RZ, RZ, UR9 ;  /* 0x00000009ff097e24 */ /* 0x000fe2000f8e00ff */
[----:B------:R-:W-:Y:S01]  /*11c30*/  LOP3.LUT R0, R0, 0x3fff, RZ, 0xc0, !PT ;  /* 0x00003fff00007812 */ /* 0x000fe200078ec0ff */
[----:B------:R-:W-:Y:S01]  /*11c40*/  UMOV UR57, 0x40000040 ;  /* 0x4000004000397882 */ /* 0x000fe20000000000 */
[----:B------:R-:W-:Y:S01]  /*11c50*/  UMOV UR53, 0x40000040 ;  /* 0x4000004000357882 */ /* 0x000fe20000000000 */
[----:B------:R-:W-:Y:S01]  /*11c60*/  UMOV UR45, 0x40000040 ;  /* 0x40000040002d7882 */ /* 0x000fe20000000000 */
[----:B------:R-:W-:Y:S01]  /*11c70*/  LOP3.LUT R223, R0, 0x10000, RZ, 0xfc, !PT ;  /* 0x0001000000df7812 */ /* 0x000fe200078efcff */
[----:B------:R-:W-:Y:S01]  /*11c80*/  ULOP3.LUT UR4, UR4, 0x10000, URZ, 0xfc, !UPT ;  /* 0x0001000004047892 */ /* 0x000fe2000f8efc3f */
[----:B------:R-:W-:Y:S01]  /*11c90*/  IMAD.MOV.U32 R5, RZ, RZ, 0x40000040 ;  /* 0x40000040ff057424 */ /* 0x000fe200078e00ff */
[----:B------:R-:W-:Y:S01]  /*11ca0*/  UMOV UR41, 0x40000040 ;  /* 0x4000004000297882 */ /* 0x000fe20000000000 */
[----:B------:R-:W-:Y:S01]  /*11cb0*/  UMOV UR37, 0x40000040 ;  /* 0x4000004000257882 */ /* 0x000fe20000000000 */
[----:B------:R-:W-:Y:S01]  /*11cc0*/  IMAD R4, R210, 0x900, R223 ;  /* 0x00000900d2047824 */ /* 0x000fe200078e02df */
[----:B------:R-:W-:Y:S01]  /*11cd0*/  UIADD3 UR5, UR4, 0x2, URZ ;  /* 0x0000000204057890 */ /* 0x000fe2000fffe03f */
[----:B------:R-:W-:Y:S01]  /*11ce0*/  R2UR UR39, R5 ;  /* 0x00000000052772ca */ /* 0x000fe200000e0000 */
[----:B------:R-:W-:Y:S01]  /*11cf0*/  UMOV UR8, UR4 ;  /* 0x0000000400087c82 */ /* 0x000fe20008000000 */
[C---:B------:R-:W-:Y:S01]  /*11d00*/  VIADD R6, R4.reuse, 0x2 ;  /* 0x0000000204067836 */ /* 0x040fe20000000000 */
[----:B------:R-:W-:Y:S01]  /*11d10*/  R2UR UR10, R4 ;  /* 0x00000000040a72ca */ /* 0x000fe200000e0000 */
[----:B------:R-:W-:Y:S01]  /*11d20*/  IMAD.U32 R8, RZ, RZ, UR8 ;  /* 0x00000008ff087e24 */ /* 0x000fe2000f8e00ff */
[----:B------:R-:W-:-:S02]  /*11d30*/  UIADD3 UR56, UR4, 0x406, URZ ;  /* 0x0000040604387890 */ /* 0x000fc4000fffe03f */
[----:B------:R-:W-:Y:S02]  /*11d40*/  UIADD3 UR52, UR4, 0x800, URZ ;  /* 0x0000080004347890 */ /* 0x000fe4000fffe03f */
[----:B------:R0:W-:Y:S01]  /*11d50*/  STL.64 [R1+0x38], R8 ;  /* 0x0000380801007387 */ /* 0x0001e20000100a00 */
[----:B------:R-:W-:Y:S02]  /*11d60*/  UIADD3 UR44, UR4, 0x802, URZ ;  /* 0x00000802042c7890 */ /* 0x000fe4000fffe03f */
[----:B------:R-:W-:Y:S02]  /*11d70*/  UIADD3 UR40, UR4, 0x804, URZ ;  /* 0x0000080404287890 */ /* 0x000fe4000fffe03f */
[----:B------:R-:W-:Y:S02]  /*11d80*/  UIADD3 UR36, UR4, 0x806, URZ ;  /* 0x0000080604247890 */ /* 0x000fe4000fffe03f */
[----:B------:R-:W-:Y:S01]  /*11d90*/  HGMMA.64x96x16.F32.BF16 R24, gdesc[UR8], RZ, !UPT, gsb0 ;  /* 0x01600000081879f0 */ /* 0x000fe2000c0018ff */
[----:B------:R-:W-:Y:S01]  /*11da0*/  R2UR UR10, R6 ;  /* 0x00000000060a72ca */ /* 0x000fe200000e0000 */
[----:B------:R-:W-:Y:S01]  /*11db0*/  UMOV UR8, UR5 ;  /* 0x0000000500087c82 */ /* 0x000fe20008000000 */
[----:B------:R-:W-:Y:S01]  /*11dc0*/  R2UR UR11, R7 ;  /* 0x00000000070b72ca */ /* 0x000fe200000e0000 */
[----:B------:R-:W-:Y:S01]  /*11dd0*/  UMOV UR9, 0x40000040 ;  /* 0x4000004000097882 */ /* 0x000fe20000000000 */
[----:B------:R-:W-:Y:S01]  /*11de0*/  VIADD R6, R4, 0x4 ;  /* 0x0000000404067836 */ /* 0x000fe20000000000 */
[----:B------:R-:W-:Y:S01]  /*11df0*/  UIADD3 UR5, UR4, 0x4, URZ ;  /* 0x0000000404057890 */ /* 0x000fe2000fffe03f */
[----:B------:R-:W-:-:S02]  /*11e00*/  IMAD.MOV.U32 R7, RZ, RZ, 0x40000040 ;  /* 0x40000040ff077424 */ /* 0x000fc400078e00ff */
[----:B0-----:R-:W-:Y:S02]  /*11e10*/  IMAD.U32 R8, RZ, RZ, UR8 ;  /* 0x00000008ff087e24 */ /* 0x001fe4000f8e00ff */
[----:B------:R-:W-:-:S05]  /*11e20*/  IMAD.U32 R9, RZ, RZ, UR9 ;  /* 0x00000009ff097e24 */ /* 0x000fca000f8e00ff */
[----:B------:R0:W-:Y:S01]  /*11e30*/  STL.64 [R1+0x30], R8 ;  /* 0x0000300801007387 */ /* 0x0001e20000100a00 */
[----:B------:R-:W-:Y:S02]  /*11e40*/  WARPGROUP.DEPBAR.LE gsb0, 0x0 ;  /* 0x00008000000079c5 */ /* 0x000fe40000010000 */
[----:B------:R-:W-:-:S06]  /*11e50*/  WARPGROUP.ARRIVE ;  /* 0x00000000000079c5 */ /* 0x000fcc0000000000 */
[----:B------:R-:W-:Y:S01]  /*11e60*/  HGMMA.64x96x16.F32.BF16 R24, gdesc[UR8], R24, gsb0 ;  /* 0x01600000081879f0 */ /* 0x000fe20008001818 */
[----:B------:R-:W-:Y:S01]  /*11e70*/  R2UR UR10, R6 ;  /* 0x00000000060a72ca */ /* 0x000fe200000e0000 */
[----:B------:R-:W-:Y:S01]  /*11e80*/  UMOV UR8, UR5 ;  /* 0x0000000500087c82 */ /* 0x000fe20008000000 */
[----:B------:R-:W-:Y:S01]  /*11e90*/  R2UR UR11, R7 ;  /* 0x00000000070b72ca */ /* 0x000fe200000e0000 */
[----:B------:R-:W-:Y:S01]  /*11ea0*/  UMOV UR9, 0x40000040 ;  /* 0x4000004000097882 */ /* 0x000fe20000000000 */
[----:B------:R-:W-:Y:S01]  /*11eb0*/  VIADD R6, R4, 0x6 ;  /* 0x0000000604067836 */ /* 0x000fe20000000000 */
[----:B------:R-:W-:Y:S01]  /*11ec0*/  UIADD3 UR5, UR4, 0x6, URZ ;  /* 0x0000000604057890 */ /* 0x000fe2000fffe03f */
[----:B------:R-:W-:Y:S01]  /*11ed0*/  IMAD.MOV.U32 R7, RZ, RZ, 0x40000040 ;  /* 0x40000040ff077424 */ /* 0x000fe200078e00ff */
[----:B0-----:R-:W-:Y:S01]  /*11ee0*/  MOV R8, UR8 ;  /* 0x0000000800087c02 */ /* 0x001fe20008000f00 */
        /* <DEDUP_REMOVED lines=11> */
[----:B------:R-:W-:Y:S02]  /*11fa0*/  IMAD.MOV.U32 R7, RZ, RZ, 0x40000040 ;  /* 0x40000040ff077424 */ /* 0x000fe400078e00ff */
        /* <DEDUP_REMOVED lines=37> */
[----:B0-----:R-:W-:Y:S01]  /*12200*/  MOV R9, UR9 ;  /* 0x0000000900097c02 */ /* 0x001fe20008000f00 */
[----:B------:R-:W-:Y:S02]  /*12210*/  IMAD.MOV.U32 R7, RZ, RZ, 0x40000040 ;  /* 0x40000040ff077424 */ /* 0x000fe400078e00ff */
[----:B------:R-:W-:Y:S01]  /*12220*/  IMAD.U32 R8, RZ, RZ, UR8 ;  /* 0x00000008ff087e24 */ /* 0x000fe2000f8e00ff */
[----:B------:R-:W-:Y:S01]  /*12230*/  R2UR UR58, R6 ;  /* 0x00000000063a72ca */ /* 0x000fe200000e0000 */
[----:B------:R-:W-:Y:S01]  /*12240*/  VIADD R6, R4, 0x600 ;  /* 0x0000060004067836 */ /* 0x000fe20000000000 */
[----:B------:R-:W-:Y:S01]  /*12250*/  R2UR UR59, R7 ;  /* 0x00000000073b72ca */ /* 0x000fe200000e0000 */
[----:B------:R-:W-:Y:S01]  /*12260*/  IMAD.MOV.U32 R7, RZ, RZ, 0x40000040 ;  /* 0x40000040ff077424 */ /* 0x000fe200078e00ff */
[----:B------:R0:W-:Y:S02]  /*12270*/  STL.64 [R1+0x8], R8 ;  /* 0x0000080801007387 */ /* 0x0001e40000100a00 */
[----:B------:R-:W-:Y:S01]  /*12280*/  R2UR UR54, R6 ;  /* 0x00000000063672ca */ /* 0x000fe200000e0000 */
[----:B------:R-:W-:Y:S01]  /*12290*/  VIADD R6, R4, 0x602 ;  /* 0x0000060204067836 */ /* 0x000fe20000000000 */
[----:B------:R-:W-:Y:S01]  /*122a0*/  R2UR UR55, R7 ;  /* 0x00000000073772ca */ /* 0x000fe200000e0000 */
[----:B------:R-:W-:-:S03]  /*122b0*/  IMAD.MOV.U32 R7, RZ, RZ, 0x40000040 ;  /* 0x40000040ff077424 */ /* 0x000fc600078e00ff */
[----:B------:R-:W-:Y:S01]  /*122c0*/  R2UR UR46, R6 ;  /* 0x00000000062e72ca */ /* 0x000fe200000e0000 */
[C---:B------:R-:W-:Y:S01]  /*122d0*/  VIADD R6, R4.reuse, 0x604 ;  /* 0x0000060404067836 */ /* 0x040fe20000000000 */
[----:B------:R-:W-:Y:S01]  /*122e0*/  R2UR UR47, R7 ;  /* 0x00000000072f72ca */ /* 0x000fe200000e0000 */
[----:B------:R-:W-:Y:S02]  /*122f0*/  IMAD.MOV.U32 R7, RZ, RZ, 0x40000040 ;  /* 0x40000040ff077424 */ /* 0x000fe400078e00ff */
[----:B------:R-:W-:Y:S01]  /*12300*/  VIADD R4, R4, 0x606 ;  /* 0x0000060604047836 */ /* 0x000fe20000000000 */
[----:B------:R-:W-:Y:S02]  /*12310*/  R2UR UR42, R6 ;  /* 0x00000000062a72ca */ /* 0x000fe400000e0000 */
[----:B------:R-:W-:Y:S02]  /*12320*/  R2UR UR43, R7 ;  /* 0x00000000072b72ca */ /* 0x000fe400000e0000 */
[----:B------:R-:W-:Y:S01]  /*12330*/  R2UR UR38, R4 ;  /* 0x00000000042672ca */ /* 0x000fe200000e0000 */
[----:B------:R-:W-:-:S02]  /*12340*/  WARPGROUP.DEPBAR.LE gsb0, 0x0 ;  /* 0x00008000000079c5 */ /* 0x000fc40000010000 */
        /* <DEDUP_REMOVED lines=18> */
[----:B0-----:R-:W-:Y:S05]  /*12470*/  @!P0 BRA `(.L_x_624) ;  /* 0x0000000000048947 */ /* 0x001fea0003800000 */
[----:B------:R-:W-:Y:S01]  /*12480*/  BPT.TRAP 0x1 ;  /* 0x000000040000795c */ /* 0x000fe20000300000 */
.L_x_624:
[----:B------:R-:W2:Y:S01]  /*12490*/  LDL R73, [R1+0x48] ;  /* 0x0000480001497983 */ /* 0x000ea20000100800 */
[----:B------:R-:W-:Y:S01]  /*124a0*/  ULDC UR4, c[0x0][0x9d8] ;  /* 0x0002760000047ab9 */ /* 0x000fe20000000800 */
[----:B------:R-:W-:Y:S01]  /*124b0*/  ULDC UR5, c[0x0][0x988] ;  /* 0x0002620000057ab9 */ /* 0x000fe20000000800 */
        /* <DEDUP_REMOVED lines=30> */
[----:B------:R-:W4:Y:S01]  /*126a0*/  MUFU.TANH R12, R12 ;  /* 0x0000000c000c7308 */ /* 0x000f220000002400 */
[----:B------:R-:W-:Y:S01]  /*126b0*/  FMUL.FTZ R14, R39, UR4 ;  /* 0x00000004270e7c20 */ /* 0x000fe20008410000 */
[----:B------:R-:W-:Y:S01]  /*126c0*/  FMUL.FTZ R36, R48, UR4 ;  /* 0x0000000430247c20 */ /* 0x000fe20008410000 */
[----:B------:R-:W-:Y:S01]  /*126d0*/  FMUL.FTZ R61, R61, UR4 ;  /* 0x000000043d3d7c20 */ /* 0x000fe20008410000 */
[----:B------:R-:W-:Y:S01]  /*126e0*/  FMUL.FTZ R24, R43, UR4 ;  /* 0x000000042b187c20 */ /* 0x000fe20008410000 */
[----:B------:R-:W-:Y:S01]  /*126f0*/  FMUL.FTZ R40, R52, UR4 ;  /* 0x0000000434287c20 */ /* 0x000fe20008410000 */
[----:B------:R-:W-:Y:S01]  /*12700*/  FMUL.FTZ R43, R59, UR4 ;  /* 0x000000043b2b7c20 */ /* 0x000fe20008410000 */
[----:B------:R-:W-:Y:S01]  /*12710*/  FMUL.FTZ R69, R69, UR4 ;  /* 0x0000000445457c20 */ /* 0x000fe20008410000 */
[----:B------:R-:W5:Y:S01]  /*12720*/  MUFU.TANH R20, R20 ;  /* 0x0000001400147308 */ /* 0x000f620000002400 */
        /* <DEDUP_REMOVED lines=12> */
[----:B------:R-:W-:Y:S01]  /*127f0*/  P2R R72, PR, RZ, 0x1 ;  /* 0x00000001ff487803 */ /* 0x000fe20000000000 */
[----:B------:R-:W-:Y:S01]  /*12800*/  FMUL.FTZ R67, R67, UR4 ;  /* 0x0000000443437c20 */ /* 0x000fe20008410000 */
[----:B------:R-:W-:Y:S01]  /*12810*/  FMUL.FTZ R70, R70, UR4 ;  /* 0x0000000446467c20 */ /* 0x000fe20008410000 */
[----:B------:R-:W5:Y:S01]  /*12820*/  MUFU.TANH R13, R13 ;  /* 0x0000000d000d7308 */ /* 0x000f620000002400 */
[----:B------:R-:W-:Y:S01]  /*12830*/  FMUL.FTZ R71, R71, UR4 ;  /* 0x0000000447477c20 */ /* 0x000fe20008410000 */
[----:B------:R-:W-:Y:S01]  /*12840*/  VIADD R3, R3, 0x30840 ;  /* 0x0003084003037836 */ /* 0x000fe20000000000 */
[----:B------:R-:W-:Y:S01]  /*12850*/  ULDC UR38, c[0x0][0x9d8] ;  /* 0x0002760000267ab9 */ /* 0x000fe20000000800 */
[----:B------:R-:W-:Y:S01]  /*12860*/  ULDC UR39, c[0x0][0x988] ;  /* 0x0002620000277ab9 */ /* 0x000fe20000000800 */
[----:B------:R-:W-:Y:S01]  /*12870*/  BSSY B0, `(.L_x_625) ;  /* 0x0000480000007945 */ /* 0x000fe20003800000 */
[----:B------:R-:W-:Y:S01]  /*12880*/  IMAD.MOV.U32 R118, RZ, RZ, R119 ;  /* 0x000000ffff767224 */ /* 0x000fe200078e0077 */
[----:B------:R-:W-:Y:S01]  /*12890*/  PRMT R3, R224, 0x654, R3 ;  /* 0x00000654e0037816 */ /* 0x000fe20000000003 */
[----:B------:R-:W5:Y:S01]  /*128a0*/  MUFU.TANH R4, R4 ;  /* 0x0000000400047308 */ /* 0x000f620000002400 */
[-C--:B------:R-:W-:Y:S01]  /*128b0*/  MOV R117, R119.reuse ;  /* 0x0000007700757202 */ /* 0x080fe20000000f00 */
[--C-:B------:R-:W-:Y:S01]  /*128c0*/  IMAD.MOV.U32 R115, RZ, RZ, R119.reuse ;  /* 0x000000ffff737224 */ /* 0x100fe200078e0077 */
[----:B------:R5:W-:Y:S01]  /*128d0*/  SYNCS.ARRIVE.TRANS64.RED.A1T0 RZ, [R3+URZ], RZ ;  /* 0x000000ff03ff79a7 */ /* 0x000be2000810043f */
[--C-:B------:R-:W-:Y:S01]  /*128e0*/  IMAD.MOV.U32 R114, RZ, RZ, R119.reuse ;  /* 0x000000ffff727224 */ /* 0x100fe200078e0077 */
[----:B------:R-:W-:Y:S01]  /*128f0*/  MOV R100, R119 ;  /* 0x0000007700647202 */ /* 0x000fe20000000f00 */
[----:B------:R-:W-:-:S02]  /*12900*/  IMAD.MOV.U32 R113, RZ, RZ, R119 ;  /* 0x000000ffff717224 */ /* 0x000fc400078e0077 */
[----:B------:R-:W5:Y:S01]  /*12910*/  MUFU.TANH R25, R25 ;  /* 0x0000001900197308 */ /* 0x000f620000002400 */
[--C-:B------:R-:W-:Y:S02]  /*12920*/  IMAD.MOV.U32 R112, RZ, RZ, R119.reuse ;  /* 0x000000ffff707224 */ /* 0x100fe400078e0077 */
[--C-:B------:R-:W-:Y:S02]  /*12930*/  IMAD.MOV.U32 R111, RZ, RZ, R119.reuse ;  /* 0x000000ffff6f7224 */ /* 0x100fe400078e0077 */
[--C-:B------:R-:W-:Y:S02]  /*12940*/  IMAD.MOV.U32 R110, RZ, RZ, R119.reuse ;  /* 0x000000ffff6e7224 */ /* 0x100fe400078e0077 */
[--C-:B------:R-:W-:Y:S01]  /*12950*/  IMAD.MOV.U32 R109, RZ, RZ, R119.reuse ;  /* 0x000000ffff6d7224 */ /* 0x100fe200078e0077 */
[----:B------:R-:W5:Y:S01]  /*12960*/  MUFU.TANH R8, R8 ;  /* 0x0000000800087308 */ /* 0x000f620000002400 */
[--C-:B------:R-:W-:Y:S02]  /*12970*/  IMAD.MOV.U32 R108, RZ, RZ, R119.reuse ;  /* 0x000000ffff6c7224 */ /* 0x100fe400078e0077 */
[----:B------:R-:W-:-:S02]  /*12980*/  IMAD.MOV.U32 R107, RZ, RZ, R119 ;  /* 0x000000ffff6b7224 */ /* 0x000fc400078e0077 */
[--C-:B------:R-:W-:Y:S02]  /*12990*/  IMAD.MOV.U32 R106, RZ, RZ, R119.reuse ;  /* 0x000000ffff6a7224 */ /* 0x100fe400078e0077 */
[--C-:B------:R-:W-:Y:S01]  /*129a0*/  IMAD.MOV.U32 R105, RZ, RZ, R119.reuse ;  /* 0x000000ffff697224 */ /* 0x100fe200078e0077 */
[----:B------:R-:W5:Y:S01]  /*129b0*/  MUFU.TANH R21, R21 ;  /* 0x0000001500157308 */ /* 0x000f620000002400 */
[--C-:B------:R-:W-:Y:S02]  /*129c0*/  IMAD.MOV.U32 R104, RZ, RZ, R119.reuse ;  /* 0x000000ffff687224 */ /* 0x100fe400078e0077 */
[--C-:B------:R-:W-:Y:S02]  /*129d0*/  IMAD.MOV.U32 R103, RZ, RZ, R119.reuse ;  /* 0x000000ffff677224 */ /* 0x100fe400078e0077 */
[--C-:B------:R-:W-:Y:S02]  /*129e0*/  IMAD.MOV.U32 R102, RZ, RZ, R119.reuse ;  /* 0x000000ffff667224 */ /* 0x100fe400078e0077 */
[--C-:B------:R-:W-:Y:S01]  /*129f0*/  IMAD.MOV.U32 R101, RZ, RZ, R119.reuse ;  /* 0x000000ffff657224 */ /* 0x100fe200078e0077 */
[----:B------:R-:W5:Y:S01]  /*12a00*/  MUFU.TANH R7, R7 ;  /* 0x0000000700077308 */ /* 0x000f620000002400 */
[----:B------:R-:W-:-:S02]  /*12a10*/  IMAD.MOV.U32 R98, RZ, RZ, R119 ;  /* 0x000000ffff627224 */ /* 0x000fc400078e0077 */
[--C-:B------:R-:W-:Y:S02]  /*12a20*/  IMAD.MOV.U32 R96, RZ, RZ, R119.reuse ;  /* 0x000000ffff607224 */ /* 0x100fe400078e0077 */
[--C-:B------:R-:W-:Y:S02]  /*12a30*/  IMAD.MOV.U32 R94, RZ, RZ, R119.reuse ;  /* 0x000000ffff5e7224 */ /* 0x100fe400078e0077 */
[--C-:B------:R-:W-:Y:S01]  /*12a40*/  IMAD.MOV.U32 R92, RZ, RZ, R119.reuse ;  /* 0x000000ffff5c7224 */ /* 0x100fe200078e0077 */
[----:B------:R-:W5:Y:S01]  /*12a50*/  MUFU.TANH R28, R28 ;  /* 0x0000001c001c7308 */ /* 0x000f620000002400 */
[--C-:B------:R-:W-:Y:S02]  /*12a60*/  IMAD.MOV.U32 R90, RZ, RZ, R119.reuse ;  /* 0x000000ffff5a7224 */ /* 0x100fe400078e0077 */
[--C-:B------:R-:W-:Y:S02]  /*12a70*/  IMAD.MOV.U32 R88, RZ, RZ, R119.reuse ;  /* 0x000000ffff587224 */ /* 0x100fe400078e0077 */
[----:B------:R-:W-:-:S02]  /*12a80*/  IMAD.MOV.U32 R86, RZ, RZ, R119 ;  /* 0x000000ffff567224 */ /* 0x000fc400078e0077 */
        /* <DEDUP_REMOVED lines=15> */
[----:B------:R-:W-:Y:S01]  /*12b80*/  IMAD.MOV.U32 R44, RZ, RZ, R119 ;  /* 0x000000ffff2c7224 */ /* 0x000fe200078e0077 */
[----:B------:R-:W5:Y:S08]  /*12b90*/  MUFU.TANH R32, R32 ;  /* 0x0000002000207308 */ /* 0x000f700000002400 */
[----:B------:R5:W-:Y:S08]  /*12ba0*/  MUFU.TANH R85, R57 ;  /* 0x0000003900557308 */ /* 0x000bf00000002400 */
[----:B------:R-:W5:Y:S08]  /*12bb0*/  MUFU.TANH R15, R15 ;  /* 0x0000000f000f7308 */ /* 0x000f700000002400 */
[----:B------:R-:W5:Y:S08]  /*12bc0*/  MUFU.TANH R29, R29 ;  /* 0x0000001d001d7308 */ /* 0x000f700000002400 */
[----:B------:R5:W-:Y:S08]  /*12bd0*/  MUFU.TANH R93, R65 ;  /* 0x00000041005d7308 */ /* 0x000bf00000002400 */
[----:B------:R-:W5:Y:S08]  /*12be0*/  MUFU.TANH R14, R14 ;  /* 0x0000000e000e7308 */ /* 0x000f700000002400 */
[----:B------:R-:W5:Y:S08]  /*12bf0*/  MUFU.TANH R36, R36 ;  /* 0x0000002400247308 */ /* 0x000f700000002400 */
[----:B------:R5:W-:Y:S08]  /*12c00*/  MUFU.TANH R89, R61 ;  /* 0x0000003d00597308 */ /* 0x000bf00000002400 */
[----:B------:R-:W5:Y:S08]  /*12c10*/  MUFU.TANH R27, R27 ;  /* 0x0000001b001b7308 */ /* 0x000f700000002400 */
[----:B------:R-:W5:Y:S08]  /*12c20*/  MUFU.TANH R34, R34 ;  /* 0x0000002200227308 */ /* 0x000f700000002400 */
[----:B------:R-:W5:Y:S08]  /*12c30*/  MUFU.TANH R24, R24 ;  /* 0x0000001800187308 */ /* 0x000f700000002400 */
[----:B------:R-:W5:Y:S08]  /*12c40*/  MUFU.TANH R40, R40 ;  /* 0x0000002800287308 */ /* 0x000f700000002400 */
[----:B------:R5:W-:Y:S08]  /*12c50*/  MUFU.TANH R97, R69 ;  /* 0x0000004500617308 */ /* 0x000bf00000002400 */
[----:B------:R-:W5:Y:S08]  /*12c60*/  MUFU.TANH R31, R31 ;  /* 0x0000001f001f7308 */ /* 0x000f700000002400 */
[----:B------:R-:W5:Y:S08]  /*12c70*/  MUFU.TANH R38, R38 ;  /* 0x0000002600267308 */ /* 0x000f700000002400 */
[----:B------:R-:W5:Y:S08]  /*12c80*/  MUFU.TANH R33, R33 ;  /* 0x0000002100217308 */ /* 0x000f700000002400 */
[----:B------:R-:W5:Y:S08]  /*12c90*/  MUFU.TANH R56, R56 ;  /* 0x0000003800387308 */ /* 0x000f700000002400 */
[----:B------:R-:W5:Y:S08]  /*12ca0*/  MUFU.TANH R35, R35 ;  /* 0x0000002300237308 */ /* 0x000f700000002400 */
[----:B------:R-:W5:Y:S08]  /*12cb0*/  MUFU.TANH R37, R37 ;  /* 0x0000002500257308 */ /* 0x000f700000002400 */
[----:B------:R-:W5:Y:S08]  /*12cc0*/  MUFU.TANH R60, R60 ;  /* 0x0000003c003c7308 */ /* 0x000f700000002400 */
[----:B------:R-:W5:Y:S01]  /*12cd0*/  MUFU.TANH R39, R39 ;  /* 0x0000002700277308 */ /* 0x000f620000002400 */
[----:B--2---:R-:W-:-:S05]  /*12ce0*/  IADD3 R47, R138, 0x60, -R73 ;  /* 0x000000608a2f7810 */ /* 0x004fca0007ffe849 */
[----:B------:R-:W-:Y:S02]  /*12cf0*/  IMAD R42, R116, -0x60, R47 ;  /* 0xffffffa0742a7824 */ /* 0x000fe400078e022f */
[----:B------:R-:W2:Y:S03]  /*12d00*/  MUFU.TANH R41, R41 ;  /* 0x0000002900297308 */ /* 0x000ea60000002400 */
[C---:B------:R-:W-:Y:S02]  /*12d10*/  ISETP.GT.AND P6, PT, R42.reuse, RZ, PT ;  /* 0x000000ff2a00720c */ /* 0x040fe40003fc4270 */
[C---:B------:R-:W-:Y:S02]  /*12d20*/  ISETP.GT.AND P5, PT, R42.reuse, 0x1, PT ;  /* 0x000000012a00780c */ /* 0x040fe40003fa4270 */
[----:B------:R-:W-:Y:S01]  /*12d30*/  ISETP.GT.AND P4, PT, R42, 0x8, PT ;  /* 0x000000082a00780c */ /* 0x000fe20003f84270 */
[----:B------:R-:W2:Y:S01]  /*12d40*/  MUFU.TANH R64, R64 ;  /* 0x0000004000407308 */ /* 0x000ea20000002400 */
[----:B0-----:R-:W-:-:S02]  /*12d50*/  FSEL R47, R5, -INF , P6 ;  /* 0xff800000052f7808 */ /* 0x001fc40003000000 */
[----:B-1----:R-:W-:Y:S02]  /*12d60*/  FSEL R30, R6, -INF , P5 ;  /* 0xff800000061e7808 */ /* 0x002fe40002800000 */
[C---:B------:R-:W-:Y:S02]  /*12d70*/  ISETP.GT.AND P3, PT, R42.reuse, 0x9, PT ;  /* 0x000000092a00780c */ /* 0x040fe40003f64270 */
[----:B---3--:R-:W-:Y:S01]  /*12d80*/  FSEL R49, R9, -INF , P4 ;  /* 0xff80000009317808 */ /* 0x008fe20002000000 */
[----:B------:R-:W0:Y:S01]  /*12d90*/  MUFU.TANH R45, R45 ;  /* 0x0000002d002d7308 */ /* 0x000e220000002400 */
[----:B------:R-:W-:Y:S02]  /*12da0*/  FMNMX.FTZ R6, R47, R30, !PT ;  /* 0x0000001e2f067209 */ /* 0x000fe40007810000 */
[----:B------:R-:W-:Y:S02]  /*12db0*/  ISETP.GT.AND P2, PT, R42, 0x10, PT ;  /* 0x000000102a00780c */ /* 0x000fe40003f44270 */
[----:B----4-:R-:W-:-:S02]  /*12dc0*/  FSEL R51, R12, -INF , P3 ;  /* 0xff8000000c337808 */ /* 0x010fc40001800000 */
[----:B------:R-:W-:Y:S01]  /*12dd0*/  FMNMX.FTZ R6, R49, R6, !PT ;  /* 0x0000000631067209 */ /* 0x000fe20007810000 */
[----:B------:R-:W1:Y:S01]  /*12de0*/  MUFU.TANH R43, R43 ;  /* 0x0000002b002b7308 */ /* 0x000e620000002400 */
[----:B------:R-:W-:Y:S02]  /*12df0*/  ISETP.GT.AND P1, PT, R42, 0x11, PT ;  /* 0x000000112a00780c */ /* 0x000fe40003f24270 */
[----:B-----5:R-:W-:Y:S02]  /*12e00*/  FSEL R53, R20, -INF , P2 ;  /* 0xff80000014357808 */ /* 0x020fe40001000000 */
[----:B------:R-:W-:Y:S02]  /*12e10*/  FMNMX.FTZ R6, R51, R6, !PT ;  /* 0x0000000633067209 */ /* 0x000fe40007810000 */
[----:B------:R-:W-:Y:S01]  /*12e20*/  FSEL R9, R0, -INF , P6 ;  /* 0xff80000000097808 */ /* 0x000fe20003000000 */
[----:B------:R-:W3:Y:S01]  /*12e30*/  MUFU.TANH R68, R68 ;  /* 0x0000004400447308 */ /* 0x000ee20000002400 */
[----:B------:R-:W-:-:S02]  /*12e40*/  ISETP.GT.AND P6, PT, R42, 0x18, PT ;  /* 0x000000182a00780c */ /* 0x000fc40003fc4270 */
[----:B------:R-:W-:Y:S02]  /*12e50*/  FSEL R55, R13, -INF , P1 ;  /* 0xff8000000d377808 */ /* 0x000fe40000800000 */
[----:B------:R-:W-:Y:S02]  /*12e60*/  FMNMX.FTZ R0, R53, R6, !PT ;  /* 0x0000000635007209 */ /* 0x000fe40007810000 */
[----:B------:R-:W-:Y:S01]  /*12e70*/  FSEL R6, R4, -INF , P5 ;  /* 0xff80000004067808 */ /* 0x000fe20002800000 */
[----:B------:R-:W4:Y:S01]  /*12e80*/  MUFU.TANH R62, R62 ;  /* 0x0000003e003e7308 */ /* 0x000f220000002400 */
[----:B------:R-:W-:Y:S02]  /*12e90*/  ISETP.GT.AND P5, PT, R42, 0x19, PT ;  /* 0x000000192a00780c */ /* 0x000fe40003fa4270 */
[----:B------:R-:W-:Y:S02]  /*12ea0*/  FSEL R57, R25, -INF , P6 ;  /* 0xff80000019397808 */ /* 0x000fe40003000000 */
[----:B------:R-:W-:-:S02]  /*12eb0*/  FMNMX.FTZ R0, R55, R0, !PT ;  /* 0x0000000037007209 */ /* 0x000fc40007810000 */
[----:B------:R-:W-:Y:S01]  /*12ec0*/  FSEL R13, R8, -INF , P4 ;  /* 0xff800000080d7808 */ /* 0x000fe20002000000 */
[----:B------:R-:W5:Y:S01]  /*12ed0*/  MUFU.TANH R63, R63 ;  /* 0x0000003f003f7308 */ /* 0x000f620000002400 */
[C---:B------:R-:W-:Y:S02]  /*12ee0*/  ISETP.GT.AND P4, PT, R42.reuse, 0x20, PT ;  /* 0x000000202a00780c */ /* 0x040fe40003f84270 */
[----:B------:R-:W-:Y:S02]  /*12ef0*/  FSEL R65, R21, -INF , P5 ;  /* 0xff80000015417808 */ /* 0x000fe40002800000 */
[----:B------:R-:W-:Y:S02]  /*12f00*/  FMNMX.FTZ R0, R57, R0, !PT ;  /* 0x0000000039007209 */ /* 0x000fe40007810000 */
[----:B------:R-:W-:Y:S01]  /*12f10*/  FSEL R7, R7, -INF , P3 ;  /* 0xff80000007077808 */ /* 0x000fe20001800000 */
[----:B------:R-:W5:Y:S01]  /*12f20*/  MUFU.TANH R66, R66 ;  /* 0x0000004200427308 */ /* 0x000f620000002400 */
[----:B------:R-:W-:-:S02]  /*12f30*/  ISETP.GT.AND P3, PT, R42, 0x21, PT ;  /* 0x000000212a00780c */ /* 0x000fc40003f64270 */
[----:B------:R-:W-:Y:S02]  /*12f40*/  FSEL R61, R28, -INF , P4 ;  /* 0xff8000001c3d7808 */ /* 0x000fe40002000000 */
[----:B------:R-:W-:Y:S02]  /*12f50*/  FMNMX.FTZ R0, R65, R0, !PT ;  /* 0x0000000041007209 */ /* 0x000fe40007810000 */
[----:B------:R-:W-:Y:S01]  /*12f60*/  FSEL R21, R10, -INF , P2 ;  /* 0xff8000000a157808 */ /* 0x000fe20001000000 */
[----:B------:R-:W5:Y:S01]  /*12f70*/  MUFU.TANH R67, R67 ;  /* 0x0000004300437308 */ /* 0x000f620000002400 */
[----:B------:R-:W-:Y:S02]  /*12f80*/  ISETP.GT.AND P2, PT, R42, 0x28, PT ;  /* 0x000000282a00780c */ /* 0x000fe40003f44270 */
[----:B------:R-:W-:Y:S02]  /*12f90*/  FSEL R59, R26, -INF , P3 ;  /* 0xff8000001a3b7808 */ /* 0x000fe40001800000 */
[----:B------:R-:W-:-:S02]  /*12fa0*/  FMNMX.FTZ R0, R61, R0, !PT ;  /* 0x000000003d007209 */ /* 0x000fc40007810000 */
[----:B------:R-:W-:Y:S01]  /*12fb0*/  FSEL R11, R11, -INF , P1 ;  /* 0xff8000000b0b7808 */ /* 0x000fe20000800000 */
[----:B------:R-:W5:Y:S01]  /*12fc0*/  MUFU.TANH R70, R70 ;  /* 0x0000004600467308 */ /* 0x000f620000002400 */
[----:B------:R-:W-:Y:S02]  /*12fd0*/  ISETP.GT.AND P1, PT, R42, 0x29, PT ;  /* 0x000000292a00780c */ /* 0x000fe40003f24270 */
[----:B------:R-:W-:Y:S02]  /*12fe0*/  FSEL R69, R32, -INF , P2 ;  /* 0xff80000020457808 */ /* 0x000fe40001000000 */
[----:B------:R-:W-:Y:S02]  /*12ff0*/  FMNMX.FTZ R0, R59, R0, !PT ;  /* 0x000000003b007209 */ /* 0x000fe40007810000 */
[----:B------:R-:W-:Y:S01]  /*13000*/  FSEL R15, R15, -INF , P6 ;  /* 0xff8000000f0f7808 */ /* 0x000fe20003000000 */
[----:B------:R-:W5:Y:S01]  /*13010*/  MUFU.TANH R71, R71 ;  /* 0x0000004700477308 */ /* 0x000f620000002400 */
[----:B------:R-:W-:-:S02]  /*13020*/  ISETP.GT.AND P6, PT, R42, 0x30, PT ;  /* 0x000000302a00780c */ /* 0x000fc40003fc4270 */
[----:B------:R-:W-:Y:S02]  /*13030*/  FSEL R73, R29, -INF , P1 ;  /* 0xff8000001d497808 */ /* 0x000fe40000800000 */
[----:B------:R-:W-:Y:S02]  /*13040*/  FMNMX.FTZ R0, R69, R0, !PT ;  /* 0x0000000045007209 */ /* 0x000fe40007810000 */
[----:B------:R-:W-:Y:S02]  /*13050*/  FSEL R25, R14, -INF , P5 ;  /* 0xff8000000e197808 */ /* 0x000fe40002800000 */
[----:B------:R-:W-:Y:S02]  /*13060*/  ISETP.GT.AND P5, PT, R42, 0x31, PT ;  /* 0x000000312a00780c */ /* 0x000fe40003fa4270 */
[----:B------:R-:W-:Y:S02]  /*13070*/  FSEL R75, R36, -INF , P6 ;  /* 0xff800000244b7808 */ /* 0x000fe40003000000 */
[----:B------:R-:W-:-:S02]  /*13080*/  FMNMX.FTZ R0, R73, R0, !PT ;  /* 0x0000000049007209 */ /* 0x000fc40007810000 */
[----:B------:R-:W-:Y:S02]  /*13090*/  FSEL R27, R27, -INF , P4 ;  /* 0xff8000001b1b7808 */ /* 0x000fe40002000000 */
[----:B------:R-:W-:Y:S02]  /*130a0*/  ISETP.GT.AND P4, PT, R42, 0x38, PT ;  /* 0x000000382a00780c */ /* 0x000fe40003f84270 */
[----:B------:R-:W-:Y:S02]  /*130b0*/  FSEL R77, R34, -INF , P5 ;  /* 0xff800000224d7808 */ /* 0x000fe40002800000 */
[----:B------:R-:W-:Y:S02]  /*130c0*/  FMNMX.FTZ R0, R75, R0, !PT ;  /* 0x000000004b007209 */ /* 0x000fe40007810000 */
[----:B------:R-:W-:Y:S02]  /*130d0*/  FSEL R29, R24, -INF , P3 ;  /* 0xff800000181d7808 */ /* 0x000fe40001800000 */
[----:B------:R-:W-:-:S02]  /*130e0*/  ISETP.GT.AND P3, PT, R42, 0x39, PT ;  /* 0x000000392a00780c */ /* 0x000fc40003f64270 */
[----:B------:R-:W-:Y:S01]  /*130f0*/  FSEL R79, R40, -INF , P4 ;  /* 0xff800000284f7808 */ /* 0x000fe20002000000 */
[--C-:B------:R-:W-:Y:S01]  /*13100*/  IMAD.MOV.U32 R40, RZ, RZ, R119.reuse ;  /* 0x000000ffff287224 */ /* 0x100fe200078e0077 */
[----:B------:R-:W-:Y:S02]  /*13110*/  FMNMX.FTZ R0, R77, R0, !PT ;  /* 0x000000004d007209 */ /* 0x000fe40007810000 */
[----:B------:R-:W-:Y:S02]  /*13120*/  FSEL R31, R31, -INF , P2 ;  /* 0xff8000001f1f7808 */ /* 0x000fe40001000000 */
[----:B------:R-:W-:Y:S02]  /*13130*/  ISETP.GT.AND P2, PT, R42, 0x40, PT ;  /* 0x000000402a00780c */ /* 0x000fe40003f44270 */
[----:B------:R-:W-:Y:S01]  /*13140*/  FSEL R81, R38, -INF , P3 ;  /* 0xff80000026517808 */ /* 0x000fe20001800000 */
[----:B------:R-:W-:Y:S01]  /*13150*/  IMAD.MOV.U32 R38, RZ, RZ, R119 ;  /* 0x000000ffff267224 */ /* 0x000fe200078e0077 */
[----:B------:R-:W-:-:S02]  /*13160*/  FMNMX.FTZ R0, R79, R0, !PT ;  /* 0x000000004f007209 */ /* 0x000fc40007810000 */
[----:B------:R-:W-:Y:S02]  /*13170*/  FSEL R33, R33, -INF , P1 ;  /* 0xff80000021217808 */ /* 0x000fe40000800000 */
[----:B------:R-:W-:Y:S02]  /*13180*/  ISETP.GT.AND P1, PT, R42, 0x41, PT ;  /* 0x000000412a00780c */ /* 0x000fe40003f24270 */
[----:B------:R-:W-:Y:S01]  /*13190*/  FSEL R83, R56, -INF , P2 ;  /* 0xff80000038537808 */ /* 0x000fe20001000000 */
[----:B------:R-:W-:Y:S01]  /*131a0*/  IMAD.MOV.U32 R56, RZ, RZ, R119 ;  /* 0x000000ffff387224 */ /* 0x000fe200078e0077 */
[----:B------:R-:W-:Y:S02]  /*131b0*/  FMNMX.FTZ R0, R81, R0, !PT ;  /* 0x0000000051007209 */ /* 0x000fe40007810000 */
[----:B------:R-:W-:Y:S02]  /*131c0*/  FSEL R35, R35, -INF , P6 ;  /* 0xff80000023237808 */ /* 0x000fe40003000000 */
[----:B------:R-:W-:-:S02]  /*131d0*/  ISETP.GT.AND P6, PT, R42, 0x48, PT ;  /* 0x000000482a00780c */ /* 0x000fc40003fc4270 */
[----:B------:R-:W-:Y:S02]  /*131e0*/  FSEL R85, R85, -INF , P1 ;  /* 0xff80000055557808 */ /* 0x000fe40000800000 */
[----:B------:R-:W-:Y:S02]  /*131f0*/  FMNMX.FTZ R0, R83, R0, !PT ;  /* 0x0000000053007209 */ /* 0x000fe40007810000 */
[----:B------:R-:W-:Y:S02]  /*13200*/  FSEL R37, R37, -INF , P5 ;  /* 0xff80000025257808 */ /* 0x000fe40002800000 */
[----:B------:R-:W-:Y:S02]  /*13210*/  ISETP.GT.AND P5, PT, R42, 0x49, PT ;  /* 0x000000492a00780c */ /* 0x000fe40003fa4270 */
[----:B------:R-:W-:Y:S01]  /*13220*/  FSEL R87, R60, -INF , P6 ;  /* 0xff8000003c577808 */ /* 0x000fe20003000000 */
[----:B------:R-:W-:Y:S01]  /*13230*/  IMAD.MOV.U32 R60, RZ, RZ, R119 ;  /* 0x000000ffff3c7224 */ /* 0x000fe200078e0077 */
[----:B------:R-:W-:-:S02]  /*13240*/  FMNMX.FTZ R0, R85, R0, !PT ;  /* 0x0000000055007209 */ /* 0x000fc40007810000 */
[----:B------:R-:W-:Y:S02]  /*13250*/  FSEL R39, R39, -INF , P4 ;  /* 0xff80000027277808 */ /* 0x000fe40002000000 */
[C---:B------:R-:W-:Y:S02]  /*13260*/  ISETP.GT.AND P4, PT, R42.reuse, 0x50, PT ;  /* 0x000000502a00780c */ /* 0x040fe40003f84270 */
[----:B------:R-:W-:Y:S02]  /*13270*/  FSEL R89, R89, -INF , P5 ;  /* 0xff80000059597808 */ /* 0x000fe40002800000 */
[----:B------:R-:W-:Y:S02]  /*13280*/  FMNMX.FTZ R0, R87, R0, !PT ;  /* 0x0000000057007209 */ /* 0x000fe40007810000 */
[----:B--2---:R-:W-:Y:S02]  /*13290*/  FSEL R41, R41, -INF , P3 ;  /* 0xff80000029297808 */ /* 0x004fe40001800000 */
[----:B------:R-:W-:-:S02]  /*132a0*/  ISETP.GT.AND P3, PT, R42, 0x51, PT ;  /* 0x000000512a00780c */ /* 0x000fc40003f64270 */
[----:B------:R-:W-:Y:S01]  /*132b0*/  FSEL R91, R64, -INF , P4 ;  /* 0xff800000405b7808 */ /* 0x000fe20002000000 */
[----:B------:R-:W-:Y:S01]  /*132c0*/  IMAD.MOV.U32 R64, RZ, RZ, R119 ;  /* 0x000000ffff407224 */ /* 0x000fe200078e0077 */
[----:B------:R-:W-:Y:S02]  /*132d0*/  FMNMX.FTZ R0, R89, R0, !PT ;  /* 0x0000000059007209 */ /* 0x000fe40007810000 */
[----:B0-----:R-:W-:Y:S02]  /*132e0*/  FSEL R45, R45, -INF , P2 ;  /* 0xff8000002d2d7808 */ /* 0x001fe40001000000 */
[----:B------:R-:W-:Y:S02]  /*132f0*/  ISETP.GT.AND P2, PT, R42, 0x58, PT ;  /* 0x000000582a00780c */ /* 0x000fe40003f44270 */
[----:B------:R-:W-:Y:S02]  /*13300*/  FSEL R93, R93, -INF , P3 ;  /* 0xff8000005d5d7808 */ /* 0x000fe40001800000 */
[----:B------:R-:W-:-:S02]  /*13310*/  FMNMX.FTZ R0, R91, R0, !PT ;  /* 0x000000005b007209 */ /* 0x000fc40007810000 */
[----:B-1----:R-:W-:Y:S02]  /*13320*/  FSEL R43, R43, -INF , P1 ;  /* 0xff8000002b2b7808 */ /* 0x002fe40000800000 */
[----:B------:R-:W-:Y:S01]  /*13330*/  ISETP.GT.AND P1, PT, R42, 0x59, PT ;  /* 0x000000592a00780c */ /* 0x000fe20003f24270 */
[--C-:B------:R-:W-:Y:S01]  /*13340*/  IMAD.MOV.U32 R42, RZ, RZ, R119.reuse ;  /* 0x000000ffff2a7224 */ /* 0x100fe200078e0077 */
[----:B---3--:R-:W-:Y:S01]  /*13350*/  FSEL R95, R68, -INF , P2 ;  /* 0xff800000445f7808 */ /* 0x008fe20001000000 */
[----:B------:R-:W-:Y:S01]  /*13360*/  IMAD.MOV.U32 R68, RZ, RZ, R119 ;  /* 0x000000ffff447224 */ /* 0x000fe200078e0077 */
[----:B------:R-:W-:Y:S02]  /*13370*/  FMNMX.FTZ R0, R93, R0, !PT ;  /* 0x000000005d007209 */ /* 0x000fe40007810000 */
[----:B------:R-:W-:Y:S02]  /*13380*/  FSEL R97, R97, -INF , P1 ;  /* 0xff80000061617808 */ /* 0x000fe40000800000 */
[----:B------:R-:W-:-:S04]  /*13390*/  FMNMX.FTZ R0, R95, R0, !PT ;  /* 0x000000005f007209 */ /* 0x000fc80007810000 */
[----:B------:R-:W-:Y:S01]  /*133a0*/  FMNMX.FTZ R4, R97, R0, !PT ;  /* 0x0000000061047209 */ /* 0x000fe20007810000 */
[----:B------:R-:W-:-:S04]  /*133b0*/  IMAD.U32 R0, RZ, RZ, UR5 ;  /* 0x00000005ff007e24 */ /* 0x000fc8000f8e00ff */
[----:B------:R-:W0:Y:S02]  /*133c0*/  SHFL.BFLY PT, R5, R4, 0x2, 0x1f ;  /* 0x0c401f0004057f89 */ /* 0x000e2400000e0000 */
[----:B0-----:R-:W-:Y:S02]  /*133d0*/  FMNMX.FTZ R10, R4, R5, !PT ;  /* 0x00000005040a7209 */ /* 0x001fe40007810000 */
[----:B------:R-:W-:-:S03]  /*133e0*/  FMNMX.FTZ R4, R9, R6, !PT ;  /* 0x0000000609047209 */ /* 0x000fc60007810000 */
[----:B------:R-:W0:Y:S01]  /*133f0*/  SHFL.BFLY PT, R5, R10, 0x1, 0x1f ;  /* 0x0c201f000a057f89 */ /* 0x000e2200000e0000 */
[----:B------:R-:W-:-:S04]  /*13400*/  FMNMX.FTZ R4, R13, R4, !PT ;  /* 0x000000040d047209 */ /* 0x000fc80007810000 */
[----:B------:R-:W-:-:S04]  /*13410*/  FMNMX.FTZ R4, R7, R4, !PT ;  /* 0x0000000407047209 */ /* 0x000fc80007810000 */
[----:B------:R-:W-:-:S04]  /*13420*/  FMNMX.FTZ R4, R21, R4, !PT ;  /* 0x0000000415047209 */ /* 0x000fc80007810000 */
        /* <DEDUP_REMOVED lines=15> */
[----:B----4-:R-:W-:Y:S01]  /*13520*/  FSEL R53, R62, -INF , P6 ;  /* 0xff8000003e357808 */ /* 0x010fe20003000000 */
[--C-:B------:R-:W-:Y:S01]  /*13530*/  FFMA.FTZ R180, R61, R0, -R8.reuse ;  /* 0x000000003db47223 */ /* 0x100fe20000010808 */
[----:B------:R-:W-:Y:S01]  /*13540*/  FMNMX.FTZ R4, R37, R4, !PT ;  /* 0x0000000425047209 */ /* 0x000fe20007810000 */
[-CC-:B------:R-:W-:Y:S01]  /*13550*/  FFMA.FTZ R190, R49, R0.reuse, -R8.reuse ;  /* 0x0000000031be7223 */ /* 0x180fe20000010808 */
[----:B-----5:R-:W-:Y:S01]  /*13560*/  FSEL R57, R63, -INF , P5 ;  /* 0xff8000003f397808 */ /* 0x020fe20002800000 */
[--C-:B------:R-:W-:Y:S01]  /*13570*/  FFMA.FTZ R49, R51, R0, -R8.reuse ;  /* 0x0000000033317223 */ /* 0x100fe20000010808 */
[----:B------:R-:W-:Y:S01]  /*13580*/  FMNMX.FTZ R4, R39, R4, !PT ;  /* 0x0000000427047209 */ /* 0x000fe20007810000 */
[-CC-:B------:R-:W-:Y:S01]  /*13590*/  FFMA.FTZ R51, R55, R0.reuse, -R8.reuse ;  /* 0x0000000037337223 */ /* 0x180fe20000010808 */
[----:B------:R-:W-:Y:S01]  /*135a0*/  FSEL R63, R66, -INF , P4 ;  /* 0xff800000423f7808 */ /* 0x000fe20002000000 */
[--C-:B------:R-:W-:Y:S01]  /*135b0*/  FFMA.FTZ R55, R65, R0, -R8.reuse ;  /* 0x0000000041377223 */ /* 0x100fe20000010808 */
[----:B------:R-:W-:Y:S01]  /*135c0*/  FMNMX.FTZ R4, R41, R4, !PT ;  /* 0x0000000429047209 */ /* 0x000fe20007810000 */
[-CC-:B------:R-:W-:Y:S01]  /*135d0*/  FFMA.FTZ R188, R47, R0.reuse, -R8.reuse ;  /* 0x000000002fbc7223 */ /* 0x180fe20000010808 */
[----:B------:R-:W-:Y:S01]  /*135e0*/  FSEL R61, R67, -INF , P3 ;  /* 0xff800000433d7808 */ /* 0x000fe20001800000 */
[--C-:B------:R-:W-:Y:S01]  /*135f0*/  FFMA.FTZ R47, R30, R0, -R8.reuse ;  /* 0x000000001e2f7223 */ /* 0x100fe20000010808 */
[----:B------:R-:W-:Y:S01]  /*13600*/  FMNMX.FTZ R4, R45, R4, !PT ;  /* 0x000000042d047209 */ /* 0x000fe20007810000 */
[----:B------:R-:W-:Y:S01]  /*13610*/  MUFU.EX2 R190, R190 ;  /* 0x000000be00be7308 */ /* 0x000fe20000000800 */
        /* <DEDUP_REMOVED lines=8> */
[-CC-:B------:R-:W-:Y:S01]  /*136a0*/  FFMA.FTZ R71, R77, R0.reuse, -R8.reuse ;  /* 0x000000004d477223 */ /* 0x180fe20000010808 */
[--C-:B------:R-:W-:Y:S01]  /*136b0*/  FFMA.FTZ R178, R79, R0, -R8.reuse ;  /* 0x000000004fb27223 */ /* 0x100fe20000010808 */
[----:B------:R-:W-:Y:S01]  /*136c0*/  FMNMX.FTZ R4, R57, R4, !PT ;  /* 0x0000000439047209 */ /* 0x000fe20007810000 */
[-CC-:B------:R-:W-:Y:S01]  /*136d0*/  FFMA.FTZ R73, R81, R0.reuse, -R8.reuse ;  /* 0x0000000051497223 */ /* 0x180fe20000010808 */
[-CC-:B------:R-:W-:Y:S01]  /*136e0*/  FFMA.FTZ R59, R59, R0.reuse, -R8.reuse ;  /* 0x000000003b3b7223 */ /* 0x180fe20000010808 */
[--C-:B------:R-:W-:Y:S01]  /*136f0*/  FFMA.FTZ R172, R83, R0, -R8.reuse ;  /* 0x0000000053ac7223 */ /* 0x100fe20000010808 */
[----:B------:R-:W-:Y:S01]  /*13700*/  FMNMX.FTZ R4, R63, R4, !PT ;  /* 0x000000043f047209 */ /* 0x000fe20007810000 */
[----:B------:R-:W0:Y:S01]  /*13710*/  MUFU.EX2 R47, R47 ;  /* 0x0000002f002f7308 */ /* 0x000e220000000800 */
[-CC-:B------:R-:W-:Y:S01]  /*13720*/  FFMA.FTZ R75, R85, R0.reuse, -R8.reuse ;  /* 0x00000000554b7223 */ /* 0x180fe20000010808 */
[--C-:B------:R-:W-:Y:S01]  /*13730*/  FFMA.FTZ R174, R87, R0, -R8.reuse ;  /* 0x0000000057ae7223 */ /* 0x100fe20000010808 */
[----:B------:R-:W-:Y:S01]  /*13740*/  FMNMX.FTZ R4, R61, R4, !PT ;  /* 0x000000043d047209 */ /* 0x000fe20007810000 */
[-CC-:B------:R-:W-:Y:S01]  /*13750*/  FFMA.FTZ R77, R89, R0.reuse, -R8.reuse ;  /* 0x00000000594d7223 */ /* 0x180fe20000010808 */
[-CC-:B------:R-:W-:Y:S01]  /*13760*/  FFMA.FTZ R168, R91, R0.reuse, -R8.reuse ;  /* 0x000000005ba87223 */ /* 0x180fe20000010808 */
[--C-:B------:R-:W-:Y:S01]  /*13770*/  FFMA.FTZ R79, R93, R0, -R8.reuse ;  /* 0x000000005d4f7223 */ /* 0x100fe20000010808 */
[----:B------:R-:W-:Y:S01]  /*13780*/  FMNMX.FTZ R4, R65, R4, !PT ;  /* 0x0000000441047209 */ /* 0x000fe20007810000 */
[----:B------:R-:W1:Y:S01]  /*13790*/  MUFU.EX2 R49, R49 ;  /* 0x0000003100317308 */ /* 0x000e620000000800 */
[-CC-:B------:R-:W-:Y:S01]  /*137a0*/  FFMA.FTZ R170, R95, R0.reuse, -R8.reuse ;  /* 0x000000005faa7223 */ /* 0x180fe20000010808 */
[----:B------:R-:W-:Y:S01]  /*137b0*/  FFMA.FTZ R81, R97, R0, -R8 ;  /* 0x0000000061517223 */ /* 0x000fe20000010808 */
[----:B------:R-:W-:Y:S01]  /*137c0*/  FMNMX.FTZ R4, R67, R4, !PT ;  /* 0x0000000443047209 */ /* 0x000fe20007810000 */
[--C-:B------:R-:W-:Y:S01]  /*137d0*/  IMAD.MOV.U32 R97, RZ, RZ, R119.reuse ;  /* 0x000000ffff617224 */ /* 0x100fe200078e0077 */
[-C--:B------:R-:W-:Y:S01]  /*137e0*/  MOV R83, R119.reuse ;  /* 0x0000007700537202 */ /* 0x080fe20000000f00 */
[--C-:B------:R-:W-:Y:S01]  /*137f0*/  IMAD.MOV.U32 R95, RZ, RZ, R119.reuse ;  /* 0x000000ffff5f7224 */ /* 0x100fe200078e0077 */
[----:B------:R-:W-:Y:S01]  /*13800*/  MOV R66, R119 ;  /* 0x0000007700427202 */ /* 0x000fe20000000f00 */
[----:B------:R-:W2:Y:S01]  /*13810*/  SHFL.BFLY PT, R99, R4, 0x2, 0x1f ;  /* 0x0c401f0004637f89 */ /* 0x000ea200000e0000 */
[----:B------:R-:W3:Y:S01]  /*13820*/  MUFU.EX2 R184, R184 ;  /* 0x000000b800b87308 */ /* 0x000ee20000000800 */
[----:B------:R-:W-:-:S02]  /*13830*/  IMAD.MOV.U32 R93, RZ, RZ, R119 ;  /* 0x000000ffff5d7224 */ /* 0x000fc400078e0077 */
[--C-:B------:R-:W-:Y:S02]  /*13840*/  IMAD.MOV.U32 R91, RZ, RZ, R119.reuse ;  /* 0x000000ffff5b7224 */ /* 0x100fe400078e0077 */
[--C-:B------:R-:W-:Y:S02]  /*13850*/  IMAD.MOV.U32 R89, RZ, RZ, R119.reuse ;  /* 0x000000ffff597224 */ /* 0x100fe400078e0077 */
[--C-:B------:R-:W-:Y:S01]  /*13860*/  IMAD.MOV.U32 R87, RZ, RZ, R119.reuse ;  /* 0x000000ffff577224 */ /* 0x100fe200078e0077 */
[----:B------:R-:W4:Y:S01]  /*13870*/  MUFU.EX2 R51, R51 ;  /* 0x0000003300337308 */ /* 0x000f220000000800 */
[--C-:B------:R-:W-:Y:S02]  /*13880*/  IMAD.MOV.U32 R85, RZ, RZ, R119.reuse ;  /* 0x000000ffff557224 */ /* 0x100fe400078e0077 */
[--C-:B------:R-:W-:Y:S02]  /*13890*/  IMAD.MOV.U32 R72, RZ, RZ, R119.reuse ;  /* 0x000000ffff487224 */ /* 0x100fe400078e0077 */
[----:B------:R-:W-:-:S02]  /*138a0*/  IMAD.MOV.U32 R70, RZ, RZ, R119 ;  /* 0x000000ffff467224 */ /* 0x000fc400078e0077 */
[----:B------:R-:W-:Y:S01]  /*138b0*/  IMAD.MOV.U32 R62, RZ, RZ, R119 ;  /* 0x000000ffff3e7224 */ /* 0x000fe200078e0077 */
[----:B------:R-:W5:Y:S01]  /*138c0*/  MUFU.EX2 R186, R186 ;  /* 0x000000ba00ba7308 */ /* 0x000f620000000800 */
[----:B--2---:R-:W-:-:S07]  /*138d0*/  FMNMX.FTZ R99, R4, R99, !PT ;  /* 0x0000006304637209 */ /* 0x004fce0007810000 */
[----:B------:R-:W2:Y:S01]  /*138e0*/  MUFU.EX2 R55, R55 ;  /* 0x0000003700377308 */ /* 0x000ea20000000800 */
[----:B------:R-:W0:Y:S07]  /*138f0*/  SHFL.BFLY PT, R4, R99, 0x1, 0x1f ;  /* 0x0c201f0063047f89 */ /* 0x000e2e00000e0000 */
[----:B------:R-:W-:Y:S08]  /*13900*/  MUFU.EX2 R180, R180 ;  /* 0x000000b400b47308 */ /* 0x000ff00000000800 */
[----:B------:R-:W-:Y:S08]  /*13910*/  MUFU.EX2 R59, R59 ;  /* 0x0000003b003b7308 */ /* 0x000ff00000000800 */
[----:B------:R-:W-:Y:S01]  /*13920*/  MUFU.EX2 R182, R182 ;  /* 0x000000b600b67308 */ /* 0x000fe20000000800 */
[----:B0-----:R-:W-:Y:S01]  /*13930*/  FMNMX.FTZ R4, R99, R4, !PT ;  /* 0x0000000463047209 */ /* 0x001fe20007810000 */
[----:B------:R-:W-:-:S03]  /*13940*/  IMAD.MOV.U32 R99, RZ, RZ, R119 ;  /* 0x000000ffff637224 */ /* 0x000fc600078e0077 */
[C---:B------:R-:W-:Y:S01]  /*13950*/  FSETP.NEU.FTZ.AND P1, PT, R4.reuse, -INF , PT ;  /* 0xff8000000400780b */ /* 0x040fe20003f3d000 */
[----:B------:R-:W-:Y:S02]  /*13960*/  FMUL.FTZ R20, R4, R0 ;  /* 0x0000000004147220 */ /* 0x000fe40000410000 */
[----:B------:R-:W-:Y:S03]  /*13970*/  MUFU.EX2 R69, R69 ;  /* 0x0000004500457308 */ /* 0x000fe60000000800 */
[----:B------:R-:W-:-:S05]  /*13980*/  FSEL R20, R20, RZ, P1 ;  /* 0x000000ff14147208 */ /* 0x000fca0000800000 */
[----:B------:R-:W-:Y:S01]  /*13990*/  MUFU.EX2 R176, R176 ;  /* 0x000000b000b07308 */ /* 0x000fe20000000800 */
[-CC-:B------:R-:W-:Y:S01]  /*139a0*/  FFMA.FTZ R189, R9, R0.reuse, -R20.reuse ;  /* 0x0000000009bd7223 */ /* 0x180fe20000010814 */
[-CC-:B------:R-:W-:Y:S01]  /*139b0*/  FFMA.FTZ R6, R6, R0.reuse, -R20.reuse ;  /* 0x0000000006067223 */ /* 0x180fe20000010814 */
[-CC-:B------:R-:W-:Y:S01]  /*139c0*/  FFMA.FTZ R191, R13, R0.reuse, -R20.reuse ;  /* 0x000000000dbf7223 */ /* 0x180fe20000010814 */
[-CC-:B------:R-:W-:Y:S01]  /*139d0*/  FFMA.FTZ R8, R7, R0.reuse, -R20.reuse ;  /* 0x0000000007087223 */ /* 0x180fe20000010814 */
[-CC-:B------:R-:W-:Y:S01]  /*139e0*/  FFMA.FTZ R185, R21, R0.reuse, -R20.reuse ;  /* 0x0000000015b97223 */ /* 0x180fe20000010814 */
[----:B------:R-:W-:Y:S01]  /*139f0*/  FADD.FTZ R7, R188, R47 ;  /* 0x0000002fbc077221 */ /* 0x000fe20000010000 */
[-CC-:B------:R-:W-:Y:S01]  /*13a00*/  FFMA.FTZ R10, R11, R0.reuse, -R20.reuse ;  /* 0x000000000b0a7223 */ /* 0x180fe20000010814 */
[----:B------:R-:W-:Y:S01]  /*13a10*/  MUFU.EX2 R189, R189 ;  /* 0x000000bd00bd7308 */ /* 0x000fe20000000800 */
[-CC-:B------:R-:W-:Y:S01]  /*13a20*/  FFMA.FTZ R187, R15, R0.reuse, -R20.reuse ;  /* 0x000000000fbb7223 */ /* 0x180fe20000010814 */
[----:B------:R-:W-:Y:S01]  /*13a30*/  FADD.FTZ R28, R190, R7 ;  /* 0x00000007be1c7221 */ /* 0x000fe20000010000 */
[-CC-:B------:R-:W-:Y:S01]  /*13a40*/  FFMA.FTZ R12, R25, R0.reuse, -R20.reuse ;  /* 0x00000000190c7223 */ /* 0x180fe20000010814 */
[-CC-:B------:R-:W-:Y:S01]  /*13a50*/  FFMA.FTZ R181, R27, R0.reuse, -R20.reuse ;  /* 0x000000001bb57223 */ /* 0x180fe20000010814 */
[-C--:B------:R-:W-:Y:S01]  /*13a60*/  FFMA.FTZ R14, R29, R0.reuse, -R20 ;  /* 0x000000001d0e7223 */ /* 0x080fe20000010814 */
[----:B-1----:R-:W-:Y:S01]  /*13a70*/  FADD.FTZ R7, R49, R28 ;  /* 0x0000001c31077221 */ /* 0x002fe20000010000 */
[-CC-:B------:R-:W-:Y:S01]  /*13a80*/  FFMA.FTZ R183, R31, R0.reuse, -R20.reuse ;  /* 0x000000001fb77223 */ /* 0x180fe20000010814 */
[----:B------:R-:W0:Y:S01]  /*13a90*/  MUFU.EX2 R6, R6 ;  /* 0x0000000600067308 */ /* 0x000e220000000800 */
[-CC-:B------:R-:W-:Y:S01]  /*13aa0*/  FFMA.FTZ R24, R33, R0.reuse, -R20.reuse ;  /* 0x0000000021187223 */ /* 0x180fe20000010814 */
[----:B---3--:R-:W-:Y:S01]  /*13ab0*/  FADD.FTZ R28, R184, R7 ;  /* 0x00000007b81c7221 */ /* 0x008fe20000010000 */
[-CC-:B------:R-:W-:Y:S01]  /*13ac0*/  FFMA.FTZ R177, R35, R0.reuse, -R20.reuse ;  /* 0x0000000023b17223 */ /* 0x180fe20000010814 */
[-CC-:B------:R-:W-:Y:S01]  /*13ad0*/  FFMA.FTZ R26, R37, R0.reuse, -R20.reuse ;  /* 0x00000000251a7223 */ /* 0x180fe20000010814 */
[-C--:B------:R-:W-:Y:S01]  /*13ae0*/  FFMA.FTZ R179, R39, R0.reuse, -R20 ;  /* 0x0000000027b37223 */ /* 0x080fe20000010814 */
[----:B----4-:R-:W-:Y:S01]  /*13af0*/  FADD.FTZ R9, R51, R28 ;  /* 0x0000001c33097221 */ /* 0x010fe20000010000 */
[-CC-:B------:R-:W-:Y:S01]  /*13b00*/  FFMA.FTZ R28, R41, R0.reuse, -R20.reuse ;  /* 0x00000000291c7223 */ /* 0x180fe20000010814 */
[----:B------:R-:W1:Y:S01]  /*13b10*/  MUFU.EX2 R191, R191 ;  /* 0x000000bf00bf7308 */ /* 0x000e620000000800 */
[-CC-:B------:R-:W-:Y:S01]  /*13b20*/  FFMA.FTZ R173, R45, R0.reuse, -R20.reuse ;  /* 0x000000002dad7223 */ /* 0x180fe20000010814 */
[----:B-----5:R-:W-:Y:S01]  /*13b30*/  FADD.FTZ R32, R186, R9 ;  /* 0x00000009ba207221 */ /* 0x020fe20000010000 */
[-CC-:B------:R-:W-:Y:S01]  /*13b40*/  FFMA.FTZ R53, R53, R0.reuse, -R20.reuse ;  /* 0x0000000035357223 */ /* 0x180fe20000010814 */
[-CC-:B------:R-:W-:Y:S01]  /*13b50*/  FFMA.FTZ R57, R57, R0.reuse, -R20.reuse ;  /* 0x0000000039397223 */ /* 0x180fe20000010814 */
[-C--:B------:R-:W-:Y:S01]  /*13b60*/  FFMA.FTZ R63, R63, R0.reuse, -R20 ;  /* 0x000000003f3f7223 */ /* 0x080fe20000010814 */
[----:B--2---:R-:W-:Y:S01]  /*13b70*/  FADD.FTZ R9, R55, R32 ;  /* 0x0000002037097221 */ /* 0x004fe20000010000 */
[-C--:B------:R-:W-:Y:S01]  /*13b80*/  FFMA.FTZ R61, R61, R0.reuse, -R20 ;  /* 0x000000003d3d7223 */ /* 0x080fe20000010814 */
[----:B------:R-:W2:Y:S01]  /*13b90*/  MUFU.EX2 R8, R8 ;  /* 0x0000000800087308 */ /* 0x000ea20000000800 */
[----:B0-----:R-:W-:Y:S01]  /*13ba0*/  FADD.FTZ R30, R189, R6 ;  /* 0x00000006bd1e7221 */ /* 0x001fe20000010000 */
[-CC-:B------:R-:W-:Y:S01]  /*13bb0*/  FFMA.FTZ R65, R65, R0.reuse, -R20.reuse ;  /* 0x0000000041417223 */ /* 0x180fe20000010814 */
[----:B------:R-:W-:Y:S01]  /*13bc0*/  FFMA.FTZ R67, R67, R0, -R20 ;  /* 0x0000000043437223 */ /* 0x000fe20000010814 */
[----:B------:R-:W-:Y:S01]  /*13bd0*/  F2FP.BF16.F32.PACK_AB R189, R6, R189 ;  /* 0x000000bd06bd723e */ /* 0x000fe200000010ff */
[--C-:B------:R-:W-:Y:S01]  /*13be0*/  IMAD.MOV.U32 R45, RZ, RZ, R119.reuse ;  /* 0x000000ffff2d7224 */ /* 0x100fe200078e0077 */
[----:B------:R-:W-:Y:S01]  /*13bf0*/  F2FP.BF16.F32.PACK_AB R188, R47, R188 ;  /* 0x000000bc2fbc723e */ /* 0x000fe200000010ff */
[--C-:B------:R-:W-:Y:S01]  /*13c00*/  IMAD.MOV.U32 R47, RZ, RZ, R119.reuse ;  /* 0x000000ffff2f7224 */ /* 0x100fe200078e0077 */
[----:B------:R-:W0:Y:S01]  /*13c10*/  MUFU.EX2 R185, R185 ;  /* 0x000000b900b97308 */ /* 0x000e220000000800 */
[----:B-1----:R-:W-:Y:S01]  /*13c20*/  FADD.FTZ R7, R191, R30 ;  /* 0x0000001ebf077221 */ /* 0x002fe20000010000 */
[----:B------:R-:W-:Y:S01]  /*13c30*/  F2FP.BF16.F32.PACK_AB R190, R49, R190 ;  /* 0x000000be31be723e */ /* 0x000fe200000010ff */
[--C-:B------:R-:W-:Y:S01]  /*13c40*/  IMAD.MOV.U32 R41, RZ, RZ, R119.reuse ;  /* 0x000000ffff297224 */ /* 0x100fe200078e0077 */
[----:B------:R-:W-:Y:S01]  /*13c50*/  F2FP.BF16.F32.PACK_AB R184, R51, R184 ;  /* 0x000000b833b8723e */ /* 0x000fe200000010ff */
[--C-:B------:R-:W-:Y:S01]  /*13c60*/  IMAD.MOV.U32 R51, RZ, RZ, R119.reuse ;  /* 0x000000ffff337224 */ /* 0x100fe200078e0077 */
[----:B------:R-:W-:Y:S01]  /*13c70*/  F2FP.BF16.F32.PACK_AB R186, R55, R186 ;  /* 0x000000ba37ba723e */ /* 0x000fe200000010ff */
[----:B------:R-:W-:Y:S01]  /*13c80*/  IMAD.MOV.U32 R55, RZ, RZ, R119 ;  /* 0x000000ffff377224 */ /* 0x000fe200078e0077 */
[----:B------:R-:W1:Y:S01]  /*13c90*/  MUFU.EX2 R10, R10 ;  /* 0x0000000a000a7308 */ /* 0x000e620000000800 */
[C---:B--2---:R-:W-:Y:S01]  /*13ca0*/  FADD.FTZ R30, R8.reuse, R7 ;  /* 0x00000007081e7221 */ /* 0x044fe20000010000 */
[----:B------:R-:W-:Y:S01]  /*13cb0*/  F2FP.BF16.F32.PACK_AB R191, R8, R191 ;  /* 0x000000bf08bf723e */ /* 0x000fe200000010ff */
[----:B------:R-:W-:Y:S01]  /*13cc0*/  VIADD R8, R116, 0xfffffffe ;  /* 0xfffffffe74087836 */ /* 0x000fe20000000000 */
[----:B------:R-:W-:Y:S01]  /*13cd0*/  MOV R49, R119 ;  /* 0x0000007700317202 */ /* 0x000fe20000000f00 */
[----:B------:R-:W-:-:S02]  /*13ce0*/  IMAD.MOV.U32 R116, RZ, RZ, R119 ;  /* 0x000000ffff747224 */ /* 0x000fc400078e0077 */
[----:B------:R-:W-:Y:S01]  /*13cf0*/  IMAD.MOV.U32 R39, RZ, RZ, R119 ;  /* 0x000000ffff277224 */ /* 0x000fe200078e0077 */
[----:B------:R-:W2:Y:S01]  /*13d00*/  MUFU.EX2 R187, R187 ;  /* 0x000000bb00bb7308 */ /* 0x000ea20000000800 */
[----:B0-----:R-:W-:Y:S01]  /*13d10*/  FADD.FTZ R7, R185, R30 ;  /* 0x0000001eb9077221 */ /* 0x001fe20000010000 */
[----:B------:R-:W-:Y:S01]  /*13d20*/  FADD.FTZ R30, R180, R9 ;  /* 0x00000009b41e7221 */ /* 0x000fe20000010000 */
[----:B------:R-:W-:Y:S01]  /*13d30*/  ISETP.GE.AND P1, PT, R8, R222, PT ;  /* 0x000000de0800720c */ /* 0x000fe20003f26270 */
[----:B------:R-:W-:Y:S01]  /*13d40*/  IMAD.MOV.U32 R37, RZ, RZ, R119 ;  /* 0x000000ffff257224 */ /* 0x000fe200078e0077 */
[C---:B------:R-:W-:Y:S01]  /*13d50*/  F2FP.BF16.F32.PACK_AB R180, R59.reuse, R180 ;  /* 0x000000b43bb4723e */ /* 0x040fe200000010ff */
[----:B------:R-:W-:Y:S01]  /*13d60*/  FADD.FTZ R9, R59, R30 ;  /* 0x0000001e3b097221 */ /* 0x000fe20000010000 */
[----:B------:R-:W-:Y:S01]  /*13d70*/  FFMA.FTZ R30, R43, R0, -R20 ;  /* 0x000000002b1e7223 */ /* 0x000fe20000010814 */
[----:B------:R-:W0:Y:S01]  /*13d80*/  MUFU.EX2 R12, R12 ;  /* 0x0000000c000c7308 */ /* 0x000e220000000800 */
[----:B-1----:R-:W-:Y:S01]  /*13d90*/  FADD.FTZ R32, R10, R7 ;  /* 0x000000070a207221 */ /* 0x002fe20000010000 */
[----:B------:R-:W-:Y:S01]  /*13da0*/  FADD.FTZ R34, R182, R9 ;  /* 0x00000009b6227221 */ /* 0x000fe20000010000 */
[----:B------:R-:W-:Y:S01]  /*13db0*/  F2FP.BF16.F32.PACK_AB R182, R69, R182 ;  /* 0x000000b645b6723e */ /* 0x000fe200000010ff */
[--C-:B------:R-:W-:Y:S01]  /*13dc0*/  IMAD.MOV.U32 R59, RZ, RZ, R119.reuse ;  /* 0x000000ffff3b7224 */ /* 0x100fe200078e0077 */
[----:B------:R-:W-:Y:S01]  /*13dd0*/  F2FP.BF16.F32.PACK_AB R185, R10, R185 ;  /* 0x000000b90ab9723e */ /* 0x000fe200000010ff */
[----:B------:R-:W-:-:S02]  /*13de0*/  IMAD.MOV.U32 R43, RZ, RZ, R119 ;  /* 0x000000ffff2b7224 */ /* 0x000fc400078e0077 */
[----:B------:R-:W1:Y:S01]  /*13df0*/  MUFU.EX2 R181, R181 ;  /* 0x000000b500b57308 */ /* 0x000e620000000800 */
[----:B--2---:R-:W-:Y:S01]  /*13e00*/  FADD.FTZ R7, R187, R32 ;  /* 0x00000020bb077221 */ /* 0x004fe20000010000 */
[--C-:B------:R-:W-:Y:S02]  /*13e10*/  IMAD.MOV.U32 R35, RZ, RZ, R119.reuse ;  /* 0x000000ffff237224 */ /* 0x100fe400078e0077 */
[--C-:B------:R-:W-:Y:S02]  /*13e20*/  IMAD.MOV.U32 R33, RZ, RZ, R119.reuse ;  /* 0x000000ffff217224 */ /* 0x100fe400078e0077 */
[----:B------:R-:W-:Y:S02]  /*13e30*/  IMAD.MOV.U32 R31, RZ, RZ, R119 ;  /* 0x000000ffff1f7224 */ /* 0x000fe400078e0077 */
[----:B------:R-:W2:Y:S01]  /*13e40*/  MUFU.EX2 R14, R14 ;  /* 0x0000000e000e7308 */ /* 0x000ea20000000800 */
[C---:B0-----:R-:W-:Y:S01]  /*13e50*/  FADD.FTZ R32, R12.reuse, R7 ;  /* 0x000000070c207221 */ /* 0x041fe20000010000 */
[----:B------:R-:W-:Y:S01]  /*13e60*/  FADD.FTZ R7, R69, R34 ;  /* 0x0000002245077221 */ /* 0x000fe20000010000 */
[----:B------:R-:W-:Y:S01]  /*13e70*/  F2FP.BF16.F32.PACK_AB R187, R12, R187 ;  /* 0x000000bb0cbb723e */ /* 0x000fe200000010ff */
[----:B------:R-:W-:-:S02]  /*13e80*/  IMAD.MOV.U32 R69, RZ, RZ, R119 ;  /* 0x000000ffff457224 */ /* 0x000fc400078e0077 */
[----:B------:R-:W-:Y:S01]  /*13e90*/  FADD.FTZ R34, R176, R7 ;  /* 0x00000007b0227221 */ /* 0x000fe20000010000 */
[--C-:B------:R-:W-:Y:S01]  /*13ea0*/  IMAD.MOV.U32 R29, RZ, RZ, R119.reuse ;  /* 0x000000ffff1d7224 */ /* 0x100fe200078e0077 */
[----:B------:R-:W0:Y:S01]  /*13eb0*/  MUFU.EX2 R183, R183 ;  /* 0x000000b700b77308 */ /* 0x000e220000000800 */
[----:B-1----:R-:W-:Y:S01]  /*13ec0*/  FADD.FTZ R3, R181, R32 ;  /* 0x00000020b5037221 */ /* 0x002fe20000010000 */
[--C-:B------:R-:W-:Y:S02]  /*13ed0*/  IMAD.MOV.U32 R27, RZ, RZ, R119.reuse ;  /* 0x000000ffff1b7224 */ /* 0x100fe400078e0077 */
[----:B------:R-:W-:-:S04]  /*13ee0*/  IMAD.MOV.U32 R25, RZ, RZ, R119 ;  /* 0x000000ffff197224 */ /* 0x000fc800078e0077 */
[----:B------:R-:W1:Y:S01]  /*13ef0*/  MUFU.EX2 R71, R71 ;  /* 0x0000004700477308 */ /* 0x000e620000000800 */
[C---:B--2---:R-:W-:Y:S01]  /*13f00*/  FADD.FTZ R32, R14.reuse, R3 ;  /* 0x000000030e207221 */ /* 0x044fe20000010000 */
[----:B------:R-:W-:-:S06]  /*13f10*/  F2FP.BF16.F32.PACK_AB R181, R14, R181 ;  /* 0x000000b50eb5723e */ /* 0x000fcc00000010ff */
[----:B------:R-:W2:Y:S01]  /*13f20*/  MUFU.EX2 R24, R24 ;  /* 0x0000001800187308 */ /* 0x000ea20000000800 */
[----:B0-----:R-:W-:-:S07]  /*13f30*/  FADD.FTZ R3, R183, R32 ;  /* 0x00000020b7037221 */ /* 0x001fce0000010000 */
[----:B------:R-:W0:Y:S01]  /*13f40*/  MUFU.EX2 R178, R178 ;  /* 0x000000b200b27308 */ /* 0x000e220000000800 */
[C---:B-1----:R-:W-:Y:S01]  /*13f50*/  FADD.FTZ R7, R71.reuse, R34 ;  /* 0x0000002247077221 */ /* 0x042fe20000010000 */
[----:B------:R-:W-:Y:S01]  /*13f60*/  F2FP.BF16.F32.PACK_AB R176, R71, R176 ;  /* 0x000000b047b0723e */ /* 0x000fe200000010ff */
[----:B------:R-:W-:-:S05]  /*13f70*/  IMAD.MOV.U32 R71, RZ, RZ, R119 ;  /* 0x000000ffff477224 */ /* 0x000fca00078e0077 */
[----:B------:R-:W1:Y:S01]  /*13f80*/  MUFU.EX2 R177, R177 ;  /* 0x000000b100b17308 */ /* 0x000e620000000800 */
[C---:B--2---:R-:W-:Y:S01]  /*13f90*/  FADD.FTZ R34, R24.reuse, R3 ;  /* 0x0000000318227221 */ /* 0x044fe20000010000 */
[----:B------:R-:W-:Y:S01]  /*13fa0*/  F2FP.BF16.F32.PACK_AB R183, R24, R183 ;  /* 0x000000b718b7723e */ /* 0x000fe200000010ff */
[----:B------:R-:W-:-:S05]  /*13fb0*/  IMAD.MOV.U32 R24, RZ, RZ, R119 ;  /* 0x000000ffff187224 */ /* 0x000fca00078e0077 */
[----:B------:R-:W2:Y:S01]  /*13fc0*/  MUFU.EX2 R73, R73 ;  /* 0x0000004900497308 */ /* 0x000ea20000000800 */
[----:B0-----:R-:W-:-:S07]  /*13fd0*/  FADD.FTZ R36, R178, R7 ;  /* 0x00000007b2247221 */ /* 0x001fce0000010000 */
[----:B------:R-:W0:Y:S01]  /*13fe0*/  MUFU.EX2 R26, R26 ;  /* 0x0000001a001a7308 */ /* 0x000e220000000800 */
[----:B-1----:R-:W-:-:S07]  /*13ff0*/  FADD.FTZ R3, R177, R34 ;  /* 0x00000022b1037221 */ /* 0x002fce0000010000 */
[----:B------:R-:W1:Y:S01]  /*14000*/  MUFU.EX2 R172, R172 ;  /* 0x000000ac00ac7308 */ /* 0x000e620000000800 */
[C---:B--2---:R-:W-:Y:S01]  /*14010*/  FADD.FTZ R7, R73.reuse, R36 ;  /* 0x0000002449077221 */ /* 0x044fe20000010000 */
[----:B------:R-:W-:Y:S01]  /*14020*/  F2FP.BF16.F32.PACK_AB R178, R73, R178 ;  /* 0x000000b249b2723e */ /* 0x000fe200000010ff */
[----:B------:R-:W-:-:S05]  /*14030*/  IMAD.MOV.U32 R73, RZ, RZ, R119 ;  /* 0x000000ffff497224 */ /* 0x000fca00078e0077 */
[----:B------:R-:W2:Y:S01]  /*14040*/  MUFU.EX2 R179, R179 ;  /* 0x000000b300b37308 */ /* 0x000ea20000000800 */
[C---:B0-----:R-:W-:Y:S01]  /*14050*/  FADD.FTZ R20, R26.reuse, R3 ;  /* 0x000000031a147221 */ /* 0x041fe20000010000 */
[----:B------:R-:W-:Y:S01]  /*14060*/  F2FP.BF16.F32.PACK_AB R177, R26, R177 ;  /* 0x000000b11ab1723e */ /* 0x000fe200000010ff */
[----:B------:R-:W-:-:S05]  /*14070*/  IMAD.MOV.U32 R26, RZ, RZ, R119 ;  /* 0x000000ffff1a7224 */ /* 0x000fca00078e0077 */
[----:B------:R-:W0:Y:S01]  /*14080*/  MUFU.EX2 R75, R75 ;  /* 0x0000004b004b7308 */ /* 0x000e220000000800 */
[----:B-1----:R-:W-:-:S07]  /*14090*/  FADD.FTZ R34, R172, R7 ;  /* 0x00000007ac227221 */ /* 0x002fce0000010000 */
[----:B------:R-:W1:Y:S01]  /*140a0*/  MUFU.EX2 R28, R28 ;  /* 0x0000001c001c7308 */ /* 0x000e620000000800 */
[----:B--2---:R-:W-:-:S07]  /*140b0*/  FADD.FTZ R3, R179, R20 ;  /* 0x00000014b3037221 */ /* 0x004fce0000010000 */
[----:B------:R-:W2:Y:S01]  /*140c0*/  MUFU.EX2 R174, R174 ;  /* 0x000000ae00ae7308 */ /* 0x000ea20000000800 */
[C---:B0-----:R-:W-:Y:S01]  /*140d0*/  FADD.FTZ R7, R75.reuse, R34 ;  /* 0x000000224b077221 */ /* 0x041fe20000010000 */
[----:B------:R-:W-:Y:S01]  /*140e0*/  F2FP.BF16.F32.PACK_AB R172, R75, R172 ;  /* 0x000000ac4bac723e */ /* 0x000fe200000010ff */
[----:B------:R-:W-:-:S05]  /*140f0*/  IMAD.MOV.U32 R75, RZ, RZ, R119 ;  /* 0x000000ffff4b7224 */ /* 0x000fca00078e0077 */
[----:B------:R-:W0:Y:S01]  /*14100*/  MUFU.EX2 R173, R173 ;  /* 0x000000ad00ad7308 */ /* 0x000e220000000800 */
[C---:B-1----:R-:W-:Y:S01]  /*14110*/  FADD.FTZ R34, R28.reuse, R3 ;  /* 0x000000031c227221 */ /* 0x042fe20000010000 */
[----:B------:R-:W-:Y:S01]  /*14120*/  F2FP.BF16.F32.PACK_AB R179, R28, R179 ;  /* 0x000000b31cb3723e */ /* 0x000fe200000010ff */
[----:B------:R-:W-:-:S05]  /*14130*/  IMAD.MOV.U32 R28, RZ, RZ, R119 ;  /* 0x000000ffff1c7224 */ /* 0x000fca00078e0077 */
[----:B------:R-:W1:Y:S01]  /*14140*/  MUFU.EX2 R77, R77 ;  /* 0x0000004d004d7308 */ /* 0x000e620000000800 */
[----:B--2---:R-:W-:-:S07]  /*14150*/  FADD.FTZ R36, R174, R7 ;  /* 0x00000007ae247221 */ /* 0x004fce0000010000 */
        /* <DEDUP_REMOVED lines=12> */
[----:B------:R0:W3:Y:S01]  /*14220*/  MUFU.EX2 R32, R57 ;  /* 0x0000003900207308 */ /* 0x0000e20000000800 */
[----:B-1----:R-:W-:-:S07]  /*14230*/  FADD.FTZ R3, R53, R34 ;  /* 0x0000002235037221 */ /* 0x002fce0000010000 */
[----:B------:R-:W1:Y:S01]  /*14240*/  MUFU.EX2 R63, R63 ;  /* 0x0000003f003f7308 */ /* 0x000e620000000800 */
[C---:B--2---:R-:W-:Y:S01]  /*14250*/  FADD.FTZ R7, R79.reuse, R36 ;  /* 0x000000244f077221 */ /* 0x044fe20000010000 */
[----:B------:R-:W-:Y:S01]  /*14260*/  F2FP.BF16.F32.PACK_AB R168, R79, R168 ;  /* 0x000000a84fa8723e */ /* 0x000fe200000010ff */
[--C-:B------:R-:W-:Y:S02]  /*14270*/  IMAD.MOV.U32 R79, RZ, RZ, R119.reuse ;  /* 0x000000ffff4f7224 */ /* 0x100fe400078e0077 */
[----:B0-----:R-:W-:-:S03]  /*14280*/  IMAD.MOV.U32 R57, RZ, RZ, R119 ;  /* 0x000000ffff397224 */ /* 0x001fc600078e0077 */
[----:B------:R0:W2:Y:S01]  /*14290*/  MUFU.EX2 R20, R61 ;  /* 0x0000003d00147308 */ /* 0x0000a20000000800 */
[C---:B---3--:R-:W-:Y:S01]  /*142a0*/  FADD.FTZ R36, R32.reuse, R3 ;  /* 0x0000000320247221 */ /* 0x048fe20000010000 */
[----:B------:R-:W-:Y:S01]  /*142b0*/  F2FP.BF16.F32.PACK_AB R175, R32, R53 ;  /* 0x0000003520af723e */ /* 0x000fe200000010ff */
[----:B------:R-:W-:Y:S01]  /*142c0*/  IMAD.MOV.U32 R53, RZ, RZ, R119 ;  /* 0x000000ffff357224 */ /* 0x000fe200078e0077 */
[----:B------:R-:W-:-:S04]  /*142d0*/  MOV R32, R119 ;  /* 0x0000007700207202 */ /* 0x000fc80000000f00 */
[----:B------:R-:W3:Y:S01]  /*142e0*/  MUFU.EX2 R170, R170 ;  /* 0x000000aa00aa7308 */ /* 0x000ee20000000800 */
[----:B-1----:R-:W-:Y:S01]  /*142f0*/  FADD.FTZ R3, R63, R36 ;  /* 0x000000243f037221 */ /* 0x002fe20000010000 */
[--C-:B0-----:R-:W-:Y:S02]  /*14300*/  IMAD.MOV.U32 R61, RZ, RZ, R119.reuse ;  /* 0x000000ffff3d7224 */ /* 0x101fe400078e0077 */
[----:B------:R-:W-:-:S04]  /*14310*/  IMAD.MOV.U32 R36, RZ, RZ, R119 ;  /* 0x000000ffff247224 */ /* 0x000fc800078e0077 */
[----:B------:R-:W0:Y:S01]  /*14320*/  MUFU.EX2 R65, R65 ;  /* 0x0000004100417308 */ /* 0x000e220000000800 */
[C---:B--2---:R-:W-:Y:S01]  /*14330*/  FADD.FTZ R6, R20.reuse, R3 ;  /* 0x0000000314067221 */ /* 0x044fe20000010000 */
[----:B------:R-:W-:Y:S01]  /*14340*/  F2FP.BF16.F32.PACK_AB R169, R20, R63 ;  /* 0x0000003f14a9723e */ /* 0x000fe200000010ff */
[----:B------:R-:W-:Y:S02]  /*14350*/  IMAD.MOV.U32 R3, RZ, RZ, 0x3f800000 ;  /* 0x3f800000ff037424 */ /* 0x000fe400078e00ff */
[----:B------:R-:W-:-:S03]  /*14360*/  IMAD.MOV.U32 R63, RZ, RZ, R119 ;  /* 0x000000ffff3f7224 */ /* 0x000fc600078e0077 */
[----:B------:R-:W1:Y:S01]  /*14370*/  MUFU.EX2 R81, R81 ;  /* 0x0000005100517308 */ /* 0x000e620000000800 */
[----:B---3--:R-:W-:Y:S01]  /*14380*/  FADD.FTZ R216, R170, R7 ;  /* 0x00000007aad87221 */ /* 0x008fe20000010000 */
[----:B------:R-:W-:-:S06]  /*14390*/  IMAD.MOV.U32 R7, RZ, RZ, 0x3f800000 ;  /* 0x3f800000ff077424 */ /* 0x000fcc00078e00ff */
[----:B------:R2:W3:Y:S01]  /*143a0*/  MUFU.EX2 R34, R67 ;  /* 0x0000004300227308 */ /* 0x0004e20000000800 */
[----:B0-----:R-:W-:Y:S01]  /*143b0*/  FADD.FTZ R215, R65, R6 ;  /* 0x0000000641d77221 */ /* 0x001fe20000010000 */
[C---:B-1----:R-:W-:Y:S01]  /*143c0*/  FADD.FTZ R216, R81.reuse, R216 ;  /* 0x000000d851d87221 */ /* 0x042fe20000010000 */
[----:B------:R-:W-:Y:S01]  /*143d0*/  F2FP.BF16.F32.PACK_AB R170, R81, R170 ;  /* 0x000000aa51aa723e */ /* 0x000fe200000010ff */
[--C-:B------:R-:W-:Y:S02]  /*143e0*/  IMAD.MOV.U32 R81, RZ, RZ, R119.reuse ;  /* 0x000000ffff517224 */ /* 0x100fe400078e0077 */
[----:B--2---:R-:W-:Y:S02]  /*143f0*/  IMAD.MOV.U32 R67, RZ, RZ, R119 ;  /* 0x000000ffff437224 */ /* 0x004fe400078e0077 */
[C---:B---3--:R-:W-:Y:S01]  /*14400*/  FADD.FTZ R215, R34.reuse, R215 ;  /* 0x000000d722d77221 */ /* 0x048fe20000010000 */
[----:B------:R-:W-:Y:S01]  /*14410*/  F2FP.BF16.F32.PACK_AB R171, R34, R65 ;  /* 0x0000004122ab723e */ /* 0x000fe200000010ff */
[----:B------:R-:W-:-:S02]  /*14420*/  IMAD.MOV.U32 R65, RZ, RZ, R119 ;  /* 0x000000ffff417224 */ /* 0x000fc400078e0077 */
[----:B------:R-:W-:Y:S01]  /*14430*/  IMAD.MOV.U32 R34, RZ, RZ, R119 ;  /* 0x000000ffff227224 */ /* 0x000fe200078e0077 */
[----:B------:R-:W-:Y:S06]  /*14440*/  @!P1 BRA `(.L_x_626) ;  /* 0x0000002c00089947 */ /* 0x000fec0003800000 */
[----:B------:R-:W-:Y:S01]  /*14450*/  IMAD.MOV.U32 R9, RZ, RZ, R4 ;  /* 0x000000ffff097224 */ /* 0x000fe200078e0004 */
[----:B------:R-:W-:Y:S01]  /*14460*/  CS2R R118, SRZ ;  /* 0x0000000000767805 */ /* 0x000fe2000001ff00 */
[----:B------:R-:W-:Y:S01]  /*14470*/  IMAD.MOV.U32 R10, RZ, RZ, R5 ;  /* 0x000000ffff0a7224 */ /* 0x000fe200078e0005 */
[----:B------:R-:W-:Y:S01]  /*14480*/  CS2R R114, SRZ ;  /* 0x0000000000727805 */ /* 0x000fe2000001ff00 */
[----:B------:R-:W-:Y:S01]  /*14490*/  IMAD.MOV.U32 R11, RZ, RZ, R221 ;  /* 0x000000ffff0b7224 */ /* 0x000fe200078e00dd */
[----:B------:R-:W-:Y:S01]  /*144a0*/  CS2R R110, SRZ ;  /* 0x00000000006e7805 */ /* 0x000fe2000001ff00 */
[----:B------:R-:W-:Y:S01]  /*144b0*/  IMAD.MOV.U32 R6, RZ, RZ, R210 ;  /* 0x000000ffff067224 */ /* 0x000fe200078e00d2 */
[----:B------:R-:W-:Y:S01]  /*144c0*/  CS2R R106, SRZ ;  /* 0x00000000006a7805 */ /* 0x000fe2000001ff00 */
[----:B------:R-:W-:Y:S01]  /*144d0*/  IMAD.MOV.U32 R3, RZ, RZ, 0x3f800000 ;  /* 0x3f800000ff037424 */ /* 0x000fe200078e00ff */
        /* <DEDUP_REMOVED lines=43> */
[----:B------:R-:W-:-:S07]  /*14790*/  CS2R R24, SRZ ;  /* 0x0000000000187805 */ /* 0x000fce000001ff00 */
.L_x_639:
[----:B------:R-:W-:-:S04]  /*147a0*/  ISETP.NE.AND P1, PT, R6, 0x1, PT ;  /* 0x000000010600780c */ /* 0x000fc80003f25270 */
[----:B------:R-:W-:-:S04]  /*147b0*/  SEL R221, RZ, 0x1, P1 ;  /* 0x00000001ffdd7807 */ /* 0x000fc80000800000 */
[----:B------:R-:W-:Y:S01]  /*147c0*/  LOP3.LUT R221, R11, R221, RZ, 0x3c, !PT ;  /* 0x000000dd0bdd7212 */ /* 0x000fe200078e3cff */
[----:B------:R-:W-:Y:S06]  /*147d0*/  @!P0 BRA `(.L_x_627) ;  /* 0x0000000000048947 */ /* 0x000fec0003800000 */
[----:B------:R-:W-:Y:S01]  /*147e0*/  BPT.TRAP 0x1 ;  /* 0x000000040000795c */ /* 0x000fe20000300000 */
.L_x_627:
[----:B------:R-:W-:Y:S01]  /*147f0*/  VIADD R210, R6, 0x1 ;  /* 0x0000000106d27836 */ /* 0x000fe20000000000 */
[----:B------:R-:W-:-:S04]  /*14800*/  SHF.L.U32 R4, R221, 0x1f, RZ ;  /* 0x0000001fdd047819 */ /* 0x000fc800000006ff */
[----:B------:R-:W-:-:S04]  /*14810*/  ISETP.NE.AND P1, PT, R210, 0x2, PT ;  /* 0x00000002d200780c */ /* 0x000fc80003f25270 */
[----:B------:R-:W-:-:S05]  /*14820*/  SEL R210, R210, RZ, P1 ;  /* 0x000000ffd2d27207 */ /* 0x000fca0000800000 */
[----:B------:R-:W-:-:S04]  /*14830*/  IMAD R0, R210, 0x8, R2 ;  /* 0x00000008d2007824 */ /* 0x000fc800078e0202 */
[----:B------:R0:W1:Y:S01]  /*14840*/  SYNCS.PHASECHK.TRANS64.TRYWAIT P1, [R0+URZ+0x30830], R4 ;  /* 0x03083004000075a7 */ /* 0x000062000802017f */
[----:B------:R-:W-:Y:S05]  /*14850*/  @!P0 BRA `(.L_x_628) ;  /* 0x0000000000048947 */ /* 0x000fea0003800000 */
[----:B------:R-:W-:Y:S01]  /*14860*/  BPT.TRAP 0x1 ;  /* 0x000000040000795c */ /* 0x000fe20000300000 */
.L_x_628:
[----:B------:R-:W-:Y:S01]  /*14870*/  IMAD R126, R210, 0x900, R223 ;  /* 0x00000900d27e7824 */ /* 0x000fe200078e02df */
[----:B------:R-:W-:Y:S03]  /*14880*/  BSSY B1, `(.L_x_629) ;  /* 0x0000006000017945 */ /* 0x000fe60003800000 */
[C---:B------:R-:W-:Y:S01]  /*14890*/  VIADD R124, R126.reuse, 0x2 ;  /* 0x000000027e7c7836 */ /* 0x040fe20000000000 */
[----:B------:R-:W-:Y:S01]  /*148a0*/  IADD3 R123, R126, 0x4, RZ ;  /* 0x000000047e7b7810 */ /* 0x000fe20007ffe0ff */
[----:B-1----:R-:W-:Y:S06]  /*148b0*/  @P1 BRA `(.L_x_630) ;  /* 0x0000000000081947 */ /* 0x002fec0003800000 */
[----:B------:R-:W1:Y:S02]  /*148c0*/  SYNCS.PHASECHK.TRANS64.TRYWAIT P1, [R0+URZ+0x30830], R4 ;  /* 0x03083004000075a7 */ /* 0x000e64000802017f */
[----:B-1----:R-:W-:Y:S05]  /*148d0*/  @!P1 BRA `(.L_x_631) ;  /* 0x000000f400b09947 */ /* 0x002fea0003800000 */
.L_x_630:
[----:B------:R-:W-:Y:S05]  /*148e0*/  BSYNC B1 ;  /* 0x0000000000017941 */ /* 0x000fea0003800000 */
.L_x_629:
[----:B------:R-:W2:Y:S04]  /*148f0*/  LDL.64 R128, [R1+0x38] ;  /* 0x0000380001807983 */ /* 0x000ea80000100a00 */
[----:B------:R3:W-:Y:S04]  /*14900*/  STL.64 [R1+0x128], R10 ;  /* 0x0001280a01007387 */ /* 0x0007e80000100a00 */
[----:B---3--:R-:W3:Y:S01]  /*14910*/  LDL.64 R10, [R1+0x30] ;  /* 0x00003000010a7983 */ /* 0x008ee20000100a00 */
[----:B------:R-:W-:Y:S01]  /*14920*/  IMAD.MOV.U32 R120, RZ, RZ, R126 ;  /* 0x000000ffff787224 */ /* 0x000fe200078e007e */
[----:B------:R-:W-:Y:S01]  /*14930*/  MOV R15, UR38 ;  /* 0x00000026000f7c02 */ /* 0x000fe20008000f00 */
[----:B------:R-:W-:Y:S01]  /*14940*/  VIADD R122, R126, 0x6 ;  /* 0x000000067e7a7836 */ /* 0x000fe20000000000 */
[----:B------:R-:W-:Y:S01]  /*14950*/  MOV R5, UR50 ;  /* 0x0000003200057c02 */ /* 0x000fe20008000f00 */
[----:B------:R-:W-:Y:S01]  /*14960*/  IMAD.MOV.U32 R121, RZ, RZ, 0x40000040 ;  /* 0x40000040ff797424 */ /* 0x000fe200078e00ff */
[----:B------:R-:W-:Y:S01]  /*14970*/  R2UR UR46, R120 ;  /* 0x00000000782e72ca */ /* 0x000fe200000e0000 */
[----:B------:R-:W-:Y:S01]  /*14980*/  IMAD.MOV.U32 R120, RZ, RZ, R124 ;  /* 0x000000ffff787224 */ /* 0x000fe200078e007c */
[----:B------:R-:W-:Y:S01]  /*14990*/  R2UR UR50, R122 ;  /* 0x000000007a3272ca */ /* 0x000fe200000e0000 */
[C---:B------:R-:W-:Y:S01]  /*149a0*/  VIADD R122, R126.reuse, 0x302 ;  /* 0x000003027e7a7836 */ /* 0x040fe20000000000 */
[----:B------:R-:W-:Y:S01]  /*149b0*/  MOV R213, UR45 ;  /* 0x0000002d00d57c02 */ /* 0x000fe20008000f00 */
[----:B------:R-:W-:Y:S01]  /*149c0*/  VIADD R124, R126, 0x304 ;  /* 0x000003047e7c7836 */ /* 0x000fe20000000000 */
[----:B------:R-:W-:Y:S01]  /*149d0*/  R2UR UR42, R120 ;  /* 0x00000000782a72ca */ /* 0x000fe200000e0000 */
[----:B------:R-:W-:Y:S01]  /*149e0*/  IMAD.MOV.U32 R120, RZ, RZ, R123 ;  /* 0x000000ffff787224 */ /* 0x000fe200078e007b */
[----:B------:R-:W-:Y:S01]  /*149f0*/  R2UR UR30, R122 ;  /* 0x000000007a1e72ca */ /* 0x000fe200000e0000 */
[----:B------:R-:W-:Y:S01]  /*14a00*/  VIADD R122, R126, 0x600 ;  /* 0x000006007e7a7836 */ /* 0x000fe20000000000 */
[----:B01----:R-:W-:Y:S01]  /*14a10*/  MOV R4, UR44 ;  /* 0x0000002c00047c02 */ /* 0x003fe20008000f00 */
[----:B------:R-:W-:Y:S01]  /*14a20*/  IMAD.MOV.U32 R123, RZ, RZ, 0x40000040 ;  /* 0x40000040ff7b7424 */ /* 0x000fe200078e00ff */
[----:B------:R-:W-:Y:S01]  /*14a30*/  R2UR UR38, R120 ;  /* 0x00000000782672ca */ /* 0x000fe200000e0000 */
[----:B------:R-:W-:Y:S01]  /*14a40*/  VIADD R120, R126, 0x300 ;  /* 0x000003007e787836 */ /* 0x000fe20000000000 */
[C---:B------:R-:W-:Y:S01]  /*14a50*/  R2UR UR47, R121.reuse ;  /* 0x00000000792f72ca */ /* 0x040fe200000e0000 */
[----:B------:R-:W-:Y:S01]  /*14a60*/  IMAD.MOV.U32 R125, RZ, RZ, 0x40000040 ;  /* 0x40000040ff7d7424 */ /* 0x000fe200078e00ff */
[----:B------:R-:W-:Y:S01]  /*14a70*/  R2UR UR26, R124 ;  /* 0x000000007c1a72ca */ /* 0x000fe200000e0000 */
[----:B------:R-:W-:Y:S01]  /*14a80*/  VIADD R124, R126, 0x602 ;  /* 0x000006027e7c7836 */ /* 0x000fe20000000000 */
[----:B------:R-:W-:Y:S01]  /*14a90*/  R2UR UR34, R120 ;  /* 0x00000000782272ca */ /* 0x000fe200000e0000 */
[----:B------:R-:W-:Y:S01]  /*14aa0*/  VIADD R120, R126, 0x306 ;  /* 0x000003067e787836 */ /* 0x000fe20000000000 */
[----:B------:R-:W-:Y:S01]  /*14ab0*/  R2UR UR18, R122 ;  /* 0x000000007a1272ca */ /* 0x000fe200000e0000 */
[----:B------:R-:W-:Y:S01]  /*14ac0*/  VIADD R122, R126, 0x606 ;  /* 0x000006067e7a7836 */ /* 0x000fe20000000000 */
[----:B------:R-:W-:Y:S01]  /*14ad0*/  MOV R14, UR39 ;  /* 0x00000027000e7c02 */ /* 0x000fe20008000f00 */
[----:B------:R0:W-:Y:S01]  /*14ae0*/  STL.64 [R1+0x120], R8 ;  /* 0x0001200801007387 */ /* 0x0001e20000100a00 */
[----:B------:R-:W-:Y:S01]  /*14af0*/  R2UR UR22, R120 ;  /* 0x00000000781672ca */ /* 0x000fe200000e0000 */
[----:B------:R-:W-:Y:S01]  /*14b00*/  VIADD R120, R126, 0x604 ;  /* 0x000006047e787836 */ /* 0x000fe20000000000 */
[C---:B------:R-:W-:Y:S01]  /*14b10*/  R2UR UR43, R121.reuse ;  /* 0x00000000792b72ca */ /* 0x040fe200000e0000 */
[-C--:B------:R-:W-:Y:S01]  /*14b20*/  FMUL.FTZ R24, R24, R7.reuse ;  /* 0x0000000718187220 */ /* 0x080fe20000410000 */
[----:B------:R-:W-:Y:S01]  /*14b30*/  R2UR UR39, R121 ;  /* 0x00000000792772ca */ /* 0x000fe200000e0000 */
[-C--:B------:R-:W-:Y:S01]  /*14b40*/  FMUL.FTZ R25, R25, R7.reuse ;  /* 0x0000000719197220 */ /* 0x080fe20000410000 */
[----:B------:R-:W-:Y:S01]  /*14b50*/  R2UR UR51, R123 ;  /* 0x000000007b3372ca */ /* 0x000fe200000e0000 */
[-C--:B------:R-:W-:Y:S01]  /*14b60*/  FMUL.FTZ R28, R28, R7.reuse ;  /* 0x000000071c1c7220 */ /* 0x080fe20000410000 */
[----:B------:R-:W-:Y:S01]  /*14b70*/  R2UR UR35, R121 ;  /* 0x00000000792372ca */ /* 0x000fe200000e0000 */
[-C--:B------:R-:W-:Y:S01]  /*14b80*/  FMUL.FTZ R29, R29, R7.reuse ;  /* 0x000000071d1d7220 */ /* 0x080fe20000410000 */
[----:B------:R-:W-:Y:S01]  /*14b90*/  R2UR UR31, R123 ;  /* 0x000000007b1f72ca */ /* 0x000fe200000e0000 */
[----:B0-----:R-:W4:Y:S01]  /*14ba0*/  LDL.64 R8, [R1+0x20] ;  /* 0x0000200001087983 */ /* 0x001f220000100a00 */
[----:B------:R-:W-:Y:S01]  /*14bb0*/  R2UR UR27, R125 ;  /* 0x000000007d1b72ca */ /* 0x000fe200000e0000 */
        /* <DEDUP_REMOVED lines=17> */
[----:B------:R-:W-:Y:S01]  /*14cd0*/  MOV R211, UR41 ;  /* 0x0000002900d37c02 */ /* 0x000fe20008000f00 */
        /* <DEDUP_REMOVED lines=87> */
[----:B--2---:R-:W-:-:S02]  /*15250*/  R2UR UR44, R128 ;  /* 0x00000000802c72ca */ /* 0x004fc400000e0000 */
[----:B------:R-:W-:Y:S02]  /*15260*/  R2UR UR45, R129 ;  /* 0x00000000812d72ca */ /* 0x000fe400000e0000 */
[----:B------:R-:W-:-:S11]  /*15270*/  WARPGROUP.ARRIVE ;  /* 0x00000000000079c5 */ /* 0x000fd60000000000 */
[----:B------:R-:W-:Y:S01]  /*15280*/  HGMMA.64x96x16.F32.BF16 R120, gdesc[UR44], RZ, !UPT, gsb0 ;  /* 0x016000002c7879f0 */ /* 0x000fe2000c0018ff */
[----:B---3--:R-:W-:Y:S02]  /*15290*/  R2UR UR40, R10 ;  /* 0x000000000a2872ca */ /* 0x008fe400000e0000 */
[----:B------:R-:W-:Y:S02]  /*152a0*/  R2UR UR41, R11 ;  /* 0x000000000b2972ca */ /* 0x000fe400000e0000 */
[----:B------:R-:W-:Y:S01]  /*152b0*/  R2UR UR45, R213 ;  /* 0x00000000d52d72ca */ /* 0x000fe200000e0000 */
[----:B------:R0:W5:Y:S01]  /*152c0*/  LDL.LU.64 R10, [R1+0x128] ;  /* 0x00012800010a7983 */ /* 0x0001620000300a00 */
[----:B------:R-:W-:Y:S02]  /*152d0*/  WARPGROUP.DEPBAR.LE gsb0, 0x0 ;  /* 0x00008000000079c5 */ /* 0x000fe40000010000 */
[----:B------:R-:W-:-:S07]  /*152e0*/  WARPGROUP.ARRIVE ;  /* 0x00000000000079c5 */ /* 0x000fce0000000000 */
[----:B------:R-:W-:Y:S01]  /*152f0*/  HGMMA.64x96x16.F32.BF16 R120, gdesc[UR40], R120, gsb0 ;  /* 0x01600000287879f0 */ /* 0x000fe20008001878 */
[----:B------:R-:W-:Y:S02]  /*15300*/  R2UR UR40, R212 ;  /* 0x00000000d42872ca */ /* 0x000fe400000e0000 */
[----:B------:R-:W2:Y:S01]  /*15310*/  LDL.64 R212, [R1+0x28] ;  /* 0x0000280001d47983 */ /* 0x000ea20000100a00 */
[----:B------:R-:W-:Y:S02]  /*15320*/  WARPGROUP.DEPBAR.LE gsb0, 0x0 ;  /* 0x00008000000079c5 */ /* 0x000fe40000010000 */
[----:B------:R-:W-:Y:S01]  /*15330*/  WARPGROUP.ARRIVE ;  /* 0x00000000000079c5 */ /* 0x000fe20000000000 */
[----:B--2---:R-:W-:Y:S02]  /*15340*/  R2UR UR36, R212 ;  /* 0x00000000d42472ca */ /* 0x004fe400000e0000 */
[----:B------:R-:W-:Y:S02]  /*15350*/  R2UR UR37, R213 ;  /* 0x00000000d52572ca */ /* 0x000fe400000e0000 */
[----:B------:R-:W2:Y:S11]  /*15360*/  LDL.64 R212, [R1+0x8] ;  /* 0x0000080001d47983 */ /* 0x000eb60000100a00 */
[----:B------:R-:W-:Y:S01]  /*15370*/  HGMMA.64x96x16.F32.BF16 R120, gdesc[UR36], R120, gsb0 ;  /* 0x01600000247879f0 */ /* 0x000fe20008001878 */
[----:B------:R-:W-:-:S02]  /*15380*/  R2UR UR37, R20 ;  /* 0x00000000142572ca */ /* 0x000fc400000e0000 */
[----:B------:R-:W-:Y:S02]  /*15390*/  R2UR UR36, R21 ;  /* 0x00000000152472ca */ /* 0x000fe400000e0000 */
[----:B------:R-:W3:Y:S01]  /*153a0*/  LDL.64 R20, [R1+0x18] ;  /* 0x0000180001147983 */ /* 0x000ee20000100a00 */
[----:B------:R-:W-:Y:S02]  /*153b0*/  R2UR UR39, R14 ;  /* 0x000000000e2772ca */ /* 0x000fe400000e0000 */
[----:B------:R-:W-:Y:S02]  /*153c0*/  R2UR UR38, R15 ;  /* 0x000000000f2672ca */ /* 0x000fe400000e0000 */
[----:B------:R-:W2:Y:S01]  /*153d0*/  LDL.64 R14, [R1+0x10] ;  /* 0x00001000010e7983 */ /* 0x000ea20000100a00 */
[----:B----4-:R-:W-:Y:S02]  /*153e0*/  R2UR UR48, R8 ;  /* 0x00000000083072ca */ /* 0x010fe400000e0000 */
[----:B------:R-:W-:Y:S01]  /*153f0*/  R2UR UR49, R9 ;  /* 0x00000000093172ca */ /* 0x000fe200000e0000 */
[----:B------:R-:W-:Y:S01]  /*15400*/  UMOV UR20, UR56 ;  /* 0x0000003800147c82 */ /* 0x000fe20008000000 */
[----:B------:R-:W-:Y:S01]  /*15410*/  UMOV UR21, UR57 ;  /* 0x0000003900157c82 */ /* 0x000fe20008000000 */
[----:B------:R-:W-:Y:S01]  /*15420*/  UMOV UR16, UR52 ;  /* 0x0000003400107c82 */ /* 0x000fe20008000000 */
[----:B------:R-:W-:Y:S01]  /*15430*/  UMOV UR17, UR53 ;  /* 0x0000003500117c82 */ /* 0x000fe20008000000 */
[----:B------:R-:W-:Y:S01]  /*15440*/  R2UR UR44, R4 ;  /* 0x00000000042c72ca */ /* 0x000fe200000e0000 */
[----:B------:R0:W5:Y:S01]  /*15450*/  LDL.LU.64 R8, [R1+0x120] ;  /* 0x0001200001087983 */ /* 0x0001620000300a00 */
[----:B------:R-:W-:-:S02]  /*15460*/  WARPGROUP.DEPBAR.LE gsb0, 0x0 ;  /* 0x00008000000079c5 */ /* 0x000fc40000010000 */
[----:B------:R-:W-:-:S06]  /*15470*/  WARPGROUP.ARRIVE ;  /* 0x00000000000079c5 */ /* 0x000fcc0000000000 */
[----:B------:R-:W-:Y:S03]  /*15480*/  HGMMA.64x96x16.F32.BF16 R120, gdesc[UR48], R120, gsb0 ;  /* 0x01600000307879f0 */ /* 0x000fe60008001878 */
[----:B------:R-:W-:Y:S02]  /*15490*/  WARPGROUP.DEPBAR.LE gsb0, 0x0 ;  /* 0x00008000000079c5 */ /* 0x000fe40000010000 */
[----:B------:R-:W-:Y:S01]  /*154a0*/  WARPGROUP.ARRIVE ;  /* 0x00000000000079c5 */ /* 0x000fe20000000000 */
[----:B---3--:R-:W-:Y:S02]  /*154b0*/  R2UR UR32, R20 ;  /* 0x00000000142072ca */ /* 0x008fe400000e0000 */
[----:B------:R-:W-:-:S13]  /*154c0*/  R2UR UR33, R21 ;  /* 0x00000000152172ca */ /* 0x000fda00000e0000 */
[----:B------:R-:W-:Y:S01]  /*154d0*/  HGMMA.64x96x16.F32.BF16 R120, gdesc[UR32], R120, gsb0 ;  /* 0x01600000207879f0 */ /* 0x000fe20008001878 */
[----:B--2---:R-:W-:Y:S02]  /*154e0*/  R2UR UR28, R14 ;  /* 0x000000000e1c72ca */ /* 0x004fe400000e0000 */
[----:B------:R-:W-:Y:S02]  /*154f0*/  R2UR UR29, R15 ;  /* 0x000000000f1d72ca */ /* 0x000fe400000e0000 */
[----:B------:R-:W-:Y:S02]  /*15500*/  R2UR UR24, R212 ;  /* 0x00000000d41872ca */ /* 0x000fe400000e0000 */
[----:B------:R-:W-:Y:S01]  /*15510*/  R2UR UR25, R213 ;  /* 0x00000000d51972ca */ /* 0x000fe200000e0000 */
        /* <DEDUP_REMOVED lines=12> */
[----:B------:R-:W-:Y:S01]  /*155e0*/  UMOV UR12, UR44 ;  /* 0x0000002c000c7c82 */ /* 0x000fe20008000000 */
[----:B------:R-:W-:Y:S01]  /*155f0*/  UMOV UR13, UR45 ;  /* 0x0000002d000d7c82 */ /* 0x000fe20008000000 */
[----:B------:R-:W-:Y:S01]  /*15600*/  R2UR UR41, R211 ;  /* 0x00000000d32972ca */ /* 0x000fe200000e0000 */
[----:B------:R-:W-:Y:S02]  /*15610*/  WARPGROUP.DEPBAR.LE gsb0, 0x0 ;  /* 0x00008000000079c5 */ /* 0x000fe40000010000 */
[----:B------:R-:W-:-:S06]  /*15620*/  WARPGROUP.ARRIVE ;  /* 0x00000000000079c5 */ /* 0x000fcc0000000000 */
[----:B------:R-:W-:Y:S01]  /*15630*/  HGMMA.64x96x16.F32.BF16 R120, gdesc[UR12], R120, gsb0 ;  /* 0x016000000c7879f0 */ /* 0x000fe20008001878 */
[----:B------:R-:W-:-:S03]  /*15640*/  UMOV UR4, UR40 ;  /* 0x0000002800047c82 */ /* 0x000fc60008000000 */
[----:B------:R-:W-:Y:S01]  /*15650*/  UMOV UR5, UR41 ;  /* 0x0000002900057c82 */ /* 0x000fe20008000000 */
        /* <DEDUP_REMOVED lines=9> */
[----:B------:R-:W-:Y:S02]  /*156f0*/  R2UR UR49, R12 ;  /* 0x000000000c3172ca */ /* 0x000fe400000e0000 */
[----:B------:R-:W-:Y:S01]  /*15700*/  R2UR UR48, R13 ;  /* 0x000000000d3072ca */ /* 0x000fe200000e0000 */
[----:B------:R-:W-:Y:S01]  /*15710*/  FMUL.FTZ R119, R119, R3 ;  /* 0x0000000377777220 */ /* 0x000fe20000410000 */
[----:B------:R-:W-:Y:S02]  /*15720*/  WARPGROUP.DEPBAR.LE gsb0, 0x0 ;  /* 0x00008000000079c5 */ /* 0x000fe40000010000 */
[----:B0-----:R-:W-:Y:S11]  /*15730*/  @!P0 BRA `(.L_x_632) ;  /* 0x0000000000048947 */ /* 0x001ff60003800000 */
[----:B------:R-:W-:Y:S01]  /*15740*/  BPT.TRAP 0x1 ;  /* 0x000000040000795c */ /* 0x000fe20000300000 */
.L_x_632:
[----:B-----5:R-:W-:Y:S01]  /*15750*/  SHF.L.U32 R3, R11, 0x1f, RZ ;  /* 0x0000001f0b037819 */ /* 0x020fe200000006ff */
[----:B------:R-:W-:-:S04]  /*15760*/  IMAD R11, R6, 0x8, R2 ;  /* 0x00000008060b7824 */ /* 0x000fc800078e0202 */
[----:B------:R0:W1:Y:S01]  /*15770*/  SYNCS.PHASECHK.TRANS64.TRYWAIT P1, [R11+URZ+0x30850], R3 ;  /* 0x030850030b0075a7 */ /* 0x000062000802017f */
[----:B------:R-:W-:Y:S05]  /*15780*/  @!P0 BRA `(.L_x_633) ;  /* 0x0000000000048947 */ /* 0x000fea0003800000 */
[----:B------:R-:W-:Y:S01]  /*15790*/  BPT.TRAP 0x1 ;  /* 0x000000040000795c */ /* 0x000fe20000300000 */
.L_x_633:
[----:B------:R-:W-:Y:S04]  /*157a0*/  BSSY B1, `(.L_x_634) ;  /* 0x0000004000017945 */ /* 0x000fe80003800000 */
[----:B-1----:R-:W-:Y:S05]  /*157b0*/  @P1 BRA `(.L_x_635) ;  /* 0x0000000000081947 */ /* 0x002fea0003800000 */
[----:B------:R-:W1:Y:S02]  /*157c0*/  SYNCS.PHASECHK.TRANS64.TRYWAIT P1, [R11+URZ+0x30850], R3 ;  /* 0x030850030b0075a7 */ /* 0x000e64000802017f */
[----:B-1----:R-:W-:Y:S05]  /*157d0*/  @!P1 BRA `(.L_x_636) ;  /* 0x000000e800049947 */ /* 0x002fea0003800000 */
.L_x_635:
[----:B------:R-:W-:Y:S05]  /*157e0*/  BSYNC B1 ;  /* 0x0000000000017941 */ /* 0x000fea0003800000 */
.L_x_634:
[----:B01----:R-:W-:Y:S01]  /*157f0*/  IADD3 R3, R2, 0x400, RZ ;  /* 0x0000040002037810 */ /* 0x003fe20007ffe0ff */
[----:B------:R-:W-:Y:S01]  /*15800*/  IMAD.MOV.U32 R5, RZ, RZ, 0x40000040 ;  /* 0x40000040ff057424 */ /* 0x000fe200078e00ff */
[----:B------:R-:W-:Y:S01]  /*15810*/  WARPGROUP.ARRIVE ;  /* 0x00000000000079c5 */ /* 0x000fe20000000000 */
[----:B------:R-:W-:Y:S01]  /*15820*/  IMAD.MOV.U32 R7, RZ, RZ, 0x40000040 ;  /* 0x40000040ff077424 */ /* 0x000fe200078e00ff */
[----:B------:R-:W-:Y:S02]  /*15830*/  SHF.R.U32.HI R3, RZ, 0x4, R3 ;  /* 0x00000004ff037819 */ /* 0x000fe40000011603 */
[----:B------:R-:W-:Y:S01]  /*15840*/  R2UR UR7, R5 ;  /* 0x00000000050772ca */ /* 0x000fe200000e0000 */
[----:B------:R-:W-:Y:S01]  /*15850*/  IMAD.MOV.U32 R5, RZ, RZ, 0x40000040 ;  /* 0x40000040ff057424 */ /* 0x000fe200078e00ff */
[----:B------:R-:W-:-:S04]  /*15860*/  LOP3.LUT R3, R3, 0x3fff, RZ, 0xc0, !PT ;  /* 0x00003fff03037812 */ /* 0x000fc800078ec0ff */
[----:B------:R-:W-:-:S05]  /*15870*/  LOP3.LUT R3, R3, 0x3000000, RZ, 0xfc, !PT ;  /* 0x0300000003037812 */ /* 0x000fca00078efcff */
[----:B------:R-:W-:-:S04]  /*15880*/  IMAD R4, R6, 0x900, R3 ;  /* 0x0000090006047824 */ /* 0x000fc800078e0203 */
[C---:B------:R-:W-:Y:S01]  /*15890*/  VIADD R6, R4.reuse, 0x80 ;  /* 0x0000008004067836 */ /* 0x040fe20000000000 */
[----:B------:R-:W-:-:S13]  /*158a0*/  R2UR UR6, R4 ;  /* 0x00000000040672ca */ /* 0x000fda00000e0000 */
[----:B------:R-:W-:Y:S01]  /*158b0*/  HGMMA.64x192x16.F32.BF16 R24, R188, gdesc[UR4].tnspB, R24, gsb0 ;  /* 0x42e00004bc187df0 */ /* 0x000fe20008001818 */
[----:B------:R-:W-:Y:S01]  /*158c0*/  R2UR UR6, R6 ;  /* 0x00000000060672ca */ /* 0x000fe200000e0000 */
[----:B------:R-:W-:Y:S01]  /*158d0*/  VIADD R6, R4, 0x100 ;  /* 0x0000010004067836 */ /* 0x000fe20000000000 */
[----:B------:R-:W-:Y:S01]  /*158e0*/  R2UR UR7, R7 ;  /* 0x00000000070772ca */ /* 0x000fe200000e0000 */
[----:B------:R-:W-:Y:S01]  /*158f0*/  IMAD.MOV.U32 R7, RZ, RZ, 0x40000040 ;  /* 0x40000040ff077424 */ /* 0x000fe200078e00ff */
[----:B------:R-:W-:Y:S02]  /*15900*/  WARPGROUP.DEPBAR.LE gsb0, 0x0 ;  /* 0x00008000000079c5 */ /* 0x000fe40000010000 */
[----:B------:R-:W-:-:S13]  /*15910*/  WARPGROUP.ARRIVE ;  /* 0x00000000000079c5 */ /* 0x000fda0000000000 */
        /* <DEDUP_REMOVED lines=17> */
[----:B------:R-:W-:Y:S01]  /*15a30*/  R2UR UR7, R7 ;  /* 0x00000000070772ca */ /* 0x000fe200000e0000 */
[----:B------:R-:W-:Y:S02]  /*15a40*/  WARPGROUP.DEPBAR.LE gsb0, 0x0 ;  /* 0x00008000000079c5 */ /* 0x000fe40000010000 */
[----:B------:R-:W-:-:S14]  /*15a50*/  WARPGROUP.ARRIVE ;  /* 0x00000000000079c5 */ /* 0x000fdc0000000000 */
[----:B------:R-:W-:Y:S01]  /*15a60*/  HGMMA.64x192x16.F32.BF16 R24, R172, gdesc[UR4].tnspB, R24, gsb0 ;  /* 0x42e00004ac187df0 */ /* 0x000fe20008001818 */
[----:B------:R-:W-:Y:S02]  /*15a70*/  R2UR UR6, R4 ;  /* 0x00000000040672ca */ /* 0x000fe400000e0000 */
[----:B------:R-:W-:Y:S01]  /*15a80*/  R2UR UR7, R5 ;  /* 0x00000000050772ca */ /* 0x000fe200000e0000 */
[----:B------:R-:W-:Y:S02]  /*15a90*/  WARPGROUP.DEPBAR.LE gsb0, 0x0 ;  /* 0x00008000000079c5 */ /* 0x000fe40000010000 */
[----:B------:R-:W-:-:S14]  /*15aa0*/  WARPGROUP.ARRIVE ;  /* 0x00000000000079c5 */ /* 0x000fdc0000000000 */
[----:B------:R-:W-:Y:S03]  /*15ab0*/  HGMMA.64x192x16.F32.BF16 R24, R168, gdesc[UR4].tnspB, R24, gsb0 ;  /* 0x42e00004a8187df0 */ /* 0x000fe60008001818 */
[----:B------:R-:W-:Y:S02]  /*15ac0*/  WARPGROUP.DEPBAR.LE gsb0, 0x0 ;  /* 0x00008000000079c5 */ /* 0x000fe40000010000 */
[----:B------:R-:W-:Y:S05]  /*15ad0*/  @!P0 BRA `(.L_x_637) ;  /* 0x0000000000048947 */ /* 0x000fea0003800000 */
[----:B------:R-:W-:Y:S01]  /*15ae0*/  BPT.TRAP 0x1 ;  /* 0x000000040000795c */ /* 0x000fe20000300000 */
.L_x_637:
[----:B------:R-:W-:Y:S01]  /*15af0*/  FMUL.FTZ R3, R120, UR38 ;  /* 0x0000002678037c20 */ /* 0x000fe20008410000 */
[----:B------:R-:W-:Y:S01]  /*15b00*/  FMUL.FTZ R7, R121, UR38 ;  /* 0x0000002679077c20 */ /* 0x000fe20008410000 */
[----:B------:R-:W-:Y:S01]  /*15b10*/  FMUL.FTZ R13, R124, UR38 ;  /* 0x000000267c0d7c20 */ /* 0x000fe20008410000 */
[----:B------:R-:W-:Y:S01]  /*15b20*/  FMUL.FTZ R14, R125, UR38 ;  /* 0x000000267d0e7c20 */ /* 0x000fe20008410000 */
[----:B------:R-:W-:Y:S02]  /*15b30*/  VIADD R0, R0, 0x30840 ;  /* 0x0003084000007836 */ /* 0x000fe40000000000 */
[----:B------:R-:W-:Y:S01]  /*15b40*/  FMUL.FTZ R15, R128, UR38 ;  /* 0x00000026800f7c20 */ /* 0x000fe20008410000 */
[----:B------:R-:W0:Y:S01]  /*15b50*/  MUFU.TANH R3, R3 ;  /* 0x0000000300037308 */ /* 0x000e220000002400 */
[----:B------:R-:W-:Y:S01]  /*15b60*/  FMUL.FTZ R20, R129, UR38 ;  /* 0x0000002681147c20 */ /* 0x000fe20008410000 */
[----:B------:R-:W-:Y:S01]  /*15b70*/  FMUL.FTZ R21, R132, UR38 ;  /* 0x0000002684157c20 */ /* 0x000fe20008410000 */
[----:B------:R-:W-:Y:S01]  /*15b80*/  PRMT R0, R224, 0x654, R0 ;  /* 0x00000654e0007816 */ /* 0x000fe20000000000 */
[----:B------:R-:W-:Y:S01]  /*15b90*/  FMUL.FTZ R120, R133, UR38 ;  /* 0x0000002685787c20 */ /* 0x000fe20008410000 */
[----:B------:R-:W-:Y:S01]  /*15ba0*/  FMUL.FTZ R121, R136, UR38 ;  /* 0x0000002688797c20 */ /* 0x000fe20008410000 */
[----:B------:R-:W-:Y:S01]  /*15bb0*/  FMUL.FTZ R12, R123, UR38 ;  /* 0x000000267b0c7c20 */ /* 0x000fe20008410000 */
[----:B------:R0:W-:Y:S01]  /*15bc0*/  SYNCS.ARRIVE.TRANS64.RED.A1T0 RZ, [R0+URZ], RZ ;  /* 0x000000ff00ff79a7 */ /* 0x0001e2000810043f */
        /* <DEDUP_REMOVED lines=86> */
[----:B--2---:R-:W-:-:S05]  /*16130*/  FMNMX.FTZ R5, R148, R0, !PT ;  /* 0x0000000094057209 */ /* 0x004fca0007810000 */
[----:B------:R-:W2:Y:S02]  /*16140*/  SHFL.BFLY PT, R0, R5, 0x2, 0x1f ;  /* 0x0c401f0005007f89 */ /* 0x000ea400000e0000 */
[----:B------:R-:W3:Y:S08]  /*16150*/  MUFU.TANH R126, R126 ;  /* 0x0000007e007e7308 */ /* 0x000ef00000002400 */
[----:B------:R-:W4:Y:S08]  /*16160*/  MUFU.TANH R127, R127 ;  /* 0x0000007f007f7308 */ /* 0x000f300000002400 */
[----:B------:R-:W5:Y:S01]  /*16170*/  MUFU.TANH R130, R130 ;  /* 0x0000008200827308 */ /* 0x000f620000002400 */
[----:B--2---:R-:W-:-:S07]  /*16180*/  FMNMX.FTZ R5, R5, R0, !PT ;  /* 0x0000000005057209 */ /* 0x004fce0007810000 */
[----:B------:R-:W2:Y:S01]  /*16190*/  MUFU.TANH R131, R131 ;  /* 0x0000008300837308 */ /* 0x000ea20000002400 */
[----:B------:R-:W0:Y:S07]  /*161a0*/  SHFL.BFLY PT, R0, R5, 0x1, 0x1f ;  /* 0x0c201f0005007f89 */ /* 0x000e2e00000e0000 */
[----:B------:R-:W2:Y:S08]  /*161b0*/  MUFU.TANH R134, R134 ;  /* 0x0000008600867308 */ /* 0x000eb00000002400 */
[----:B------:R-:W2:Y:S08]  /*161c0*/  MUFU.TANH R135, R135 ;  /* 0x0000008700877308 */ /* 0x000eb00000002400 */
[----:B------:R-:W2:Y:S01]  /*161d0*/  MUFU.TANH R138, R138 ;  /* 0x0000008a008a7308 */ /* 0x000ea20000002400 */
[----:B0-----:R-:W-:-:S02]  /*161e0*/  FMNMX.FTZ R5, R5, R0, !PT ;  /* 0x0000000005057209 */ /* 0x001fc40007810000 */
[----:B------:R-:W-:-:S05]  /*161f0*/  FMNMX.FTZ R0, R6, R9, !PT ;  /* 0x0000000906007209 */ /* 0x000fca0007810000 */
[----:B------:R-:W0:Y:S01]  /*16200*/  MUFU.TANH R139, R139 ;  /* 0x0000008b008b7308 */ /* 0x000e220000002400 */
[----:B-1----:R-:W-:Y:S01]  /*16210*/  FMNMX.FTZ R0, R12, R0, !PT ;  /* 0x000000000c007209 */ /* 0x002fe20007810000 */
[----:B------:R-:W-:-:S03]  /*16220*/  FADD.FTZ R161, -R5, R10 ;  /* 0x0000000a05a17221 */ /* 0x000fc60000010100 */
[----:B---3--:R-:W-:-:S03]  /*16230*/  FMNMX.FTZ R0, R126, R0, !PT ;  /* 0x000000007e007209 */ /* 0x008fc60007810000 */
[----:B------:R-:W1:Y:S01]  /*16240*/  MUFU.TANH R142, R142 ;  /* 0x0000008e008e7308 */ /* 0x000e620000002400 */
[----:B----4-:R-:W-:-:S04]  /*16250*/  FMNMX.FTZ R0, R127, R0, !PT ;  /* 0x000000007f007209 */ /* 0x010fc80007810000 */
[----:B-----5:R-:W-:-:S03]  /*16260*/  FMNMX.FTZ R0, R130, R0, !PT ;  /* 0x0000000082007209 */ /* 0x020fc60007810000 */
[----:B------:R-:W3:Y:S01]  /*16270*/  MUFU.TANH R143, R143 ;  /* 0x0000008f008f7308 */ /* 0x000ee20000002400 */
[----:B--2---:R-:W-:-:S04]  /*16280*/  FMNMX.FTZ R0, R131, R0, !PT ;  /* 0x0000000083007209 */ /* 0x004fc80007810000 */
[----:B------:R-:W-:-:S03]  /*16290*/  FMNMX.FTZ R0, R134, R0, !PT ;  /* 0x0000000086007209 */ /* 0x000fc60007810000 */
[----:B------:R-:W2:Y:S01]  /*162a0*/  MUFU.TANH R146, R146 ;  /* 0x0000009200927308 */ /* 0x000ea20000002400 */
[----:B------:R-:W-:-:S04]  /*162b0*/  FMNMX.FTZ R0, R135, R0, !PT ;  /* 0x0000000087007209 */ /* 0x000fc80007810000 */
[----:B------:R-:W-:-:S03]  /*162c0*/  FMNMX.FTZ R0, R138, R0, !PT ;  /* 0x000000008a007209 */ /* 0x000fc60007810000 */
[----:B------:R-:W4:Y:S01]  /*162d0*/  MUFU.TANH R147, R147 ;  /* 0x0000009300937308 */ /* 0x000f220000002400 */
[----:B0-----:R-:W-:-:S04]  /*162e0*/  FMNMX.FTZ R0, R139, R0, !PT ;  /* 0x000000008b007209 */ /* 0x001fc80007810000 */
[----:B-1----:R-:W-:-:S03]  /*162f0*/  FMNMX.FTZ R0, R142, R0, !PT ;  /* 0x000000008e007209 */ /* 0x002fc60007810000 */
[----:B------:R-:W0:Y:S01]  /*16300*/  MUFU.TANH R149, R149 ;  /* 0x0000009500957308 */ /* 0x000e220000002400 */
[----:B---3--:R-:W-:-:S04]  /*16310*/  FMNMX.FTZ R0, R143, R0, !PT ;  /* 0x000000008f007209 */ /* 0x008fc80007810000 */
[----:B--2---:R-:W-:-:S03]  /*16320*/  FMNMX.FTZ R0, R146, R0, !PT ;  /* 0x0000000092007209 */ /* 0x004fc60007810000 */
[----:B------:R-:W1:Y:S01]  /*16330*/  MUFU.TANH R150, R150 ;  /* 0x0000009600967308 */ /* 0x000e620000002400 */
[----:B----4-:R-:W-:-:S07]  /*16340*/  FMNMX.FTZ R0, R147, R0, !PT ;  /* 0x0000000093007209 */ /* 0x010fce0007810000 */
        /* <DEDUP_REMOVED lines=15> */
[----:B-1----:R-:W-:-:S04]  /*16440*/  FMNMX.FTZ R0, R156, R0, !PT ;  /* 0x000000009c007209 */ /* 0x002fc80007810000 */
[----:B--2---:R-:W-:-:S04]  /*16450*/  FMNMX.FTZ R0, R157, R0, !PT ;  /* 0x000000009d007209 */ /* 0x004fc80007810000 */
[----:B0-----:R-:W-:-:S05]  /*16460*/  FMNMX.FTZ R0, R158, R0, !PT ;  /* 0x000000009e007209 */ /* 0x001fca0007810000 */
[----:B------:R-:W0:Y:S02]  /*16470*/  SHFL.BFLY PT, R4, R0, 0x2, 0x1f ;  /* 0x0c401f0000047f89 */ /* 0x000e2400000e0000 */
[----:B0-----:R-:W-:-:S05]  /*16480*/  FMNMX.FTZ R4, R0, R4, !PT ;  /* 0x0000000400047209 */ /* 0x001fca0007810000 */
[----:B------:R-:W0:Y:S02]  /*16490*/  SHFL.BFLY PT, R0, R4, 0x1, 0x1f ;  /* 0x0c201f0004007f89 */ /* 0x000e2400000e0000 */
[----:B0-----:R-:W-:Y:S01]  /*164a0*/  FMNMX.FTZ R4, R4, R0, !PT ;  /* 0x0000000004047209 */ /* 0x001fe20007810000 */
[----:B------:R-:W-:-:S04]  /*164b0*/  IMAD.U32 R0, RZ, RZ, UR39 ;  /* 0x00000027ff007e24 */ /* 0x000fc8000f8e00ff */
[----:B------:R-:W-:Y:S01]  /*164c0*/  FADD.FTZ R160, -R4, R9 ;  /* 0x0000000904a07221 */ /* 0x000fe20000010100 */
[-C--:B------:R-:W-:Y:S01]  /*164d0*/  FMUL.FTZ R9, R5, R0.reuse ;  /* 0x0000000005097220 */ /* 0x080fe20000410000 */
[-C--:B------:R-:W-:Y:S02]  /*164e0*/  FMUL.FTZ R161, R161, R0.reuse ;  /* 0x00000000a1a17220 */ /* 0x080fe40000410000 */
[-C--:B------:R-:W-:Y:S01]  /*164f0*/  FMUL.FTZ R160, R160, R0.reuse ;  /* 0x00000000a0a07220 */ /* 0x080fe20000410000 */
[-CC-:B------:R-:W-:Y:S01]  /*16500*/  FFMA.FTZ R159, R7, R0.reuse, -R9.reuse ;  /* 0x00000000079f7223 */ /* 0x180fe20000010809 */
[-CC-:B------:R-:W-:Y:S01]  /*16510*/  FFMA.FTZ R10, R3, R0.reuse, -R9.reuse ;  /* 0x00000000030a7223 */ /* 0x180fe20000010809 */
[----:B------:R0:W-:Y:S01]  /*16520*/  MUFU.EX2 R7, R161 ;  /* 0x000000a100077308 */ /* 0x0001e20000000800 */
        /* <DEDUP_REMOVED lines=8> */
[-C--:B0-----:R-:W-:Y:S01]  /*165b0*/  FMUL.FTZ R161, R4, R0.reuse ;  /* 0x0000000004a17220 */ /* 0x081fe20000410000 */
[-CC-:B------:R-:W-:Y:S01]  /*165c0*/  FFMA.FTZ R123, R123, R0.reuse, -R9.reuse ;  /* 0x000000007b7b7223 */ /* 0x180fe20000010809 */
[-CC-:B------:R-:W-:Y:S01]  /*165d0*/  FFMA.FTZ R122, R122, R0.reuse, -R9.reuse ;  /* 0x000000007a7a7223 */ /* 0x180fe20000010809 */
[-C--:B------:R-:W-:Y:S01]  /*165e0*/  FFMA.FTZ R124, R124, R0.reuse, -R9 ;  /* 0x000000007c7c7223 */ /* 0x080fe20000010809 */
[-CC-:B------:R-:W-:Y:S01]  /*165f0*/  FFMA.FTZ R6, R6, R0.reuse, -R161.reuse ;  /* 0x0000000006067223 */ /* 0x180fe200000108a1 */
[-CC-:B------:R-:W-:Y:S01]  /*16600*/  FFMA.FTZ R12, R12, R0.reuse, -R161.reuse ;  /* 0x000000000c0c7223 */ /* 0x180fe200000108a1 */
[-CC-:B------:R-:W-:Y:S01]  /*16610*/  FFMA.FTZ R126, R126, R0.reuse, -R161.reuse ;  /* 0x000000007e7e7223 */ /* 0x180fe200000108a1 */
[----:B------:R-:W0:Y:S01]  /*16620*/  MUFU.EX2 R10, R10 ;  /* 0x0000000a000a7308 */ /* 0x000e220000000800 */
[-CC-:B------:R-:W-:Y:S01]  /*16630*/  FFMA.FTZ R127, R127, R0.reuse, -R161.reuse ;  /* 0x000000007f7f7223 */ /* 0x180fe200000108a1 */
[-CC-:B------:R-:W-:Y:S01]  /*16640*/  FFMA.FTZ R130, R130, R0.reuse, -R161.reuse ;  /* 0x0000000082827223 */ /* 0x180fe200000108a1 */
[-CC-:B------:R-:W-:Y:S01]  /*16650*/  FFMA.FTZ R131, R131, R0.reuse, -R161.reuse ;  /* 0x0000000083837223 */ /* 0x180fe200000108a1 */
[-C--:B------:R-:W-:Y:S01]  /*16660*/  FFMA.FTZ R134, R134, R0.reuse, -R161 ;  /* 0x0000000086867223 */ /* 0x080fe200000108a1 */
[-CC-:B------:R-:W-:Y:S01]  /*16670*/  FFMA.FTZ R125, R125, R0.reuse, -R9.reuse ;  /* 0x000000007d7d7223 */ /* 0x180fe20000010809 */
[-CC-:B------:R-:W-:Y:S01]  /*16680*/  FFMA.FTZ R128, R128, R0.reuse, -R9.reuse ;  /* 0x0000000080807223 */ /* 0x180fe20000010809 */
[-CC-:B------:R-:W-:Y:S01]  /*16690*/  FFMA.FTZ R129, R129, R0.reuse, -R9.reuse ;  /* 0x0000000081817223 */ /* 0x180fe20000010809 */
[----:B------:R-:W1:Y:S01]  /*166a0*/  MUFU.EX2 R6, R6 ;  /* 0x0000000600067308 */ /* 0x000e620000000800 */
[-CC-:B------:R-:W-:Y:S01]  /*166b0*/  FFMA.FTZ R132, R132, R0.reuse, -R9.reuse ;  /* 0x0000000084847223 */ /* 0x180fe20000010809 */
[-CC-:B------:R-:W-:Y:S01]  /*166c0*/  FFMA.FTZ R136, R136, R0.reuse, -R9.reuse ;  /* 0x0000000088887223 */ /* 0x180fe20000010809 */
[-CC-:B------:R-:W-:Y:S01]  /*166d0*/  FFMA.FTZ R133, R133, R0.reuse, -R9.reuse ;  /* 0x0000000085857223 */ /* 0x180fe20000010809 */
[-CC-:B------:R-:W-:Y:S01]  /*166e0*/  FFMA.FTZ R137, R137, R0.reuse, -R9.reuse ;  /* 0x0000000089897223 */ /* 0x180fe20000010809 */
[-CC-:B------:R-:W-:Y:S01]  /*166f0*/  FFMA.FTZ R140, R140, R0.reuse, -R9.reuse ;  /* 0x000000008c8c7223 */ /* 0x180fe20000010809 */
[-CC-:B------:R-:W-:Y:S01]  /*16700*/  FFMA.FTZ R141, R141, R0.reuse, -R9.reuse ;  /* 0x000000008d8d7223 */ /* 0x180fe20000010809 */
[--C-:B------:R-:W-:Y:S01]  /*16710*/  FFMA.FTZ R144, R144, R0, -R9.reuse ;  /* 0x0000000090907223 */ /* 0x100fe20000010809 */
[----:B------:R-:W2:Y:S01]  /*16720*/  MUFU.EX2 R159, R159 ;  /* 0x0000009f009f7308 */ /* 0x000ea20000000800 */
[----:B0-----:R-:W-:Y:S01]  /*16730*/  FFMA.FTZ R216, R7, R216, R10 ;  /* 0x000000d807d87223 */ /* 0x001fe2000001000a */
[-CC-:B------:R-:W-:Y:S01]  /*16740*/  FFMA.FTZ R145, R145, R0.reuse, -R9.reuse ;  /* 0x0000000091917223 */ /* 0x180fe20000010809 */
[-C--:B------:R-:W-:Y:S01]  /*16750*/  FFMA.FTZ R9, R148, R0.reuse, -R9 ;  /* 0x0000000094097223 */ /* 0x080fe20000010809 */
[-CC-:B------:R-:W-:Y:S01]  /*16760*/  FFMA.FTZ R171, R158, R0.reuse, -R161.reuse ;  /* 0x000000009eab7223 */ /* 0x180fe200000108a1 */
[-CC-:B------:R-:W-:Y:S01]  /*16770*/  FFMA.FTZ R135, R135, R0.reuse, -R161.reuse ;  /* 0x0000000087877223 */ /* 0x180fe200000108a1 */
[-CC-:B------:R-:W-:Y:S01]  /*16780*/  FFMA.FTZ R138, R138, R0.reuse, -R161.reuse ;  /* 0x000000008a8a7223 */ /* 0x180fe200000108a1 */
[-CC-:B------:R-:W-:Y:S01]  /*16790*/  FFMA.FTZ R139, R139, R0.reuse, -R161.reuse ;  /* 0x000000008b8b7223 */ /* 0x180fe200000108a1 */
[----:B------:R-:W0:Y:S01]  /*167a0*/  MUFU.EX2 R12, R12 ;  /* 0x0000000c000c7308 */ /* 0x000e220000000800 */
[----:B-1----:R-:W-:Y:S01]  /*167b0*/  FFMA.FTZ R215, R3, R215, R6 ;  /* 0x000000d703d77223 */ /* 0x002fe20000010006 */
[-CC-:B------:R-:W-:Y:S01]  /*167c0*/  FFMA.FTZ R142, R142, R0.reuse, -R161.reuse ;  /* 0x000000008e8e7223 */ /* 0x180fe200000108a1 */
[-CC-:B------:R-:W-:Y:S01]  /*167d0*/  FFMA.FTZ R143, R143, R0.reuse, -R161.reuse ;  /* 0x000000008f8f7223 */ /* 0x180fe200000108a1 */
[-CC-:B------:R-:W-:Y:S01]  /*167e0*/  FFMA.FTZ R146, R146, R0.reuse, -R161.reuse ;  /* 0x0000000092927223 */ /* 0x180fe200000108a1 */
[-CC-:B------:R-:W-:Y:S01]  /*167f0*/  FFMA.FTZ R147, R147, R0.reuse, -R161.reuse ;  /* 0x0000000093937223 */ /* 0x180fe200000108a1 */
[-CC-:B------:R-:W-:Y:S01]  /*16800*/  FFMA.FTZ R149, R149, R0.reuse, -R161.reuse ;  /* 0x0000000095957223 */ /* 0x180fe200000108a1 */
[-CC-:B------:R-:W-:Y:S01]  /*16810*/  FFMA.FTZ R150, R150, R0.reuse, -R161.reuse ;  /* 0x0000000096967223 */ /* 0x180fe200000108a1 */
[----:B------:R-:W1:Y:S01]  /*16820*/  MUFU.EX2 R13, R13 ;  /* 0x0000000d000d7308 */ /* 0x000e620000000800 */
[----:B--2---:R-:W-:Y:S01]  /*16830*/  FADD.FTZ R148, R159, R216 ;  /* 0x000000d89f947221 */ /* 0x004fe20000010000 */
[-CC-:B------:R-:W-:Y:S01]  /*16840*/  FFMA.FTZ R151, R151, R0.reuse, -R161.reuse ;  /* 0x0000000097977223 */ /* 0x180fe200000108a1 */
[-CC-:B------:R-:W-:Y:S01]  /*16850*/  FFMA.FTZ R152, R152, R0.reuse, -R161.reuse ;  /* 0x0000000098987223 */ /* 0x180fe200000108a1 */
[-CC-:B------:R-:W-:Y:S01]  /*16860*/  FFMA.FTZ R153, R153, R0.reuse, -R161.reuse ;  /* 0x0000000099997223 */ /* 0x180fe200000108a1 */
[-CC-:B------:R-:W-:Y:S01]  /*16870*/  FFMA.FTZ R154, R154, R0.reuse, -R161.reuse ;  /* 0x000000009a9a7223 */ /* 0x180fe200000108a1 */
[-CC-:B------:R-:W-:Y:S01]  /*16880*/  FFMA.FTZ R155, R155, R0.reuse, -R161.reuse ;  /* 0x000000009b9b7223 */ /* 0x180fe200000108a1 */
[-C--:B------:R-:W-:Y:S01]  /*16890*/  FFMA.FTZ R156, R156, R0.reuse, -R161 ;  /* 0x000000009c9c7223 */ /* 0x080fe200000108a1 */
[----:B------:R-:W2:Y:S01]  /*168a0*/  MUFU.EX2 R126, R126 ;  /* 0x0000007e007e7308 */ /* 0x000ea20000000800 */
[----:B0-----:R-:W-:Y:S01]  /*168b0*/  FADD.FTZ R158, R12, R215 ;  /* 0x000000d70c9e7221 */ /* 0x001fe20000010000 */
[----:B------:R-:W-:-:S06]  /*168c0*/  FFMA.FTZ R157, R157, R0, -R161 ;  /* 0x000000009d9d7223 */ /* 0x000fcc00000108a1 */
[----:B------:R-:W0:Y:S01]  /*168d0*/  MUFU.EX2 R14, R14 ;  /* 0x0000000e000e7308 */ /* 0x000e220000000800 */
[----:B-1----:R-:W-:-:S07]  /*168e0*/  FADD.FTZ R148, R13, R148 ;  /* 0x000000940d947221 */ /* 0x002fce0000010000 */
[----:B------:R-:W1:Y:S01]  /*168f0*/  MUFU.EX2 R127, R127 ;  /* 0x0000007f007f7308 */ /* 0x000e620000000800 */
[----:B--2---:R-:W-:-:S07]  /*16900*/  FADD.FTZ R158, R126, R158 ;  /* 0x0000009e7e9e7221 */ /* 0x004fce0000010000 */
[----:B------:R-:W2:Y:S01]  /*16910*/  MUFU.EX2 R15, R15 ;  /* 0x0000000f000f7308 */ /* 0x000ea20000000800 */
[----:B0-----:R-:W-:-:S07]  /*16920*/  FADD.FTZ R148, R14, R148 ;  /* 0x000000940e947221 */ /* 0x001fce0000010000 */
        /* <DEDUP_REMOVED lines=77> */
[----:B0-----:R-:W-:Y:S01]  /*16e00*/  FADD.FTZ R158, R157, R158 ;  /* 0x0000009e9d9e7221 */ /* 0x001fe20000010000 */
[----:B-1----:R-:W-:-:S03]  /*16e10*/  FADD.FTZ R216, R9, R148 ;  /* 0x0000009409d87221 */ /* 0x002fc60000010000 */
[----:B--2---:R-:W-:Y:S01]  /*16e20*/  FADD.FTZ R215, R171, R158 ;  /* 0x0000009eabd77221 */ /* 0x004fe20000010000 */
[----:B------:R-:W-:Y:S06]  /*16e30*/  @!P0 BRA `(.L_x_638) ;  /* 0x0000000000048947 */ /* 0x000fec0003800000 */
[----:B------:R-:W-:Y:S01]  /*16e40*/  BPT.TRAP 0x1 ;  /* 0x000000040000795c */ /* 0x000fe20000300000 */
.L_x_638:
[C---:B------:R-:W-:Y:S01]  /*16e50*/  ISETP.GT.AND P1, PT, R8.reuse, R222, PT ;  /* 0x000000de0800720c */ /* 0x040fe20003f24270 */
[----:B------:R-:W-:Y:S01]  /*16e60*/  VIADD R11, R11, 0x30860 ;  /* 0x000308600b0b7836 */ /* 0x000fe20000000000 */
[----:B------:R-:W-:Y:S01]  /*16e70*/  F2FP.BF16.F32.PACK_AB R188, R159, R10 ;  /* 0x0000000a9fbc723e */ /* 0x000fe200000010ff */
[----:B------:R-:W-:Y:S01]  /*16e80*/  VIADD R8, R8, 0xffffffff ;  /* 0xffffffff08087836 */ /* 0x000fe20000000000 */
[----:B------:R-:W-:Y:S01]  /*16e90*/  F2FP.BF16.F32.PACK_AB R189, R12, R6 ;  /* 0x000000060cbd723e */ /* 0x000fe200000010ff */
[----:B------:R-:W-:Y:S01]  /*16ea0*/  IMAD.MOV.U32 R6, RZ, RZ, R210 ;  /* 0x000000ffff067224 */ /* 0x000fe200078e00d2 */
[----:B------:R-:W-:Y:S02]  /*16eb0*/  PRMT R11, R224, 0x654, R11 ;  /* 0x00000654e00b7816 */ /* 0x000fe4000000000b */
[----:B------:R-:W-:Y:S01]  /*16ec0*/  F2FP.BF16.F32.PACK_AB R170, R9, R145 ;  /* 0x0000009109aa723e */ /* 0x000fe200000010ff */
[----:B------:R-:W-:Y:S01]  /*16ed0*/  IMAD.MOV.U32 R9, RZ, RZ, R4 ;  /* 0x000000ffff097224 */ /* 0x000fe200078e0004 */
[----:B------:R0:W-:Y:S01]  /*16ee0*/  SYNCS.ARRIVE.TRANS64.RED.A1T0 RZ, [R11+URZ], RZ ;  /* 0x000000ff0bff79a7 */ /* 0x0001e2000810043f */
[----:B------:R-:W-:-:S02]  /*16ef0*/  F2FP.BF16.F32.PACK_AB R190, R14, R13 ;  /* 0x0000000d0ebe723e */ /* 0x000fc400000010ff */
[----:B------:R-:W-:Y:S02]  /*16f00*/  F2FP.BF16.F32.PACK_AB R191, R127, R126 ;  /* 0x0000007e7fbf723e */ /* 0x000fe400000010ff */
[----:B------:R-:W-:Y:S02]  /*16f10*/  F2FP.BF16.F32.PACK_AB R184, R20, R15 ;  /* 0x0000000f14b8723e */ /* 0x000fe400000010ff */
[----:B------:R-:W-:Y:S01]  /*16f20*/  F2FP.BF16.F32.PACK_AB R185, R131, R130 ;  /* 0x0000008283b9723e */ /* 0x000fe200000010ff */
[----:B0-----:R-:W-:Y:S01]  /*16f30*/  IMAD.MOV.U32 R11, RZ, RZ, R221 ;  /* 0x000000ffff0b7224 */ /* 0x001fe200078e00dd */
        /* <DEDUP_REMOVED lines=19> */
.L_x_626:
[----:B------:R-:W-:Y:S05]  /*17070*/  BSYNC B0 ;  /* 0x0000000000007941 */ /* 0x000fea0003800000 */
.L_x_625:
        /* <DEDUP_REMOVED lines=99> */
.L_x_640:
[----:B------:R-:W-:Y:S01]  /*176b0*/  IMAD R6, R210, 0x8, R2 ;  /* 0x00000008d2067824 */ /* 0x000fe200078e0202 */
[----:B------:R-:W-:-:S04]  /*176c0*/  SHF.L.U32 R3, R221, 0x1f, RZ ;  /* 0x0000001fdd037819 */ /* 0x000fc800000006ff */
[----:B------:R0:W1:Y:S01]  /*176d0*/  SYNCS.PHASECHK.TRANS64.TRYWAIT P1, [R6+URZ+0x30850], R3 ;  /* 0x03085003060075a7 */ /* 0x000062000802017f */
[----:B------:R-:W-:Y:S05]  /*176e0*/  @!P0 BRA `(.L_x_641) ;  /* 0x0000000000048947 */ /* 0x000fea0003800000 */
[----:B------:R-:W-:Y:S01]  /*176f0*/  BPT.TRAP 0x1 ;  /* 0x000000040000795c */ /* 0x000fe20000300000 */
.L_x_641:
[----:B------:R-:W-:Y:S01]  /*17700*/  VIADD R2, R2, 0x400 ;  /* 0x0000040002027836 */ /* 0x000fe20000000000 */
[----:B------:R-:W-:Y:S04]  /*17710*/  BSSY B0, `(.L_x_642) ;  /* 0x0000008000007945 */ /* 0x000fe80003800000 */
[----:B------:R-:W-:-:S04]  /*17720*/  SHF.R.U32.HI R2, RZ, 0x4, R2 ;  /* 0x00000004ff027819 */ /* 0x000fc80000011602 */
[----:B------:R-:W-:-:S04]  /*17730*/  LOP3.LUT R2, R2, 0x3fff, RZ, 0xc0, !PT ;  /* 0x00003fff02027812 */ /* 0x000fc800078ec0ff */
[----:B------:R-:W-:-:S05]  /*17740*/  LOP3.LUT R2, R2, 0x3000000, RZ, 0xfc, !PT ;  /* 0x0300000002027812 */ /* 0x000fca00078efcff */
[----:B------:R-:W-:Y:S01]  /*17750*/  IMAD R7, R210, 0x900, R2 ;  /* 0x00000900d2077824 */ /* 0x000fe200078e0202 */
[----:B-1----:R-:W-:Y:S06]  /*17760*/  @P1 BRA `(.L_x_643) ;  /* 0x0000000000081947 */ /* 0x002fec0003800000 */
[----:B------:R-:W1:Y:S02]  /*17770*/  SYNCS.PHASECHK.TRANS64.TRYWAIT P1, [R6+URZ+0x30850], R3 ;  /* 0x03085003060075a7 */ /* 0x000e64000802017f */
[----:B-1----:R-:W-:Y:S05]  /*17780*/  @!P1 BRA `(.L_x_644) ;  /* 0x000000c8002c9947 */ /* 0x002fea0003800000 */
.L_x_643:
[----:B------:R-:W-:Y:S05]  /*17790*/  BSYNC B0 ;  /* 0x0000000000007941 */ /* 0x000fea0003800000 */
.L_x_642:
[----:B------:R-:W-:Y:S01]  /*177a0*/  IMAD.MOV.U32 R2, RZ, RZ, R7 ;  /* 0x000000ffff027224 */ /* 0x000fe200078e0007 */
[----:B------:R-:W-:Y:S01]  /*177b0*/  WARPGROUP.ARRIVE ;  /* 0x00000000000079c5 */ /* 0x000fe20000000000 */
[----:B01----:R-:W-:Y:S01]  /*177c0*/  IMAD.MOV.U32 R3, RZ, RZ, 0x40000040 ;  /* 0x40000040ff037424 */ /* 0x003fe200078e00ff */
[----:B------:R-:W-:Y:S01]  /*177d0*/  MOV R121, RZ ;  /* 0x000000ff00797202 */ /* 0x000fe20000000f00 */
[----:B------:R-:W-:Y:S01]  /*177e0*/  IMAD.MOV.U32 R120, RZ, RZ, -0x800000 ;  /* 0xff800000ff787424 */ /* 0x000fe200078e00ff */
[----:B------:R-:W-:Y:S01]  /*177f0*/  R2UR UR6, R2 ;  /* 0x00000000020672ca */ /* 0x000fe200000e0000 */
[----:B------:R-:W-:Y:S01]  /*17800*/  VIADD R2, R7, 0x80 ;  /* 0x0000008007027836 */ /* 0x000fe20000000000 */
[----:B------:R-:W-:Y:S01]  /*17810*/  R2UR UR7, R3 ;  /* 0x00000000030772ca */ /* 0x000fe200000e0000 */
[----:B------:R-:W-:-:S12]  /*17820*/  IMAD.MOV.U32 R3, RZ, RZ, 0x40000040 ;  /* 0x40000040ff037424 */ /* 0x000fd800078e00ff */
        /* <DEDUP_REMOVED lines=29> */
[----:B------:R-:W-:Y:S02]  /*17a00*/  R2UR UR6, R2 ;  /* 0x00000000020672ca */ /* 0x000fe400000e0000 */
[----:B------:R-:W-:Y:S01]  /*17a10*/  R2UR UR7, R3 ;  /* 0x00000000030772ca */ /* 0x000fe200000e0000 */
[----:B------:R-:W0:Y:S04]  /*17a20*/  SHFL.BFLY PT, R2, R215, 0x2, 0x1f ;  /* 0x0c401f00d7027f89 */ /* 0x000e2800000e0000 */
[----:B------:R-:W1:Y:S01]  /*17a30*/  SHFL.BFLY PT, R3, R216, 0x2, 0x1f ;  /* 0x0c401f00d8037f89 */ /* 0x000e6200000e0000 */
[----:B0-----:R-:W-:Y:S01]  /*17a40*/  FADD.FTZ R7, R2, R215 ;  /* 0x000000d702077221 */ /* 0x001fe20000010000 */
[----:B-1----:R-:W-:-:S04]  /*17a50*/  FADD.FTZ R3, R3, R216 ;  /* 0x000000d803037221 */ /* 0x002fc80000010000 */
[----:B------:R-:W0:Y:S04]  /*17a60*/  SHFL.BFLY PT, R8, R7, 0x1, 0x1f ;  /* 0x0c201f0007087f89 */ /* 0x000e2800000e0000 */
[----:B------:R-:W1:Y:S01]  /*17a70*/  SHFL.BFLY PT, R2, R3, 0x1, 0x1f ;  /* 0x0c201f0003027f89 */ /* 0x000e6200000e0000 */
[----:B0-----:R-:W-:Y:S01]  /*17a80*/  FADD.FTZ R12, R7, R8 ;  /* 0x00000008070c7221 */ /* 0x001fe20000010000 */
[----:B-1----:R-:W-:-:S04]  /*17a90*/  FADD.FTZ R11, R3, R2 ;  /* 0x00000002030b7221 */ /* 0x002fc80000010000 */
[----:B------:R-:W-:Y:S01]  /*17aa0*/  FSETP.NE.FTZ.AND P2, PT, R12, RZ, PT ;  /* 0x000000ff0c00720b */ /* 0x000fe20003f55000 */
[----:B------:R-:W-:Y:S02]  /*17ab0*/  IMAD.MOV.U32 R2, RZ, RZ, RZ ;  /* 0x000000ffff027224 */ /* 0x000fe400078e00ff */
[----:B------:R-:W-:Y:S01]  /*17ac0*/  IMAD.MOV.U32 R3, RZ, RZ, -0x800000 ;  /* 0xff800000ff037424 */ /* 0x000fe200078e00ff */
[----:B------:R-:W-:-:S09]  /*17ad0*/  FSETP.NE.FTZ.AND P1, PT, R11, RZ, PT ;  /* 0x000000ff0b00720b */ /* 0x000fd20003f35000 */
[----:B------:R-:W0:Y:S04]  /*17ae0*/  @P2 MUFU.LG2 R10, R12 ;  /* 0x0000000c000a2308 */ /* 0x000e280000000c00 */
[C---:B------:R-:W-:Y:S01]  /*17af0*/  @P1 FMUL.FTZ R8, R0.reuse, 0.69314718246459960938 ;  /* 0x3f31721800081820 */ /* 0x040fe20000410000 */
[----:B------:R-:W-:-:S03]  /*17b00*/  @P2 FMUL.FTZ R0, R0, 0.69314718246459960938 ;  /* 0x3f31721800002820 */ /* 0x000fc60000410000 */
        /* <DEDUP_REMOVED lines=9> */
[----:B------:R-:W-:Y:S03]  /*17ba0*/  HGMMA.64x192x16.F32.BF16 R24, R168, gdesc[UR4].tnspB, R24, gsb0 ;  /* 0x42e00004a8187df0 */ /* 0x000fe60008001818 */
[----:B------:R-:W-:Y:S02]  /*17bb0*/  WARPGROUP.DEPBAR.LE gsb0, 0x0 ;  /* 0x00008000000079c5 */ /* 0x000fe40000010000 */
[----:B--23--:R-:W-:Y:S05]  /*17bc0*/  @!P0 BRA `(.L_x_645) ;  /* 0x0000000000048947 */ /* 0x00cfea0003800000 */
[----:B------:R-:W-:Y:S01]  /*17bd0*/  BPT.TRAP 0x1 ;  /* 0x000000040000795c */ /* 0x000fe20000300000 */
.L_x_645:
[----:B------:R-:W-:Y:S02]  /*17be0*/  VIADD R5, R6, 0x30860 ;  /* 0x0003086006057836 */ /* 0x000fe40000000000 */
[-C--:B------:R-:W-:Y:S01]  /*17bf0*/  FMUL.FTZ R4, R24, R121.reuse ;  /* 0x0000007918047220 */ /* 0x080fe20000410000 */
[----:B------:R-:W-:Y:S02]  /*17c00*/  VIADD R210, R210, 0x1 ;  /* 0x00000001d2d27836 */ /* 0x000fe40000000000 */
[-C--:B------:R-:W-:Y:S01]  /*17c10*/  FMUL.FTZ R12, R40, R121.reuse ;  /* 0x00000079280c7220 */ /* 0x080fe20000410000 */
[-C--:B------:R-:W-:Y:S01]  /*17c20*/  FMUL.FTZ R13, R41, R121.reuse ;  /* 0x00000079290d7220 */ /* 0x080fe20000410000 */
[----:B------:R-:W-:Y:S01]  /*17c30*/  PRMT R224, R224, 0x654, R5 ;  /* 0x00000654e0e07816 */ /* 0x000fe20000000005 */
[-C--:B------:R-:W-:Y:S01]  /*17c40*/  FMUL.FTZ R5, R25, R121.reuse ;  /* 0x0000007919057220 */ /* 0x080fe20000410000 */
[----:B------:R-:W-:Y:S01]  /*17c50*/  ISETP.NE.AND P1, PT, R210, 0x2, PT ;  /* 0x00000002d200780c */ /* 0x000fe20003f25270 */
[-C--:B------:R-:W-:Y:S01]  /*17c60*/  FMUL.FTZ R14, R44, R121.reuse ;  /* 0x000000792c0e7220 */ /* 0x080fe20000410000 */
[----:B------:R1:W-:Y:S01]  /*17c70*/  SYNCS.ARRIVE.TRANS64.RED.A1T0 RZ, [R224+URZ], RZ ;  /* 0x000000ffe0ff79a7 */ /* 0x0003e2000810043f */
[-C--:B------:R-:W-:Y:S01]  /*17c80*/  FMUL.FTZ R15, R45, R121.reuse ;  /* 0x000000792d0f7220 */ /* 0x080fe20000410000 */
[-C--:B------:R-:W-:Y:S01]  /*17c90*/  FMUL.FTZ R20, R48, R121.reuse ;  /* 0x0000007930147220 */ /* 0x080fe20000410000 */
[-C--:B------:R-:W-:Y:S01]  /*17ca0*/  FMUL.FTZ R21, R49, R121.reuse ;  /* 0x0000007931157220 */ /* 0x080fe20000410000 */
[-C--:B------:R-:W-:Y:S01]  /*17cb0*/  FMUL.FTZ R24, R52, R121.reuse ;  /* 0x0000007934187220 */ /* 0x080fe20000410000 */
[-C--:B------:R-:W-:Y:S01]  /*17cc0*/  FMUL.FTZ R25, R53, R121.reuse ;  /* 0x0000007935197220 */ /* 0x080fe20000410000 */
[----:B------:R-:W-:Y:S01]  /*17cd0*/  SEL R0, RZ, 0x1, P1 ;  /* 0x00000001ff007807 */ /* 0x000fe20000800000 */
        /* <DEDUP_REMOVED lines=39> */
[-C--:B0-----:R-:W-:Y:S01]  /*17f50*/  FMUL.FTZ R26, R26, R2.reuse ;  /* 0x000000021a1a7220 */ /* 0x081fe20000410000 */
        /* <DEDUP_REMOVED lines=47> */
[----:B------:R-:W-:Y:S01]  /*18250*/  LOP3.LUT R221, R221, R0, RZ, 0x3c, !PT ;  /* 0x00000000dddd7212 */ /* 0x000fe200078e3cff */
[----:B------:R-:W-:Y:S01]  /*18260*/  VIADD R229, R229, 0x1 ;  /* 0x00000001e5e57836 */ /* 0x000fe20000000000 */
[----:B-1----:R-:W-:-:S07]  /*18270*/  SEL R210, R210, RZ, P1 ;  /* 0x000000ffd2d27207 */ /* 0x002fce0000800000 */
.L_x_567:
[----:B------:R-:W0:Y:S08]  /*18280*/  S2UR UR4, SR_CgaCtaId ;  /* 0x00000000000479c3 */ /* 0x000e300000008800 */
[----:B------:R-:W-:Y:S01]  /*18290*/  BAR.SYNC.DEFER_BLOCKING 0x5, 0x180 ;  /* 0x0146000000007b1d */ /* 0x000fe20000010000 */
[----:B------:R-:W-:-:S05]  /*182a0*/  MOV R57, 0x400 ;  /* 0x0000040000397802 */ /* 0x000fca0000000f00 */
[----:B------:R-:W-:Y:S01]  /*182b0*/  BSSY B0, `(.L_x_646) ;  /* 0x00003c0000007945 */ /* 0x000fe20003800000 */
[----:B0-----:R-:W-:-:S05]  /*182c0*/  IMAD.U32 R224, RZ, RZ, UR4 ;  /* 0x00000004ffe07e24 */ /* 0x001fca000f8e00ff */
[----:B------:R-:W-:-:S05]  /*182d0*/  LEA R2, R224, R57, 0x18 ;  /* 0x00000039e0027211 */ /* 0x000fca00078ec0ff */
[----:B------:R0:W1:Y:S01]  /*182e0*/  LDS.128 R136, [R2+0x308d0] ;  /* 0x0308d00002887984 */ /* 0x0000620000000c00 */
[----:B------:R-:W-:Y:S06]  /*182f0*/  BAR.ARV 0x4, 0x180 ;  /* 0x0106000000007b1d */ /* 0x000fec0000002000 */
[----:B------:R-:W-:Y:S05]  /*18300*/  @P0 BRA `(.L_x_647) ;  /* 0x0000002c00840947 */ /* 0x000fea0003800000 */
[----:B------:R-:W2:Y:S01]  /*18310*/  LDL R0, [R1+0x114] ;  /* 0x0001140001007983 */ /* 0x000ea20000100800 */
[----:B------:R-:W3:Y:S01]  /*18320*/  S2R R57, SR_SWINHI ;  /* 0x0000000000397919 */ /* 0x000ee20000002f00 */
[----:B------:R-:W-:Y:S01]  /*18330*/  F2FP.BF16.F32.PACK_AB R58, R7, R6 ;  /* 0x00000006073a723e */ /* 0x000fe200000010ff */
[----:B------:R-:W-:Y:S01]  /*18340*/  ULDC.64 UR6, c[0x0][0xc00] ;  /* 0x0003000000067ab9 */ /* 0x000fe20000000a00 */
[----:B------:R-:W-:Y:S01]  /*18350*/  F2FP.BF16.F32.PACK_AB R59, R31, R30 ;  /* 0x0000001e1f3b723e */ /* 0x000fe200000010ff */
[----:B------:R-:W4:Y:S01]  /*18360*/  LDL.LU R133, [R1+0xa8] ;  /* 0x0000a80001857983 */ /* 0x000f220000300800 */
[----:B------:R-:W-:Y:S01]  /*18370*/  F2FP.BF16.F32.PACK_AB R62, R11, R10 ;  /* 0x0000000a0b3e723e */ /* 0x000fe200000010ff */
[----:B------:R-:W-:Y:S01]  /*18380*/  ULDC.64 UR4, c[0x0][0xc08] ;  /* 0x0003020000047ab9 */ /* 0x000fe20000000a00 */
[----:B------:R-:W-:Y:S01]  /*18390*/  F2FP.BF16.F32.PACK_AB R63, R39, R38 ;  /* 0x00000026273f723e */ /* 0x000fe200000010ff */
[----:B------:R-:W4:Y:S04]  /*183a0*/  LDL R132, [R1+0x110] ;  /* 0x0001100001847983 */ /* 0x000f280000100800 */
[----:B------:R-:W4:Y:S04]  /*183b0*/  LDL R131, [R1+0x40] ;  /* 0x0000400001837983 */ /* 0x000f280000100800 */
[----:B------:R-:W4:Y:S01]  /*183c0*/  LDL R130, [R1+0x44] ;  /* 0x0000440001827983 */ /* 0x000f220000100800 */
[----:B------:R-:W-:-:S02]  /*183d0*/  MOV R116, R2 ;  /* 0x0000000200747202 */ /* 0x000fc40000000f00 */
[----:B---3--:R-:W-:Y:S01]  /*183e0*/  MOV R117, R57 ;  /* 0x0000003900757202 */ /* 0x008fe20000000f00 */
[----:B------:R-:W-:Y:S02]  /*183f0*/  BAR.SYNC.DEFER_BLOCKING 0x1, 0x100 ;  /* 0x0044000000007b1d */ /* 0x000fe40000010000 */
[----:B--2---:R-:W-:-:S03]  /*18400*/  IMAD.WIDE R64, R0, 0x2, R116 ;  /* 0x0000000200407825 */ /* 0x004fc600078e0274 */
[C---:B------:R-:W-:Y:S02]  /*18410*/  IADD3 R61, P0, R64.reuse, 0x20, RZ ;  /* 0x00000020403d7810 */ /* 0x040fe40007f1e0ff */
[----:B------:R-:W-:Y:S02]  /*18420*/  IADD3 R122, P1, R64, 0x40, RZ ;  /* 0x00000040407a7810 */ /* 0x000fe40007f3e0ff */
[----:B------:R-:W-:Y:S02]  /*18430*/  LOP3.LUT R60, R61, 0x380, RZ, 0xc0, !PT ;  /* 0x000003803d3c7812 */ /* 0x000fe400078ec0ff */
[----:B------:R-:W-:Y:S02]  /*18440*/  LOP3.LUT R123, R122, 0x380, RZ, 0xc0, !PT ;  /* 0x000003807a7b7812 */ /* 0x000fe400078ec0ff */
[----:B------:R-:W-:Y:S02]  /*18450*/  SHF.R.U64 R60, R60, 0x3, RZ ;  /* 0x000000033c3c7819 */ /* 0x000fe400000012ff */
[----:B------:R-:W-:-:S02]  /*18460*/  SHF.R.U64 R123, R123, 0x3, RZ ;  /* 0x000000037b7b7819 */ /* 0x000fc400000012ff */
[----:B------:R-:W-:Y:S02]  /*18470*/  LOP3.LUT R57, R64, 0x380, RZ, 0xc0, !PT ;  /* 0x0000038040397812 */ /* 0x000fe400078ec0ff */
[----:B------:R-:W-:Y:S01]  /*18480*/  LOP3.LUT R60, R60, R61, RZ, 0x3c, !PT ;  /* 0x0000003d3c3c7212 */ /* 0x000fe200078e3cff */
[--C-:B------:R-:W-:Y:S01]  /*18490*/  IMAD.X R61, RZ, RZ, R65.reuse, P0 ;  /* 0x000000ffff3d7224 */ /* 0x100fe200000e0641 */
[----:B------:R-:W-:Y:S01]  /*184a0*/  LOP3.LUT R122, R123, R122, RZ, 0x3c, !PT ;  /* 0x0000007a7b7a7212 */ /* 0x000fe200078e3cff */
[----:B------:R-:W-:Y:S01]  /*184b0*/  IMAD.X R123, RZ, RZ, R65, P1 ;  /* 0x000000ffff7b7224 */ /* 0x000fe200008e0641 */
[----:B------:R-:W-:Y:S02]  /*184c0*/  SHF.R.U64 R57, R57, 0x3, RZ ;  /* 0x0000000339397819 */ /* 0x000fe400000012ff */
[C---:B------:R-:W-:Y:S02]  /*184d0*/  IADD3 R66, P0, R64.reuse, 0x60, RZ ;  /* 0x0000006040427810 */ /* 0x040fe40007f1e0ff */
[----:B------:R-:W-:-:S02]  /*184e0*/  IADD3 R0, P1, R64, 0x4000, RZ ;  /* 0x0000400040007810 */ /* 0x000fc40007f3e0ff */
[----:B------:R-:W-:Y:S01]  /*184f0*/  LOP3.LUT R56, R57, R64, RZ, 0x3c, !PT ;  /* 0x0000004039387212 */ /* 0x000fe200078e3cff */
[----:B------:R-:W-:Y:S01]  /*18500*/  IMAD.MOV.U32 R57, RZ, RZ, R65 ;  /* 0x000000ffff397224 */ /* 0x000fe200078e0041 */
[----:B------:R-:W-:Y:S02]  /*18510*/  LOP3.LUT R67, R66, 0x380, RZ, 0xc0, !PT ;  /* 0x0000038042437812 */ /* 0x000fe400078ec0ff */
[----:B------:R-:W-:Y:S02]  /*18520*/  LOP3.LUT R125, R0, 0x380, RZ, 0xc0, !PT ;  /* 0x00000380007d7812 */ /* 0x000fe400078ec0ff */
[----:B------:R-:W-:Y:S02]  /*18530*/  SHF.R.U64 R67, R67, 0x3, RZ ;  /* 0x0000000343437819 */ /* 0x000fe400000012ff */
[----:B------:R-:W-:Y:S02]  /*18540*/  SHF.R.U64 R125, R125, 0x3, RZ ;  /* 0x000000037d7d7819 */ /* 0x000fe400000012ff */
[----:B------:R-:W-:-:S02]  /*18550*/  MOV R124, R56 ;  /* 0x00000038007c7202 */ /* 0x000fc40000000f00 */
[----:B------:R-:W-:Y:S02]  /*18560*/  F2FP.BF16.F32.PACK_AB R56, R5, R4 ;  /* 0x000000040538723e */ /* 0x000fe400000010ff */
[----:B------:R-:W-:Y:S02]  /*18570*/  F2FP.BF16.F32.PACK_AB R57, R27, R26 ;  /* 0x0000001a1b39723e */ /* 0x000fe400000010ff */
[----:B------:R-:W-:Y:S02]  /*18580*/  MOV R121, R60 ;  /* 0x0000003c00797202 */ /* 0x000fe40000000f00 */
[----:B------:R-:W-:Y:S02]  /*18590*/  F2FP.BF16.F32.PACK_AB R60, R9, R8 ;  /* 0x00000008093c723e */ /* 0x000fe400000010ff */
[----:B------:R-:W-:Y:S02]  /*185a0*/  F2FP.BF16.F32.PACK_AB R61, R35, R34 ;  /* 0x00000022233d723e */ /* 0x000fe400000010ff */
[----:B------:R-:W-:Y:S01]  /*185b0*/  LOP3.LUT R66, R67, R66, RZ, 0x3c, !PT ;  /* 0x0000004243427212 */ /* 0x000fe200078e3cff */
[----:B------:R-:W-:Y:S01]  /*185c0*/  IMAD.X R67, RZ, RZ, R65, P0 ;  /* 0x000000ffff437224 */ /* 0x000fe200000e0641 */
[----:B------:R-:W-:-:S02]  /*185d0*/  MOV R123, R122 ;  /* 0x0000007a007b7202 */ /* 0x000fc40000000f00 */
[----:B------:R-:W-:Y:S02]  /*185e0*/  LOP3.LUT R122, R125, R0, RZ, 0x3c, !PT ;  /* 0x000000007d7a7212 */ /* 0x000fe400078e3cff */
[----:B------:R-:W-:Y:S01]  /*185f0*/  IADD3 R0, P0, R64, 0x4020, RZ ;  /* 0x0000402040007810 */ /* 0x000fe20007f1e0ff */
[----:B------:R2:W-:Y:S04]  /*18600*/  STSM.16.M88.4 [R124], R56 ;  /* 0x000000387c007844 */ /* 0x0005e80000000200 */
[----:B------:R3:W-:Y:S01]  /*18610*/  STSM.16.M88.4 [R121], R60 ;  /* 0x0000003c79007844 */ /* 0x0007e20000000200 */
[----:B------:R-:W-:Y:S02]  /*18620*/  MOV R67, R66 ;  /* 0x0000004200437202 */ /* 0x000fe40000000f00 */
[----:B--2---:R-:W-:-:S02]  /*18630*/  F2FP.BF16.F32.PACK_AB R56, R13, R12 ;  /* 0x0000000c0d38723e */ /* 0x004fc400000010ff */
[----:B------:R-:W-:Y:S02]  /*18640*/  F2FP.BF16.F32.PACK_AB R57, R43, R42 ;  /* 0x0000002a2b39723e */ /* 0x000fe400000010ff */
[----:B---3--:R-:W-:Y:S02]  /*18650*/  LOP3.LUT R121, R0, 0x380, RZ, 0xc0, !PT ;  /* 0x0000038000797812 */ /* 0x008fe400078ec0ff */
[----:B------:R-:W-:Y:S02]  /*18660*/  F2FP.BF16.F32.PACK_AB R58, R15, R14 ;  /* 0x0000000e0f3a723e */ /* 0x000fe400000010ff */
[----:B------:R-:W-:Y:S02]  /*18670*/  F2FP.BF16.F32.PACK_AB R59, R47, R46 ;  /* 0x0000002e2f3b723e */ /* 0x000fe400000010ff */
[----:B------:R-:W-:-:S03]  /*18680*/  SHF.R.U64 R121, R121, 0x3, RZ ;  /* 0x0000000379797819 */ /* 0x000fc600000012ff */
[----:B------:R2:W-:Y:S01]  /*18690*/  STSM.16.M88.4 [R123], R56 ;  /* 0x000000387b007844 */ /* 0x0005e20000000200 */
[----:B------:R-:W-:Y:S02]  /*186a0*/  LOP3.LUT R66, R121, R0, RZ, 0x3c, !PT ;  /* 0x0000000079427212 */ /* 0x000fe400078e3cff */
[C---:B------:R-:W-:Y:S02]  /*186b0*/  IADD3 R0, P6, R64.reuse, 0x4040, RZ ;  /* 0x0000404040007810 */ /* 0x040fe40007fde0ff */
[----:B------:R-:W-:Y:S02]  /*186c0*/  IADD3 R121, P5, R64, 0x4060, RZ ;  /* 0x0000406040797810 */ /* 0x000fe40007fbe0ff */
[----:B------:R-:W-:Y:S02]  /*186d0*/  F2FP.BF16.F32.PACK_AB R60, R21, R20 ;  /* 0x00000014153c723e */ /* 0x000fe400000010ff */
[----:B------:R-:W-:Y:S01]  /*186e0*/  F2FP.BF16.F32.PACK_AB R61, R51, R50 ;  /* 0x00000032333d723e */ /* 0x000fe200000010ff */
[----:B--2---:R-:W-:Y:S01]  /*186f0*/  IMAD.X R123, RZ, RZ, R65, P1 ;  /* 0x000000ffff7b7224 */ /* 0x004fe200008e0641 */
[----:B------:R-:W-:-:S02]  /*18700*/  F2FP.BF16.F32.PACK_AB R62, R25, R24 ;  /* 0x00000018193e723e */ /* 0x000fc400000010ff */
[----:B------:R-:W-:Y:S02]  /*18710*/  F2FP.BF16.F32.PACK_AB R63, R55, R54 ;  /* 0x00000036373f723e */ /* 0x000fe400000010ff */
[----:B------:R-:W-:Y:S02]  /*18720*/  MOV R122, R122 ;  /* 0x0000007a007a7202 */ /* 0x000fe40000000f00 */
[----:B------:R-:W-:Y:S02]  /*18730*/  LOP3.LUT R123, R0, 0x380, RZ, 0xc0, !PT ;  /* 0x00000380007b7812 */ /* 0x000fe400078ec0ff */
[----:B------:R-:W-:Y:S02]  /*18740*/  F2FP.BF16.F32.PACK_AB R56, R29, R28 ;  /* 0x0000001c1d38723e */ /* 0x000fe400000010ff */
[----:B------:R-:W-:Y:S02]  /*18750*/  F2FP.BF16.F32.PACK_AB R57, R105, R104 ;  /* 0x000000686939723e */ /* 0x000fe400000010ff */
[----:B------:R-:W-:-:S02]  /*18760*/  F2FP.BF16.F32.PACK_AB R58, R33, R32 ;  /* 0x00000020213a723e */ /* 0x000fc400000010ff */
[----:B------:R-:W-:Y:S02]  /*18770*/  F2FP.BF16.F32.PACK_AB R59, R109, R108 ;  /* 0x0000006c6d3b723e */ /* 0x000fe400000010ff */
[----:B------:R-:W-:Y:S02]  /*18780*/  LOP3.LUT R124, R121, 0x380, RZ, 0xc0, !PT ;  /* 0x00000380797c7812 */ /* 0x000fe400078ec0ff */
[----:B------:R-:W-:Y:S01]  /*18790*/  SHF.R.U64 R123, R123, 0x3, RZ ;  /* 0x000000037b7b7819 */ /* 0x000fe200000012ff */
[----:B------:R2:W-:Y:S01]  /*187a0*/  STSM.16.M88.4 [R67], R60 ;  /* 0x0000003c43007844 */ /* 0x0005e20000000200 */
[C---:B------:R-:W-:Y:S02]  /*187b0*/  IADD3 R128, P4, R64.reuse, 0x8000, RZ ;  /* 0x0000800040807810 */ /* 0x040fe40007f9e0ff */
[----:B------:R-:W-:Y:S01]  /*187c0*/  IADD3 R126, P2, R64, 0x8040, RZ ;  /* 0x00008040407e7810 */ /* 0x000fe20007f5e0ff */
[----:B------:R3:W-:Y:S03]  /*187d0*/  STSM.16.M88.4 [R122], R56 ;  /* 0x000000387a007844 */ /* 0x0007e60000000200 */
[----:B------:R-:W-:-:S02]  /*187e0*/  LOP3.LUT R127, R126, 0x380, RZ, 0xc0, !PT ;  /* 0x000003807e7f7812 */ /* 0x000fc400078ec0ff */
[----:B--2---:R-:W-:Y:S02]  /*187f0*/  SHF.R.U64 R60, R124, 0x3, RZ ;  /* 0x000000037c3c7819 */ /* 0x004fe400000012ff */
[----:B------:R-:W-:Y:S02]  /*18800*/  LOP3.LUT R62, R123, R0, RZ, 0x3c, !PT ;  /* 0x000000007b3e7212 */ /* 0x000fe400078e3cff */
[C---:B------:R-:W-:Y:S02]  /*18810*/  IADD3 R124, P3, R64.reuse, 0x8020, RZ ;  /* 0x00008020407c7810 */ /* 0x040fe40007f7e0ff */
[----:B---3--:R-:W-:Y:S01]  /*18820*/  IADD3 R122, P1, R64, 0x8060, RZ ;  /* 0x00008060407a7810 */ /* 0x008fe20007f3e0ff */
[--C-:B------:R-:W-:Y:S01]  /*18830*/  IMAD.X R67, RZ, RZ, R65.reuse, P0 ;  /* 0x000000ffff437224 */ /* 0x100fe200000e0641 */
[----:B------:R-:W-:Y:S01]  /*18840*/  LOP3.LUT R0, R128, 0x380, RZ, 0xc0, !PT ;  /* 0x0000038080007812 */ /* 0x000fe200078ec0ff */
[--C-:B------:R-:W-:Y:S01]  /*18850*/  IMAD.X R63, RZ, RZ, R65.reuse, P6 ;  /* 0x000000ffff3f7224 */ /* 0x100fe200030e0641 */
[----:B------:R-:W-:Y:S01]  /*18860*/  LOP3.LUT R60, R60, R121, RZ, 0x3c, !PT ;  /* 0x000000793c3c7212 */ /* 0x000fe200078e3cff */
[----:B------:R-:W-:Y:S01]  /*18870*/  IMAD.X R61, RZ, RZ, R65, P5 ;  /* 0x000000ffff3d7224 */ /* 0x000fe200028e0641 */
[----:B------:R-:W-:-:S02]  /*18880*/  LOP3.LUT R125, R124, 0x380, RZ, 0xc0, !PT ;  /* 0x000003807c7d7812 */ /* 0x000fc400078ec0ff */
[----:B------:R-:W-:Y:S02]  /*18890*/  LOP3.LUT R123, R122, 0x380, RZ, 0xc0, !PT ;  /* 0x000003807a7b7812 */ /* 0x000fe400078ec0ff */
[----:B------:R-:W-:Y:S02]  /*188a0*/  SHF.R.U64 R129, R0, 0x3, RZ ;  /* 0x0000000300817819 */ /* 0x000fe400000012ff */
[----:B------:R-:W-:Y:S02]  /*188b0*/  MOV R66, R66 ;  /* 0x0000004200427202 */ /* 0x000fe40000000f00 */
[----:B------:R-:W-:Y:S02]  /*188c0*/  MOV R64, R62 ;  /* 0x0000003e00407202 */ /* 0x000fe40000000f00 */
[----:B------:R-:W-:Y:S02]  /*188d0*/  F2FP.BF16.F32.PACK_AB R56, R37, R36 ;  /* 0x000000242538723e */ /* 0x000fe400000010ff */
[----:B------:R-:W-:-:S02]  /*188e0*/  F2FP.BF16.F32.PACK_AB R57, R113, R112 ;  /* 0x000000707139723e */ /* 0x000fc400000010ff */
[----:B------:R-:W-:Y:S02]  /*188f0*/  F2FP.BF16.F32.PACK_AB R58, R41, R40 ;  /* 0x00000028293a723e */ /* 0x000fe400000010ff */
[----:B------:R-:W-:Y:S02]  /*18900*/  F2FP.BF16.F32.PACK_AB R59, R71, R70 ;  /* 0x00000046473b723e */ /* 0x000fe400000010ff */
[----:B------:R-:W-:Y:S02]  /*18910*/  MOV R0, R60 ;  /* 0x0000003c00007202 */ /* 0x000fe40000000f00 */
[----:B------:R-:W-:Y:S02]  /*18920*/  SHF.R.U64 R125, R125, 0x3, RZ ;  /* 0x000000037d7d7819 */ /* 0x000fe400000012ff */
[----:B------:R-:W-:Y:S02]  /*18930*/  SHF.R.U64 R127, R127, 0x3, RZ ;  /* 0x000000037f7f7819 */ /* 0x000fe400000012ff */
[----:B------:R-:W-:-:S02]  /*18940*/  SHF.R.U64 R123, R123, 0x3, RZ ;  /* 0x000000037b7b7819 */ /* 0x000fc400000012ff */
[----:B------:R-:W-:Y:S02]  /*18950*/  F2FP.BF16.F32.PACK_AB R60, R45, R44 ;  /* 0x0000002c2d3c723e */ /* 0x000fe400000010ff */
[----:B------:R-:W-:Y:S02]  /*18960*/  F2FP.BF16.F32.PACK_AB R61, R75, R74 ;  /* 0x0000004a4b3d723e */ /* 0x000fe400000010ff */
[----:B------:R-:W-:Y:S02]  /*18970*/  F2FP.BF16.F32.PACK_AB R62, R49, R48 ;  /* 0x00000030313e723e */ /* 0x000fe400000010ff */
[----:B------:R-:W-:Y:S02]  /*18980*/  F2FP.BF16.F32.PACK_AB R63, R79, R78 ;  /* 0x0000004e4f3f723e */ /* 0x000fe400000010ff */
[----:B------:R-:W-:Y:S01]  /*18990*/  LOP3.LUT R128, R129, R128, RZ, 0x3c, !PT ;  /* 0x0000008081807212 */ /* 0x000fe200078e3cff */
[--C-:B------:R-:W-:Y:S01]  /*189a0*/  IMAD.X R129, RZ, RZ, R65.reuse, P4 ;  /* 0x000000ffff817224 */ /* 0x100fe200020e0641 */
[----:B------:R-:W-:Y:S01]  /*189b0*/  LOP3.LUT R124, R125, R124, RZ, 0x3c, !PT ;  /* 0x0000007c7d7c7212 */ /* 0x000fe200078e3cff */
[----:B------:R2:W-:Y:S01]  /*189c0*/  STSM.16.M88.4 [R66], R56 ;  /* 0x0000003842007844 */ /* 0x0005e20000000200 */
[----:B------:R-:W-:Y:S01]  /*189d0*/  LOP3.LUT R126, R127, R126, RZ, 0x3c, !PT ;  /* 0x0000007e7f7e7212 */ /* 0x000fe200078e3cff */
[--C-:B------:R-:W-:Y:S01]  /*189e0*/  IMAD.X R127, RZ, RZ, R65.reuse, P2 ;  /* 0x000000ffff7f7224 */ /* 0x100fe200010e0641 */
[----:B------:R-:W-:Y:S01]  /*189f0*/  LOP3.LUT R122, R123, R122, RZ, 0x3c, !PT ;  /* 0x0000007a7b7a7212 */ /* 0x000fe200078e3cff */
[----:B------:R-:W-:Y:S01]  /*18a00*/  IMAD.X R123, RZ, RZ, R65, P1 ;  /* 0x000000ffff7b7224 */ /* 0x000fe200008e0641 */
[----:B------:R-:W-:Y:S01]  /*18a10*/  IADD3.X R125, RZ, R65, RZ, P3, !PT ;  /* 0x00000041ff7d7210 */ /* 0x000fe20001ffe4ff */
[----:B------:R3:W-:Y:S01]  /*18a20*/  STSM.16.M88.4 [R64], R60 ;  /* 0x0000003c40007844 */ /* 0x0007e20000000200 */
[----:B------:R-:W-:-:S02]  /*18a30*/  F2FP.BF16.F32.PACK_AB R65, R83, R82 ;  /* 0x000000525341723e */ /* 0x000fc400000010ff */
[----:B------:R-:W-:Y:S02]  /*18a40*/  F2FP.BF16.F32.PACK_AB R67, R87, R86 ;  /* 0x000000565743723e */ /* 0x000fe400000010ff */
[----:B------:R-:W-:Y:S02]  /*18a50*/  MOV R128, R128 ;  /* 0x0000008000807202 */ /* 0x000fe40000000f00 */
[----:B--2---:R-:W-:Y:S02]  /*18a60*/  F2FP.BF16.F32.PACK_AB R66, R69, R68 ;  /* 0x000000444542723e */ /* 0x004fe400000010ff */
[----:B------:R-:W-:Y:S02]  /*18a70*/  F2FP.BF16.F32.PACK_AB R56, R73, R72 ;  /* 0x000000484938723e */ /* 0x000fe400000010ff */
[----:B------:R-:W-:Y:S02]  /*18a80*/  F2FP.BF16.F32.PACK_AB R57, R91, R90 ;  /* 0x0000005a5b39723e */ /* 0x000fe400000010ff */
[----:B---3--:R-:W-:-:S02]  /*18a90*/  F2FP.BF16.F32.PACK_AB R64, R53, R52 ;  /* 0x000000343540723e */ /* 0x008fc400000010ff */
[----:B------:R-:W-:Y:S02]  /*18aa0*/  F2FP.BF16.F32.PACK_AB R58, R77, R76 ;  /* 0x0000004c4d3a723e */ /* 0x000fe400000010ff */
[----:B------:R-:W-:Y:S01]  /*18ab0*/  F2FP.BF16.F32.PACK_AB R59, R95, R94 ;  /* 0x0000005e5f3b723e */ /* 0x000fe200000010ff */
[----:B------:R2:W-:Y:S01]  /*18ac0*/  STSM.16.M88.4 [R0], R64 ;  /* 0x0000004000007844 */ /* 0x0005e20000000200 */
[----:B------:R-:W-:Y:S02]  /*18ad0*/  MOV R124, R124 ;  /* 0x0000007c007c7202 */ /* 0x000fe40000000f00 */
[----:B------:R-:W-:Y:S01]  /*18ae0*/  F2FP.BF16.F32.PACK_AB R60, R81, R80 ;  /* 0x00000050513c723e */ /* 0x000fe200000010ff */
[----:B------:R3:W-:Y:S01]  /*18af0*/  STSM.16.M88.4 [R128], R56 ;  /* 0x0000003880007844 */ /* 0x0007e20000000200 */
[----:B------:R-:W-:Y:S02]  /*18b00*/  F2FP.BF16.F32.PACK_AB R61, R99, R98 ;  /* 0x00000062633d723e */ /* 0x000fe400000010ff */
[----:B------:R-:W-:-:S02]  /*18b10*/  F2FP.BF16.F32.PACK_AB R62, R85, R84 ;  /* 0x00000054553e723e */ /* 0x000fc400000010ff */
[----:B------:R-:W-:Y:S02]  /*18b20*/  F2FP.BF16.F32.PACK_AB R63, R103, R102 ;  /* 0x00000066673f723e */ /* 0x000fe400000010ff */
[----:B------:R-:W-:Y:S02]  /*18b30*/  MOV R126, R126 ;  /* 0x0000007e007e7202 */ /* 0x000fe40000000f00 */
[----:B------:R-:W-:Y:S02]  /*18b40*/  MOV R122, R122 ;  /* 0x0000007a007a7202 */ /* 0x000fe40000000f00 */
[----:B--2---:R-:W-:Y:S02]  /*18b50*/  F2FP.BF16.F32.PACK_AB R64, R89, R88 ;  /* 0x000000585940723e */ /* 0x004fe400000010ff */
[----:B------:R-:W-:Y:S02]  /*18b60*/  F2FP.BF16.F32.PACK_AB R65, R107, R106 ;  /* 0x0000006a6b41723e */ /* 0x000fe400000010ff */
[----:B------:R-:W-:-:S02]  /*18b70*/  F2FP.BF16.F32.PACK_AB R66, R93, R92 ;  /* 0x0000005c5d42723e */ /* 0x000fc400000010ff */
[----:B------:R-:W-:Y:S02]  /*18b80*/  F2FP.BF16.F32.PACK_AB R67, R111, R110 ;  /* 0x0000006e6f43723e */ /* 0x000fe400000010ff */
[----:B---3--:R-:W-:Y:S02]  /*18b90*/  F2FP.BF16.F32.PACK_AB R56, R97, R96 ;  /* 0x000000606138723e */ /* 0x008fe400000010ff */
[----:B------:R-:W-:Y:S02]  /*18ba0*/  F2FP.BF16.F32.PACK_AB R57, R115, R114 ;  /* 0x000000727339723e */ /* 0x000fe400000010ff */
[----:B------:R-:W-:Y:S02]  /*18bb0*/  F2FP.BF16.F32.PACK_AB R58, R101, R100 ;  /* 0x00000064653a723e */ /* 0x000fe400000010ff */
[----:B------:R-:W-:Y:S01]  /*18bc0*/  F2FP.BF16.F32.PACK_AB R59, R119, R118 ;  /* 0x00000076773b723e */ /* 0x000fe200000010ff */
[----:B------:R2:W-:Y:S04]  /*18bd0*/  STSM.16.M88.4 [R124], R60 ;  /* 0x0000003c7c007844 */ /* 0x0005e80000000200 */
[----:B------:R3:W-:Y:S04]  /*18be0*/  STSM.16.M88.4 [R126], R64 ;  /* 0x000000407e007844 */ /* 0x0007e80000000200 */
[----:B------:R0:W-:Y:S01]  /*18bf0*/  STSM.16.M88.4 [R122], R56 ;  /* 0x000000387a007844 */ /* 0x0001e20000000200 */
[----:B------:R-:W-:Y:S01]  /*18c00*/  BAR.SYNC.DEFER_BLOCKING 0x1, 0x100 ;  /* 0x0044000000007b1d */ /* 0x000fe20000010000 */
[----:B------:R-:W-:-:S04]  /*18c10*/  ISETP.NE.U32.AND P0, PT, RZ, UR6, PT ;  /* 0x00000006ff007c0c */ /* 0x000fc8000bf05070 */
[----:B------:R-:W-:Y:S02]  /*18c20*/  ISETP.NE.AND.EX P0, PT, RZ, UR7, PT, P0 ;  /* 0x00000007ff007c0c */ /* 0x000fe4000bf05300 */
[----:B--2---:R-:W-:Y:S01]  /*18c30*/  IADD3 R60, P1, R227, UR6, RZ ;  /* 0x00000006e33c7c10 */ /* 0x004fe2000ff3e0ff */
[----:B------:R-:W-:Y:S01]  /*18c40*/  IMAD.MOV.U32 R0, RZ, RZ, RZ ;  /* 0x000000ffff007224 */ /* 0x000fe200078e00ff */
[----:B---3--:R-:W2:Y:S02]  /*18c50*/  LDC.64 R66, c[0x0][0xba8] ;  /* 0x0002ea00ff427b82 */ /* 0x008ea40000000a00 */
[----:B------:R-:W-:Y:S01]  /*18c60*/  IADD3.X R61, R228, UR7, RZ, P1, !PT ;  /* 0x00000007e43d7c10 */ /* 0x000fe20008ffe4ff */
[----:B------:R-:W-:-:S05]  /*18c70*/  IMAD.MOV.U32 R128, RZ, RZ, 0x9b8 ;  /* 0x000009b8ff807424 */ /* 0x000fca00078e00ff */
[----:B0-----:R-:W0:Y:S01]  /*18c80*/  LDC R122, c[0x0][0xbe8] ;  /* 0x0002fa00ff7a7b82 */ /* 0x001e220000000800 */
[----:B------:R-:W3:Y:S01]  /*18c90*/  @P0 LDG.E R0, desc[UR48][R60.64] ;  /* 0x000000303c000981 */ /* 0x000ee2000c1e1900 */
[----:B------:R-:W-:-:S04]  /*18ca0*/  ISETP.NE.U32.AND P1, PT, RZ, UR4, PT ;  /* 0x00000004ff007c0c */ /* 0x000fc8000bf25070 */
[----:B------:R-:W-:-:S13]  /*18cb0*/  ISETP.NE.AND.EX P1, PT, RZ, UR5, PT, P1 ;  /* 0x00000005ff007c0c */ /* 0x000fda000bf25310 */
[----:B------:R-:W-:Y:S01]  /*18cc0*/  @P1 IADD3 R56, P2, R227, UR4, RZ ;  /* 0x00000004e3381c10 */ /* 0x000fe2000ff5e0ff */
[----:B------:R-:W-:-:S03]  /*18cd0*/  ULDC UR4, c[0x0][0xa88] ;  /* 0x0002a20000047ab9 */ /* 0x000fc60000000800 */
[----:B------:R-:W-:Y:S01]  /*18ce0*/  @P1 IADD3.X R57, R228, UR5, RZ, P2, !PT ;  /* 0x00000005e4391c10 */ /* 0x000fe200097fe4ff */
[----:B------:R-:W-:Y:S01]  /*18cf0*/  IMAD.U32 R121, RZ, RZ, UR4 ;  /* 0x00000004ff797e24 */ /* 0x000fe2000f8e00ff */
[----:B------:R-:W-:Y:S01]  /*18d00*/  ISETP.NE.AND P2, PT, R225, RZ, PT ;  /* 0x000000ffe100720c */ /* 0x000fe20003f45270 */
[----:B------:R-:W-:-:S03]  /*18d10*/  ULDC UR4, c[0x0][0xad4] ;  /* 0x0002b50000047ab9 */ /* 0x000fc60000000800 */
[----:B------:R-:W-:Y:S01]  /*18d20*/  SEL R225, R225, UR4, P2 ;  /* 0x00000004e1e17c07 */ /* 0x000fe20009000000 */
[----:B------:R1:W5:Y:S03]  /*18d30*/  @P1 LDG.E R121, desc[UR48][R56.64] ;  /* 0x0000003038791981 */ /* 0x000366000c1e1900 */
[----:B------:R-:W-:-:S04]  /*18d40*/  ISETP.GT.AND P3, PT, R225, 0x1, PT ;  /* 0x00000001e100780c */ /* 0x000fc80003f64270 */
[----:B------:R-:W-:-:S04]  /*18d50*/  SEL R128, R128, 0x978, P3 ;  /* 0x0000097880807807 */ /* 0x000fc80001800000 */
[----:B------:R-:W2:Y:S08]  /*18d60*/  LDC.64 R62, c[0x0][R128+0x220] ;  /* 0x00008800803e7b82 */ /* 0x000eb00000000a00 */
[----:B-1----:R-:W1:Y:S01]  /*18d70*/  LDC.64 R56, c[0x0][R128+0x218] ;  /* 0x0000860080387b82 */ /* 0x002e620000000a00 */
[----:B0-----:R-:W-:-:S07]  /*18d80*/  ISETP.NE.AND P4, PT, R122, 0x1, PT ;  /* 0x000000017a00780c */ /* 0x001fce0003f85270 */
[----:B------:R-:W0:Y:S01]  /*18d90*/  LDC.64 R58, c[0x0][R128+0x228] ;  /* 0x00008a00803a7b82 */ /* 0x000e220000000a00 */
[----:B------:R-:W-:-:S07]  /*18da0*/  ISETP.NE.U32.AND P2, PT, RZ, UR6, PT ;  /* 0x00000006ff007c0c */ /* 0x000fce000bf45070 */
[----:B------:R-:W3:Y:S01]  /*18db0*/  LDC.64 R64, c[0x0][R128+0x210] ;  /* 0x0000840080407b82 */ /* 0x000ee20000000a00 */
[----:B------:R-:W-:-:S07]  /*18dc0*/  ISETP.NE.AND.EX P2, PT, RZ, UR7, PT, P2 ;  /* 0x00000007ff007c0c */ /* 0x000fce000bf45320 */
[----:B------:R-:W0:Y:S01]  /*18dd0*/  @P4 LDC R123, c[0x0][0xbec] ;  /* 0x0002fb00ff7b4b82 */ /* 0x000e220000000800 */
[----:B------:R-:W-:Y:S02]  /*18de0*/  SEL R226, R226, RZ, !P2 ;  /* 0x000000ffe2e27207 */ /* 0x000fe40005000000 */
[----:B----4-:R-:W-:-:S05]  /*18df0*/  SEL R125, R133, RZ, !P2 ;  /* 0x000000ff857d7207 */ /* 0x010fca0005000000 */
[----:B------:R-:W4:Y:S01]  /*18e00*/  @P4 LDC R124, c[0x0][0xbf0] ;  /* 0x0002fc00ff7c4b82 */ /* 0x000f220000000800 */
[----:B--2---:R-:W-:-:S07]  /*18e10*/  IMAD R63, R63, R226, RZ ;  /* 0x000000e23f3f7224 */ /* 0x004fce00078e02ff */
[----:B------:R-:W2:Y:S01]  /*18e20*/  @!P3 LDC R66, c[0x0][0xb50] ;  /* 0x0002d400ff42bb82 */ /* 0x000ea20000000800 */
[C---:B------:R-:W-:Y:S02]  /*18e30*/  IMAD R125, R62.reuse, R125, R63 ;  /* 0x0000007d3e7d7224 */ /* 0x040fe400078e023f */
[----:B------:R-:W-:-:S05]  /*18e40*/  IMAD.WIDE.U32 R62, R62, R226, RZ ;  /* 0x000000e23e3e7225 */ /* 0x000fca00078e00ff */
[----:B------:R-:W2:Y:S01]  /*18e50*/  @!P3 LDC R67, c[0x0][0xb54] ;  /* 0x0002d500ff43bb82 */ /* 0x000ea20000000800 */
[----:B------:R-:W-:Y:S02]  /*18e60*/  IMAD.IADD R125, R63, 0x1, R125 ;  /* 0x000000013f7d7824 */ /* 0x000fe400078e027d */
[----:B------:R-:W-:Y:S02]  /*18e70*/  IMAD R63, R131, 0x80, R132 ;  /* 0x00000080833f7824 */ /* 0x000fe400078e0284 */
[-C--:B-1----:R-:W-:Y:S02]  /*18e80*/  IMAD R126, R57, R196.reuse, RZ ;  /* 0x000000c4397e7224 */ /* 0x082fe400078e02ff */
[----:B------:R-:W-:Y:S01]  /*18e90*/  IMAD.WIDE.U32 R56, R56, R196, RZ ;  /* 0x000000c438387225 */ /* 0x000fe200078e00ff */
[----:B------:R-:W-:-:S03]  /*18ea0*/  SEL R127, R130, RZ, P3 ;  /* 0x000000ff827f7207 */ /* 0x000fc60001800000 */
[----:B0-----:R-:W-:-:S04]  /*18eb0*/  @P4 IMAD.HI.U32 R123, R63, R123, RZ ;  /* 0x0000007b3f7b4227 */ /* 0x001fc800078e00ff */
[----:B------:R-:W-:Y:S02]  /*18ec0*/  IMAD.IADD R126, R57, 0x1, R126 ;  /* 0x00000001397e7824 */ /* 0x000fe400078e027e */
[----:B------:R-:W-:Y:S01]  /*18ed0*/  IMAD.MOV.U32 R57, RZ, RZ, R63 ;  /* 0x000000ffff397224 */ /* 0x000fe200078e003f */
[----:B----4-:R-:W-:Y:S01]  /*18ee0*/  @P4 SHF.R.U32.HI R57, RZ, R124, R123 ;  /* 0x0000007cff394219 */ /* 0x010fe2000001167b */
[-C--:B------:R-:W-:Y:S02]  /*18ef0*/  IMAD R123, R59, R127.reuse, RZ ;  /* 0x0000007f3b7b7224 */ /* 0x080fe400078e02ff */
[----:B------:R-:W-:-:S04]  /*18f00*/  IMAD.WIDE.U32 R58, R58, R127, RZ ;  /* 0x0000007f3a3a7225 */ /* 0x000fc800078e00ff */
[----:B------:R-:W-:Y:S02]  /*18f10*/  IMAD.MOV R124, RZ, RZ, -R57 ;  /* 0x000000ffff7c7224 */ /* 0x000fe400078e0a39 */
[----:B------:R-:W-:Y:S01]  /*18f20*/  IMAD.IADD R123, R59, 0x1, R123 ;  /* 0x000000013b7b7824 */ /* 0x000fe200078e027b */
[--C-:B---3--:R-:W-:Y:S02]  /*18f30*/  IADD3 R56, P2, P5, R62, R56, R0.reuse ;  /* 0x000000383e387210 */ /* 0x108fe40007d5e000 */
[----:B------:R-:W-:-:S04]  /*18f40*/  SHF.R.S32.HI R62, RZ, 0x1f, R0 ;  /* 0x0000001fff3e7819 */ /* 0x000fc80000011400 */
[----:B------:R-:W-:Y:S02]  /*18f50*/  IADD3.X R125, R125, R126, R62, P2, P5 ;  /* 0x0000007e7d7d7210 */ /* 0x000fe400017ea43e */
[----:B------:R-:W-:Y:S02]  /*18f60*/  IADD3 R58, P2, P5, R57, R56, R58 ;  /* 0x00000038393a7210 */ /* 0x000fe40007d5e03a */
[----:B------:R-:W-:Y:S01]  /*18f70*/  SHF.R.S32.HI R56, RZ, 0x1f, R57 ;  /* 0x0000001fff387819 */ /* 0x000fe20000011439 */
[----:B------:R-:W-:-:S03]  /*18f80*/  IMAD R57, R122, R124, R63 ;  /* 0x0000007c7a397224 */ /* 0x000fc600078e023f */
[----:B------:R-:W-:Y:S01]  /*18f90*/  IADD3.X R59, R56, R125, R123, P2, P5 ;  /* 0x0000007d383b7210 */ /* 0x000fe200017ea47b */
[-C--:B------:R-:W-:Y:S01]  /*18fa0*/  IMAD R56, R65, R57.reuse, RZ ;  /* 0x0000003941387224 */ /* 0x080fe200078e02ff */
[----:B------:R-:W-:Y:S01]  /*18fb0*/  SHF.R.S32.HI R123, RZ, 0x1f, R57 ;  /* 0x0000001fff7b7819 */ /* 0x000fe20000011439 */
[----:B------:R-:W-:-:S04]  /*18fc0*/  IMAD.WIDE.U32 R58, R64, R57, R58 ;  /* 0x00000039403a7225 */ /* 0x000fc800078e003a */
[----:B------:R-:W-:Y:S01]  /*18fd0*/  IMAD R123, R64, R123, R56 ;  /* 0x0000007b407b7224 */ /* 0x000fe200078e0238 */
[----:B--2---:R-:W-:-:S03]  /*18fe0*/  LEA R66, P2, R58, R66, 0x2 ;  /* 0x000000423a427211 */ /* 0x004fc600078410ff */
[----:B------:R-:W-:-:S05]  /*18ff0*/  IMAD.IADD R56, R59, 0x1, R123 ;  /* 0x000000013b387824 */ /* 0x000fca00078e027b */
[----:B------:R-:W-:Y:S01]  /*19000*/  LEA.HI.X R67, R58, R67, R56, 0x2, P2 ;  /* 0x000000433a437211 */ /* 0x000fe200010f1438 */
[----:B------:R-:W-:Y:S06]  /*19010*/  @P1 BRA `(.L_x_648) ;  /* 0x0000000000101947 */ /* 0x000fec0003800000 */
[----:B------:R-:W-:Y:S05]  /*19020*/  @!P0 BRA `(.L_x_648) ;  /* 0x00000000000c8947 */ /* 0x000fea0003800000 */
[----:B------:R-:W2:Y:S04]  /*19030*/  LDG.E R56, desc[UR48][R60.64] ;  /* 0x000000303c387981 */ /* 0x000ea8000c1e1900 */
[----:B-----5:R-:W2:Y:S02]  /*19040*/  LDG.E R121, desc[UR48][R60.64+0x4] ;  /* 0x000004303c797981 */ /* 0x020ea4000c1e1900 */
[----:B--2---:R-:W-:-:S07]  /*19050*/  IMAD.IADD R121, R121, 0x1, -R56 ;  /* 0x0000000179797824 */ /* 0x004fce00078e0a38 */
.L_x_648:
[----:B------:R-:W2:Y:S04]  /*19060*/  LDL R60, [R1+0x10c] ;  /* 0x00010c00013c7983 */ /* 0x000ea80000100800 */
[----:B------:R-:W3:Y:S04]  /*19070*/  LDL R61, [R1+0xac] ;  /* 0x0000ac00013d7983 */ /* 0x000ee80000100800 */
[----:B------:R-:W-:Y:S04]  /*19080*/  SHFL.IDX PT, R56, R66, RZ, 0x1c1f ;  /* 0x001c1fff42387589 */ /* 0x000fe800000e0000 */
[----:B------:R-:W0:Y:S04]  /*19090*/  SHFL.IDX PT, R57, R67, RZ, 0x1c1f ;  /* 0x001c1fff43397589 */ /* 0x000e2800000e0000 */
[----:B------:R-:W-:Y:S04]  /*190a0*/  SHFL.IDX PT, R58, R66, 0x1, 0x1c1f ;  /* 0x003c1f00423a7f89 */ /* 0x000fe800000e0000 */
[----:B------:R-:W1:Y:S01]  /*190b0*/  SHFL.IDX PT, R59, R67, 0x1, 0x1c1f ;  /* 0x003c1f00433b7f89 */ /* 0x000e6200000e0000 */
[----:B--2---:R-:W-:-:S02]  /*190c0*/  IMAD R64, R131, 0x80, R60 ;  /* 0x0000008083407824 */ /* 0x004fc400078e023c */
[----:B-----5:R-:W-:Y:S01]  /*190d0*/  IMAD R60, R121, R122, RZ ;  /* 0x0000007a793c7224 */ /* 0x020fe200078e02ff */
[----:B---3--:R-:W-:Y:S01]  /*190e0*/  LOP3.LUT P0, RZ, R61, 0x3, RZ, 0xc0, !PT ;  /* 0x000000033dff7812 */ /* 0x008fe2000780c0ff */
[----:B------:R-:W-:-:S03]  /*190f0*/  VIADD R61, R64, 0x8 ;  /* 0x00000008403d7836 */ /* 0x000fc60000000000 */
[-C--:B------:R-:W-:Y:S02]  /*19100*/  ISETP.GE.OR P1, PT, R64, R60.reuse, P0 ;  /* 0x0000003c4000720c */ /* 0x080fe40000726670 */
[----:B------:R-:W-:-:S11]  /*19110*/  ISETP.GE.OR P0, PT, R61, R60, P0 ;  /* 0x0000003c3d00720c */ /* 0x000fd60000706670 */
[----:B0-----:R0:W-:Y:S04]  /*19120*/  @!P1 ST.E desc[UR48][R56.64], R3 ;  /* 0x0000000338009985 */ /* 0x0011e8000c101930 */
[----:B-1----:R0:W-:Y:S01]  /*19130*/  @!P0 ST.E desc[UR48][R58.64], R120 ;  /* 0x000000783a008985 */ /* 0x0021e2000c101930 */
[----:B------:R-:W-:Y:S05]  /*19140*/  @P3 BRA `(.L_x_649) ;  /* 0x0000000c00603947 */ /* 0x000fea0003800000 */
[----:B0-----:R-:W0:Y:S01]  /*19150*/  S2R R3, SR_TID.X ;  /* 0x0000000000037919 */ /* 0x001e220000002100 */
[----:B------:R-:W1:Y:S01]  /*19160*/  @P4 LDC R65, c[0x0][0xbec] ;  /* 0x0002fb00ff414b82 */ /* 0x000e620000000800 */
[----:B------:R-:W-:-:S07]  /*19170*/  ULDC.64 UR4, c[0x0][0xaa0] ;  /* 0x0002a80000047ab9 */ /* 0x000fce0000000a00 */
[----:B------:R-:W2:Y:S01]  /*19180*/  @P4 LDC R67, c[0x0][0xbf0] ;  /* 0x0002fc00ff434b82 */ /* 0x000ea20000000800 */
[----:B0-----:R-:W-:-:S05]  /*19190*/  VIADD R3, R3, 0xffffff80 ;  /* 0xffffff8003037836 */ /* 0x001fca0000000000 */
[----:B------:R-:W-:-:S04]  /*191a0*/  SHF.R.S32.HI R4, RZ, 0x1f, R3 ;  /* 0x0000001fff047819 */ /* 0x000fc80000011403 */
[----:B------:R-:W-:-:S04]  /*191b0*/  LEA.HI R4, R4, R3, RZ, 0x3 ;  /* 0x0000000304047211 */ /* 0x000fc800078f18ff */
[----:B------:R-:W-:Y:S02]  /*191c0*/  LOP3.LUT R6, R4, 0xfffffff8, RZ, 0xc0, !PT ;  /* 0xfffffff804067812 */ /* 0x000fe400078ec0ff */
[----:B------:R-:W-:Y:S02]  /*191d0*/  SHF.R.S32.HI R64, RZ, 0x3, R4 ;  /* 0x00000003ff407819 */ /* 0x000fe40000011404 */
[----:B------:R-:W-:-:S05]  /*191e0*/  IADD3 R61, R3, -R6, RZ ;  /* 0x80000006033d7210 */ /* 0x000fca0007ffe0ff */
[----:B------:R-:W-:-:S04]  /*191f0*/  IMAD.SHL.U32 R3, R61, 0x8, RZ ;  /* 0x000000083d037824 */ /* 0x000fc800078e00ff */
[----:B------:R-:W-:-:S04]  /*19200*/  IMAD R5, R64, 0x40, R3 ;  /* 0x0000004040057824 */ /* 0x000fc800078e0203 */
[----:B------:R-:W-:-:S03]  /*19210*/  IMAD.WIDE R116, R5, 0x2, R116 ;  /* 0x0000000205747825 */ /* 0x000fc600078e0274 */
[C---:B------:R-:W-:Y:S02]  /*19220*/  IADD3 R9, P3, R116.reuse, 0x1000, RZ ;  /* 0x0000100074097810 */ /* 0x040fe40007f7e0ff */
[C---:B------:R-:W-:Y:S02]  /*19230*/  IADD3 R13, P2, R116.reuse, 0x2000, RZ ;  /* 0x00002000740d7810 */ /* 0x040fe40007f5e0ff */
[C---:B------:R-:W-:Y:S02]  /*19240*/  IADD3 R25, P6, R116.reuse, 0x3000, RZ ;  /* 0x0000300074197810 */ /* 0x040fe40007fde0ff */
[----:B------:R-:W-:Y:S01]  /*19250*/  IADD3 R29, P5, R116, 0x4000, RZ ;  /* 0x00004000741d7810 */ /* 0x000fe20007fbe0ff */
[----:B------:R-:W-:Y:S01]  /*19260*/  IMAD R21, R62, UR4, RZ ;  /* 0x000000043e157c24 */ /* 0x000fe2000f8e02ff */
[----:B------:R-:W-:Y:S02]  /*19270*/  IADD3 R33, P1, R116, 0x5000, RZ ;  /* 0x0000500074217810 */ /* 0x000fe40007f3e0ff */
[----:B------:R-:W-:-:S02]  /*19280*/  LOP3.LUT R8, R9, 0x380, RZ, 0xc0, !PT ;  /* 0x0000038009087812 */ /* 0x000fc400078ec0ff */
[----:B------:R-:W-:Y:S02]  /*19290*/  LOP3.LUT R12, R13, 0x380, RZ, 0xc0, !PT ;  /* 0x000003800d0c7812 */ /* 0x000fe400078ec0ff */
[----:B------:R-:W-:Y:S02]  /*192a0*/  LOP3.LUT R24, R25, 0x380, RZ, 0xc0, !PT ;  /* 0x0000038019187812 */ /* 0x000fe400078ec0ff */
[----:B------:R-:W-:Y:S01]  /*192b0*/  LOP3.LUT R28, R29, 0x380, RZ, 0xc0, !PT ;  /* 0x000003801d1c7812 */ /* 0x000fe200078ec0ff */
[C---:B------:R-:W-:Y:S01]  /*192c0*/  IMAD R63, R0.reuse, UR5, R21 ;  /* 0x00000005003f7c24 */ /* 0x040fe2000f8e0215 */
[----:B------:R-:W-:Y:S01]  /*192d0*/  LOP3.LUT R32, R33, 0x380, RZ, 0xc0, !PT ;  /* 0x0000038021207812 */ /* 0x000fe200078ec0ff */
[----:B------:R-:W-:Y:S01]  /*192e0*/  IMAD.WIDE.U32 R20, R0, UR4, RZ ;  /* 0x0000000400147c25 */ /* 0x000fe2000f8e00ff */
[----:B------:R-:W-:Y:S01]  /*192f0*/  SHF.R.U64 R8, R8, 0x3, RZ ;  /* 0x0000000308087819 */ /* 0x000fe200000012ff */
[----:B------:R-:W-:Y:S01]  /*19300*/  ULDC.64 UR4, c[0x0][0xae8] ;  /* 0x0002ba0000047ab9 */ /* 0x000fe20000000a00 */
[----:B------:R-:W-:Y:S01]  /*19310*/  SHF.R.U64 R12, R12, 0x3, RZ ;  /* 0x000000030c0c7819 */ /* 0x000fe200000012ff */
[----:B------:R-:W-:Y:S01]  /*19320*/  IMAD R61, R61, 0x20, R64 ;  /* 0x000000203d3d7824 */ /* 0x000fe200078e0240 */
[----:B------:R-:W-:-:S02]  /*19330*/  SHF.R.U64 R24, R24, 0x3, RZ ;  /* 0x0000000318187819 */ /* 0x000fc400000012ff */
[----:B------:R-:W-:Y:S02]  /*19340*/  SHF.R.U64 R28, R28, 0x3, RZ ;  /* 0x000000031c1c7819 */ /* 0x000fe400000012ff */
[----:B------:R-:W-:Y:S01]  /*19350*/  SHF.R.U64 R32, R32, 0x3, RZ ;  /* 0x0000000320207819 */ /* 0x000fe200000012ff */
[----:B------:R-:W-:Y:S01]  /*19360*/  IMAD.IADD R21, R21, 0x1, R63 ;  /* 0x0000000115157824 */ /* 0x000fe200078e023f */
        /* <DEDUP_REMOVED lines=8> */
[----:B------:R-:W-:-:S02]  /*193f0*/  LEA R62, R131, R61, 0x7 ;  /* 0x0000003d833e7211 */ /* 0x000fc400078e38ff */
[----:B------:R-:W-:Y:S01]  /*19400*/  LOP3.LUT R32, R32, R33, RZ, 0x3c, !PT ;  /* 0x0000002120207212 */ /* 0x000fe200078e3cff */
[----:B------:R-:W-:Y:S01]  /*19410*/  IMAD.X R33, RZ, RZ, R117, P1 ;  /* 0x000000ffff217224 */ /* 0x000fe200008e0675 */
[----:B------:R-:W-:Y:S01]  /*19420*/  IADD3 R37, P0, R116, 0x6000, RZ ;  /* 0x0000600074257810 */ /* 0x000fe20007f1e0ff */
[----:B------:R-:W-:Y:S01]  /*19430*/  IMAD.WIDE.U32 R20, R196, UR4, R20 ;  /* 0x00000004c4147c25 */ /* 0x000fe2000f8e0014 */
[C---:B------:R-:W-:Y:S01]  /*19440*/  IADD3 R41, P3, R116.reuse, 0x7000, RZ ;  /* 0x0000700074297810 */ /* 0x040fe20007f7e0ff */
[----:B------:R-:W5:Y:S01]  /*19450*/  LD.E.128 R8, desc[UR48][R8.64] ;  /* 0x0000003008087980 */ /* 0x000f62000c101d00 */
[C---:B------:R-:W-:Y:S02]  /*19460*/  IADD3 R45, P2, R116.reuse, 0x8000, RZ ;  /* 0x00008000742d7810 */ /* 0x040fe40007f5e0ff */
[C---:B------:R-:W-:Y:S01]  /*19470*/  IADD3 R49, P6, R116.reuse, 0x9000, RZ ;  /* 0x0000900074317810 */ /* 0x040fe20007fde0ff */
[----:B------:R-:W5:Y:S01]  /*19480*/  LD.E.128 R12, desc[UR48][R12.64] ;  /* 0x000000300c0c7980 */ /* 0x000f62000c101d00 */
[----:B------:R-:W-:-:S02]  /*19490*/  IADD3 R53, P5, R116, 0xa000, RZ ;  /* 0x0000a00074357810 */ /* 0x000fc40007fbe0ff */
[----:B------:R-:W-:Y:S01]  /*194a0*/  IADD3 R7, P1, R116, 0xb000, RZ ;  /* 0x0000b00074077810 */ /* 0x000fe20007f3e0ff */
[----:B-1----:R-:W-:Y:S01]  /*194b0*/  @P4 IMAD.HI.U32 R0, R62, R65, RZ ;  /* 0x000000413e004227 */ /* 0x002fe200078e00ff */
[----:B------:R-:W-:Y:S01]  /*194c0*/  SHF.R.S32.HI R63, RZ, 0x1f, R226 ;  /* 0x0000001fff3f7819 */ /* 0x000fe200000114e2 */
[----:B------:R-:W5:Y:S01]  /*194d0*/  LD.E.128 R24, desc[UR48][R24.64] ;  /* 0x0000003018187980 */ /* 0x000f62000c101d00 */
[----:B------:R-:W-:Y:S01]  /*194e0*/  LOP3.LUT R36, R37, 0x380, RZ, 0xc0, !PT ;  /* 0x0000038025247812 */ /* 0x000fe200078ec0ff */
[----:B------:R-:W-:Y:S01]  /*194f0*/  IMAD R21, R196, UR5, R21 ;  /* 0x00000005c4157c24 */ /* 0x000fe2000f8e0215 */
[----:B------:R-:W-:Y:S01]  /*19500*/  LOP3.LUT R40, R41, 0x380, RZ, 0xc0, !PT ;  /* 0x0000038029287812 */ /* 0x000fe200078ec0ff */
[----:B------:R-:W-:Y:S01]  /*19510*/  ULDC.64 UR4, c[0x0][0xaf0] ;  /* 0x0002bc0000047ab9 */ /* 0x000fe20000000a00 */
[----:B------:R-:W-:Y:S02]  /*19520*/  LOP3.LUT R44, R45, 0x380, RZ, 0xc0, !PT ;  /* 0x000003802d2c7812 */ /* 0x000fe400078ec0ff */
[----:B------:R-:W-:Y:S01]  /*19530*/  LOP3.LUT R5, R116, 0x380, RZ, 0xc0, !PT ;  /* 0x0000038074057812 */ /* 0x000fe200078ec0ff */
[----:B------:R-:W-:Y:S01]  /*19540*/  IMAD.MOV.U32 R61, RZ, RZ, R62 ;  /* 0x000000ffff3d7224 */ /* 0x000fe200078e003e */
[----:B------:R-:W-:Y:S01]  /*19550*/  LOP3.LUT R48, R49, 0x380, RZ, 0xc0, !PT ;  /* 0x0000038031307812 */ /* 0x000fe200078ec0ff */
[----:B------:R-:W-:Y:S01]  /*19560*/  IMAD.X R57, RZ, RZ, R117, P1 ;  /* 0x000000ffff397224 */ /* 0x000fe200008e0675 */
[----:B------:R-:W-:Y:S01]  /*19570*/  LOP3.LUT R52, R53, 0x380, RZ, 0xc0, !PT ;  /* 0x0000038035347812 */ /* 0x000fe200078ec0ff */
[----:B------:R-:W5:Y:S01]  /*19580*/  LD.E.128 R28, desc[UR48][R28.64] ;  /* 0x000000301c1c7980 */ /* 0x000f62000c101d00 */
[----:B------:R-:W-:Y:S01]  /*19590*/  LOP3.LUT R6, R7, 0x380, RZ, 0xc0, !PT ;  /* 0x0000038007067812 */ /* 0x000fe200078ec0ff */
[----:B------:R-:W-:Y:S01]  /*195a0*/  IMAD R63, R63, UR4, RZ ;  /* 0x000000043f3f7c24 */ /* 0x000fe2000f8e02ff */
[----:B------:R-:W-:Y:S01]  /*195b0*/  SHF.R.U64 R36, R36, 0x3, RZ ;  /* 0x0000000324247819 */ /* 0x000fe200000012ff */
[----:B------:R-:W5:Y:S01]  /*195c0*/  LD.E.128 R32, desc[UR48][R32.64] ;  /* 0x0000003020207980 */ /* 0x000f62000c101d00 */
[----:B------:R-:W-:-:S02]  /*195d0*/  SHF.R.U64 R40, R40, 0x3, RZ ;  /* 0x0000000328287819 */ /* 0x000fc400000012ff */
[----:B------:R-:W-:Y:S02]  /*195e0*/  SHF.R.U64 R44, R44, 0x3, RZ ;  /* 0x000000032c2c7819 */ /* 0x000fe400000012ff */
[----:B------:R-:W-:Y:S02]  /*195f0*/  SHF.R.U64 R48, R48, 0x3, RZ ;  /* 0x0000000330307819 */ /* 0x000fe400000012ff */
[----:B------:R-:W-:Y:S02]  /*19600*/  SHF.R.U64 R52, R52, 0x3, RZ ;  /* 0x0000000334347819 */ /* 0x000fe400000012ff */
[----:B------:R-:W-:Y:S02]  /*19610*/  SHF.R.U64 R5, R5, 0x3, RZ ;  /* 0x0000000305057819 */ /* 0x000fe400000012ff */
[----:B--2---:R-:W-:Y:S02]  /*19620*/  @P4 SHF.R.U32.HI R61, RZ, R67, R0 ;  /* 0x00000043ff3d4219 */ /* 0x004fe40000011600 */
[----:B------:R-:W-:Y:S01]  /*19630*/  SHF.R.U64 R6, R6, 0x3, RZ ;  /* 0x0000000306067819 */ /* 0x000fe200000012ff */
[----:B------:R-:W-:Y:S01]  /*19640*/  IMAD R63, R226, UR5, R63 ;  /* 0x00000005e23f7c24 */ /* 0x000fe2000f8e023f */
[----:B------:R-:W-:Y:S01]  /*19650*/  LOP3.LUT R36, R36, R37, RZ, 0x3c, !PT ;  /* 0x0000002524247212 */ /* 0x000fe200078e3cff */
[----:B------:R-:W-:Y:S01]  /*19660*/  IMAD.WIDE.U32 R20, R226, UR4, R20 ;  /* 0x00000004e2147c25 */ /* 0x000fe2000f8e0014 */
[----:B------:R-:W-:Y:S01]  /*19670*/  LOP3.LUT R40, R40, R41, RZ, 0x3c, !PT ;  /* 0x0000002928287212 */ /* 0x000fe200078e3cff */
[----:B------:R-:W-:Y:S01]  /*19680*/  ULDC.64 UR4, c[0x0][0xae0] ;  /* 0x0002b80000047ab9 */ /* 0x000fe20000000a00 */
        /* <DEDUP_REMOVED lines=8> */
[----:B------:R-:W-:Y:S01]  /*19710*/  SHF.R.S32.HI R0, RZ, 0x1f, R61 ;  /* 0x0000001fff007819 */ /* 0x000fe2000001143d */
[--C-:B------:R-:W-:Y:S01]  /*19720*/  IMAD.X R53, RZ, RZ, R117.reuse, P5 ;  /* 0x000000ffff357224 */ /* 0x100fe200028e0675 */
[----:B------:R-:W-:Y:S01]  /*19730*/  LOP3.LUT R56, R6, R7, RZ, 0x3c, !PT ;  /* 0x0000000706387212 */ /* 0x000fe200078e3cff */
[----:B------:R-:W-:Y:S01]  /*19740*/  IMAD.MOV.U32 R5, RZ, RZ, R117 ;  /* 0x000000ffff057224 */ /* 0x000fe200078e0075 */
[----:B------:R-:W5:Y:S01]  /*19750*/  LD.E.128 R36, desc[UR48][R36.64] ;  /* 0x0000003024247980 */ /* 0x000f62000c101d00 */
[----:B------:R-:W-:-:S02]  /*19760*/  IMAD.MOV R65, RZ, RZ, -R61 ;  /* 0x000000ffff417224 */ /* 0x000fc400078e0a3d */
[----:B------:R-:W-:Y:S01]  /*19770*/  IMAD.IADD R21, R21, 0x1, R63 ;  /* 0x0000000115157824 */ /* 0x000fe200078e023f */
[----:B------:R-:W5:Y:S01]  /*19780*/  LD.E.128 R40, desc[UR48][R40.64] ;  /* 0x0000003028287980 */ /* 0x000f62000c101d00 */
[----:B------:R-:W-:Y:S02]  /*19790*/  IMAD R0, R0, UR4, RZ ;  /* 0x0000000400007c24 */ /* 0x000fe4000f8e02ff */
[----:B------:R-:W-:Y:S01]  /*197a0*/  IMAD R63, R122, R65, R62 ;  /* 0x000000417a3f7224 */ /* 0x000fe200078e023e */
[----:B------:R-:W5:Y:S01]  /*197b0*/  LD.E.128 R4, desc[UR48][R4.64] ;  /* 0x0000003004047980 */ /* 0x000f62000c101d00 */
[----:B------:R-:W-:-:S03]  /*197c0*/  IMAD.WIDE.U32 R20, R61, UR4, R20 ;  /* 0x000000043d147c25 */ /* 0x000fc6000f8e0014 */
[----:B------:R-:W5:Y:S01]  /*197d0*/  LD.E.128 R44, desc[UR48][R44.64] ;  /* 0x000000302c2c7980 */ /* 0x000f62000c101d00 */
[----:B------:R-:W-:-:S03]  /*197e0*/  IMAD R61, R61, UR5, R0 ;  /* 0x000000053d3d7c24 */ /* 0x000fc6000f8e0200 */
[----:B------:R-:W5:Y:S01]  /*197f0*/  LD.E.128 R48, desc[UR48][R48.64] ;  /* 0x0000003030307980 */ /* 0x000f62000c101d00 */
[----:B------:R-:W-:Y:S01]  /*19800*/  SHF.R.S32.HI R0, RZ, 0x1f, R63 ;  /* 0x0000001fff007819 */ /* 0x000fe2000001143f */
[----:B------:R-:W-:Y:S01]  /*19810*/  IMAD R67, R131, 0x80, R64 ;  /* 0x0000008083437824 */ /* 0x000fe200078e0240 */
[----:B------:R-:W-:Y:S01]  /*19820*/  ULDC.64 UR4, c[0x0][0xad8] ;  /* 0x0002b60000047ab9 */ /* 0x000fe20000000a00 */
        /* <DEDUP_REMOVED lines=8> */
[----:B------:R-:W-:-:S02]  /*198b0*/  IMAD.IADD R21, R21, 0x1, R61 ;  /* 0x0000000115157824 */ /* 0x000fc400078e023d */
[----:B------:R-:W-:Y:S02]  /*198c0*/  IMAD R0, R0, UR4, RZ ;  /* 0x0000000400007c24 */ /* 0x000fe4000f8e02ff */
[----:B------:R-:W-:Y:S02]  /*198d0*/  VIADD R61, R67, 0x20 ;  /* 0x00000020433d7836 */ /* 0x000fe40000000000 */
[C---:B------:R-:W-:Y:S02]  /*198e0*/  IMAD R65, R63.reuse, UR5, R0 ;  /* 0x000000053f417c24 */ /* 0x040fe4000f8e0200 */
[----:B------:R-:W-:Y:S01]  /*198f0*/  IMAD.WIDE.U32 R20, R63, UR4, R20 ;  /* 0x000000043f147c25 */ /* 0x000fe2000f8e0014 */
[-C--:B------:R-:W-:Y:S01]  /*19900*/  ISETP.GE.AND P1, PT, R61, R60.reuse, PT ;  /* 0x0000003c3d00720c */ /* 0x080fe20003f26270 */
[----:B------:R-:W-:Y:S01]  /*19910*/  ULDC.64 UR4, c[0x0][0xa80] ;  /* 0x0002a00000047ab9 */ /* 0x000fe20000000a00 */
[----:B------:R-:W-:Y:S01]  /*19920*/  ISETP.GE.AND P2, PT, R67, R60, PT ;  /* 0x0000003c4300720c */ /* 0x000fe20003f46270 */
[----:B------:R-:W-:-:S02]  /*19930*/  VIADD R0, R2, 0x30820 ;  /* 0x0003082002007836 */ /* 0x000fc40000000000 */
[----:B------:R-:W-:Y:S01]  /*19940*/  VIADD R61, R67, 0x40 ;  /* 0x00000040433d7836 */ /* 0x000fe20000000000 */
[C---:B------:R-:W-:Y:S01]  /*19950*/  LEA R66, P3, R20.reuse, UR4, 0x1 ;  /* 0x0000000414427c11 */ /* 0x040fe2000f8608ff */
[----:B------:R-:W-:Y:S01]  /*19960*/  IMAD.IADD R21, R21, 0x1, R65 ;  /* 0x0000000115157824 */ /* 0x000fe200078e0241 */
[----:B------:R-:W-:Y:S02]  /*19970*/  PRMT R0, RZ, 0x654, R0 ;  /* 0x00000654ff007816 */ /* 0x000fe40000000000 */
[----:B------:R-:W-:Y:S02]  /*19980*/  ISETP.GE.AND P0, PT, R61, R60, PT ;  /* 0x0000003c3d00720c */ /* 0x000fe40003f06270 */
[----:B------:R-:W-:Y:S01]  /*19990*/  LEA.HI.X R61, R20, UR5, R21, 0x1, P3 ;  /* 0x00000005143d7c11 */ /* 0x000fe200098f0c15 */
[----:B0-----:R0:W1:Y:S01]  /*199a0*/  SHFL.IDX PT, R64, R66, RZ, 0x181f ;  /* 0x00181fff42407589 */ /* 0x00106200000e0000 */
[----:B------:R2:W-:Y:S01]  /*199b0*/  SYNCS.ARRIVE.TRANS64.RED.A1T0 RZ, [R0+URZ], RZ ;  /* 0x000000ff00ff79a7 */ /* 0x0005e2000810043f */
[----:B------:R-:W-:Y:S01]  /*199c0*/  BSSY B1, `(.L_x_650) ;  /* 0x0000015000017945 */ /* 0x000fe20003800000 */
[----:B------:R-:W-:-:S02]  /*199d0*/  VIADD R69, R3, 0x80 ;  /* 0x0000008003457836 */ /* 0x000fc40000000000 */
[----:B------:R-:W-:Y:S01]  /*199e0*/  VIADD R71, R3, 0x40 ;  /* 0x0000004003477836 */ /* 0x000fe20000000000 */
[----:B--2---:R0:W2:Y:S01]  /*199f0*/  SHFL.IDX PT, R0, R61, RZ, 0x181f ;  /* 0x00181fff3d007589 */ /* 0x0040a200000e0000 */
[----:B------:R-:W-:Y:S05]  /*19a00*/  @P2 BRA `(.L_x_651) ;  /* 0x0000000000402947 */ /* 0x000fea0003800000 */
[----:B------:R-:W-:Y:S01]  /*19a10*/  ULDC UR4, c[0x0][0xac8] ;  /* 0x0002b20000047ab9 */ /* 0x000fe20000000800 */
[----:B------:R-:W-:Y:S02]  /*19a20*/  SHF.R.S32.HI R21, RZ, 0x1f, R3 ;  /* 0x0000001fff157819 */ /* 0x000fe40000011403 */
[----:B------:R-:W-:Y:S02]  /*19a30*/  ISETP.GE.AND P4, PT, R3, UR4, PT ;  /* 0x0000000403007c0c */ /* 0x000fe4000bf86270 */
[----:B------:R-:W-:Y:S02]  /*19a40*/  ISETP.GE.AND P3, PT, R71, UR4, PT ;  /* 0x0000000447007c0c */ /* 0x000fe4000bf66270 */
[----:B------:R-:W-:Y:S02]  /*19a50*/  ISETP.GE.AND P2, PT, R69, UR4, PT ;  /* 0x0000000445007c0c */ /* 0x000fe4000bf46270 */
[----:B------:R-:W-:Y:S02]  /*19a60*/  SHF.R.S32.HI R63, RZ, 0x1f, R71 ;  /* 0x0000001fff3f7819 */ /* 0x000fe40000011447 */
[----:B------:R-:W-:-:S05]  /*19a70*/  SHF.R.S32.HI R65, RZ, 0x1f, R69 ;  /* 0x0000001fff417819 */ /* 0x000fca0000011445 */
        /* <DEDUP_REMOVED lines=9> */
.L_x_651:
[----:B------:R-:W-:Y:S05]  /*19b10*/  BSYNC B1 ;  /* 0x0000000000017941 */ /* 0x000fea0003800000 */
.L_x_650:
[----:B--2---:R2:W4:Y:S01]  /*19b20*/  SHFL.IDX PT, R0, R61, 0x1, 0x181f ;  /* 0x00381f003d007f89 */ /* 0x00452200000e0000 */
[----:B------:R-:W-:Y:S01]  /*19b30*/  BSSY B1, `(.L_x_652) ;  /* 0x0000013000017945 */ /* 0x000fe20003800000 */
[----:B---3-5:R-:W-:Y:S02]  /*19b40*/  SHF.R.S32.HI R30, RZ, 0x1f, R3 ;  /* 0x0000001fff1e7819 */ /* 0x028fe40000011403 */
[----:B------:R2:W3:Y:S01]  /*19b50*/  SHFL.IDX PT, R20, R66, 0x1, 0x181f ;  /* 0x00381f0042147f89 */ /* 0x0004e200000e0000 */
[----:B------:R-:W-:Y:S02]  /*19b60*/  SHF.R.S32.HI R28, RZ, 0x1f, R71 ;  /* 0x0000001fff1c7819 */ /* 0x000fe40000011447 */
[----:B------:R-:W-:Y:S01]  /*19b70*/  SHF.R.S32.HI R29, RZ, 0x1f, R69 ;  /* 0x0000001fff1d7819 */ /* 0x000fe20000011445 */
[----:B------:R-:W-:Y:S06]  /*19b80*/  @P1 BRA `(.L_x_653) ;  /* 0x0000000000341947 */ /* 0x000fec0003800000 */
[----:B------:R-:W-:Y:S02]  /*19b90*/  ULDC UR4, c[0x0][0xac8] ;  /* 0x0002b20000047ab9 */ /* 0x000fe40000000800 */
[----:B------:R-:W-:Y:S02]  /*19ba0*/  ISETP.GE.AND P4, PT, R3, UR4, PT ;  /* 0x0000000403007c0c */ /* 0x000fe4000bf86270 */
[----:B------:R-:W-:Y:S02]  /*19bb0*/  ISETP.GE.AND P5, PT, R71, UR4, PT ;  /* 0x0000000447007c0c */ /* 0x000fe4000bfa6270 */
[----:B------:R-:W-:-:S09]  /*19bc0*/  ISETP.GE.AND P6, PT, R69, UR4, PT ;  /* 0x0000000445007c0c */ /* 0x000fd2000bfc6270 */
[-C--:B---3--:R-:W-:Y:S02]  /*19bd0*/  @!P4 LEA R4, P1, R3, R20.reuse, 0x1 ;  /* 0x000000140304c211 */ /* 0x088fe400078208ff */
        /* <DEDUP_REMOVED lines=8> */
.L_x_653:
[----:B------:R-:W-:Y:S05]  /*19c60*/  BSYNC B1 ;  /* 0x0000000000017941 */ /* 0x000fea0003800000 */
.L_x_652:
[----:B----4-:R4:W0:Y:S01]  /*19c70*/  SHFL.IDX PT, R0, R61, 0x2, 0x181f ;  /* 0x00581f003d007f89 */ /* 0x01082200000e0000 */
[----:B------:R-:W-:Y:S03]  /*19c80*/  BSSY B1, `(.L_x_654) ;  /* 0x0000010000017945 */ /* 0x000fe60003800000 */
[----:B---3--:R4:W3:Y:S01]  /*19c90*/  SHFL.IDX PT, R8, R66, 0x2, 0x181f ;  /* 0x00581f0042087f89 */ /* 0x0088e200000e0000 */
[----:B------:R-:W-:Y:S05]  /*19ca0*/  @P0 BRA `(.L_x_655) ;  /* 0x0000000000340947 */ /* 0x000fea0003800000 */
[----:B------:R-:W-:Y:S02]  /*19cb0*/  ULDC UR4, c[0x0][0xac8] ;  /* 0x0002b20000047ab9 */ /* 0x000fe40000000800 */
[----:B------:R-:W-:Y:S02]  /*19cc0*/  ISETP.GE.AND P3, PT, R3, UR4, PT ;  /* 0x0000000403007c0c */ /* 0x000fe4000bf66270 */
[----:B------:R-:W-:Y:S02]  /*19cd0*/  ISETP.GE.AND P4, PT, R71, UR4, PT ;  /* 0x0000000447007c0c */ /* 0x000fe4000bf86270 */
[----:B------:R-:W-:-:S09]  /*19ce0*/  ISETP.GE.AND P5, PT, R69, UR4, PT ;  /* 0x0000000445007c0c */ /* 0x000fd2000bfa6270 */
[-C--:B---3--:R-:W-:Y:S02]  /*19cf0*/  @!P3 LEA R4, P0, R3, R8.reuse, 0x1 ;  /* 0x000000080304b211 */ /* 0x088fe400078008ff */
[-C--:B------:R-:W-:Y:S02]  /*19d00*/  @!P4 LEA R6, P1, R71, R8.reuse, 0x1 ;  /* 0x000000084706c211 */ /* 0x080fe400078208ff */
[----:B------:R-:W-:Y:S02]  /*19d10*/  @!P5 LEA R8, P2, R69, R8, 0x1 ;  /* 0x000000084508d211 */ /* 0x000fe400078408ff */
[-C--:B0-----:R-:W-:Y:S02]  /*19d20*/  @!P3 LEA.HI.X R5, R3, R0.reuse, R30, 0x1, P0 ;  /* 0x000000000305b211 */ /* 0x081fe400000f0c1e */
[-C--:B------:R-:W-:Y:S02]  /*19d30*/  @!P4 LEA.HI.X R7, R71, R0.reuse, R28, 0x1, P1 ;  /* 0x000000004707c211 */ /* 0x080fe400008f0c1c */
[----:B------:R-:W-:Y:S01]  /*19d40*/  @!P5 LEA.HI.X R9, R69, R0, R29, 0x1, P2 ;  /* 0x000000004509d211 */ /* 0x000fe200010f0c1d */
[----:B------:R0:W-:Y:S04]  /*19d50*/  @!P3 ST.E.128 desc[UR48][R4.64], R12 ;  /* 0x0000000c0400b985 */ /* 0x0001e8000c101d30 */
[----:B------:R0:W-:Y:S04]  /*19d60*/  @!P4 ST.E.128 desc[UR48][R6.64], R36 ;  /* 0x000000240600c985 */ /* 0x0001e8000c101d30 */
[----:B------:R0:W-:Y:S02]  /*19d70*/  @!P5 ST.E.128 desc[UR48][R8.64], R52 ;  /* 0x000000340800d985 */ /* 0x0001e4000c101d30 */
.L_x_655:
[----:B------:R-:W-:Y:S05]  /*19d80*/  BSYNC B1 ;  /* 0x0000000000017941 */ /* 0x000fea0003800000 */
.L_x_654:
[----:B0-----:R-:W-:Y:S01]  /*19d90*/  VIADD R5, R67, 0x60 ;  /* 0x0000006043057836 */ /* 0x001fe20000000000 */
[----:B------:R0:W0:Y:S04]  /*19da0*/  SHFL.IDX PT, R0, R61, 0x3, 0x181f ;  /* 0x00781f003d007f89 */ /* 0x00002800000e0000 */
[----:B------:R-:W-:Y:S01]  /*19db0*/  ISETP.GE.AND P0, PT, R5, R60, PT ;  /* 0x0000003c0500720c */ /* 0x000fe20003f06270 */
[----:B--2-4-:R-:W2:-:S12]  /*19dc0*/  SHFL.IDX PT, R66, R66, 0x3, 0x181f ;  /* 0x00781f0042427f89 */ /* 0x014e9800000e0000 */
[----:B------:R-:W-:Y:S05]  /*19dd0*/  @P0 BRA `(.L_x_656) ;  /* 0x0000002000340947 */ /* 0x000fea0003800000 */
[----:B------:R-:W-:Y:S02]  /*19de0*/  ULDC UR4, c[0x0][0xac8] ;  /* 0x0002b20000047ab9 */ /* 0x000fe40000000800 */
[----:B------:R-:W-:Y:S02]  /*19df0*/  ISETP.GE.AND P2, PT, R3, UR4, PT ;  /* 0x0000000403007c0c */ /* 0x000fe4000bf46270 */
[----:B------:R-:W-:-:S11]  /*19e00*/  ISETP.GE.AND P3, PT, R71, UR4, PT ;  /* 0x0000000447007c0c */ /* 0x000fd6000bf66270 */
[-C--:B--2---:R-:W-:Y:S02]  /*19e10*/  @!P2 LEA R4, P0, R3, R66.reuse, 0x1 ;  /* 0x000000420304a211 */ /* 0x084fe400078008ff */
[----:B------:R-:W-:Y:S02]  /*19e20*/  @!P3 LEA R6, P1, R71, R66, 0x1 ;  /* 0x000000424706b211 */ /* 0x000fe400078208ff */
[-C--:B0-----:R-:W-:Y:S02]  /*19e30*/  @!P2 LEA.HI.X R5, R3, R0.reuse, R30, 0x1, P0 ;  /* 0x000000000305a211 */ /* 0x081fe400000f0c1e */
        /* <DEDUP_REMOVED lines=9> */
.L_x_649:
[----:B0-----:R-:W0:Y:S01]  /*19ed0*/  @P4 LDC R58, c[0x0][0xbec] ;  /* 0x0002fb00ff3a4b82 */ /* 0x001e220000000800 */
[----:B------:R-:W-:Y:S01]  /*19ee0*/  ULDC.64 UR4, c[0x0][0xb08] ;  /* 0x0002c20000047ab9 */ /* 0x000fe20000000a00 */
[----:B------:R1:W5:Y:S01]  /*19ef0*/  LDL R165, [R1+0x48] ;  /* 0x0000480001a57983 */ /* 0x0003620000100800 */
[----:B------:R-:W-:Y:S01]  /*19f00*/  IMAD R3, R62, UR4, RZ ;  /* 0x000000043e037c24 */ /* 0x000fe2000f8e02ff */
[----:B------:R-:W-:Y:S01]  /*19f10*/  ULDC.64 UR6, c[0x0][0xb30] ;  /* 0x0002cc0000067ab9 */ /* 0x000fe20000000a00 */
[C---:B------:R-:W-:Y:S01]  /*19f20*/  IMAD.WIDE.U32 R56, R0.reuse, UR4, RZ ;  /* 0x0000000400387c25 */ /* 0x040fe2000f8e00ff */
[----:B------:R1:W5:Y:S02]  /*19f30*/  LDL R164, [R1+0x108] ;  /* 0x0001080001a47983 */ /* 0x0003640000100800 */
[----:B------:R-:W2:Y:S01]  /*19f40*/  @P4 LDC R65, c[0x0][0xbf0] ;  /* 0x0002fc00ff414b82 */ /* 0x000ea20000000800 */
[----:B------:R-:W-:Y:S01]  /*19f50*/  IMAD R3, R0, UR5, R3 ;  /* 0x0000000500037c24 */ /* 0x000fe2000f8e0203 */
[----:B------:R-:W-:Y:S01]  /*19f60*/  ULDC.64 UR4, c[0x0][0xb38] ;  /* 0x0002ce0000047ab9 */ /* 0x000fe20000000a00 */
[----:B------:R1:W5:Y:S02]  /*19f70*/  LDL R163, [R1+0xa4] ;  /* 0x0000a40001a37983 */ /* 0x0003640000100800 */
[----:B------:R-:W-:Y:S01]  /*19f80*/  IMAD.IADD R57, R57, 0x1, R3 ;  /* 0x0000000139397824 */ /* 0x000fe200078e0203 */
[----:B------:R-:W-:Y:S01]  /*19f90*/  SHF.R.S32.HI R3, RZ, 0x1f, R226 ;  /* 0x0000001fff037819 */ /* 0x000fe200000114e2 */
[----:B------:R1:W5:Y:S01]  /*19fa0*/  LDL R162, [R1+0x104] ;  /* 0x0001040001a27983 */ /* 0x0003620000100800 */
[----:B------:R-:W-:-:S03]  /*19fb0*/  IMAD.WIDE.U32 R56, R196, UR4, R56 ;  /* 0x00000004c4387c25 */ /* 0x000fc6000f8e0038 */
[----:B------:R1:W5:Y:S01]  /*19fc0*/  LDL R161, [R1+0xa0] ;  /* 0x0000a00001a17983 */ /* 0x0003620000100800 */
[----:B------:R-:W-:Y:S01]  /*19fd0*/  IMAD R57, R196, UR5, R57 ;  /* 0x00000005c4397c24 */ /* 0x000fe2000f8e0239 */
[----:B------:R-:W-:Y:S02]  /*19fe0*/  ULDC.64 UR4, c[0x0][0xb40] ;  /* 0x0002d00000047ab9 */ /* 0x000fe40000000a00 */
[----:B------:R1:W5:Y:S01]  /*19ff0*/  LDL R160, [R1+0x100] ;  /* 0x0001000001a07983 */ /* 0x0003620000100800 */
[----:B------:R-:W-:Y:S02]  /*1a000*/  IMAD R3, R3, UR4, RZ ;  /* 0x0000000403037c24 */ /* 0x000fe4000f8e02ff */
[----:B0-----:R-:W-:Y:S01]  /*1a010*/  @P4 IMAD.HI.U32 R58, R63, R58, RZ ;  /* 0x0000003a3f3a4227 */ /* 0x001fe200078e00ff */
[----:B------:R1:W5:Y:S03]  /*1a020*/  LDL R159, [R1+0x9c] ;  /* 0x00009c00019f7983 */ /* 0x0003660000100800 */
[C---:B------:R-:W-:Y:S01]  /*1a030*/  IMAD R59, R226.reuse, UR5, R3 ;  /* 0x00000005e23b7c24 */ /* 0x040fe2000f8e0203 */
[----:B------:R1:W5:Y:S01]  /*1a040*/  LDL R158, [R1+0xfc] ;  /* 0x0000fc00019e7983 */ /* 0x0003620000100800 */
[----:B------:R-:W-:Y:S01]  /*1a050*/  IMAD.WIDE.U32 R56, R226, UR4, R56 ;  /* 0x00000004e2387c25 */ /* 0x000fe2000f8e0038 */
[----:B------:R-:W-:-:S02]  /*1a060*/  ULDC.64 UR4, c[0x0][0xb48] ;  /* 0x0002d20000047ab9 */ /* 0x000fc40000000a00 */
[----:B------:R1:W5:Y:S01]  /*1a070*/  LDL R157, [R1+0x98] ;  /* 0x00009800019d7983 */ /* 0x0003620000100800 */
[----:B------:R-:W-:Y:S01]  /*1a080*/  IMAD.MOV.U32 R3, RZ, RZ, R63 ;  /* 0x000000ffff037224 */ /* 0x000fe200078e003f */
[----:B--2---:R-:W-:Y:S01]  /*1a090*/  @P4 SHF.R.U32.HI R3, RZ, R65, R58 ;  /* 0x00000041ff034219 */ /* 0x004fe2000001163a */
[----:B------:R-:W-:Y:S01]  /*1a0a0*/  IMAD.IADD R57, R57, 0x1, R59 ;  /* 0x0000000139397824 */ /* 0x000fe200078e023b */
[----:B------:R1:W5:Y:S02]  /*1a0b0*/  LDL R156, [R1+0xf8] ;  /* 0x0000f800019c7983 */ /* 0x0003640000100800 */
[--C-:B------:R-:W-:Y:S01]  /*1a0c0*/  SHF.R.S32.HI R0, RZ, 0x1f, R3.reuse ;  /* 0x0000001fff007819 */ /* 0x100fe20000011403 */
[----:B------:R-:W-:Y:S01]  /*1a0d0*/  IMAD.MOV R59, RZ, RZ, -R3 ;  /* 0x000000ffff3b7224 */ /* 0x000fe200078e0a03 */
[----:B------:R1:W5:Y:S01]  /*1a0e0*/  LDL R155, [R1+0x94] ;  /* 0x00009400019b7983 */ /* 0x0003620000100800 */
[----:B------:R-:W-:-:S03]  /*1a0f0*/  IMAD.WIDE.U32 R56, R130, UR4, R56 ;  /* 0x0000000482387c25 */ /* 0x000fc6000f8e0038 */
[----:B------:R1:W5:Y:S01]  /*1a100*/  LDL R154, [R1+0xf4] ;  /* 0x0000f400019a7983 */ /* 0x0003620000100800 */
[----:B------:R-:W-:Y:S02]  /*1a110*/  IMAD R59, R122, R59, R63 ;  /* 0x0000003b7a3b7224 */ /* 0x000fe400078e023f */
[----:B------:R-:W-:Y:S01]  /*1a120*/  IMAD R57, R130, UR5, R57 ;  /* 0x0000000582397c24 */ /* 0x000fe2000f8e0239 */
[----:B------:R1:W5:Y:S01]  /*1a130*/  LDL R153, [R1+0x90] ;  /* 0x0000900001997983 */ /* 0x0003620000100800 */
[----:B------:R-:W-:Y:S01]  /*1a140*/  IMAD R0, R0, UR6, RZ ;  /* 0x0000000600007c24 */ /* 0x000fe2000f8e02ff */
[----:B------:R-:W-:Y:S02]  /*1a150*/  ULDC.64 UR4, c[0x0][0xb28] ;  /* 0x0002ca0000047ab9 */ /* 0x000fe40000000a00 */
[----:B------:R1:W5:Y:S04]  /*1a160*/  LDL R152, [R1+0xf0] ;  /* 0x0000f00001987983 */ /* 0x0003680000100800 */
        /* <DEDUP_REMOVED lines=32> */
[----:B------:R1:W5:Y:S01]  /*1a370*/  LDL R66, [R1+0x4c] ;  /* 0x00004c0001427983 */ /* 0x0003620000100800 */
[C---:B------:R-:W-:Y:S01]  /*1a380*/  IMAD R63, R3.reuse, UR7, R0 ;  /* 0x00000007033f7c24 */ /* 0x040fe2000f8e0200 */
[----:B------:R-:W-:Y:S01]  /*1a390*/  SHF.R.S32.HI R0, RZ, 0x1f, R59 ;  /* 0x0000001fff007819 */ /* 0x000fe2000001143b */
[----:B------:R-:W-:-:S04]  /*1a3a0*/  IMAD.WIDE.U32 R56, R3, UR6, R56 ;  /* 0x0000000603387c25 */ /* 0x000fc8000f8e0038 */
[----:B------:R-:W-:Y:S01]  /*1a3b0*/  IMAD R0, R0, UR4, RZ ;  /* 0x0000000400007c24 */ /* 0x000fe2000f8e02ff */
[----:B------:R-:W-:-:S03]  /*1a3c0*/  IADD3 R57, R57, R63, RZ ;  /* 0x0000003f39397210 */ /* 0x000fc60007ffe0ff */
[C---:B------:R-:W-:Y:S02]  /*1a3d0*/  IMAD R3, R59.reuse, UR5, R0 ;  /* 0x000000053b037c24 */ /* 0x040fe4000f8e0200 */
[----:B------:R-:W-:Y:S01]  /*1a3e0*/  IMAD.WIDE.U32 R56, R59, UR4, R56 ;  /* 0x000000043b387c25 */ /* 0x000fe2000f8e0038 */
[----:B------:R-:W-:Y:S01]  /*1a3f0*/  ISETP.GE.AND P0, PT, R64, R60, PT ;  /* 0x0000003c4000720c */ /* 0x000fe20003f06270 */
[----:B------:R-:W-:Y:S02]  /*1a400*/  ULDC.64 UR4, c[0x0][0xb00] ;  /* 0x0002c00000047ab9 */ /* 0x000fe40000000a00 */
[----:B------:R-:W-:Y:S01]  /*1a410*/  IMAD.IADD R3, R57, 0x1, R3 ;  /* 0x0000000139037824 */ /* 0x000fe200078e0203 */
[----:B------:R-:W-:Y:S01]  /*1a420*/  LEA R0, P1, R56, UR4, 0x2 ;  /* 0x0000000438007c11 */ /* 0x000fe2000f8210ff */
[----:B------:R-:W-:-:S03]  /*1a430*/  VIADD R58, R2, 0x30820 ;  /* 0x00030820023a7836 */ /* 0x000fc60000000000 */
[----:B------:R-:W-:Y:S02]  /*1a440*/  LEA.HI.X R3, R56, UR5, R3, 0x2, P1 ;  /* 0x0000000538037c11 */ /* 0x000fe400088f1403 */
[----:B------:R-:W-:Y:S01]  /*1a450*/  PRMT R58, RZ, 0x654, R58 ;  /* 0x00000654ff3a7816 */ /* 0x000fe2000000003a */
[----:B------:R1:W0:Y:S01]  /*1a460*/  SHFL.IDX PT, R56, R0, RZ, 0x1c1f ;  /* 0x001c1fff00387589 */ /* 0x00022200000e0000 */
[----:B------:R-:W-:Y:S02]  /*1a470*/  BSSY B1, `(.L_x_657) ;  /* 0x0000064000017945 */ /* 0x000fe40003800000 */
[----:B------:R1:W-:Y:S01]  /*1a480*/  SYNCS.ARRIVE.TRANS64.RED.A1T0 RZ, [R58+URZ], RZ ;  /* 0x000000ff3aff79a7 */ /* 0x0003e2000810043f */
[----:B------:R1:W2:Y:S01]  /*1a490*/  SHFL.IDX PT, R57, R3, RZ, 0x1c1f ;  /* 0x001c1fff03397589 */ /* 0x0002a200000e0000 */
[----:B------:R-:W-:Y:S05]  /*1a4a0*/  @P0 BRA `(.L_x_658) ;  /* 0x0000000400800947 */ /* 0x000fea0003800000 */
[----:B------:R-:W-:Y:S02]  /*1a4b0*/  ULDC UR4, c[0x0][0xac8] ;  /* 0x0002b20000047ab9 */ /* 0x000fe40000000800 */
[----:B-----5:R-:W-:Y:S02]  /*1a4c0*/  ISETP.GE.AND P1, PT, R163, UR4, PT ;  /* 0x00000004a3007c0c */ /* 0x020fe4000bf26270 */
[----:B------:R-:W-:Y:S02]  /*1a4d0*/  ISETP.GE.AND P0, PT, R161, UR4, PT ;  /* 0x00000004a1007c0c */ /* 0x000fe4000bf06270 */
[----:B------:R-:W-:Y:S02]  /*1a4e0*/  ISETP.GE.AND P2, PT, R165, UR4, PT ;  /* 0x00000004a5007c0c */ /* 0x000fe4000bf46270 */
[----:B------:R-:W-:Y:S02]  /*1a4f0*/  ISETP.GE.AND P3, PT, R159, UR4, PT ;  /* 0x000000049f007c0c */ /* 0x000fe4000bf66270 */
[----:B------:R-:W-:-:S05]  /*1a500*/  ISETP.GE.AND P4, PT, R157, UR4, PT ;  /* 0x000000049d007c0c */ /* 0x000fca000bf86270 */
[-C--:B01----:R-:W-:Y:S02]  /*1a510*/  @!P1 LEA R58, P5, R163, R56.reuse, 0x2 ;  /* 0x00000038a33a9211 */ /* 0x083fe400078a10ff */
[----:B------:R-:W-:Y:S02]  /*1a520*/  @!P0 LEA R62, P6, R161, R56, 0x2 ;  /* 0x00000038a13e8211 */ /* 0x000fe400078c10ff */
[----:B--2---:R-:W-:Y:S01]  /*1a530*/  @!P2 IMAD.WIDE R64, R165, 0x4, R56 ;  /* 0x00000004a540a825 */ /* 0x004fe200078e0238 */
[-C--:B------:R-:W-:Y:S02]  /*1a540*/  @!P1 LEA.HI.X R59, R163, R57.reuse, R164, 0x2, P5 ;  /* 0x00000039a33b9211 */ /* 0x080fe400028f14a4 */
[----:B------:R-:W-:Y:S02]  /*1a550*/  @!P0 LEA.HI.X R63, R161, R57, R162, 0x2, P6 ;  /* 0x00000039a13f8211 */ /* 0x000fe400030f14a2 */
[----:B------:R-:W-:Y:S01]  /*1a560*/  ISETP.GE.AND P5, PT, R155, UR4, PT ;  /* 0x000000049b007c0c */ /* 0x000fe2000bfa6270 */
[----:B------:R0:W-:Y:S04]  /*1a570*/  @!P2 ST.E.64 desc[UR48][R64.64], R4 ;  /* 0x000000044000a985 */ /* 0x0001e8000c101b30 */
[----:B------:R1:W-:Y:S01]  /*1a580*/  @!P1 ST.E.64 desc[UR48][R58.64], R6 ;  /* 0x000000063a009985 */ /* 0x0003e2000c101b30 */
[----:B------:R-:W-:-:S03]  /*1a590*/  ISETP.GE.AND P1, PT, R151, UR4, PT ;  /* 0x0000000497007c0c */ /* 0x000fc6000bf26270 */
[----:B------:R2:W-:Y:S01]  /*1a5a0*/  @!P0 ST.E.64 desc[UR48][R62.64], R8 ;  /* 0x000000083e008985 */ /* 0x0005e2000c101b30 */
[----:B------:R-:W-:Y:S02]  /*1a5b0*/  ISETP.GE.AND P0, PT, R153, UR4, PT ;  /* 0x0000000499007c0c */ /* 0x000fe4000bf06270 */
[-C--:B0-----:R-:W-:Y:S02]  /*1a5c0*/  @!P3 LEA R4, P6, R159, R56.reuse, 0x2 ;  /* 0x000000389f04b211 */ /* 0x081fe400078c10ff */
[-C--:B-1----:R-:W-:Y:S02]  /*1a5d0*/  @!P4 LEA R6, P2, R157, R56.reuse, 0x2 ;  /* 0x000000389d06c211 */ /* 0x082fe400078410ff */
[-C--:B------:R-:W-:Y:S02]  /*1a5e0*/  @!P3 LEA.HI.X R5, R159, R57.reuse, R160, 0x2, P6 ;  /* 0x000000399f05b211 */ /* 0x080fe400030f14a0 */
[----:B------:R-:W-:Y:S02]  /*1a5f0*/  @!P4 LEA.HI.X R7, R157, R57, R158, 0x2, P2 ;  /* 0x000000399d07c211 */ /* 0x000fe400010f149e */
[----:B------:R-:W-:Y:S01]  /*1a600*/  ISETP.GE.AND P2, PT, R149, UR4, PT ;  /* 0x0000000495007c0c */ /* 0x000fe2000bf46270 */
[----:B------:R0:W-:Y:S01]  /*1a610*/  @!P3 ST.E.64 desc[UR48][R4.64], R10 ;  /* 0x0000000a0400b985 */ /* 0x0001e2000c101b30 */
[----:B--2---:R-:W-:-:S02]  /*1a620*/  @!P5 LEA R8, P6, R155, R56, 0x2 ;  /* 0x000000389b08d211 */ /* 0x004fc400078c10ff */
[----:B------:R-:W-:Y:S01]  /*1a630*/  ISETP.GE.AND P3, PT, R147, UR4, PT ;  /* 0x0000000493007c0c */ /* 0x000fe2000bf66270 */
[----:B------:R1:W-:Y:S01]  /*1a640*/  @!P4 ST.E.64 desc[UR48][R6.64], R12 ;  /* 0x0000000c0600c985 */ /* 0x0003e2000c101b30 */
[----:B------:R-:W-:-:S05]  /*1a650*/  @!P5 LEA.HI.X R9, R155, R57, R156, 0x2, P6 ;  /* 0x000000399b09d211 */ /* 0x000fca00030f149c */
[----:B------:R2:W-:Y:S01]  /*1a660*/  @!P5 ST.E.64 desc[UR48][R8.64], R14 ;  /* 0x0000000e0800d985 */ /* 0x0005e2000c101b30 */
[----:B0-----:R-:W-:-:S04]  /*1a670*/  @!P0 LEA R4, P4, R153, R56, 0x2 ;  /* 0x0000003899048211 */ /* 0x001fc800078810ff */
[-C--:B------:R-:W-:Y:S02]  /*1a680*/  @!P0 LEA.HI.X R5, R153, R57.reuse, R154, 0x2, P4 ;  /* 0x0000003999058211 */ /* 0x080fe400020f149a */
[----:B------:R-:W-:Y:S02]  /*1a690*/  ISETP.GE.AND P4, PT, R145, UR4, PT ;  /* 0x0000000491007c0c */ /* 0x000fe4000bf86270 */
[-C--:B-1----:R-:W-:Y:S01]  /*1a6a0*/  @!P1 LEA R6, P5, R151, R56.reuse, 0x2 ;  /* 0x0000003897069211 */ /* 0x082fe200078a10ff */
[----:B------:R0:W-:Y:S01]  /*1a6b0*/  @!P0 ST.E.64 desc[UR48][R4.64], R20 ;  /* 0x0000001404008985 */ /* 0x0001e2000c101b30 */
[----:B--2---:R-:W-:Y:S02]  /*1a6c0*/  @!P2 LEA R8, P6, R149, R56, 0x2 ;  /* 0x000000389508a211 */ /* 0x004fe400078c10ff */
[----:B------:R-:W-:Y:S02]  /*1a6d0*/  @!P1 LEA.HI.X R7, R151, R57, R152, 0x2, P5 ;  /* 0x0000003997079211 */ /* 0x000fe400028f1498 */
[----:B------:R-:W-:-:S02]  /*1a6e0*/  ISETP.GE.AND P5, PT, R143, UR4, PT ;  /* 0x000000048f007c0c */ /* 0x000fc4000bfa6270 */
[----:B------:R-:W-:Y:S01]  /*1a6f0*/  @!P2 LEA.HI.X R9, R149, R57, R150, 0x2, P6 ;  /* 0x000000399509a211 */ /* 0x000fe200030f1496 */
[----:B------:R1:W-:Y:S01]  /*1a700*/  @!P1 ST.E.64 desc[UR48][R6.64], R24 ;  /* 0x0000001806009985 */ /* 0x0003e2000c101b30 */
[----:B------:R-:W-:-:S03]  /*1a710*/  ISETP.GE.AND P1, PT, R136, UR4, PT ;  /* 0x0000000488007c0c */ /* 0x000fc6000bf26270 */
[----:B------:R2:W-:Y:S01]  /*1a720*/  @!P2 ST.E.64 desc[UR48][R8.64], R28 ;  /* 0x0000001c0800a985 */ /* 0x0005e2000c101b30 */
[----:B------:R-:W-:Y:S02]  /*1a730*/  ISETP.GE.AND P2, PT, R141, UR4, PT ;  /* 0x000000048d007c0c */ /* 0x000fe4000bf46270 */
[----:B0-----:R-:W-:-:S04]  /*1a740*/  @!P3 LEA R4, P6, R147, R56, 0x2 ;  /* 0x000000389304b211 */ /* 0x001fc800078c10ff */
[----:B------:R-:W-:Y:S02]  /*1a750*/  @!P3 LEA.HI.X R5, R147, R57, R148, 0x2, P6 ;  /* 0x000000399305b211 */ /* 0x000fe400030f1494 */
[----:B-1----:R-:W-:-:S03]  /*1a760*/  @!P4 LEA R6, P0, R145, R56, 0x2 ;  /* 0x000000389106c211 */ /* 0x002fc600078010ff */
[----:B------:R0:W-:Y:S01]  /*1a770*/  @!P3 ST.E.64 desc[UR48][R4.64], R32 ;  /* 0x000000200400b985 */ /* 0x0001e2000c101b30 */
[-C--:B------:R-:W-:Y:S02]  /*1a780*/  @!P4 LEA.HI.X R7, R145, R57.reuse, R146, 0x2, P0 ;  /* 0x000000399107c211 */ /* 0x080fe400000f1492 */
[----:B------:R-:W-:Y:S02]  /*1a790*/  ISETP.GE.AND P0, PT, R134, UR4, PT ;  /* 0x0000000486007c0c */ /* 0x000fe4000bf06270 */
[CC--:B--2---:R-:W-:Y:S01]  /*1a7a0*/  @!P5 LEA R8, P6, R143.reuse, R56.reuse, 0x2 ;  /* 0x000000388f08d211 */ /* 0x0c4fe200078c10ff */
[----:B------:R1:W-:Y:S01]  /*1a7b0*/  @!P4 ST.E.64 desc[UR48][R6.64], R36 ;  /* 0x000000240600c985 */ /* 0x0003e2000c101b30 */
[----:B------:R-:W-:Y:S02]  /*1a7c0*/  ISETP.GE.AND P4, PT, R130, UR4, PT ;  /* 0x0000000482007c0c */ /* 0x000fe4000bf86270 */
[----:B------:R-:W-:Y:S02]  /*1a7d0*/  @!P5 LEA.HI.X R9, R143, R57, R144, 0x2, P6 ;  /* 0x000000398f09d211 */ /* 0x000fe400030f1490 */
[----:B0-----:R-:W-:-:S03]  /*1a7e0*/  @!P2 LEA R4, P6, R141, R56, 0x2 ;  /* 0x000000388d04a211 */ /* 0x001fc600078c10ff */
[----:B------:R0:W-:Y:S01]  /*1a7f0*/  @!P5 ST.E.64 desc[UR48][R8.64], R40 ;  /* 0x000000280800d985 */ /* 0x0001e2000c101b30 */
[----:B------:R-:W-:Y:S02]  /*1a800*/  ISETP.GE.AND P5, PT, R132, UR4, PT ;  /* 0x0000000484007c0c */ /* 0x000fe4000bfa6270 */
[----:B------:R-:W-:Y:S02]  /*1a810*/  @!P2 LEA.HI.X R5, R141, R57, R142, 0x2, P6 ;  /* 0x000000398d05a211 */ /* 0x000fe400030f148e */
[----:B-1----:R-:W-:-:S03]  /*1a820*/  @!P1 LEA R6, P3, R136, R56, 0x2 ;  /* 0x0000003888069211 */ /* 0x002fc600078610ff */
[----:B------:R1:W-:Y:S01]  /*1a830*/  @!P2 ST.E.64 desc[UR48][R4.64], R44 ;  /* 0x0000002c0400a985 */ /* 0x0003e2000c101b30 */
[-C--:B------:R-:W-:Y:S02]  /*1a840*/  @!P1 LEA.HI.X R7, R136, R57.reuse, R140, 0x2, P3 ;  /* 0x0000003988079211 */ /* 0x080fe400018f148c */
[----:B------:R-:W-:Y:S02]  /*1a850*/  ISETP.GE.AND P3, PT, R128, UR4, PT ;  /* 0x0000000480007c0c */ /* 0x000fe4000bf66270 */
[CC--:B0-----:R-:W-:Y:S01]  /*1a860*/  @!P0 LEA R8, P6, R134.reuse, R56.reuse, 0x2 ;  /* 0x0000003886088211 */ /* 0x0c1fe200078c10ff */
[----:B------:R0:W-:Y:S03]  /*1a870*/  @!P1 ST.E.64 desc[UR48][R6.64], R48 ;  /* 0x0000003006009985 */ /* 0x0001e6000c101b30 */
[----:B------:R-:W-:Y:S02]  /*1a880*/  @!P0 LEA.HI.X R9, R134, R57, R135, 0x2, P6 ;  /* 0x0000003986098211 */ /* 0x000fe400030f1487 */
[----:B-1----:R-:W-:-:S03]  /*1a890*/  @!P5 LEA R4, P1, R132, R56, 0x2 ;  /* 0x000000388404d211 */ /* 0x002fc600078210ff */
[----:B------:R1:W-:Y:S01]  /*1a8a0*/  @!P0 ST.E.64 desc[UR48][R8.64], R52 ;  /* 0x0000003408008985 */ /* 0x0003e2000c101b30 */
[----:B------:R-:W-:Y:S02]  /*1a8b0*/  ISETP.GE.AND P0, PT, R126, UR4, PT ;  /* 0x000000047e007c0c */ /* 0x000fe4000bf06270 */
[-C--:B------:R-:W-:Y:S02]  /*1a8c0*/  @!P5 LEA.HI.X R5, R132, R57.reuse, R133, 0x2, P1 ;  /* 0x000000398405d211 */ /* 0x080fe400008f1485 */
[----:B------:R-:W-:Y:S02]  /*1a8d0*/  ISETP.GE.AND P1, PT, R124, UR4, PT ;  /* 0x000000047c007c0c */ /* 0x000fe4000bf26270 */
[C---:B0-----:R-:W-:Y:S01]  /*1a8e0*/  @!P4 LEA R6, P2, R130.reuse, R56, 0x2 ;  /* 0x000000388206c211 */ /* 0x041fe200078410ff */
[----:B------:R0:W-:Y:S03]  /*1a8f0*/  @!P5 ST.E.64 desc[UR48][R4.64], R68 ;  /* 0x000000440400d985 */ /* 0x0001e6000c101b30 */
[----:B------:R-:W-:-:S02]  /*1a900*/  @!P4 LEA.HI.X R7, R130, R57, R131, 0x2, P2 ;  /* 0x000000398207c211 */ /* 0x000fc400010f1483 */
[----:B------:R-:W-:Y:S02]  /*1a910*/  ISETP.GE.AND P2, PT, R116, UR4, PT ;  /* 0x0000000474007c0c */ /* 0x000fe4000bf46270 */
[-C--:B-1----:R-:W-:Y:S01]  /*1a920*/  @!P3 LEA R8, P6, R128, R56.reuse, 0x2 ;  /* 0x000000388008b211 */ /* 0x082fe200078c10ff */
[----:B------:R1:W-:Y:S01]  /*1a930*/  @!P4 ST.E.64 desc[UR48][R6.64], R72 ;  /* 0x000000480600c985 */ /* 0x0003e2000c101b30 */
[----:B------:R-:W-:Y:S02]  /*1a940*/  ISETP.GE.AND P4, PT, R122, UR4, PT ;  /* 0x000000047a007c0c */ /* 0x000fe4000bf86270 */
[----:B------:R-:W-:Y:S02]  /*1a950*/  @!P3 LEA.HI.X R9, R128, R57, R129, 0x2, P6 ;  /* 0x000000398009b211 */ /* 0x000fe400030f1481 */
[----:B0-----:R-:W-:-:S03]  /*1a960*/  @!P0 LEA R4, P5, R126, R56, 0x2 ;  /* 0x000000387e048211 */ /* 0x001fc600078a10ff */
[----:B------:R0:W-:Y:S01]  /*1a970*/  @!P3 ST.E.64 desc[UR48][R8.64], R76 ;  /* 0x0000004c0800b985 */ /* 0x0001e2000c101b30 */
[----:B------:R-:W-:Y:S02]  /*1a980*/  ISETP.GE.AND P3, PT, R120, UR4, PT ;  /* 0x0000000478007c0c */ /* 0x000fe4000bf66270 */
[-C--:B------:R-:W-:Y:S02]  /*1a990*/  @!P0 LEA.HI.X R5, R126, R57.reuse, R127, 0x2, P5 ;  /* 0x000000397e058211 */ /* 0x080fe400028f147f */
[----:B------:R-:W-:Y:S02]  /*1a9a0*/  ISETP.GE.AND P5, PT, R66, UR4, PT ;  /* 0x0000000442007c0c */ /* 0x000fe4000bfa6270 */
[C---:B-1----:R-:W-:Y:S01]  /*1a9b0*/  @!P1 LEA R6, P6, R124.reuse, R56, 0x2 ;  /* 0x000000387c069211 */ /* 0x042fe200078c10ff */
[----:B------:R1:W-:Y:S03]  /*1a9c0*/  @!P0 ST.E.64 desc[UR48][R4.64], R80 ;  /* 0x0000005004008985 */ /* 0x0003e6000c101b30 */
[----:B------:R-:W-:-:S03]  /*1a9d0*/  @!P1 LEA.HI.X R7, R124, R57, R125, 0x2, P6 ;  /* 0x000000397c079211 */ /* 0x000fc600030f147d */
[CC--:B0-----:R-:W-:Y:S02]  /*1a9e0*/  @!P3 LEA R8, P6, R120.reuse, R56.reuse, 0x2 ;  /* 0x000000387808b211 */ /* 0x0c1fe400078c10ff */
[----:B------:R0:W-:Y:S02]  /*1a9f0*/  @!P1 ST.E.64 desc[UR48][R6.64], R84 ;  /* 0x0000005406009985 */ /* 0x0001e4000c101b30 */
[----:B------:R-:W-:Y:S02]  /*1aa00*/  @!P3 LEA.HI.X R9, R120, R57, R121, 0x2, P6 ;  /* 0x000000397809b211 */ /* 0x000fe400030f1479 */
[----:B-1----:R-:W-:-:S04]  /*1aa10*/  @!P4 LEA R4, P0, R122, R56, 0x2 ;  /* 0x000000387a04c211 */ /* 0x002fc800078010ff */
[-C--:B------:R-:W-:Y:S02]  /*1aa20*/  @!P4 LEA.HI.X R5, R122, R57.reuse, R123, 0x2, P0 ;  /* 0x000000397a05c211 */ /* 0x080fe400000f147b */
[-C--:B------:R-:W-:Y:S02]  /*1aa30*/  @!P5 LEA R10, P0, R66, R56.reuse, 0x2 ;  /* 0x00000038420ad211 */ /* 0x080fe400078010ff */
[----:B0-----:R-:W-:Y:S01]  /*1aa40*/  @!P2 LEA R6, P1, R116, R56, 0x2 ;  /* 0x000000387406a211 */ /* 0x001fe200078210ff */
[----:B------:R3:W-:Y:S01]  /*1aa50*/  @!P4 ST.E.64 desc[UR48][R4.64], R88 ;  /* 0x000000580400c985 */ /* 0x0007e2000c101b30 */
[-C--:B------:R-:W-:Y:S02]  /*1aa60*/  @!P5 LEA.HI.X R11, R66, R57.reuse, R67, 0x2, P0 ;  /* 0x00000039420bd211 */ /* 0x080fe400000f1443 */
[----:B------:R-:W-:Y:S01]  /*1aa70*/  @!P2 LEA.HI.X R7, R116, R57, R117, 0x2, P1 ;  /* 0x000000397407a211 */ /* 0x000fe200008f1475 */
[----:B------:R3:W-:Y:S04]  /*1aa80*/  @!P3 ST.E.64 desc[UR48][R8.64], R92 ;  /* 0x0000005c0800b985 */ /* 0x0007e8000c101b30 */
[----:B------:R3:W-:Y:S04]  /*1aa90*/  @!P2 ST.E.64 desc[UR48][R6.64], R96 ;  /* 0x000000600600a985 */ /* 0x0007e8000c101b30 */
[----:B------:R3:W-:Y:S02]  /*1aaa0*/  @!P5 ST.E.64 desc[UR48][R10.64], R100 ;  /* 0x000000640a00d985 */ /* 0x0007e4000c101b30 */
.L_x_658:
[----:B------:R-:W-:Y:S05]  /*1aab0*/  BSYNC B1 ;  /* 0x0000000000017941 */ /* 0x000fea0003800000 */
.L_x_657:
[----:B------:R-:W-:Y:S01]  /*1aac0*/  ISETP.GE.AND P0, PT, R61, R60, PT ;  /* 0x0000003c3d00720c */ /* 0x000fe20003f06270 */
[----:B---3--:R3:W4:Y:S04]  /*1aad0*/  SHFL.IDX PT, R5, R3, 0x1, 0x1c1f ;  /* 0x003c1f0003057f89 */ /* 0x00872800000e0000 */
[----:B------:R3:W0:Y:S08]  /*1aae0*/  SHFL.IDX PT, R4, R0, 0x1, 0x1c1f ;  /* 0x003c1f0000047f89 */ /* 0x00063000000e0000 */
[----:B---3--:R-:W-:Y:S05]  /*1aaf0*/  @P0 BRA `(.L_x_656) ;  /* 0x0000001000ec0947 */ /* 0x008fea0003800000 */
[----:B------:R-:W-:Y:S02]  /*1ab00*/  ULDC UR4, c[0x0][0xac8] ;  /* 0x0002b20000047ab9 */ /* 0x000fe40000000800 */
[----:B-----5:R-:W-:Y:S02]  /*1ab10*/  ISETP.GE.AND P2, PT, R163, UR4, PT ;  /* 0x00000004a3007c0c */ /* 0x020fe4000bf46270 */
[----:B------:R-:W-:Y:S02]  /*1ab20*/  ISETP.GE.AND P1, PT, R165, UR4, PT ;  /* 0x00000004a5007c0c */ /* 0x000fe4000bf26270 */
[----:B------:R-:W-:Y:S02]  /*1ab30*/  ISETP.GE.AND P5, PT, R161, UR4, PT ;  /* 0x00000004a1007c0c */ /* 0x000fe4000bfa6270 */
[----:B------:R-:W-:Y:S02]  /*1ab40*/  ISETP.GE.AND P4, PT, R159, UR4, PT ;  /* 0x000000049f007c0c */ /* 0x000fe4000bf86270 */
[----:B------:R-:W-:-:S05]  /*1ab50*/  ISETP.GE.AND P3, PT, R157, UR4, PT ;  /* 0x000000049d007c0c */ /* 0x000fca000bf66270 */
[----:B0-----:R-:W-:Y:S02]  /*1ab60*/  @!P2 LEA R6, P0, R163, R4, 0x2 ;  /* 0x00000004a306a211 */ /* 0x001fe400078010ff */
[----:B----4-:R-:W-:Y:S02]  /*1ab70*/  @!P1 IMAD.WIDE R8, R165, 0x4, R4 ;  /* 0x00000004a5089825 */ /* 0x010fe400078e0204 */
[----:B------:R-:W-:Y:S02]  /*1ab80*/  @!P2 LEA.HI.X R7, R163, R5, R164, 0x2, P0 ;  /* 0x00000005a307a211 */ /* 0x000fe400000f14a4 */
[----:B------:R-:W-:Y:S01]  /*1ab90*/  ISETP.GE.AND P0, PT, R155, UR4, PT ;  /* 0x000000049b007c0c */ /* 0x000fe2000bf06270 */
[----:B------:R0:W-:Y:S01]  /*1aba0*/  @!P1 ST.E.64 desc[UR48][R8.64], R26 ;  /* 0x0000001a08009985 */ /* 0x0001e2000c101b30 */
[----:B------:R-:W-:-:S03]  /*1abb0*/  ISETP.GE.AND P1, PT, R153, UR4, PT ;  /* 0x0000000499007c0c */ /* 0x000fc6000bf26270 */
[----:B------:R3:W-:Y:S01]  /*1abc0*/  @!P2 ST.E.64 desc[UR48][R6.64], R30 ;  /* 0x0000001e0600a985 */ /* 0x0007e2000c101b30 */
[-C--:B0-----:R-:W-:Y:S02]  /*1abd0*/  @!P4 LEA R8, P2, R159, R4.reuse, 0x2 ;  /* 0x000000049f08c211 */ /* 0x081fe400078410ff */
[-C--:B---3--:R-:W-:Y:S02]  /*1abe0*/  @!P5 LEA R6, P6, R161, R4.reuse, 0x2 ;  /* 0x00000004a106d211 */ /* 0x088fe400078c10ff */
[-C--:B------:R-:W-:Y:S02]  /*1abf0*/  @!P4 LEA.HI.X R9, R159, R5.reuse, R160, 0x2, P2 ;  /* 0x000000059f09c211 */ /* 0x080fe400010f14a0 */
[-C--:B------:R-:W-:Y:S02]  /*1ac00*/  @!P5 LEA.HI.X R7, R161, R5.reuse, R162, 0x2, P6 ;  /* 0x00000005a107d211 */ /* 0x080fe400030f14a2 */
[----:B------:R-:W-:Y:S02]  /*1ac10*/  ISETP.GE.AND P2, PT, R151, UR4, PT ;  /* 0x0000000497007c0c */ /* 0x000fe4000bf46270 */
[C---:B------:R-:W-:Y:S01]  /*1ac20*/  @!P3 LEA R10, P6, R157.reuse, R4, 0x2 ;  /* 0x000000049d0ab211 */ /* 0x040fe200078c10ff */
[----:B------:R0:W-:Y:S03]  /*1ac30*/  @!P5 ST.E.64 desc[UR48][R6.64], R34 ;  /* 0x000000220600d985 */ /* 0x0001e6000c101b30 */
[----:B------:R-:W-:Y:S01]  /*1ac40*/  @!P3 LEA.HI.X R11, R157, R5, R158, 0x2, P6 ;  /* 0x000000059d0bb211 */ /* 0x000fe200030f149e */
[----:B------:R3:W-:Y:S04]  /*1ac50*/  @!P4 ST.E.64 desc[UR48][R8.64], R38 ;  /* 0x000000260800c985 */ /* 0x0007e8000c101b30 */
[----:B------:R4:W-:Y:S01]  /*1ac60*/  @!P3 ST.E.64 desc[UR48][R10.64], R42 ;  /* 0x0000002a0a00b985 */ /* 0x0009e2000c101b30 */
[----:B------:R-:W-:-:S02]  /*1ac70*/  ISETP.GE.AND P3, PT, R149, UR4, PT ;  /* 0x0000000495007c0c */ /* 0x000fc4000bf66270 */
[----:B0-----:R-:W-:-:S04]  /*1ac80*/  @!P0 LEA R6, P4, R155, R4, 0x2 ;  /* 0x000000049b068211 */ /* 0x001fc800078810ff */
[-C--:B------:R-:W-:Y:S02]  /*1ac90*/  @!P0 LEA.HI.X R7, R155, R5.reuse, R156, 0x2, P4 ;  /* 0x000000059b078211 */ /* 0x080fe400020f149c */
[----:B------:R-:W-:Y:S02]  /*1aca0*/  ISETP.GE.AND P4, PT, R147, UR4, PT ;  /* 0x0000000493007c0c */ /* 0x000fe4000bf86270 */
[-C--:B---3--:R-:W-:Y:S01]  /*1acb0*/  @!P1 LEA R8, P5, R153, R4.reuse, 0x2 ;  /* 0x0000000499089211 */ /* 0x088fe200078a10ff */
[----:B------:R0:W-:Y:S01]  /*1acc0*/  @!P0 ST.E.64 desc[UR48][R6.64], R46 ;  /* 0x0000002e06008985 */ /* 0x0001e2000c101b30 */
[----:B----4-:R-:W-:Y:S02]  /*1acd0*/  @!P2 LEA R10, P6, R151, R4, 0x2 ;  /* 0x00000004970aa211 */ /* 0x010fe400078c10ff */
        /* <DEDUP_REMOVED lines=9> */
[----:B---3--:R-:W-:-:S03]  /*1ad70*/  @!P4 LEA R8, P0, R147, R4, 0x2 ;  /* 0x000000049308c211 */ /* 0x008fc600078010ff */
[----:B------:R-:W-:Y:S01]  /*1ad80*/  @!P3 ST.E.64 desc[UR48][R6.64], R104 ;  /* 0x000000680600b985 */ /* 0x000fe2000c101b30 */
[-C--:B------:R-:W-:Y:S02]  /*1ad90*/  @!P1 LEA R14, P3, R141, R4.reuse, 0x2 ;  /* 0x000000048d0e9211 */ /* 0x080fe400078610ff */
[-C--:B------:R-:W-:Y:S02]  /*1ada0*/  @!P4 LEA.HI.X R9, R147, R5.reuse, R148, 0x2, P0 ;  /* 0x000000059309c211 */ /* 0x080fe400000f1494 */
[----:B------:R-:W-:Y:S02]  /*1adb0*/  ISETP.GE.AND P0, PT, R136, UR4, PT ;  /* 0x0000000488007c0c */ /* 0x000fe4000bf06270 */
[C---:B----4-:R-:W-:Y:S01]  /*1adc0*/  @!P5 LEA R10, P6, R145.reuse, R4, 0x2 ;  /* 0x00000004910ad211 */ /* 0x050fe200078c10ff */
[----:B------:R0:W-:Y:S01]  /*1add0*/  @!P4 ST.E.64 desc[UR48][R8.64], R108 ;  /* 0x0000006c0800c985 */ /* 0x0001e2000c101b30 */
[----:B------:R-:W-:Y:S02]  /*1ade0*/  ISETP.GE.AND P4, PT, R132, UR4, PT ;  /* 0x0000000484007c0c */ /* 0x000fe4000bf86270 */
[----:B------:R-:W-:-:S02]  /*1adf0*/  @!P5 LEA.HI.X R11, R145, R5, R146, 0x2, P6 ;  /* 0x00000005910bd211 */ /* 0x000fc400030f1492 */
[-C--:B------:R-:W-:Y:S02]  /*1ae00*/  @!P2 LEA R12, P6, R143, R4.reuse, 0x2 ;  /* 0x000000048f0ca211 */ /* 0x080fe400078c10ff */
[-C--:B------:R-:W-:Y:S01]  /*1ae10*/  @!P1 LEA.HI.X R15, R141, R5.reuse, R142, 0x2, P3 ;  /* 0x000000058d0f9211 */ /* 0x080fe200018f148e */
[----:B------:R3:W-:Y:S01]  /*1ae20*/  @!P5 ST.E.64 desc[UR48][R10.64], R112 ;  /* 0x000000700a00d985 */ /* 0x0007e2000c101b30 */
[----:B------:R-:W-:Y:S02]  /*1ae30*/  ISETP.GE.AND P5, PT, R134, UR4, PT ;  /* 0x0000000486007c0c */ /* 0x000fe4000bfa6270 */
[-C--:B------:R-:W-:Y:S02]  /*1ae40*/  @!P2 LEA.HI.X R13, R143, R5.reuse, R144, 0x2, P6 ;  /* 0x000000058f0da211 */ /* 0x080fe400030f1490 */
[----:B------:R-:W-:Y:S02]  /*1ae50*/  @!P0 LEA R20, P6, R136, R4, 0x2 ;  /* 0x0000000488148211 */ /* 0x000fe400078c10ff */
[----:B------:R-:W-:Y:S01]  /*1ae60*/  ISETP.GE.AND P3, PT, R130, UR4, PT ;  /* 0x0000000482007c0c */ /* 0x000fe2000bf66270 */
[----:B------:R4:W-:Y:S01]  /*1ae70*/  @!P2 ST.E.64 desc[UR48][R12.64], R70 ;  /* 0x000000460c00a985 */ /* 0x0009e2000c101b30 */
[----:B------:R-:W-:-:S02]  /*1ae80*/  @!P0 LEA.HI.X R21, R136, R5, R140, 0x2, P6 ;  /* 0x0000000588158211 */ /* 0x000fc400030f148c */
[-C--:B0-----:R-:W-:Y:S01]  /*1ae90*/  @!P4 LEA R8, P2, R132, R4.reuse, 0x2 ;  /* 0x000000048408c211 */ /* 0x081fe200078410ff */
[----:B------:R0:W-:Y:S02]  /*1aea0*/  @!P1 ST.E.64 desc[UR48][R14.64], R74 ;  /* 0x0000004a0e009985 */ /* 0x0001e4000c101b30 */
[-C--:B------:R-:W-:Y:S02]  /*1aeb0*/  @!P5 LEA R6, P1, R134, R4.reuse, 0x2 ;  /* 0x000000048606d211 */ /* 0x080fe400078210ff */
[----:B------:R-:W-:Y:S01]  /*1aec0*/  @!P0 ST.E.64 desc[UR48][R20.64], R78 ;  /* 0x0000004e14008985 */ /* 0x000fe2000c101b30 */
[----:B------:R-:W-:Y:S02]  /*1aed0*/  ISETP.GE.AND P0, PT, R128, UR4, PT ;  /* 0x0000000480007c0c */ /* 0x000fe4000bf06270 */
[----:B------:R-:W-:Y:S02]  /*1aee0*/  @!P5 LEA.HI.X R7, R134, R5, R135, 0x2, P1 ;  /* 0x000000058607d211 */ /* 0x000fe400008f1487 */
[----:B---3--:R-:W-:-:S02]  /*1aef0*/  @!P3 LEA R10, P6, R130, R4, 0x2 ;  /* 0x00000004820ab211 */ /* 0x008fc400078c10ff */
[----:B------:R-:W-:Y:S01]  /*1af00*/  ISETP.GE.AND P1, PT, R126, UR4, PT ;  /* 0x000000047e007c0c */ /* 0x000fe2000bf26270 */
[----:B------:R3:W-:Y:S01]  /*1af10*/  @!P5 ST.E.64 desc[UR48][R6.64], R82 ;  /* 0x000000520600d985 */ /* 0x0007e2000c101b30 */
[-C--:B------:R-:W-:Y:S02]  /*1af20*/  @!P4 LEA.HI.X R9, R132, R5.reuse, R133, 0x2, P2 ;  /* 0x000000058409c211 */ /* 0x080fe400010f1485 */
[----:B------:R-:W-:Y:S02]  /*1af30*/  @!P3 LEA.HI.X R11, R130, R5, R131, 0x2, P6 ;  /* 0x00000005820bb211 */ /* 0x000fe400030f1483 */
[----:B------:R-:W-:Y:S01]  /*1af40*/  ISETP.GE.AND P2, PT, R120, UR4, PT ;  /* 0x0000000478007c0c */ /* 0x000fe2000bf46270 */
[----:B------:R1:W-:Y:S01]  /*1af50*/  @!P4 ST.E.64 desc[UR48][R8.64], R86 ;  /* 0x000000560800c985 */ /* 0x0003e2000c101b30 */
[----:B------:R-:W-:Y:S02]  /*1af60*/  ISETP.GE.AND P4, PT, R124, UR4, PT ;  /* 0x000000047c007c0c */ /* 0x000fe4000bf86270 */
[----:B----4-:R-:W-:Y:S01]  /*1af70*/  @!P0 LEA R12, P5, R128, R4, 0x2 ;  /* 0x00000004800c8211 */ /* 0x010fe200078a10ff */
[----:B------:R4:W-:Y:S01]  /*1af80*/  @!P3 ST.E.64 desc[UR48][R10.64], R90 ;  /* 0x0000005a0a00b985 */ /* 0x0009e2000c101b30 */
[----:B------:R-:W-:-:S02]  /*1af90*/  ISETP.GE.AND P3, PT, R122, UR4, PT ;  /* 0x000000047a007c0c */ /* 0x000fc4000bf66270 */
[-C--:B------:R-:W-:Y:S02]  /*1afa0*/  @!P0 LEA.HI.X R13, R128, R5.reuse, R129, 0x2, P5 ;  /* 0x00000005800d8211 */ /* 0x080fe400028f1481 */
[----:B------:R-:W-:Y:S02]  /*1afb0*/  ISETP.GE.AND P5, PT, R116, UR4, PT ;  /* 0x0000000474007c0c */ /* 0x000fe4000bfa6270 */
[-C--:B0-----:R-:W-:Y:S01]  /*1afc0*/  @!P1 LEA R14, P6, R126, R4.reuse, 0x2 ;  /* 0x000000047e0e9211 */ /* 0x081fe200078c10ff */
[----:B------:R0:W-:Y:S02]  /*1afd0*/  @!P0 ST.E.64 desc[UR48][R12.64], R94 ;  /* 0x0000005e0c008985 */ /* 0x0001e4000c101b30 */
[-C--:B---3--:R-:W-:Y:S02]  /*1afe0*/  @!P4 LEA R6, P0, R124, R4.reuse, 0x2 ;  /* 0x000000047c06c211 */ /* 0x088fe400078010ff */
[----:B------:R-:W-:Y:S02]  /*1aff0*/  @!P1 LEA.HI.X R15, R126, R5, R127, 0x2, P6 ;  /* 0x000000057e0f9211 */ /* 0x000fe400030f147f */
[----:B-1----:R-:W-:-:S02]  /*1b000*/  @!P3 LEA R8, P6, R122, R4, 0x2 ;  /* 0x000000047a08b211 */ /* 0x002fc400078c10ff */
[-C--:B------:R-:W-:Y:S01]  /*1b010*/  @!P4 LEA.HI.X R7, R124, R5.reuse, R125, 0x2, P0 ;  /* 0x000000057c07c211 */ /* 0x080fe200000f147d */
[----:B------:R0:W-:Y:S01]  /*1b020*/  @!P1 ST.E.64 desc[UR48][R14.64], R98 ;  /* 0x000000620e009985 */ /* 0x0001e2000c101b30 */
[-C--:B----4-:R-:W-:Y:S02]  /*1b030*/  @!P2 LEA R10, P1, R120, R4.reuse, 0x2 ;  /* 0x00000004780aa211 */ /* 0x090fe400078210ff */
[----:B------:R-:W-:Y:S01]  /*1b040*/  @!P5 LEA R20, P0, R116, R4, 0x2 ;  /* 0x000000047414d211 */ /* 0x000fe200078010ff */
[----:B------:R0:W-:Y:S01]  /*1b050*/  @!P4 ST.E.64 desc[UR48][R6.64], R102 ;  /* 0x000000660600c985 */ /* 0x0001e2000c101b30 */
[-C--:B------:R-:W-:Y:S02]  /*1b060*/  @!P3 LEA.HI.X R9, R122, R5.reuse, R123, 0x2, P6 ;  /* 0x000000057a09b211 */ /* 0x080fe400030f147b */
[-C--:B------:R-:W-:Y:S02]  /*1b070*/  @!P2 LEA.HI.X R11, R120, R5.reuse, R121, 0x2, P1 ;  /* 0x00000005780ba211 */ /* 0x080fe400008f1479 */
[----:B------:R-:W-:Y:S01]  /*1b080*/  @!P5 LEA.HI.X R21, R116, R5, R117, 0x2, P0 ;  /* 0x000000057415d211 */ /* 0x000fe200000f1475 */
[----:B------:R0:W-:Y:S01]  /*1b090*/  @!P3 ST.E.64 desc[UR48][R8.64], R106 ;  /* 0x0000006a0800b985 */ /* 0x0001e2000c101b30 */
[----:B------:R-:W-:-:S03]  /*1b0a0*/  ISETP.GE.AND P0, PT, R66, UR4, PT ;  /* 0x0000000442007c0c */ /* 0x000fc6000bf06270 */
[----:B------:R0:W-:Y:S04]  /*1b0b0*/  @!P2 ST.E.64 desc[UR48][R10.64], R110 ;  /* 0x0000006e0a00a985 */ /* 0x0001e8000c101b30 */
[----:B------:R0:W-:Y:S06]  /*1b0c0*/  @!P5 ST.E.64 desc[UR48][R20.64], R114 ;  /* 0x000000721400d985 */ /* 0x0001ec000c101b30 */
[----:B------:R-:W-:Y:S05]  /*1b0d0*/  @P0 BRA `(.L_x_656) ;  /* 0x0000000c00740947 */ /* 0x000fea0003800000 */
[----:B------:R-:W-:-:S04]  /*1b0e0*/  LEA R4, P0, R66, R4, 0x2 ;  /* 0x0000000442047211 */ /* 0x000fc800078010ff */
[----:B------:R-:W-:-:S05]  /*1b0f0*/  LEA.HI.X R5, R66, R5, R67, 0x2, P0 ;  /* 0x0000000542057211 */ /* 0x000fca00000f1443 */
[----:B------:R1:W-:Y:S01]  /*1b100*/  ST.E.64 desc[UR48][R4.64], R118 ;  /* 0x0000007604007985 */ /* 0x0003e2000c101b30 */
[----:B------:R-:W-:Y:S05]  /*1b110*/  BRA `(.L_x_656) ;  /* 0x0000000c00647947 */ /* 0x000fea0003800000 */
.L_x_647:
[----:B------:R-:W-:Y:S01]  /*1b120*/  ULDC.64 UR6, c[0x0][0xc08] ;  /* 0x0003020000067ab9 */ /* 0x000fe20000000a00 */
[----:B------:R-:W-:Y:S01]  /*1b130*/  ULDC.64 UR4, c[0x0][0xc00] ;  /* 0x0003000000047ab9 */ /* 0x000fe20000000a00 */
[----:B------:R-:W-:Y:S01]  /*1b140*/  ISETP.NE.U32.AND P1, PT, RZ, UR6, PT ;  /* 0x00000006ff007c0c */ /* 0x000fe2000bf25070 */
[----:B------:R-:W-:Y:S01]  /*1b150*/  IMAD.MOV.U32 R3, RZ, RZ, RZ ;  /* 0x000000ffff037224 */ /* 0x000fe200078e00ff */
[----:B------:R-:W-:Y:S02]  /*1b160*/  ISETP.NE.U32.AND P0, PT, RZ, UR4, PT ;  /* 0x00000004ff007c0c */ /* 0x000fe4000bf05070 */
[----:B------:R-:W-:Y:S02]  /*1b170*/  ISETP.NE.AND.EX P1, PT, RZ, UR7, PT, P1 ;  /* 0x00000007ff007c0c */ /* 0x000fe4000bf25310 */
[----:B------:R-:W-:Y:S02]  /*1b180*/  IADD3 R4, P2, R227, UR4, RZ ;  /* 0x00000004e3047c10 */ /* 0x000fe4000ff5e0ff */
[----:B------:R-:W-:-:S02]  /*1b190*/  ISETP.NE.AND.EX P0, PT, RZ, UR5, PT, P0 ;  /* 0x00000005ff007c0c */ /* 0x000fc4000bf05300 */
[----:B------:R-:W-:Y:S01]  /*1b1a0*/  IADD3.X R5, R228, UR5, RZ, P2, !PT ;  /* 0x00000005e4057c10 */ /* 0x000fe200097fe4ff */
[----:B------:R-:W-:Y:S02]  /*1b1b0*/  ULDC UR4, c[0x0][0xa88] ;  /* 0x0002a20000047ab9 */ /* 0x000fe40000000800 */
[----:B------:R-:W-:-:S04]  /*1b1c0*/  IMAD.U32 R0, RZ, RZ, UR4 ;  /* 0x00000004ff007e24 */ /* 0x000fc8000f8e00ff */
[----:B------:R-:W-:-:S04]  /*1b1d0*/  @P1 IADD3 R6, P2, R227, UR6, RZ ;  /* 0x00000006e3061c10 */ /* 0x000fc8000ff5e0ff */
[----:B------:R-:W-:Y:S01]  /*1b1e0*/  @P1 IADD3.X R7, R228, UR7, RZ, P2, !PT ;  /* 0x00000007e4071c10 */ /* 0x000fe200097fe4ff */
[----:B------:R2:W5:Y:S04]  /*1b1f0*/  @P0 LDG.E R3, desc[UR48][R4.64] ;  /* 0x0000003004030981 */ /* 0x000568000c1e1900 */
[----:B------:R2:W5:Y:S01]  /*1b200*/  @P1 LDG.E R0, desc[UR48][R6.64] ;  /* 0x0000003006001981 */ /* 0x000562000c1e1900 */
[----:B------:R-:W-:Y:S01]  /*1b210*/  ISETP.NE.AND P2, PT, R225, RZ, PT ;  /* 0x000000ffe100720c */ /* 0x000fe20003f45270 */
[----:B------:R-:W3:-:S12]  /*1b220*/  S2R R8, SR_TID.X ;  /* 0x0000000000087919 */ /* 0x000ed80000002100 */
[----:B------:R-:W4:Y:S01]  /*1b230*/  @!P2 LDC R225, c[0x0][0xad4] ;  /* 0x0002b500ffe1ab82 */ /* 0x000f220000000800 */
[----:B---3--:R-:W-:Y:S01]  /*1b240*/  VIADD R9, R8, 0xffffff80 ;  /* 0xffffff8008097836 */ /* 0x008fe20000000000 */
[----:B----4-:R-:W-:-:S04]  /*1b250*/  ISETP.GT.AND P2, PT, R225, 0x1, PT ;  /* 0x00000001e100780c */ /* 0x010fc80003f44270 */
[----:B------:R-:W-:Y:S01]  /*1b260*/  ISETP.GT.AND P3, PT, R9, 0x7f, PT ;  /* 0x0000007f0900780c */ /* 0x000fe20003f64270 */
[----:B--2---:R-:W-:-:S12]  /*1b270*/  @P1 BRA `(.L_x_659) ;  /* 0x0000000000101947 */ /* 0x004fd80003800000 */
[----:B------:R-:W-:Y:S05]  /*1b280*/  @!P0 BRA `(.L_x_659) ;  /* 0x00000000000c8947 */ /* 0x000fea0003800000 */
[----:B------:R-:W2:Y:S04]  /*1b290*/  LDG.E R7, desc[UR48][R4.64] ;  /* 0x0000003004077981 */ /* 0x000ea8000c1e1900 */
[----:B-----5:R-:W2:Y:S02]  /*1b2a0*/  LDG.E R0, desc[UR48][R4.64+0x4] ;  /* 0x0000043004007981 */ /* 0x020ea4000c1e1900 */
[----:B--2---:R-:W-:-:S07]  /*1b2b0*/  IMAD.IADD R0, R0, 0x1, -R7 ;  /* 0x0000000100007824 */ /* 0x004fce00078e0a07 */
.L_x_659:
[----:B------:R-:W2:Y:S01]  /*1b2c0*/  LDL.LU R4, [R1+0xa8] ;  /* 0x0000a80001047983 */ /* 0x000ea20000300800 */
[----:B------:R-:W-:Y:S01]  /*1b2d0*/  BSSY B1, `(.L_x_660) ;  /* 0x0000038000017945 */ /* 0x000fe20003800000 */
[----:B------:R-:W-:Y:S02]  /*1b2e0*/  SEL R29, R226, RZ, !P0 ;  /* 0x000000ffe21d7207 */ /* 0x000fe40004000000 */
[----:B-----5:R-:W-:Y:S02]  /*1b2f0*/  SHF.R.S32.HI R26, RZ, 0x1f, R3 ;  /* 0x0000001fff1a7819 */ /* 0x020fe40000011403 */
[----:B--2---:R-:W-:Y:S01]  /*1b300*/  SEL R28, R4, RZ, !P0 ;  /* 0x000000ff041c7207 */ /* 0x004fe20004000000 */
[----:B------:R-:W-:Y:S06]  /*1b310*/  @P3 BRA `(.L_x_661) ;  /* 0x0000000000cc3947 */ /* 0x000fec0003800000 */
[----:B------:R-:W2:Y:S01]  /*1b320*/  LDL R4, [R1+0x40] ;  /* 0x0000400001047983 */ /* 0x000ea20000100800 */
[----:B------:R-:W3:Y:S02]  /*1b330*/  LDC R31, c[0x0][0xbe8] ;  /* 0x0002fa00ff1f7b82 */ /* 0x000ee40000000800 */
[----:B---3--:R-:W-:Y:S02]  /*1b340*/  IMAD R5, R0, R31, RZ ;  /* 0x0000001f00057224 */ /* 0x008fe400078e02ff */
[----:B--2---:R-:W-:-:S04]  /*1b350*/  IMAD R4, R4, 0x80, R8 ;  /* 0x0000008004047824 */ /* 0x004fc800078e0208 */
[----:B------:R-:W-:-:S05]  /*1b360*/  VIADD R30, R4, 0xffffff80 ;  /* 0xffffff80041e7836 */ /* 0x000fca0000000000 */
[----:B------:R-:W-:-:S13]  /*1b370*/  ISETP.GE.AND P0, PT, R30, R5, PT ;  /* 0x000000051e00720c */ /* 0x000fda0003f06270 */
[----:B------:R-:W-:Y:S05]  /*1b380*/  @P0 BRA `(.L_x_661) ;  /* 0x0000000000b00947 */ /* 0x000fea0003800000 */
[----:B------:R-:W2:Y:S01]  /*1b390*/  LDL.LU R32, [R1+0x44] ;  /* 0x0000440001207983 */ /* 0x000ea20000300800 */
[----:B------:R-:W-:Y:S01]  /*1b3a0*/  IMAD.MOV.U32 R24, RZ, RZ, 0x9b8 ;  /* 0x000009b8ff187424 */ /* 0x000fe200078e00ff */
[----:B------:R-:W-:Y:S01]  /*1b3b0*/  ISETP.GT.AND P0, PT, R225, 0x1, PT ;  /* 0x00000001e100780c */ /* 0x000fe20003f04270 */
[----:B------:R-:W3:Y:S01]  /*1b3c0*/  LDC.64 R4, c[0x0][0xba8] ;  /* 0x0002ea00ff047b82 */ /* 0x000ee20000000a00 */
[----:B------:R-:W-:Y:S01]  /*1b3d0*/  ISETP.NE.AND P1, PT, R31, 0x1, PT ;  /* 0x000000011f00780c */ /* 0x000fe20003f25270 */
[----:B------:R-:W-:Y:S01]  /*1b3e0*/  IMAD.MOV.U32 R21, RZ, RZ, R30 ;  /* 0x000000ffff157224 */ /* 0x000fe200078e001e */
[----:B------:R-:W-:-:S05]  /*1b3f0*/  SEL R24, R24, 0x978, P0 ;  /* 0x0000097818187807 */ /* 0x000fca0000000000 */
[----:B------:R-:W4:Y:S08]  /*1b400*/  LDC.64 R12, c[0x0][R24+0x220] ;  /* 0x00008800180c7b82 */ /* 0x000f300000000a00 */
[----:B------:R-:W5:Y:S08]  /*1b410*/  LDC.64 R14, c[0x0][R24+0x218] ;  /* 0x00008600180e7b82 */ /* 0x000f700000000a00 */
[----:B------:R-:W0:Y:S08]  /*1b420*/  LDC.64 R8, c[0x0][R24+0x228] ;  /* 0x00008a0018087b82 */ /* 0x000e300000000a00 */
[----:B------:R-:W1:Y:S08]  /*1b430*/  LDC.64 R6, c[0x0][R24+0x210] ;  /* 0x0000840018067b82 */ /* 0x000e700000000a00 */
[----:B------:R-:W5:Y:S08]  /*1b440*/  @P1 LDC R11, c[0x0][0xbec] ;  /* 0x0002fb00ff0b1b82 */ /* 0x000f700000000800 */
[----:B------:R-:W0:Y:S01]  /*1b450*/  @P1 LDC R27, c[0x0][0xbf0] ;  /* 0x0002fc00ff1b1b82 */ /* 0x000e220000000800 */
[----:B----4-:R-:W-:-:S07]  /*1b460*/  IMAD R13, R13, R29, RZ ;  /* 0x0000001d0d0d7224 */ /* 0x010fce00078e02ff */
[----:B---3--:R-:W3:Y:S01]  /*1b470*/  @!P0 LDC R4, c[0x0][0xb50] ;  /* 0x0002d400ff048b82 */ /* 0x008ee20000000800 */
[----:B-----5:R-:W-:-:S07]  /*1b480*/  @P1 IMAD.HI.U32 R20, R30, R11, RZ ;  /* 0x0000000b1e141227 */ /* 0x020fce00078e00ff */
[----:B------:R-:W4:Y:S01]  /*1b490*/  @!P0 LDC R5, c[0x0][0xb54] ;  /* 0x0002d500ff058b82 */ /* 0x000f220000000800 */
[-C--:B------:R-:W-:Y:S02]  /*1b4a0*/  IMAD R25, R15, R196.reuse, RZ ;  /* 0x000000c40f197224 */ /* 0x080fe400078e02ff */
[----:B------:R-:W-:Y:S01]  /*1b4b0*/  IMAD.WIDE.U32 R14, R14, R196, RZ ;  /* 0x000000c40e0e7225 */ /* 0x000fe200078e00ff */
[----:B0-----:R-:W-:-:S03]  /*1b4c0*/  @P1 SHF.R.U32.HI R21, RZ, R27, R20 ;  /* 0x0000001bff151219 */ /* 0x001fc60000011614 */
[----:B------:R-:W-:-:S04]  /*1b4d0*/  IMAD.WIDE.U32 R10, R12, R29, RZ ;  /* 0x0000001d0c0a7225 */ /* 0x000fc800078e00ff */
[----:B------:R-:W-:Y:S01]  /*1b4e0*/  IMAD R27, R12, R28, R13 ;  /* 0x0000001c0c1b7224 */ /* 0x000fe200078e020d */
[----:B------:R-:W-:Y:S01]  /*1b4f0*/  IADD3 R14, P1, P3, R10, R14, R3 ;  /* 0x0000000e0a0e7210 */ /* 0x000fe20007b3e003 */
[----:B------:R-:W-:Y:S02]  /*1b500*/  IMAD.IADD R25, R15, 0x1, R25 ;  /* 0x000000010f197824 */ /* 0x000fe400078e0219 */
[----:B------:R-:W-:Y:S02]  /*1b510*/  IMAD.MOV R10, RZ, RZ, -R21 ;  /* 0x000000ffff0a7224 */ /* 0x000fe400078e0a15 */
[----:B------:R-:W-:Y:S02]  /*1b520*/  IMAD.IADD R27, R11, 0x1, R27 ;  /* 0x000000010b1b7824 */ /* 0x000fe400078e021b */
[----:B------:R-:W-:-:S03]  /*1b530*/  IMAD R11, R31, R10, R30 ;  /* 0x0000000a1f0b7224 */ /* 0x000fc600078e021e */
[----:B------:R-:W-:Y:S01]  /*1b540*/  IADD3.X R10, R27, R25, R26, P1, P3 ;  /* 0x000000191b0a7210 */ /* 0x000fe20000fe641a */
[----:B-1----:R-:W-:Y:S01]  /*1b550*/  IMAD R7, R7, R11, RZ ;  /* 0x0000000b07077224 */ /* 0x002fe200078e02ff */
[----:B--2---:R-:W-:-:S05]  /*1b560*/  SEL R13, R32, RZ, P0 ;  /* 0x000000ff200d7207 */ /* 0x004fca0000000000 */
[-C--:B------:R-:W-:Y:S02]  /*1b570*/  IMAD R15, R9, R13.reuse, RZ ;  /* 0x0000000d090f7224 */ /* 0x080fe400078e02ff */
[----:B------:R-:W-:Y:S01]  /*1b580*/  IMAD.WIDE.U32 R8, R8, R13, RZ ;  /* 0x0000000d08087225 */ /* 0x000fe200078e00ff */
[----:B------:R-:W-:-:S03]  /*1b590*/  SHF.R.S32.HI R13, RZ, 0x1f, R11 ;  /* 0x0000001fff0d7819 */ /* 0x000fc6000001140b */
[----:B------:R-:W-:Y:S01]  /*1b5a0*/  IMAD.IADD R15, R9, 0x1, R15 ;  /* 0x00000001090f7824 */ /* 0x000fe200078e020f */
[----:B------:R-:W-:Y:S01]  /*1b5b0*/  IADD3 R8, P0, P1, R21, R14, R8 ;  /* 0x0000000e15087210 */ /* 0x000fe2000791e008 */
[----:B------:R-:W-:Y:S01]  /*1b5c0*/  IMAD R13, R6, R13, R7 ;  /* 0x0000000d060d7224 */ /* 0x000fe200078e0207 */
[----:B------:R-:W-:-:S04]  /*1b5d0*/  SHF.R.S32.HI R21, RZ, 0x1f, R21 ;  /* 0x0000001fff157819 */ /* 0x000fc80000011415 */
[----:B------:R-:W-:-:S03]  /*1b5e0*/  IADD3.X R9, R21, R10, R15, P0, P1 ;  /* 0x0000000a15097210 */ /* 0x000fc600007e240f */
[----:B------:R-:W-:-:S04]  /*1b5f0*/  IMAD.WIDE.U32 R6, R6, R11, R8 ;  /* 0x0000000b06067225 */ /* 0x000fc800078e0008 */
[----:B------:R-:W-:Y:S01]  /*1b600*/  IMAD.IADD R7, R7, 0x1, R13 ;  /* 0x0000000107077824 */ /* 0x000fe200078e020d */
[----:B---3--:R-:W-:-:S04]  /*1b610*/  LEA R4, P0, R6, R4, 0x2 ;  /* 0x0000000406047211 */ /* 0x008fc800078010ff */
[----:B----4-:R-:W-:Y:S01]  /*1b620*/  LEA.HI.X R5, R6, R5, R7, 0x2, P0 ;  /* 0x0000000506057211 */ /* 0x010fe200000f1407 */
[----:B------:R-:W-:-:S05]  /*1b630*/  IMAD.MOV.U32 R7, RZ, RZ, -0x800000 ;  /* 0xff800000ff077424 */ /* 0x000fca00078e00ff */
[----:B------:R2:W-:Y:S03]  /*1b640*/  STG.E desc[UR48][R4.64], R7 ;  /* 0x0000000704007986 */ /* 0x0005e6000c101930 */
.L_x_661:
[----:B------:R-:W-:Y:S05]  /*1b650*/  BSYNC B1 ;  /* 0x0000000000017941 */ /* 0x000fea0003800000 */
.L_x_660:
[----:B------:R-:W-:Y:S05]  /*1b660*/  @P2 BRA `(.L_x_656) ;  /* 0x0000000800102947 */ /* 0x000fea0003800000 */
[----:B------:R-:W3:Y:S01]  /*1b670*/  LDL.LU R12, [R1+0x40] ;  /* 0x00004000010c7983 */ /* 0x000ee20000300800 */
[----:B------:R-:W4:Y:S01]  /*1b680*/  LDC R11, c[0x0][0xbe8] ;  /* 0x0002fa00ff0b7b82 */ /* 0x000f220000000800 */
[----:B------:R-:W-:Y:S01]  /*1b690*/  ULDC.64 UR4, c[0x0][0xaa0] ;  /* 0x0002a80000047ab9 */ /* 0x000fe20000000a00 */
[----:B------:R-:W-:Y:S01]  /*1b6a0*/  BSSY B1, `(.L_x_662) ;  /* 0x000004a000017945 */ /* 0x000fe20003800000 */
[----:B--2---:R-:W2:Y:S01]  /*1b6b0*/  S2R R4, SR_TID.X ;  /* 0x0000000000047919 */ /* 0x004ea20000002100 */
[----:B----4-:R-:W-:Y:S02]  /*1b6c0*/  ISETP.NE.AND P0, PT, R11, 0x1, PT ;  /* 0x000000010b00780c */ /* 0x010fe40003f05270 */
[----:B--2---:R-:W-:Y:S01]  /*1b6d0*/  IADD3 R6, R4, -0x80, RZ ;  /* 0xffffff8004067810 */ /* 0x004fe20007ffe0ff */
[----:B------:R-:W-:-:S10]  /*1b6e0*/  IMAD R4, R26, UR4, RZ ;  /* 0x000000041a047c24 */ /* 0x000fd4000f8e02ff */
[----:B------:R-:W2:Y:S01]  /*1b6f0*/  @P0 LDC R9, c[0x0][0xbec] ;  /* 0x0002fb00ff090b82 */ /* 0x000ea20000000800 */
[----:B------:R-:W-:Y:S01]  /*1b700*/  SHF.R.S32.HI R5, RZ, 0x1f, R6 ;  /* 0x0000001fff057819 */ /* 0x000fe20000011406 */
[----:B------:R-:W-:-:S03]  /*1b710*/  IMAD R7, R3, UR5, R4 ;  /* 0x0000000503077c24 */ /* 0x000fc6000f8e0204 */
[----:B------:R-:W-:Y:S01]  /*1b720*/  LEA.HI R8, R5, R6, RZ, 0x3 ;  /* 0x0000000605087211 */ /* 0x000fe200078f18ff */
[----:B------:R-:W-:Y:S02]  /*1b730*/  IMAD.WIDE.U32 R4, R3, UR4, RZ ;  /* 0x0000000403047c25 */ /* 0x000fe4000f8e00ff */
[----:B------:R-:W4:Y:S01]  /*1b740*/  @P0 LDC R13, c[0x0][0xbf0] ;  /* 0x0002fc00ff0d0b82 */ /* 0x000f220000000800 */
[----:B------:R-:W-:Y:S01]  /*1b750*/  ULDC.64 UR4, c[0x0][0xae8] ;  /* 0x0002ba0000047ab9 */ /* 0x000fe20000000a00 */
[----:B------:R-:W-:Y:S01]  /*1b760*/  LOP3.LUT R3, R8, 0xfffffff8, RZ, 0xc0, !PT ;  /* 0xfffffff808037812 */ /* 0x000fe200078ec0ff */
[----:B------:R-:W-:Y:S01]  /*1b770*/  IMAD.IADD R5, R5, 0x1, R7 ;  /* 0x0000000105057824 */ /* 0x000fe200078e0207 */
[----:B------:R-:W-:-:S03]  /*1b780*/  SHF.R.S32.HI R15, RZ, 0x3, R8 ;  /* 0x00000003ff0f7819 */ /* 0x000fc60000011408 */
[----:B------:R-:W-:Y:S02]  /*1b790*/  IMAD.IADD R10, R6, 0x1, -R3 ;  /* 0x00000001060a7824 */ /* 0x000fe400078e0a03 */
[----:B------:R-:W-:-:S04]  /*1b7a0*/  IMAD.WIDE.U32 R4, R196, UR4, R4 ;  /* 0x00000004c4047c25 */ /* 0x000fc8000f8e0004 */
[----:B------:R-:W-:Y:S02]  /*1b7b0*/  IMAD R3, R10, 0x20, R15 ;  /* 0x000000200a037824 */ /* 0x000fe400078e020f */
[----:B------:R-:W-:Y:S01]  /*1b7c0*/  IMAD R5, R196, UR5, R5 ;  /* 0x00000005c4057c24 */ /* 0x000fe2000f8e0205 */
[----:B------:R-:W-:Y:S02]  /*1b7d0*/  ULDC.64 UR4, c[0x0][0xaf0] ;  /* 0x0002bc0000047ab9 */ /* 0x000fe40000000a00 */
[----:B------:R-:W-:Y:S02]  /*1b7e0*/  IMAD R7, R28, UR4, RZ ;  /* 0x000000041c077c24 */ /* 0x000fe4000f8e02ff */
[----:B------:R-:W-:-:S04]  /*1b7f0*/  IMAD.WIDE.U32 R4, R29, UR4, R4 ;  /* 0x000000041d047c25 */ /* 0x000fc8000f8e0004 */
[----:B------:R-:W-:Y:S01]  /*1b800*/  IMAD R7, R29, UR5, R7 ;  /* 0x000000051d077c24 */ /* 0x000fe2000f8e0207 */
[----:B------:R-:W-:-:S03]  /*1b810*/  ULDC.64 UR4, c[0x0][0xae0] ;  /* 0x0002b80000047ab9 */ /* 0x000fc60000000a00 */
[----:B------:R-:W-:Y:S02]  /*1b820*/  IMAD.IADD R5, R5, 0x1, R7 ;  /* 0x0000000105057824 */ /* 0x000fe400078e0207 */
[----:B---3--:R-:W-:-:S04]  /*1b830*/  IMAD R8, R12, 0x80, R3 ;  /* 0x000000800c087824 */ /* 0x008fc800078e0203 */
[----:B--2---:R-:W-:-:S04]  /*1b840*/  @P0 IMAD.HI.U32 R6, R8, R9, RZ ;  /* 0x0000000908060227 */ /* 0x004fc800078e00ff */
[----:B------:R-:W-:Y:S01]  /*1b850*/  IMAD.MOV.U32 R3, RZ, RZ, R8 ;  /* 0x000000ffff037224 */ /* 0x000fe200078e0008 */
[----:B----4-:R-:W-:-:S04]  /*1b860*/  @P0 SHF.R.U32.HI R3, RZ, R13, R6 ;  /* 0x0000000dff030219 */ /* 0x010fc80000011606 */
[--C-:B------:R-:W-:Y:S01]  /*1b870*/  SHF.R.S32.HI R6, RZ, 0x1f, R3.reuse ;  /* 0x0000001fff067819 */ /* 0x100fe20000011403 */
[----:B------:R-:W-:Y:S02]  /*1b880*/  IMAD.MOV R7, RZ, RZ, -R3 ;  /* 0x000000ffff077224 */ /* 0x000fe400078e0a03 */
[----:B------:R-:W-:-:S04]  /*1b890*/  IMAD.WIDE.U32 R4, R3, UR4, R4 ;  /* 0x0000000403047c25 */ /* 0x000fc8000f8e0004 */
[----:B------:R-:W-:Y:S02]  /*1b8a0*/  IMAD R6, R6, UR4, RZ ;  /* 0x0000000406067c24 */ /* 0x000fe4000f8e02ff */
[----:B------:R-:W-:Y:S02]  /*1b8b0*/  IMAD R7, R11, R7, R8 ;  /* 0x000000070b077224 */ /* 0x000fe400078e0208 */
[----:B------:R-:W-:Y:S01]  /*1b8c0*/  IMAD R9, R3, UR5, R6 ;  /* 0x0000000503097c24 */ /* 0x000fe2000f8e0206 */
[----:B------:R-:W-:Y:S01]  /*1b8d0*/  ULDC.64 UR4, c[0x0][0xad8] ;  /* 0x0002b60000047ab9 */ /* 0x000fe20000000a00 */
[----:B------:R-:W-:Y:S01]  /*1b8e0*/  IMAD R8, R12, 0x80, R15 ;  /* 0x000000800c087824 */ /* 0x000fe200078e020f */
[----:B------:R-:W-:Y:S01]  /*1b8f0*/  SHF.R.S32.HI R3, RZ, 0x1f, R7 ;  /* 0x0000001fff037819 */ /* 0x000fe20000011407 */
[----:B------:R-:W-:Y:S02]  /*1b900*/  IMAD.IADD R5, R5, 0x1, R9 ;  /* 0x0000000105057824 */ /* 0x000fe400078e0209 */
[----:B------:R-:W-:-:S02]  /*1b910*/  IMAD R11, R0, R11, RZ ;  /* 0x0000000b000b7224 */ /* 0x000fc400078e02ff */
[----:B------:R-:W-:Y:S02]  /*1b920*/  IMAD R6, R3, UR4, RZ ;  /* 0x0000000403067c24 */ /* 0x000fe4000f8e02ff */
[C---:B------:R-:W-:Y:S01]  /*1b930*/  VIADD R3, R8.reuse, 0x40 ;  /* 0x0000004008037836 */ /* 0x040fe20000000000 */
[-C--:B------:R-:W-:Y:S01]  /*1b940*/  ISETP.GE.AND P2, PT, R8, R11.reuse, PT ;  /* 0x0000000b0800720c */ /* 0x080fe20003f46270 */
[C---:B------:R-:W-:Y:S02]  /*1b950*/  IMAD R9, R7.reuse, UR5, R6 ;  /* 0x0000000507097c24 */ /* 0x040fe4000f8e0206 */
[----:B------:R-:W-:Y:S01]  /*1b960*/  IMAD.WIDE.U32 R4, R7, UR4, R4 ;  /* 0x0000000407047c25 */ /* 0x000fe2000f8e0004 */
[----:B------:R-:W-:Y:S01]  /*1b970*/  ISETP.GE.AND P1, PT, R3, R11, PT ;  /* 0x0000000b0300720c */ /* 0x000fe20003f26270 */
[----:B------:R-:W-:Y:S02]  /*1b980*/  ULDC.64 UR4, c[0x0][0xa80] ;  /* 0x0002a00000047ab9 */ /* 0x000fe40000000a00 */
[----:B------:R-:W-:Y:S01]  /*1b990*/  IMAD.IADD R3, R5, 0x1, R9 ;  /* 0x0000000105037824 */ /* 0x000fe200078e0209 */
[----:B------:R-:W-:Y:S01]  /*1b9a0*/  LEA R6, P3, R4, UR4, 0x1 ;  /* 0x0000000404067c11 */ /* 0x000fe2000f8608ff */
[----:B------:R-:W-:-:S02]  /*1b9b0*/  VIADD R0, R8, 0x20 ;  /* 0x0000002008007836 */ /* 0x000fc40000000000 */
[----:B------:R-:W-:Y:S01]  /*1b9c0*/  IMAD.SHL.U32 R7, R10, 0x8, RZ ;  /* 0x000000080a077824 */ /* 0x000fe200078e00ff */
[----:B------:R-:W-:Y:S02]  /*1b9d0*/  LEA.HI.X R3, R4, UR5, R3, 0x1, P3 ;  /* 0x0000000504037c11 */ /* 0x000fe400098f0c03 */
[----:B------:R-:W-:Y:S01]  /*1b9e0*/  ISETP.GE.AND P0, PT, R0, R11, PT ;  /* 0x0000000b0000720c */ /* 0x000fe20003f06270 */
[C---:B------:R-:W-:Y:S01]  /*1b9f0*/  VIADD R9, R7.reuse, 0x40 ;  /* 0x0000004007097836 */ /* 0x040fe20000000000 */
[----:B------:R2:W3:Y:S01]  /*1ba00*/  SHFL.IDX PT, R4, R6, RZ, 0x181f ;  /* 0x00181fff06047589 */ /* 0x0004e200000e0000 */
[----:B------:R-:W-:Y:S01]  /*1ba10*/  VIADD R13, R7, 0x80 ;  /* 0x00000080070d7836 */ /* 0x000fe20000000000 */
[----:B------:R-:W-:Y:S02]  /*1ba20*/  SHF.R.S32.HI R14, RZ, 0x1f, R7 ;  /* 0x0000001fff0e7819 */ /* 0x000fe40000011407 */
[----:B------:R2:W4:Y:S01]  /*1ba30*/  SHFL.IDX PT, R0, R3, RZ, 0x181f ;  /* 0x00181fff03007589 */ /* 0x00052200000e0000 */
[----:B------:R-:W-:-:S02]  /*1ba40*/  SHF.R.S32.HI R10, RZ, 0x1f, R9 ;  /* 0x0000001fff0a7819 */ /* 0x000fc40000011409 */
[----:B------:R-:W-:Y:S01]  /*1ba50*/  SHF.R.S32.HI R12, RZ, 0x1f, R13 ;  /* 0x0000001fff0c7819 */ /* 0x000fe2000001140d */
[----:B------:R-:W-:Y:S06]  /*1ba60*/  @P2 BRA `(.L_x_663) ;  /* 0x0000000000342947 */ /* 0x000fec0003800000 */
[----:B------:R-:W-:Y:S02]  /*1ba70*/  ULDC UR4, c[0x0][0xac8] ;  /* 0x0002b20000047ab9 */ /* 0x000fe40000000800 */
[----:B------:R-:W-:Y:S02]  /*1ba80*/  ISETP.GE.AND P4, PT, R7, UR4, PT ;  /* 0x0000000407007c0c */ /* 0x000fe4000bf86270 */
[----:B------:R-:W-:Y:S02]  /*1ba90*/  ISETP.GE.AND P3, PT, R9, UR4, PT ;  /* 0x0000000409007c0c */ /* 0x000fe4000bf66270 */
[----:B------:R-:W-:-:S09]  /*1baa0*/  ISETP.GE.AND P2, PT, R13, UR4, PT ;  /* 0x000000040d007c0c */ /* 0x000fd2000bf46270 */
[-C--:B---3--:R-:W-:Y:S02]  /*1bab0*/  @!P4 LEA R20, P6, R7, R4.reuse, 0x1 ;  /* 0x000000040714c211 */ /* 0x088fe400078c08ff */
[----:B------:R-:W-:Y:S02]  /*1bac0*/  @!P3 LEA R24, P5, R9, R4, 0x1 ;  /* 0x000000040918b211 */ /* 0x000fe400078a08ff */
[----:B----4-:R-:W-:Y:S02]  /*1bad0*/  @!P4 LEA.HI.X R21, R7, R0, R14, 0x1, P6 ;  /* 0x000000000715c211 */ /* 0x010fe400030f0c0e */
[----:B------:R-:W-:Y:S02]  /*1bae0*/  @!P2 LEA R4, P6, R13, R4, 0x1 ;  /* 0x000000040d04a211 */ /* 0x000fe400078c08ff */
[-C--:B------:R-:W-:Y:S01]  /*1baf0*/  @!P3 LEA.HI.X R25, R9, R0.reuse, R10, 0x1, P5 ;  /* 0x000000000919b211 */ /* 0x080fe200028f0c0a */
[----:B------:R3:W-:Y:S01]  /*1bb00*/  @!P4 ST.E.128 desc[UR48][R20.64], RZ ;  /* 0x000000ff1400c985 */ /* 0x0007e2000c101d30 */
[----:B------:R-:W-:-:S03]  /*1bb10*/  @!P2 LEA.HI.X R5, R13, R0, R12, 0x1, P6 ;  /* 0x000000000d05a211 */ /* 0x000fc600030f0c0c */
[----:B------:R3:W-:Y:S04]  /*1bb20*/  @!P3 ST.E.128 desc[UR48][R24.64], RZ ;  /* 0x000000ff1800b985 */ /* 0x0007e8000c101d30 */
[----:B------:R3:W-:Y:S02]  /*1bb30*/  @!P2 ST.E.128 desc[UR48][R4.64], RZ ;  /* 0x000000ff0400a985 */ /* 0x0007e4000c101d30 */
.L_x_663:
[----:B------:R-:W-:Y:S05]  /*1bb40*/  BSYNC B1 ;  /* 0x0000000000017941 */ /* 0x000fea0003800000 */
.L_x_662:
        /* <DEDUP_REMOVED lines=17> */
.L_x_665:
[----:B------:R-:W-:Y:S05]  /*1bc60*/  BSYNC B1 ;  /* 0x0000000000017941 */ /* 0x000fea0003800000 */
.L_x_664:
[----:B0-----:R0:W0:Y:S01]  /*1bc70*/  SHFL.IDX PT, R0, R3, 0x2, 0x181f ;  /* 0x00581f0003007f89 */ /* 0x00102200000e0000 */
[----:B------:R-:W-:Y:S03]  /*1bc80*/  BSSY B1, `(.L_x_666) ;  /* 0x0000010000017945 */ /* 0x000fe60003800000 */
[----:B---3--:R3:W0:Y:S01]  /*1bc90*/  SHFL.IDX PT, R4, R6, 0x2, 0x181f ;  /* 0x00581f0006047f89 */ /* 0x00862200000e0000 */
        /* <DEDUP_REMOVED lines=8> */
[-C--:B------:R-:W-:Y:S02]  /*1bd20*/  @!P3 LEA.HI.X R21, R7, R0.reuse, R14, 0x1, P0 ;  /* 0x000000000715b211 */ /* 0x080fe400000f0c0e */
[-C--:B------:R-:W-:Y:S02]  /*1bd30*/  @!P4 LEA.HI.X R25, R9, R0.reuse, R10, 0x1, P1 ;  /* 0x000000000919c211 */ /* 0x080fe400008f0c0a */
[----:B------:R-:W-:Y:S01]  /*1bd40*/  @!P5 LEA.HI.X R5, R13, R0, R12, 0x1, P2 ;  /* 0x000000000d05d211 */ /* 0x000fe200010f0c0c */
[----:B------:R0:W-:Y:S04]  /*1bd50*/  @!P3 ST.E.128 desc[UR48][R20.64], RZ ;  /* 0x000000ff1400b985 */ /* 0x0001e8000c101d30 */
[----:B------:R0:W-:Y:S04]  /*1bd60*/  @!P4 ST.E.128 desc[UR48][R24.64], RZ ;  /* 0x000000ff1800c985 */ /* 0x0001e8000c101d30 */
[----:B------:R0:W-:Y:S02]  /*1bd70*/  @!P5 ST.E.128 desc[UR48][R4.64], RZ ;  /* 0x000000ff0400d985 */ /* 0x0001e4000c101d30 */
.L_x_667:
[----:B------:R-:W-:Y:S05]  /*1bd80*/  BSYNC B1 ;  /* 0x0000000000017941 */ /* 0x000fea0003800000 */
.L_x_666:
[----:B0-----:R-:W-:Y:S01]  /*1bd90*/  VIADD R0, R8, 0x60 ;  /* 0x0000006008007836 */ /* 0x001fe20000000000 */
[----:B--2-4-:R-:W4:Y:S04]  /*1bda0*/  SHFL.IDX PT, R3, R3, 0x3, 0x181f ;  /* 0x00781f0003037f89 */ /* 0x014f2800000e0000 */
[----:B------:R-:W-:Y:S01]  /*1bdb0*/  ISETP.GE.AND P0, PT, R0, R11, PT ;  /* 0x0000000b0000720c */ /* 0x000fe20003f06270 */
[----:B------:R0:W2:-:S12]  /*1bdc0*/  SHFL.IDX PT, R4, R6, 0x3, 0x181f ;  /* 0x00781f0006047f89 */ /* 0x00009800000e0000 */
[----:B0-----:R-:W-:Y:S05]  /*1bdd0*/  @P0 BRA `(.L_x_656) ;  /* 0x0000000000340947 */ /* 0x001fea0003800000 */
[----:B------:R-:W-:Y:S02]  /*1bde0*/  ULDC UR4, c[0x0][0xac8] ;  /* 0x0002b20000047ab9 */ /* 0x000fe40000000800 */
[----:B------:R-:W-:Y:S02]  /*1bdf0*/  ISETP.GE.AND P3, PT, R7, UR4, PT ;  /* 0x0000000407007c0c */ /* 0x000fe4000bf66270 */
[----:B------:R-:W-:Y:S02]  /*1be00*/  ISETP.GE.AND P4, PT, R9, UR4, PT ;  /* 0x0000000409007c0c */ /* 0x000fe4000bf86270 */
[----:B------:R-:W-:-:S09]  /*1be10*/  ISETP.GE.AND P5, PT, R13, UR4, PT ;  /* 0x000000040d007c0c */ /* 0x000fd2000bfa6270 */
[-C--:B--23--:R-:W-:Y:S02]  /*1be20*/  @!P3 LEA R6, P0, R7, R4.reuse, 0x1 ;  /* 0x000000040706b211 */ /* 0x08cfe400078008ff */
        /* <DEDUP_REMOVED lines=8> */
.L_x_656:
[----:B------:R-:W-:Y:S05]  /*1beb0*/  BSYNC B0 ;  /* 0x0000000000007941 */ /* 0x000fea0003800000 */
.L_x_646:
[----:B------:R-:W-:Y:S02]  /*1bec0*/  ULDC UR4, c[0x0][0xc3c] ;  /* 0x00030f0000047ab9 */ /* 0x000fe40000000800 */
[----:B-1----:R-:W-:-:S13]  /*1bed0*/  ISETP.GE.AND P0, PT, R139, UR4, PT ;  /* 0x000000048b007c0c */ /* 0x002fda000bf06270 */
[----:B------:R-:W-:Y:S05]  /*1bee0*/  @!P0 BRA `(.L_x_668) ;  /* 0xfffffe5400c88947 */ /* 0x000fea000383ffff */
[----:B------:R-:W-:Y:S05]  /*1bef0*/  BRA `(.L_x_446) ;  /* 0x0000007000e47947 */ /* 0x000fea0003800000 */
.L_x_444:
[----:B------:R-:W-:-:S08]  /*1bf00*/  NOP ;  /* 0x0000000000007918 */ /* 0x000fd00000000000 */
[----:B0-----:R-:W0:-:S00]  /*1bf10*/  USETMAXREG.DEALLOC.CTAPOOL 0x28 ;  /* 0x00000028000079c8 */ /* 0x001e0000080e0500 */
[----:B0-----:R-:W2:Y:S01]  /*1bf20*/  LDL.LU R3, [R1] ;  /* 0x0000000001037983 */ /* 0x001ea20000300800 */
[----:B------:R-:W-:Y:S02]  /*1bf30*/  LOP3.LUT R2, R2, 0x3, RZ, 0xc0, !PT ;  /* 0x0000000302027812 */ /* 0x000fe400078ec0ff */
[----:B------:R-:W-:-:S04]  /*1bf40*/  MOV R6, RZ ;  /* 0x000000ff00067202 */ /* 0x000fc80000000f00 */
[----:B------:R-:W0:Y:S02]  /*1bf50*/  SHFL.IDX PT, R2, R2, RZ, 0x1f ;  /* 0x00001fff02027589 */ /* 0x000e2400000e0000 */
[----:B0-----:R-:W-:Y:S02]  /*1bf60*/  ISETP.NE.AND P0, PT, R2, RZ, PT ;  /* 0x000000ff0200720c */ /* 0x001fe40003f05270 */
[----:B--2---:R-:W-:-:S11]  /*1bf70*/  LOP3.LUT R3, R3, 0xffffffdf, RZ, 0xc0, !PT ;  /* 0xffffffdf03037812 */ /* 0x004fd600078ec0ff */
[----:B------:R-:W-:-:S05]  /*1bf80*/  @P0 LOP3.LUT R3, R3, 0x20, RZ, 0xfc, !PT ;  /* 0x0000002003030812 */ /* 0x000fca00078efcff */
[----:B------:R0:W-:Y:S01]  /*1bf90*/  STL [R1], R3 ;  /* 0x0000000301007387 */ /* 0x0001e20000100800 */
[----:B------:R-:W-:Y:S05]  /*1bfa0*/  @!P0 BRA `(.L_x_669) ;  /* 0x00000000001c8947 */ /* 0x000fea0003800000 */
[----:B------:R-:W1:Y:S08]  /*1bfb0*/  S2UR UR5, SR_CgaCtaId ;  /* 0x00000000000579c3 */ /* 0x000e700000008800 */
[----:B------:R-:W-:Y:S06]  /*1bfc0*/  BAR.SYNC.DEFER_BLOCKING 0x5, 0x180 ;  /* 0x0146000000007b1d */ /* 0x000fec0000010000 */
[----:B------:R-:W-:-:S02]  /*1bfd0*/  UMOV UR4, 0x400 ;  /* 0x0000040000047882 */ /* 0x000fc40000000000 */
[----:B-1----:R-:W-:-:S09]  /*1bfe0*/  ULEA UR4, UR5, UR4, 0x18 ;  /* 0x0000000405047291 */ /* 0x002fd2000f8ec03f */
[----:B------:R-:W1:Y:S01]  /*1bff0*/  LDS.128 R16, [UR4+0x308d0] ;  /* 0x0308d004ff107984 */ /* 0x000e620008000c00 */
[----:B------:R-:W-:Y:S06]  /*1c000*/  BAR.ARV 0x4, 0x180 ;  /* 0x0106000000007b1d */ /* 0x000fec0000002000 */
[----:B------:R-:W-:Y:S05]  /*1c010*/  BRA `(.L_x_670) ;  /* 0x0000000800947947 */ /* 0x000fea0003800000 */
.L_x_669:
[----:B------:R-:W-:Y:S01]  /*1c020*/  LOP3.LUT R7, R0, 0x1f, RZ, 0xc0, !PT ;  /* 0x0000001f00077812 */ /* 0x000fe200078ec0ff */
[----:B------:R-:W-:Y:S01]  /*1c030*/  ULDC UR4, c[0x0][0xc3c] ;  /* 0x00030f0000047ab9 */ /* 0x000fe20000000800 */
[----:B------:R-:W-:Y:S01]  /*1c040*/  IMAD.MOV.U32 R9, RZ, RZ, RZ ;  /* 0x000000ffff097224 */ /* 0x000fe200078e00ff */
[----:B------:R-:W1:Y:S01]  /*1c050*/  S2UR UR6, SR_CTAID.X ;  /* 0x00000000000679c3 */ /* 0x000e620000002500 */
[----:B------:R-:W-:Y:S01]  /*1c060*/  ISETP.NE.AND P0, PT, R7, 0x1f, PT ;  /* 0x0000001f0700780c */ /* 0x000fe20003f05270 */
[----:B------:R-:W-:-:S03]  /*1c070*/  ULDC UR5, c[0x0][0xc38] ;  /* 0x00030e0000057ab9 */ /* 0x000fc60000000800 */
[----:B------:R-:W-:-:S13]  /*1c080*/  ISETP.GE.OR P1, PT, R7, UR4, !P0 ;  /* 0x0000000407007c0c */ /* 0x000fda000c726670 */
[----:B------:R-:W2:Y:S08]  /*1c090*/  @!P1 LDC.64 R4, c[0x0][0xc80] ;  /* 0x00032000ff049b82 */ /* 0x000eb00000000a00 */
[----:B0-----:R-:W0:Y:S01]  /*1c0a0*/  @!P1 LDC.64 R2, c[0x0][0xc78] ;  /* 0x00031e00ff029b82 */ /* 0x001e220000000a00 */
[----:B--2---:R-:W-:-:S05]  /*1c0b0*/  @!P1 IMAD.WIDE.U32 R4, R7, 0x4, R4 ;  /* 0x0000000407049825 */ /* 0x004fca00078e0004 */
[----:B------:R-:W2:Y:S01]  /*1c0c0*/  @!P1 LDG.E R6, desc[UR48][R4.64] ;  /* 0x0000003004069981 */ /* 0x000ea2000c1e1900 */
[----:B0-----:R-:W-:-:S05]  /*1c0d0*/  @!P1 IMAD.WIDE.U32 R2, R7, 0x4, R2 ;  /* 0x0000000407029825 */ /* 0x001fca00078e0002 */
[----:B------:R-:W2:Y:S01]  /*1c0e0*/  @!P1 LDG.E R9, desc[UR48][R2.64] ;  /* 0x0000003002099981 */ /* 0x000ea2000c1e1900 */
[C---:B------:R-:W-:Y:S02]  /*1c0f0*/  ISETP.NE.AND P1, PT, R7.reuse, RZ, PT ;  /* 0x000000ff0700720c */ /* 0x040fe40003f25270 */
[C---:B------:R-:W-:Y:S02]  /*1c100*/  ISETP.GE.U32.AND P2, PT, R7.reuse, 0x2, PT ;  /* 0x000000020700780c */ /* 0x040fe40003f46070 */
[C---:B------:R-:W-:Y:S02]  /*1c110*/  ISETP.GE.U32.AND P3, PT, R7.reuse, 0x4, PT ;  /* 0x000000040700780c */ /* 0x040fe40003f66070 */
[C---:B------:R-:W-:Y:S02]  /*1c120*/  ISETP.GE.U32.AND P4, PT, R7.reuse, 0x8, PT ;  /* 0x000000080700780c */ /* 0x040fe40003f86070 */
[----:B------:R-:W-:Y:S01]  /*1c130*/  ISETP.GE.U32.AND P5, PT, R7, 0x10, PT ;  /* 0x000000100700780c */ /* 0x000fe20003fa6070 */
[----:B------:R-:W-:Y:S01]  /*1c140*/  UMOV UR4, URZ ;  /* 0x0000003f00047c82 */ /* 0x000fe20008000000 */
        /* <DEDUP_REMOVED lines=16> */
[----:B------:R-:W0:Y:S02]  /*1c250*/  SHFL.IDX PT, R8, R5, 0x1f, 0x1f ;  /* 0x03e01f0005087f89 */ /* 0x000e2400000e0000 */
[----:B0-----:R-:W-:-:S05]  /*1c260*/  IMAD R8, R8, UR5, RZ ;  /* 0x0000000508087c24 */ /* 0x001fca000f8e02ff */
[----:B-1----:R-:W-:Y:S01]  /*1c270*/  ISETP.GT.AND P6, PT, R8, UR6, PT ;  /* 0x0000000608007c0c */ /* 0x002fe2000bfc4270 */
[----:B------:R-:W-:-:S12]  /*1c280*/  IMAD.MOV.U32 R3, RZ, RZ, R8 ;  /* 0x000000ffff037224 */ /* 0x000fd800078e0008 */
[----:B------:R-:W-:Y:S05]  /*1c290*/  @P6 BRA `(.L_x_671) ;  /* 0x0000000000a06947 */ /* 0x000fea0003800000 */
[----:B------:R-:W-:Y:S01]  /*1c2a0*/  IMAD.MOV.U32 R8, RZ, RZ, R3 ;  /* 0x000000ffff087224 */ /* 0x000fe200078e0003 */
[----:B------:R-:W-:Y:S01]  /*1c2b0*/  UMOV UR4, URZ ;  /* 0x0000003f00047c82 */ /* 0x000fe20008000000 */
[----:B------:R-:W-:-:S05]  /*1c2c0*/  ULDC UR5, c[0x0][0xc38] ;  /* 0x00030e0000057ab9 */ /* 0x000fca0000000800 */
.L_x_673:
[----:B------:R-:W0:Y:S01]  /*1c2d0*/  LDC R2, c[0x0][0xc3c] ;  /* 0x00030f00ff027b82 */ /* 0x000e220000000800 */
[----:B------:R-:W-:Y:S01]  /*1c2e0*/  UIADD3 UR4, UR4, 0x1f, URZ ;  /* 0x0000001f04047890 */ /* 0x000fe2000fffe03f */
[----:B------:R-:W-:Y:S02]  /*1c2f0*/  ULDC UR7, c[0x0][0xc3c] ;  /* 0x00030f0000077ab9 */ /* 0x000fe40000000800 */
[----:B------:R-:W-:-:S03]  /*1c300*/  IMAD.U32 R19, RZ, RZ, UR7 ;  /* 0x00000007ff137e24 */ /* 0x000fc6000f8e00ff */
        /* <DEDUP_REMOVED lines=28> */
[----:B------:R-:W0:Y:S02]  /*1c4d0*/  SHFL.IDX PT, R2, R5, 0x1f, 0x1f ;  /* 0x03e01f0005027f89 */ /* 0x000e2400000e0000 */
[----:B0-----:R-:W-:-:S04]  /*1c4e0*/  IMAD R3, R2, UR5, RZ ;  /* 0x0000000502037c24 */ /* 0x001fc8000f8e02ff */
[----:B------:R-:W-:-:S05]  /*1c4f0*/  IMAD.IADD R8, R3, 0x1, R8 ;  /* 0x0000000103087824 */ /* 0x000fca00078e0208 */
[----:B------:R-:W-:-:S13]  /*1c500*/  ISETP.GT.AND P6, PT, R8, UR6, PT ;  /* 0x0000000608007c0c */ /* 0x000fda000bfc4270 */
[----:B------:R-:W-:Y:S05]  /*1c510*/  @!P6 BRA `(.L_x_673) ;  /* 0xfffffffc006ce947 */ /* 0x000fea000383ffff */
.L_x_671:
        /* <DEDUP_REMOVED lines=18> */
.L_x_674:
[----:B-1----:R-:W-:Y:S01]  /*1c640*/  IMAD R16, R16, UR5, R11 ;  /* 0x0000000510107c24 */ /* 0x002fe2000f8e020b */
[----:B0-----:R-:W-:Y:S01]  /*1c650*/  IABS R5, R9 ;  /* 0x0000000900057213 */ /* 0x001fe20000000000 */
[----:B------:R-:W-:Y:S01]  /*1c660*/  IMAD.MOV.U32 R11, RZ, RZ, R12 ;  /* 0x000000ffff0b7224 */ /* 0x000fe200078e000c */
[----:B------:R-:W-:Y:S01]  /*1c670*/  IABS R12, R6 ;  /* 0x00000006000c7213 */ /* 0x000fe20000000000 */
[----:B------:R-:W-:Y:S01]  /*1c680*/  IMAD.MOV.U32 R2, RZ, RZ, RZ ;  /* 0x000000ffff027224 */ /* 0x000fe200078e00ff */
[----:B------:R-:W-:Y:S01]  /*1c690*/  IADD3 R17, -R16, UR6, RZ ;  /* 0x0000000610117c10 */ /* 0x000fe2000fffe1ff */
[----:B------:R-:W-:Y:S01]  /*1c6a0*/  IMAD R11, R11, R4, RZ ;  /* 0x000000040b0b7224 */ /* 0x000fe200078e02ff */
[----:B------:R-:W0:Y:S01]  /*1c6b0*/  I2F.RP R8, R5 ;  /* 0x0000000500087306 */ /* 0x000e220000209400 */
[----:B------:R-:W-:Y:S01]  /*1c6c0*/  IMAD.MOV R12, RZ, RZ, -R12 ;  /* 0x000000ffff0c7224 */ /* 0x000fe200078e0a0c */
[----:B------:R-:W-:Y:S01]  /*1c6d0*/  IABS R10, R17 ;  /* 0x00000011000a7213 */ /* 0x000fe20000000000 */
[----:B------:R-:W-:-:S04]  /*1c6e0*/  IMAD.HI.U32 R2, R3, R11, R2 ;  /* 0x0000000b03027227 */ /* 0x000fc800078e0002 */
[----:B------:R-:W-:Y:S02]  /*1c6f0*/  IMAD.MOV.U32 R3, RZ, RZ, R10 ;  /* 0x000000ffff037224 */ /* 0x000fe400078e000a */
[----:B------:R-:W-:Y:S02]  /*1c700*/  IMAD.MOV.U32 R10, RZ, RZ, R12 ;  /* 0x000000ffff0a7224 */ /* 0x000fe400078e000c */
[----:B------:R-:W-:-:S04]  /*1c710*/  IMAD.HI.U32 R2, R2, R3, RZ ;  /* 0x0000000302027227 */ /* 0x000fc800078e00ff */
[----:B------:R-:W-:Y:S01]  /*1c720*/  IMAD R3, R2, R10, R3 ;  /* 0x0000000a02037224 */ /* 0x000fe200078e0203 */
[----:B0-----:R-:W0:Y:S01]  /*1c730*/  MUFU.RCP R8, R8 ;  /* 0x0000000800087308 */ /* 0x001e220000001000 */
[----:B------:R-:W-:-:S03]  /*1c740*/  VIADD R19, R19, UR4 ;  /* 0x0000000413137c36 */ /* 0x000fc60008000000 */
[----:B------:R-:W-:-:S13]  /*1c750*/  ISETP.GT.U32.AND P1, PT, R4, R3, PT ;  /* 0x000000030400720c */ /* 0x000fda0003f24070 */
[----:B------:R-:W-:Y:S02]  /*1c760*/  @!P1 IMAD.IADD R3, R3, 0x1, -R4 ;  /* 0x0000000103039824 */ /* 0x000fe400078e0a04 */
[----:B0-----:R-:W-:Y:S02]  /*1c770*/  VIADD R10, R8, 0xffffffe ;  /* 0x0ffffffe080a7836 */ /* 0x001fe40000000000 */
[----:B------:R-:W-:Y:S01]  /*1c780*/  @!P1 VIADD R2, R2, 0x1 ;  /* 0x0000000102029836 */ /* 0x000fe20000000000 */
[----:B------:R-:W-:Y:S02]  /*1c790*/  ISETP.GE.U32.AND P0, PT, R3, R4, PT ;  /* 0x000000040300720c */ /* 0x000fe40003f06070 */
[----:B------:R0:W1:Y:S01]  /*1c7a0*/  F2I.FTZ.U32.TRUNC.NTZ R3, R10 ;  /* 0x0000000a00037305 */ /* 0x000062000021f000 */
[----:B------:R-:W-:Y:S02]  /*1c7b0*/  LOP3.LUT R4, R17, R6, RZ, 0x3c, !PT ;  /* 0x0000000611047212 */ /* 0x000fe400078e3cff */
[----:B------:R-:W-:-:S02]  /*1c7c0*/  ISETP.NE.AND P1, PT, R6, RZ, PT ;  /* 0x000000ff0600720c */ /* 0x000fc40003f25270 */
        /* <DEDUP_REMOVED lines=25> */
[----:B------:R-:W-:-:S04]  /*1c960*/  @P0 VIADD R2, R2, 0x1 ;  /* 0x0000000102020836 */ /* 0x000fc80000000000 */
[----:B------:R-:W-:Y:S01]  /*1c970*/  @!P2 IMAD.MOV R2, RZ, RZ, -R2 ;  /* 0x000000ffff02a224 */ /* 0x000fe200078e0a02 */
[----:B------:R-:W-:-:S05]  /*1c980*/  @!P1 LOP3.LUT R2, RZ, R9, RZ, 0x33, !PT ;  /* 0x00000009ff029212 */ /* 0x000fca00078e33ff */
[----:B------:R-:W-:-:S04]  /*1c990*/  IMAD.MOV R18, RZ, RZ, -R2 ;  /* 0x000000ffff127224 */ /* 0x000fc800078e0a02 */
[C---:B------:R-:W-:Y:S02]  /*1c9a0*/  IMAD R18, R9.reuse, R18, R8 ;  /* 0x0000001209127224 */ /* 0x040fe400078e0208 */
[----:B------:R-:W-:-:S04]  /*1c9b0*/  IMAD R9, R9, 0x1000000, R2 ;  /* 0x0100000009097824 */ /* 0x000fc800078e0202 */
[----:B------:R-:W-:Y:S01]  /*1c9c0*/  IMAD R18, R18, 0x10000, R9 ;  /* 0x0001000012127824 */ /* 0x000fe200078e0209 */
[----:B------:R-:W-:Y:S06]  /*1c9d0*/  BRA `(.L_x_675) ;  /* 0x00000000000c7947 */ /* 0x000fec0003800000 */
.L_x_672:
[----:B------:R-:W-:Y:S01]  /*1c9e0*/  IMAD.MOV.U32 R17, RZ, RZ, RZ ;  /* 0x000000ffff117224 */ /* 0x000fe200078e00ff */
[----:B------:R-:W-:Y:S01]  /*1c9f0*/  MOV R18, RZ ;  /* 0x000000ff00127202 */ /* 0x000fe20000000f00 */
[----:B------:R-:W-:-:S07]  /*1ca00*/  IMAD.U32 R16, RZ, RZ, UR6 ;  /* 0x00000006ff107e24 */ /* 0x000fce000f8e00ff */
.L_x_675:
[----:B------:R-:W-:-:S13]  /*1ca10*/  ISETP.NE.AND P0, PT, R7, RZ, PT ;  /* 0x000000ff0700720c */ /* 0x000fda0003f05270 */
[----:B------:R-:W0:Y:S01]  /*1ca20*/  @!P0 S2R R3, SR_CgaCtaId ;  /* 0x0000000000038919 */ /* 0x000e220000008800 */
[----:B------:R-:W-:-:S04]  /*1ca30*/  @!P0 MOV R2, 0x400 ;  /* 0x0000040000028802 */ /* 0x000fc80000000f00 */
[----:B0-----:R-:W-:-:S05]  /*1ca40*/  @!P0 LEA R2, R3, R2, 0x18 ;  /* 0x0000000203028211 */ /* 0x001fca00078ec0ff */
[----:B------:R0:W-:Y:S01]  /*1ca50*/  @!P0 STS.128 [R2+0x308d0], R16 ;  /* 0x0308d01002008388 */ /* 0x0001e20000000c00 */
[----:B------:R-:W-:Y:S06]  /*1ca60*/  BAR.ARV 0x5, 0x180 ;  /* 0x0146000000007b1d */ /* 0x000fec0000002000 */
.L_x_670:
[----:B------:R2:W-:Y:S01]  /*1ca70*/  STL [R1+0x2c], RZ ;  /* 0x00002cff01007387 */ /* 0x0005e20000100800 */
[----:B------:R-:W-:Y:S01]  /*1ca80*/  ULDC UR4, c[0x0][0xc3c] ;  /* 0x00030f0000047ab9 */ /* 0x000fe20000000800 */
[----:B------:R-:W-:Y:S01]  /*1ca90*/  IMAD.MOV.U32 R28, RZ, RZ, 0x1 ;  /* 0x00000001ff1c7424 */ /* 0x000fe200078e00ff */
[----:B-1----:R-:W-:Y:S01]  /*1caa0*/  ISETP.GE.AND P0, PT, R19, UR4, PT ;  /* 0x0000000413007c0c */ /* 0x002fe2000bf06270 */
[----:B------:R-:W-:-:S12]  /*1cab0*/  IMAD.MOV.U32 R26, RZ, RZ, RZ ;  /* 0x000000ffff1a7224 */ /* 0x000fd800078e00ff */
[----:B--2---:R-:W-:Y:S05]  /*1cac0*/  @P0 BRA `(.L_x_676) ;  /* 0x0000006400140947 */ /* 0x004fea0003800000 */
[----:B------:R-:W2:Y:S01]  /*1cad0*/  LDL R4, [R1+0x18] ;  /* 0x0000180001047983 */ /* 0x000ea20000100800 */
[C---:B------:R-:W-:Y:S01]  /*1cae0*/  IMAD.SHL.U32 R32, R0.reuse, 0x8, RZ ;  /* 0x0000000800207824 */ /* 0x040fe200078e00ff */
[----:B0-----:R-:W-:Y:S01]  /*1caf0*/  LOP3.LUT R2, R0, 0x7f, RZ, 0xc0, !PT ;  /* 0x0000007f00027812 */ /* 0x001fe200078ec0ff */
[----:B------:R-:W0:Y:S01]  /*1cb00*/  S2UR UR5, SR_CgaCtaId ;  /* 0x00000000000579c3 */ /* 0x000e220000008800 */
[----:B------:R-:W-:Y:S01]  /*1cb10*/  UMOV UR4, 0x400 ;  /* 0x0000040000047882 */ /* 0x000fe20000000000 */
[----:B------:R-:W-:Y:S01]  /*1cb20*/  BSSY B8, `(.L_x_676) ;  /* 0x000063f000087945 */ /* 0x000fe20003800000 */
[----:B------:R-:W-:Y:S01]  /*1cb30*/  LOP3.LUT R3, R32, 0x1f8, RZ, 0xc0, !PT ;  /* 0x000001f820037812 */ /* 0x000fe200078ec0ff */
[----:B------:R-:W-:Y:S01]  /*1cb40*/  IMAD.SHL.U32 R36, R2, 0x8, RZ ;  /* 0x0000000802247824 */ /* 0x000fe200078e00ff */
[----:B------:R-:W-:Y:S01]  /*1cb50*/  SHF.R.U32.HI R2, RZ, 0x3, R2 ;  /* 0x00000003ff027819 */ /* 0x000fe20000011602 */
[----:B------:R-:W-:Y:S01]  /*1cb60*/  IMAD.MOV.U32 R29, RZ, RZ, 0x1 ;  /* 0x00000001ff1d7424 */ /* 0x000fe200078e00ff */
[----:B------:R-:W-:Y:S01]  /*1cb70*/  LOP3.LUT R3, R3, 0x38, R0, 0x78, !PT ;  /* 0x0000003803037812 */ /* 0x000fe200078e7800 */
[----:B------:R-:W-:Y:S01]  /*1cb80*/  IMAD.SHL.U32 R0, R0, 0x10, RZ ;  /* 0x0000001000007824 */ /* 0x000fe200078e00ff */
[----:B------:R-:W-:-:S02]  /*1cb90*/  LOP3.LUT R32, R32, 0x38, RZ, 0xc0, !PT ;  /* 0x0000003820207812 */ /* 0x000fc400078ec0ff */
[----:B------:R-:W-:Y:S02]  /*1cba0*/  CS2R R26, SRZ ;  /* 0x00000000001a7805 */ /* 0x000fe4000001ff00 */
[----:B------:R-:W-:Y:S01]  /*1cbb0*/  LOP3.LUT R36, R3, 0x200, R36, 0xf8, !PT ;  /* 0x0000020003247812 */ /* 0x000fe200078ef824 */
[----:B------:R-:W-:Y:S01]  /*1cbc0*/  IMAD.MOV.U32 R28, RZ, RZ, 0x1 ;  /* 0x00000001ff1c7424 */ /* 0x000fe200078e00ff */
[----:B------:R-:W-:Y:S01]  /*1cbd0*/  LOP3.LUT R0, R2, 0x70, R0, 0xf8, !PT ;  /* 0x0000007002007812 */ /* 0x000fe200078ef800 */
[----:B------:R-:W-:Y:S01]  /*1cbe0*/  ULDC.64 UR36, c[0x0][0x198] ;  /* 0x0000660000247ab9 */ /* 0x000fe20000000a00 */
[C---:B------:R-:W-:Y:S01]  /*1cbf0*/  LOP3.LUT R35, R32.reuse, 0x40, RZ, 0xfc, !PT ;  /* 0x0000004020237812 */ /* 0x040fe200078efcff */
[----:B------:R-:W-:Y:S01]  /*1cc00*/  ULDC UR38, c[0x0][0xc] ;  /* 0x0000030000267ab9 */ /* 0x000fe20000000800 */
[----:B------:R-:W-:Y:S01]  /*1cc10*/  LOP3.LUT R33, R32, 0x80, RZ, 0xfc, !PT ;  /* 0x0000008020217812 */ /* 0x000fe200078efcff */
[----:B0-----:R-:W-:-:S06]  /*1cc20*/  ULEA UR4, UR5, UR4, 0x18 ;  /* 0x0000000405047291 */ /* 0x001fcc000f8ec03f */
[----:B------:R-:W-:-:S04]  /*1cc30*/  IMAD.U32 R22, RZ, RZ, UR4 ;  /* 0x00000004ff167e24 */ /* 0x000fc8000f8e00ff */
[----:B------:R-:W-:Y:S01]  /*1cc40*/  IMAD R37, R36, 0x2, R22 ;  /* 0x0000000224257824 */ /* 0x000fe200078e0216 */
[----:B--2---:R-:W-:-:S05]  /*1cc50*/  LOP3.LUT R3, R4, 0x2, RZ, 0xfc, !PT ;  /* 0x0000000204037812 */ /* 0x004fca00078efcff */
[----:B------:R0:W-:Y:S04]  /*1cc60*/  STL [R1+0x3c], R3 ;  /* 0x00003c0301007387 */ /* 0x0001e80000100800 */
[----:B------:R0:W-:Y:S02]  /*1cc70*/  STL [R1+0x2c], RZ ;  /* 0x00002cff01007387 */ /* 0x0001e40000100800 */
.L_x_781:
[----:B------:R-:W1:Y:S02]  /*1cc80*/  LDC.64 R30, c[0x0][0xc88] ;  /* 0x00032200ff1e7b82 */ /* 0x000e640000000a00 */
[----:B-1----:R-:W-:-:S06]  /*1cc90*/  IMAD.WIDE R30, R19, 0x4, R30 ;  /* 0x00000004131e7825 */ /* 0x002fcc00078e021e */
[----:B--2---:R-:W2:Y:S01]  /*1cca0*/  LDG.E R30, desc[UR48][R30.64] ;  /* 0x000000301e1e7981 */ /* 0x004ea2000c1e1900 */
[----:B------:R-:W-:Y:S05]  /*1ccb0*/  YIELD ;  /* 0x0000000000007946 */ /* 0x000fea0003800000 */
[----:B------:R-:W-:Y:S01]  /*1ccc0*/  ULDC.64 UR4, c[0x0][0xa28] ;  /* 0x00028a0000047ab9 */ /* 0x000fe20000000a00 */
[----:B------:R-:W-:Y:S01]  /*1ccd0*/  ULDC.64 UR8, c[0x0][0xa18] ;  /* 0x0002860000087ab9 */ /* 0x000fe20000000a00 */
[----:B------:R-:W-:Y:S01]  /*1cce0*/  ISETP.NE.U32.AND P0, PT, RZ, UR4, PT ;  /* 0x00000004ff007c0c */ /* 0x000fe2000bf05070 */
[----:B------:R-:W-:Y:S01]  /*1ccf0*/  IMAD.MOV.U32 R10, RZ, RZ, RZ ;  /* 0x000000ffff0a7224 */ /* 0x000fe200078e00ff */
[----:B------:R-:W-:-:S02]  /*1cd00*/  ULDC.64 UR6, c[0x0][0xa10] ;  /* 0x0002840000067ab9 */ /* 0x000fc40000000a00 */
[----:B------:R-:W-:Y:S02]  /*1cd10*/  ISETP.NE.AND.EX P0, PT, RZ, UR5, PT, P0 ;  /* 0x00000005ff007c0c */ /* 0x000fe4000bf05300 */
[----:B------:R-:W-:-:S04]  /*1cd20*/  ISETP.NE.U32.AND P2, PT, RZ, UR6, PT ;  /* 0x00000006ff007c0c */ /* 0x000fc8000bf45070 */
[----:B------:R-:W-:Y:S01]  /*1cd30*/  ISETP.NE.AND.EX P2, PT, RZ, UR7, PT, P2 ;  /* 0x00000007ff007c0c */ /* 0x000fe2000bf45320 */
[----:B------:R-:W-:Y:S01]  /*1cd40*/  IMAD.MOV.U32 R34, RZ, RZ, RZ ;  /* 0x000000ffff227224 */ /* 0x000fe200078e00ff */
[----:B--2---:R-:W-:-:S05]  /*1cd50*/  SHF.R.S32.HI R0, RZ, 0x1f, R30 ;  /* 0x0000001fff007819 */ /* 0x004fca000001141e */
[C---:B------:R-:W-:Y:S01]  /*1cd60*/  @P0 LEA R2, P1, R30.reuse, UR4, 0x2 ;  /* 0x000000041e020c11 */ /* 0x040fe2000f8210ff */
[C---:B------:R-:W-:Y:S01]  /*1cd70*/  IMAD.SHL.U32 R23, R30.reuse, 0x4, RZ ;  /* 0x000000041e177824 */ /* 0x040fe200078e00ff */
[C-C-:B------:R-:W-:Y:S01]  /*1cd80*/  SHF.L.U64.HI R24, R30.reuse, 0x2, R0.reuse ;  /* 0x000000021e187819 */ /* 0x140fe20000010200 */
[----:B------:R1:W-:Y:S01]  /*1cd90*/  STL [R1+0x20], R0 ;  /* 0x0000200001007387 */ /* 0x0003e20000100800 */
[----:B0-----:R-:W-:Y:S01]  /*1cda0*/  @P0 LEA.HI.X R3, R30, UR5, R0, 0x2, P1 ;  /* 0x000000051e030c11 */ /* 0x001fe200088f1400 */
[----:B------:R-:W-:Y:S01]  /*1cdb0*/  ULDC.64 UR4, c[0x0][0xa00] ;  /* 0x0002800000047ab9 */ /* 0x000fe20000000a00 */
[----:B------:R-:W-:-:S03]  /*1cdc0*/  ISETP.NE.U32.AND P1, PT, RZ, UR8, PT ;  /* 0x00000008ff007c0c */ /* 0x000fc6000bf25070 */
[----:B------:R0:W2:Y:S01]  /*1cdd0*/  @P0 LDG.E R10, desc[UR48][R2.64] ;  /* 0x00000030020a0981 */ /* 0x0000a2000c1e1900 */
[----:B------:R-:W-:Y:S02]  /*1cde0*/  ISETP.NE.AND.EX P1, PT, RZ, UR9, PT, P1 ;  /* 0x00000009ff007c0c */ /* 0x000fe4000bf25310 */
[----:B------:R-:W-:Y:S01]  /*1cdf0*/  ISETP.NE.U32.AND P0, PT, RZ, UR4, PT ;  /* 0x00000004ff007c0c */ /* 0x000fe2000bf05070 */
[----:B-1----:R-:W-:Y:S01]  /*1ce00*/  IMAD.MOV.U32 R0, RZ, RZ, RZ ;  /* 0x000000ffff007224 */ /* 0x002fe200078e00ff */
[C---:B------:R-:W-:Y:S02]  /*1ce10*/  IADD3 R4, P4, R23.reuse, UR6, RZ ;  /* 0x0000000617047c10 */ /* 0x040fe4000ff9e0ff */
[----:B------:R-:W-:Y:S02]  /*1ce20*/  ISETP.NE.AND.EX P0, PT, RZ, UR5, PT, P0 ;  /* 0x00000005ff007c0c */ /* 0x000fe4000bf05300 */
[----:B------:R-:W-:Y:S02]  /*1ce30*/  IADD3.X R5, R24, UR7, RZ, P4, !PT ;  /* 0x0000000718057c10 */ /* 0x000fe4000a7fe4ff */
[----:B0-----:R-:W-:Y:S01]  /*1ce40*/  IADD3 R2, P3, R23, UR4, RZ ;  /* 0x0000000417027c10 */ /* 0x001fe2000ff7e0ff */
[----:B------:R-:W-:-:S02]  /*1ce50*/  ULDC UR4, c[0x0][0x288] ;  /* 0x0000a20000047ab9 */ /* 0x000fc40000000800 */
[----:B------:R-:W5:Y:S01]  /*1ce60*/  @P2 LDG.E R0, desc[UR48][R4.64] ;  /* 0x0000003004002981 */ /* 0x000f62000c1e1900 */
[C---:B------:R-:W-:Y:S02]  /*1ce70*/  IADD3.X R3, R24.reuse, UR5, RZ, P3, !PT ;  /* 0x0000000518037c10 */ /* 0x040fe40009ffe4ff */
[----:B------:R-:W-:Y:S01]  /*1ce80*/  @P1 IADD3 R6, P3, R23, UR8, RZ ;  /* 0x0000000817061c10 */ /* 0x000fe2000ff7e0ff */
[----:B------:R-:W-:Y:S01]  /*1ce90*/  IMAD.U32 R8, RZ, RZ, UR4 ;  /* 0x00000004ff087e24 */ /* 0x000fe2000f8e00ff */
[----:B------:R-:W-:Y:S01]  /*1cea0*/  ULDC.64 UR4, c[0x0][0x418] ;  /* 0x0001060000047ab9 */ /* 0x000fe20000000a00 */
[----:B------:R-:W5:Y:S01]  /*1ceb0*/  @P0 LDG.E R34, desc[UR48][R2.64] ;  /* 0x0000003002220981 */ /* 0x000f62000c1e1900 */
[----:B------:R-:W-:-:S05]  /*1cec0*/  @P1 IADD3.X R7, R24, UR9, RZ, P3, !PT ;  /* 0x0000000918071c10 */ /* 0x000fca0009ffe4ff */
[----:B------:R0:W3:Y:S01]  /*1ced0*/  @P1 LDG.E R8, desc[UR48][R6.64] ;  /* 0x0000003006081981 */ /* 0x0000e2000c1e1900 */
[----:B------:R-:W-:-:S03]  /*1cee0*/  UISETP.NE.U32.AND UP0, UPT, UR4, URZ, UPT ;  /* 0x0000003f0400728c */ /* 0x000fc6000bf05070 */
[----:B------:R-:W-:Y:S01]  /*1cef0*/  ULDC UR4, c[0x0][0x424] ;  /* 0x0001090000047ab9 */ /* 0x000fe20000000800 */
[----:B------:R-:W-:-:S03]  /*1cf00*/  UISETP.NE.AND.EX UP0, UPT, UR5, URZ, UPT, UP0 ;  /* 0x0000003f0500728c */ /* 0x000fc6000bf05300 */
[----:B------:R-:W-:Y:S01]  /*1cf10*/  ULDC UR5, c[0x0][0x2f0] ;  /* 0x0000bc0000057ab9 */ /* 0x000fe20000000800 */
[----:B------:R-:W-:-:S04]  /*1cf20*/  USEL UR4, UR4, 0x1, UP0 ;  /* 0x0000000104047887 */ /* 0x000fc80008000000 */
[----:B------:R-:W-:-:S03]  /*1cf30*/  UIMAD UR4, UR4, UR5, URZ ;  /* 0x00000005040472a4 */ /* 0x000fc6000f8e023f */
[----:B------:R-:W-:Y:S02]  /*1cf40*/  ULDC UR5, c[0x0][0x348] ;  /* 0x0000d20000057ab9 */ /* 0x000fe40000000800 */
[----:B0-----:R-:W-:Y:S02]  /*1cf50*/  IMAD.U32 R6, RZ, RZ, UR5 ;  /* 0x00000005ff067e24 */ /* 0x001fe4000f8e00ff */
[----:B------:R-:W-:Y:S01]  /*1cf60*/  IMAD.U32 R9, RZ, RZ, UR4 ;  /* 0x00000004ff097e24 */ /* 0x000fe2000f8e00ff */
[----:B--2---:R0:W-:Y:S04]  /*1cf70*/  STL [R1+0xc], R10 ;  /* 0x00000c0a01007387 */ /* 0x0041e80000100800 */
[----:B---3--:R0:W-:Y:S01]  /*1cf80*/  STL [R1+0x28], R8 ;  /* 0x0000280801007387 */ /* 0x0081e20000100800 */
[----:B------:R-:W-:Y:S05]  /*1cf90*/  @P1 BRA `(.L_x_677) ;  /* 0x0000000000141947 */ /* 0x000fea0003800000 */
[----:B------:R-:W-:Y:S05]  /*1cfa0*/  @!P0 BRA `(.L_x_677) ;  /* 0x0000000000108947 */ /* 0x000fea0003800000 */
[----:B------:R-:W2:Y:S04]  /*1cfb0*/  LDG.E R7, desc[UR48][R2.64] ;  /* 0x0000003002077981 */ /* 0x000ea8000c1e1900 */
[----:B0-----:R-:W2:Y:S02]  /*1cfc0*/  LDG.E R8, desc[UR48][R2.64+0x4] ;  /* 0x0000043002087981 */ /* 0x001ea4000c1e1900 */
[----:B--2---:R-:W-:-:S05]  /*1cfd0*/  IADD3 R2, -R7, R8, RZ ;  /* 0x0000000807027210 */ /* 0x004fca0007ffe1ff */
[----:B------:R1:W-:Y:S02]  /*1cfe0*/  STL [R1+0x28], R2 ;  /* 0x0000280201007387 */ /* 0x0003e40000100800 */
.L_x_677:
[----:B------:R-:W-:Y:S01]  /*1cff0*/  ULDC.64 UR4, c[0x0][0xa20] ;  /* 0x0002880000047ab9 */ /* 0x000fe20000000a00 */
[C---:B-1----:R-:W-:Y:S01]  /*1d000*/  LOP3.LUT R2, R18.reuse, 0xff000000, RZ, 0xc0, !PT ;  /* 0xff00000012027812 */ /* 0x042fe200078ec0ff */
[----:B------:R-:W-:Y:S01]  /*1d010*/  IMAD.MOV.U32 R31, RZ, RZ, R30 ;  /* 0x000000ffff1f7224 */ /* 0x000fe200078e001e */
[----:B------:R-:W-:Y:S02]  /*1d020*/  ISETP.NE.U32.AND P0, PT, RZ, UR4, PT ;  /* 0x00000004ff007c0c */ /* 0x000fe4000bf05070 */
[----:B------:R-:W-:Y:S02]  /*1d030*/  SHF.R.U32.HI R3, RZ, 0x8, R2 ;  /* 0x00000008ff037819 */ /* 0x000fe40000011602 */
[----:B------:R-:W-:Y:S02]  /*1d040*/  ISETP.NE.AND.EX P0, PT, RZ, UR5, PT, P0 ;  /* 0x00000005ff007c0c */ /* 0x000fe4000bf05300 */
[C---:B0-----:R-:W-:Y:S02]  /*1d050*/  LOP3.LUT R8, R18.reuse, 0xff0000, RZ, 0xc0, !PT ;  /* 0x00ff000012087812 */ /* 0x041fe400078ec0ff */
[----:B------:R-:W-:-:S02]  /*1d060*/  LOP3.LUT R18, R18, 0xffff, RZ, 0xc0, !PT ;  /* 0x0000ffff12127812 */ /* 0x000fc400078ec0ff */
[----:B------:R-:W-:-:S07]  /*1d070*/  LEA.HI R8, R8, R3, RZ, 0x10 ;  /* 0x0000000308087211 */ /* 0x000fce00078f80ff */
[----:B------:R-:W-:Y:S05]  /*1d080*/  @!P0 BRA `(.L_x_678) ;  /* 0x0000000000108947 */ /* 0x000fea0003800000 */
[----:B------:R-:W-:-:S04]  /*1d090*/  IADD3 R2, P0, R23, UR4, RZ ;  /* 0x0000000417027c10 */ /* 0x000fc8000ff1e0ff */
[----:B------:R-:W-:-:S05]  /*1d0a0*/  IADD3.X R3, R24, UR5, RZ, P0, !PT ;  /* 0x0000000518037c10 */ /* 0x000fca00087fe4ff */
[----:B------:R0:W5:Y:S01]  /*1d0b0*/  LDG.E R9, desc[UR48][R2.64] ;  /* 0x0000003002097981 */ /* 0x000162000c1e1900 */
[----:B------:R-:W-:Y:S05]  /*1d0c0*/  BRA `(.L_x_679) ;  /* 0x0000000000247947 */ /* 0x000fea0003800000 */
.L_x_678:
[----:B------:R-:W-:Y:S02]  /*1d0d0*/  ULDC.64 UR4, c[0x0][0xa08] ;  /* 0x0002820000047ab9 */ /* 0x000fe40000000a00 */
[----:B------:R-:W-:-:S04]  /*1d0e0*/  ISETP.NE.U32.AND P0, PT, RZ, UR4, PT ;  /* 0x00000004ff007c0c */ /* 0x000fc8000bf05070 */
[----:B------:R-:W-:-:S13]  /*1d0f0*/  ISETP.NE.AND.EX P0, PT, RZ, UR5, PT, P0 ;  /* 0x00000005ff007c0c */ /* 0x000fda000bf05300 */
[----:B------:R-:W-:Y:S05]  /*1d100*/  @!P0 BRA `(.L_x_679) ;  /* 0x0000000000148947 */ /* 0x000fea0003800000 */
[----:B------:R-:W0:Y:S02]  /*1d110*/  LDC.64 R2, c[0x0][0xa08] ;  /* 0x00028200ff027b82 */ /* 0x000e240000000a00 */
[----:B0-----:R-:W-:-:S05]  /*1d120*/  IMAD.WIDE R2, R31, 0x4, R2 ;  /* 0x000000041f027825 */ /* 0x001fca00078e0202 */
[----:B------:R-:W2:Y:S04]  /*1d130*/  LDG.E R9, desc[UR48][R2.64] ;  /* 0x0000003002097981 */ /* 0x000ea8000c1e1900 */
[----:B------:R-:W2:Y:S02]  /*1d140*/  LDG.E R2, desc[UR48][R2.64+0x4] ;  /* 0x0000043002027981 */ /* 0x000ea4000c1e1900 */
[----:B--2---:R-:W-:-:S07]  /*1d150*/  IMAD.IADD R9, R2, 0x1, -R9 ;  /* 0x0000000102097824 */ /* 0x004fce00078e0a09 */
.L_x_679:
[----:B0-----:R-:W2:Y:S04]  /*1d160*/  @P2 LDG.E R2, desc[UR48][R4.64] ;  /* 0x0000003004022981 */ /* 0x001ea8000c1e1900 */
[----:B------:R0:W2:Y:S01]  /*1d170*/  @P2 LDG.E R3, desc[UR48][R4.64+0x4] ;  /* 0x0000043004032981 */ /* 0x0000a2000c1e1900 */
[----:B-----5:R-:W-:Y:S01]  /*1d180*/  IMAD.IADD R9, R9, 0x1, -R10 ;  /* 0x0000000109097824 */ /* 0x020fe200078e0a0a */
[----:B------:R-:W-:Y:S01]  /*1d190*/  BSSY B0, `(.L_x_680) ;  /* 0x000002a000007945 */ /* 0x000fe20003800000 */
[----:B------:R-:W-:Y:S02]  /*1d1a0*/  LOP3.LUT R7, R8, 0xff, RZ, 0xc0, !PT ;  /* 0x000000ff08077812 */ /* 0x000fe400078ec0ff */
[----:B0-----:R-:W-:Y:S01]  /*1d1b0*/  SHF.R.U32.HI R5, RZ, 0x10, R8 ;  /* 0x00000010ff057819 */ /* 0x001fe20000011608 */
[----:B--2---:R-:W-:-:S04]  /*1d1c0*/  @P2 IMAD.IADD R6, R3, 0x1, -R2 ;  /* 0x0000000103062824 */ /* 0x004fc800078e0a02 */
[----:B------:R-:W-:-:S04]  /*1d1d0*/  IMAD.IADD R3, R9, 0x1, R6 ;  /* 0x0000000109037824 */ /* 0x000fc800078e0206 */
[C---:B------:R-:W-:Y:S01]  /*1d1e0*/  VIADD R2, R3.reuse, 0x5f ;  /* 0x0000005f03027836 */ /* 0x040fe20000000000 */
[----:B------:R-:W-:Y:S01]  /*1d1f0*/  ISETP.GE.AND P1, PT, R3, 0x1, PT ;  /* 0x000000010300780c */ /* 0x000fe20003f26270 */
[----:B------:R0:W-:Y:S02]  /*1d200*/  STL [R1+0x4], R3 ;  /* 0x0000040301007387 */ /* 0x0001e40000100800 */
[----:B------:R-:W-:-:S05]  /*1d210*/  IMAD.HI R4, R2, 0x2aaaaaab, RZ ;  /* 0x2aaaaaab02047827 */ /* 0x000fca00078e02ff */
[----:B------:R-:W-:Y:S01]  /*1d220*/  SHF.R.U32.HI R2, RZ, 0x1f, R4 ;  /* 0x0000001fff027819 */ /* 0x000fe20000011604 */
[----:B0-----:R-:W-:-:S03]  /*1d230*/  IMAD.MOV.U32 R3, RZ, RZ, RZ ;  /* 0x000000ffff037224 */ /* 0x001fc600078e00ff */
[----:B------:R-:W-:Y:S01]  /*1d240*/  LEA.HI.SX32 R4, R4, R2, 0x1c ;  /* 0x0000000204047211 */ /* 0x000fe200078fe2ff */
[----:B------:R-:W-:Y:S06]  /*1d250*/  @!P1 BRA `(.L_x_681) ;  /* 0x0000000000749947 */ /* 0x000fec0003800000 */
[----:B------:R-:W-:Y:S01]  /*1d260*/  ISETP.NE.AND P0, PT, R5, RZ, PT ;  /* 0x000000ff0500720c */ /* 0x000fe20003f05270 */
[----:B------:R-:W-:-:S03]  /*1d270*/  ULDC UR4, c[0x0][0x9f0] ;  /* 0x00027c0000047ab9 */ /* 0x000fc60000000800 */
[----:B------:R-:W-:-:S04]  /*1d280*/  SEL R8, R5, UR4, P0 ;  /* 0x0000000405087c07 */ /* 0x000fc80008000000 */
[----:B------:R-:W-:Y:S02]  /*1d290*/  IABS R10, R8 ;  /* 0x00000008000a7213 */ /* 0x000fe40000000000 */
[----:B------:R-:W-:Y:S02]  /*1d2a0*/  IADD3 R11, R8, -0x1, R4 ;  /* 0xffffffff080b7810 */ /* 0x000fe40007ffe004 */
[----:B------:R-:W0:Y:S08]  /*1d2b0*/  I2F.RP R2, R10 ;  /* 0x0000000a00027306 */ /* 0x000e300000209400 */
[----:B0-----:R-:W0:Y:S02]  /*1d2c0*/  MUFU.RCP R2, R2 ;  /* 0x0000000200027308 */ /* 0x001e240000001000 */
[----:B0-----:R-:W-:-:S06]  /*1d2d0*/  VIADD R2, R2, 0xffffffe ;  /* 0x0ffffffe02027836 */ /* 0x001fcc0000000000 */
[----:B------:R0:W1:Y:S02]  /*1d2e0*/  F2I.FTZ.U32.TRUNC.NTZ R3, R2 ;  /* 0x0000000200037305 */ /* 0x000064000021f000 */
[----:B0-----:R-:W-:-:S04]  /*1d2f0*/  LOP3.LUT R2, R11, R8, RZ, 0x3c, !PT ;  /* 0x000000080b027212 */ /* 0x001fc800078e3cff */
[----:B------:R-:W-:Y:S01]  /*1d300*/  ISETP.GE.AND P4, PT, R2, RZ, PT ;  /* 0x000000ff0200720c */ /* 0x000fe20003f86270 */
[----:B-1----:R-:W-:-:S04]  /*1d310*/  IMAD.MOV R2, RZ, RZ, -R3 ;  /* 0x000000ffff027224 */ /* 0x002fc800078e0a03 */
[----:B------:R-:W-:Y:S02]  /*1d320*/  IMAD R12, R2, R10, RZ ;  /* 0x0000000a020c7224 */ /* 0x000fe400078e02ff */
[----:B------:R-:W-:-:S04]  /*1d330*/  IMAD.MOV.U32 R2, RZ, RZ, RZ ;  /* 0x000000ffff027224 */ /* 0x000fc800078e00ff */
[----:B------:R-:W-:Y:S01]  /*1d340*/  IMAD.HI.U32 R2, R3, R12, R2 ;  /* 0x0000000c03027227 */ /* 0x000fe200078e0002 */
[----:B------:R-:W-:Y:S02]  /*1d350*/  IABS R3, R11 ;  /* 0x0000000b00037213 */ /* 0x000fe40000000000 */
[----:B------:R-:W-:-:S03]  /*1d360*/  IABS R11, R8 ;  /* 0x00000008000b7213 */ /* 0x000fc60000000000 */
[----:B------:R-:W-:-:S04]  /*1d370*/  IMAD.HI.U32 R2, R2, R3, RZ ;  /* 0x0000000302027227 */ /* 0x000fc800078e00ff */
[----:B------:R-:W-:-:S04]  /*1d380*/  IMAD.MOV R11, RZ, RZ, -R11 ;  /* 0x000000ffff0b7224 */ /* 0x000fc800078e0a0b */
[----:B------:R-:W-:-:S05]  /*1d390*/  IMAD R3, R2, R11, R3 ;  /* 0x0000000b02037224 */ /* 0x000fca00078e0203 */
[----:B------:R-:W-:-:S13]  /*1d3a0*/  ISETP.GT.U32.AND P3, PT, R10, R3, PT ;  /* 0x000000030a00720c */ /* 0x000fda0003f64070 */
[----:B------:R-:W-:Y:S02]  /*1d3b0*/  @!P3 IMAD.IADD R3, R3, 0x1, -R10 ;  /* 0x000000010303b824 */ /* 0x000fe400078e0a0a */
[----:B------:R-:W-:Y:S01]  /*1d3c0*/  @!P3 VIADD R2, R2, 0x1 ;  /* 0x000000010202b836 */ /* 0x000fe20000000000 */
[----:B------:R-:W-:Y:S02]  /*1d3d0*/  ISETP.NE.AND P3, PT, R8, RZ, PT ;  /* 0x000000ff0800720c */ /* 0x000fe40003f65270 */
[----:B------:R-:W-:-:S13]  /*1d3e0*/  ISETP.GE.U32.AND P0, PT, R3, R10, PT ;  /* 0x0000000a0300720c */ /* 0x000fda0003f06070 */
[----:B------:R-:W-:-:S04]  /*1d3f0*/  @P0 VIADD R2, R2, 0x1 ;  /* 0x0000000102020836 */ /* 0x000fc80000000000 */
[----:B------:R-:W-:Y:S01]  /*1d400*/  @!P4 IMAD.MOV R2, RZ, RZ, -R2 ;  /* 0x000000ffff02c224 */ /* 0x000fe200078e0a02 */
[----:B------:R-:W-:-:S05]  /*1d410*/  @!P3 LOP3.LUT R2, RZ, R8, RZ, 0x33, !PT ;  /* 0x00000008ff02b212 */ /* 0x000fca00078e33ff */
[----:B------:R-:W-:-:S07]  /*1d420*/  IMAD.MOV.U32 R3, RZ, RZ, R2 ;  /* 0x000000ffff037224 */ /* 0x000fce00078e0002 */
.L_x_681:
[----:B------:R-:W-:Y:S05]  /*1d430*/  BSYNC B0 ;  /* 0x0000000000007941 */ /* 0x000fea0003800000 */
.L_x_680:
[-C--:B------:R-:W-:Y:S01]  /*1d440*/  IMAD R2, R7, R3.reuse, RZ ;  /* 0x0000000307027224 */ /* 0x080fe200078e02ff */
[----:B------:R-:W-:Y:S04]  /*1d450*/  BSSY B0, `(.L_x_682) ;  /* 0x0000151000007945 */ /* 0x000fe80003800000 */
[C---:B------:R-:W-:Y:S01]  /*1d460*/  VIADDMNMX R3, R2.reuse, R3, R4, PT ;  /* 0x0000000302037246 */ /* 0x040fe20003800104 */
[----:B------:R-:W-:-:S04]  /*1d470*/  IMAD R2, R2, 0x60, -R9 ;  /* 0x0000006002027824 */ /* 0x000fc800078e0a09 */
[----:B------:R-:W-:Y:S01]  /*1d480*/  IMAD R3, R3, 0x60, -R9 ;  /* 0x0000006003037824 */ /* 0x000fe200078e0a09 */
[----:B------:R-:W-:-:S04]  /*1d490*/  VIMNMX R2, RZ, R2, !PT ;  /* 0x00000002ff027248 */ /* 0x000fc80007fe0100 */
[----:B------:R-:W-:-:S04]  /*1d4a0*/  VIMNMX R3, R3, R6, PT ;  /* 0x0000000603037248 */ /* 0x000fc80003fe0100 */
[----:B------:R-:W-:-:S13]  /*1d4b0*/  ISETP.GT.AND P0, PT, R3, R2, PT ;  /* 0x000000020300720c */ /* 0x000fda0003f04270 */
[----:B------:R-:W-:Y:S01]  /*1d4c0*/  @P0 IADD3 R8, R3, 0x5f, RZ ;  /* 0x0000005f03080810 */ /* 0x000fe20007ffe0ff */
[----:B------:R-:W-:-:S04]  /*1d4d0*/  IMAD.WIDE.U32 R2, R2, -0x55555555, RZ ;  /* 0xaaaaaaab02027825 */ /* 0x000fc800078e00ff */
[----:B------:R-:W-:Y:S01]  /*1d4e0*/  @P0 IMAD.HI R8, R8, 0x2aaaaaab, RZ ;  /* 0x2aaaaaab08080827 */ /* 0x000fe200078e02ff */
[----:B------:R-:W-:-:S04]  /*1d4f0*/  SHF.R.U32.HI R6, RZ, 0x6, R3 ;  /* 0x00000006ff067819 */ /* 0x000fc80000011603 */
[----:B------:R-:W-:Y:S01]  /*1d500*/  @P0 SHF.R.U32.HI R2, RZ, 0x1f, R8 ;  /* 0x0000001fff020819 */ /* 0x000fe20000011608 */
[----:B------:R-:W-:-:S03]  /*1d510*/  IMAD.MOV.U32 R3, RZ, RZ, R6 ;  /* 0x000000ffff037224 */ /* 0x000fc600078e0006 */
[----:B------:R-:W-:Y:S02]  /*1d520*/  @P0 LEA.HI.SX32 R3, R8, R2, 0x1c ;  /* 0x0000000208030211 */ /* 0x000fe400078fe2ff */
[----:B------:R-:W-:Y:S02]  /*1d530*/  PLOP3.LUT P0, PT, PT, PT, PT, 0x80, 0x0 ;  /* 0x000000000000781c */ /* 0x000fe40003f0f070 */
[----:B------:R-:W-:-:S13]  /*1d540*/  ISETP.GT.AND P3, PT, R3, R6, PT ;  /* 0x000000060300720c */ /* 0x000fda0003f64270 */
[----:B------:R-:W-:Y:S05]  /*1d550*/  @!P3 BRA `(.L_x_683) ;  /* 0x000000140000b947 */ /* 0x000fea0003800000 */
[----:B------:R-:W-:Y:S01]  /*1d560*/  UMOV UR4, 0xffffffff ;  /* 0xffffffff00047882 */ /* 0x000fe20000000000 */
[----:B------:R-:W-:Y:S02]  /*1d570*/  SEL R2, R31, RZ, !P2 ;  /* 0x000000ff1f027207 */ /* 0x000fe40005000000 */
[----:B------:R-:W-:Y:S05]  /*1d580*/  BRA.DIV UR4, `(.L_x_684) ;  /* 0x0000006a04c07947 */ /* 0x000fea000b800000 */
[----:B------:R-:W0:Y:S02]  /*1d590*/  S2R R8, SR_TID.X ;  /* 0x0000000000087919 */ /* 0x000e240000002100 */
[----:B0-----:R-:W-:-:S04]  /*1d5a0*/  SHF.R.U32.HI R8, RZ, 0x5, R8 ;  /* 0x00000005ff087819 */ /* 0x001fc80000011608 */
[----:B------:R-:W-:-:S05]  /*1d5b0*/  LOP3.LUT R8, R8, 0x3, RZ, 0xc0, !PT ;  /* 0x0000000308087812 */ /* 0x000fca00078ec0ff */
[----:B------:R0:W1:Y:S02]  /*1d5c0*/  SHFL.IDX PT, R14, R8, RZ, 0x1f ;  /* 0x00001fff080e7589 */ /* 0x00006400000e0000 */
.L_x_837:
[----:B-1----:R-:W-:Y:S02]  /*1d5d0*/  ISETP.NE.AND P0, PT, R14, RZ, PT ;  /* 0x000000ff0e00720c */ /* 0x002fe40003f05270 */
[----:B------:R-:W-:-:S11]  /*1d5e0*/  PLOP3.LUT P6, PT, PT, PT, PT, 0x8, 0x0 ;  /* 0x000000000000781c */ /* 0x000fd60003fce170 */
[----:B------:R-:W-:Y:S05]  /*1d5f0*/  @P0 BRA `(.L_x_685) ;  /* 0x00000000000c0947 */ /* 0x000fea0003800000 */
[----:B------:R-:W-:-:S03]  /*1d600*/  UMOV UR4, 0xffffffff ;  /* 0xffffffff00047882 */ /* 0x000fc60000000000 */
[----:B------:R-:W-:Y:S05]  /*1d610*/  BRA.DIV UR4, `(.L_x_686) ;  /* 0x0000006a04d07947 */ /* 0x000fea000b800000 */
[----:B------:R-:W-:-:S13]  /*1d620*/  ELECT P6, URZ, PT ;  /* 0x00000000003f782f */ /* 0x000fda00038c0000 */
.L_x_685:
[----:B0-----:R-:W2:Y:S01]  /*1d630*/  LDL R8, [R1+0x2c] ;  /* 0x00002c0001087983 */ /* 0x001ea20000100800 */
[----:B------:R-:W-:Y:S01]  /*1d640*/  BSSY B1, `(.L_x_687) ;  /* 0x0000008000017945 */ /* 0x000fe20003800000 */
[----:B--2---:R-:W-:-:S05]  /*1d650*/  VIADD R8, R8, 0x1 ;  /* 0x0000000108087836 */ /* 0x004fca0000000000 */
[----:B------:R-:W-:-:S04]  /*1d660*/  LEA.HI R9, R8, R8, RZ, 0x1 ;  /* 0x0000000808097211 */ /* 0x000fc800078f08ff */
[----:B------:R-:W-:-:S05]  /*1d670*/  LOP3.LUT R9, R9, 0xfffffffe, RZ, 0xc0, !PT ;  /* 0xfffffffe09097812 */ /* 0x000fca00078ec0ff */
[----:B------:R-:W-:-:S05]  /*1d680*/  IMAD.IADD R8, R8, 0x1, -R9 ;  /* 0x0000000108087824 */ /* 0x000fca00078e0a09 */
[----:B------:R-:W-:-:S04]  /*1d690*/  SHF.L.U32 R8, R8, 0x1f, RZ ;  /* 0x0000001f08087819 */ /* 0x000fc800000006ff */
[----:B------:R-:W0:Y:S02]  /*1d6a0*/  SYNCS.PHASECHK.TRANS64.TRYWAIT P0, [R22+URZ+0x30820], R8 ;  /* 0x03082008160075a7 */ /* 0x000e24000800017f */
[----:B0-----:R-:W-:Y:S05]  /*1d6b0*/  @!P0 BRA `(.L_x_688) ;  /* 0x0000006800c88947 */ /* 0x001fea0003800000 */
.L_x_840:
[----:B------:R-:W-:Y:S05]  /*1d6c0*/  BSYNC B1 ;  /* 0x0000000000017941 */ /* 0x000fea0003800000 */
.L_x_687:
[----:B------:R-:W-:Y:S04]  /*1d6d0*/  BSSY B1, `(.L_x_689) ;  /* 0x000008b000017945 */ /* 0x000fe80003800000 */
[----:B------:R-:W-:Y:S05]  /*1d6e0*/  @!P6 BRA `(.L_x_690) ;  /* 0x000000080024e947 */ /* 0x000fea0003800000 */
[----:B------:R-:W-:Y:S01]  /*1d6f0*/  IMAD R12, R27, 0x8, R22 ;  /* 0x000000081b0c7824 */ /* 0x000fe200078e0216 */
[----:B------:R-:W-:Y:S01]  /*1d700*/  SHF.L.U32 R11, R29, 0x1f, RZ ;  /* 0x0000001f1d0b7819 */ /* 0x000fe200000006ff */
[----:B------:R-:W1:Y:S01]  /*1d710*/  S2R R9, SR_TID.X ;  /* 0x0000000000097919 */ /* 0x000e620000002100 */
[----:B------:R-:W-:Y:S02]  /*1d720*/  BSSY B2, `(.L_x_691) ;  /* 0x0000005000027945 */ /* 0x000fe40003800000 */
[----:B------:R-:W2:Y:S01]  /*1d730*/  SYNCS.PHASECHK.TRANS64.TRYWAIT P0, [R12+URZ+0x308a0], R11 ;  /* 0x0308a00b0c0075a7 */ /* 0x000ea2000800017f */
[----:B-1----:R-:W-:-:S04]  /*1d740*/  LOP3.LUT R9, R9, 0x7f, RZ, 0xc0, !PT ;  /* 0x0000007f09097812 */ /* 0x002fc800078ec0ff */
[----:B------:R-:W-:Y:S01]  /*1d750*/  ISETP.NE.AND P2, PT, R9, RZ, PT ;  /* 0x000000ff0900720c */ /* 0x000fe20003f45270 */
[----:B--2---:R-:W-:-:S12]  /*1d760*/  @!P0 BRA `(.L_x_692) ;  /* 0x0000006800b08947 */ /* 0x004fd80003800000 */
.L_x_841:
[----:B------:R-:W-:Y:S05]  /*1d770*/  BSYNC B2 ;  /* 0x0000000000027941 */ /* 0x000fea0003800000 */
.L_x_691:
[----:B------:R-:W-:Y:S04]  /*1d780*/  BSSY B2, `(.L_x_693) ;  /* 0x0000009000027945 */ /* 0x000fe80003800000 */
[----:B------:R-:W-:Y:S05]  /*1d790*/  @P2 BRA `(.L_x_694) ;  /* 0x00000000001c2947 */ /* 0x000fea0003800000 */
[----:B------:R-:W2:Y:S01]  /*1d7a0*/  S2R R9, SR_TID.X ;  /* 0x0000000000097919 */ /* 0x000ea20000002100 */
[----:B0-----:R-:W-:-:S04]  /*1d7b0*/  IMAD.MOV.U32 R8, RZ, RZ, 0x9000 ;  /* 0x00009000ff087424 */ /* 0x001fc800078e00ff */
[----:B------:R3:W-:Y:S01]  /*1d7c0*/  SYNCS.ARRIVE.TRANS64 RZ, [R12+URZ+0x30890], R8 ;  /* 0x030890080cff79a7 */ /* 0x0007e2000800003f */
[----:B--2---:R-:W-:-:S04]  /*1d7d0*/  LOP3.LUT R9, R9, 0x1f, RZ, 0xc0, !PT ;  /* 0x0000001f09097812 */ /* 0x004fc800078ec0ff */
[----:B------:R-:W-:-:S13]  /*1d7e0*/  ISETP.NE.AND P0, PT, R9, RZ, PT ;  /* 0x000000ff0900720c */ /* 0x000fda0003f05270 */
[----:B---3--:R-:W-:Y:S05]  /*1d7f0*/  @!P0 BRA `(.L_x_694) ;  /* 0x0000000000048947 */ /* 0x008fea0003800000 */
[----:B------:R-:W-:Y:S01]  /*1d800*/  BPT.TRAP 0x1 ;  /* 0x000000040000795c */ /* 0x000fe20000300000 */
.L_x_694:
[----:B------:R-:W-:Y:S05]  /*1d810*/  BSYNC B2 ;  /* 0x0000000000027941 */ /* 0x000fea0003800000 */
.L_x_693:
[----:B------:R-:W-:Y:S01]  /*1d820*/  IMAD.MOV.U32 R25, RZ, RZ, RZ ;  /* 0x000000ffff197224 */ /* 0x000fe200078e00ff */
[----:B------:R-:W-:Y:S01]  /*1d830*/  UIADD3 UR4, UP0, UR36, 0x570, URZ ;  /* 0x0000057024047890 */ /* 0x000fe2000ff1e03f */
[----:B------:R-:W-:Y:S01]  /*1d840*/  IMAD R9, R3, 0x60, R0 ;  /* 0x0000006003097824 */ /* 0x000fe200078e0200 */
[----:B------:R-:W-:Y:S01]  /*1d850*/  PLOP3.LUT P0, PT, PT, PT, PT, 0x80, 0x0 ;  /* 0x000000000000781c */ /* 0x000fe20003f0f070 */
[----:B------:R-:W-:Y:S01]  /*1d860*/  IMAD R10, R27, 0x9000, R22 ;  /* 0x000090001b0a7824 */ /* 0x000fe200078e0216 */
[----:B------:R-:W-:Y:S01]  /*1d870*/  R2UR UR10, R25 ;  /* 0x00000000190a72ca */ /* 0x000fe200000e0000 */
[----:B------:R-:W-:Y:S01]  /*1d880*/  VIADD R9, R9, 0xffffffa0 ;  /* 0xffffffa009097836 */ /* 0x000fe20000000000 */
[----:B------:R-:W-:Y:S01]  /*1d890*/  UIADD3.X UR5, URZ, UR37, URZ, UP0, !UPT ;  /* 0x000000253f057290 */ /* 0x000fe200087fe43f */
[----:B0-----:R-:W-:Y:S01]  /*1d8a0*/  VIADD R8, R12, 0x30890 ;  /* 0x000308900c087836 */ /* 0x001fe20000000000 */
[----:B------:R-:W-:Y:S01]  /*1d8b0*/  UMOV UR6, 0x0 ;  /* 0x0000000000067882 */ /* 0x000fe20000000000 */
[----:B------:R-:W-:Y:S01]  /*1d8c0*/  VIADD R13, R10, 0x1e400 ;  /* 0x0001e4000a0d7836 */ /* 0x000fe20000000000 */
[----:B------:R-:W-:-:S09]  /*1d8d0*/  UMOV UR7, 0x12f00000 ;  /* 0x12f0000000077882 */ /* 0x000fd20000000000 */
.L_x_695:
[----:B------:R-:W-:-:S13]  /*1d8e0*/  @P0 ELECT P3, URZ, PT ;  /* 0x00000000003f082f */ /* 0x000fda0003860000 */
[----:B------:R-:W-:Y:S02]  /*1d8f0*/  @P3 R2UR UR13, R2 ;  /* 0x00000000020d32ca */ /* 0x000fe400000e0000 */
[----:B------:R-:W-:Y:S02]  /*1d900*/  @P3 R2UR UR12, R18 ;  /* 0x00000000120c32ca */ /* 0x000fe400000e0000 */
[----:B------:R-:W-:Y:S02]  /*1d910*/  @P3 R2UR UR11, R9 ;  /* 0x00000000090b32ca */ /* 0x000fe400000e0000 */
[----:B------:R-:W-:Y:S02]  /*1d920*/  @P3 R2UR UR9, R8 ;  /* 0x00000000080932ca */ /* 0x000fe400000e0000 */
[----:B------:R-:W-:Y:S02]  /*1d930*/  @P3 R2UR UR8, R13 ;  /* 0x000000000d0832ca */ /* 0x000fe400000e0000 */
[----:B------:R-:W-:-:S02]  /*1d940*/  @P3 PLOP3.LUT P0, PT, P3, PT, PT, 0x8, 0x0 ;  /* 0x000000000000381c */ /* 0x000fc40001f0e170 */
[----:B------:R-:W-:-:S09]  /*1d950*/  PLOP3.LUT P3, PT, PT, PT, PT, 0x8, 0x0 ;  /* 0x000000000000781c */ /* 0x000fd20003f6e170 */
[----:B------:R0:W-:Y:S02]  /*1d960*/  UTMALDG.4D [UR8], [UR4], desc[UR6] ;  /* 0x00000608040075b4 */ /* 0x0001e40008019000 */
[----:B0-----:R-:W-:Y:S05]  /*1d970*/  @P0 BRA.U.ANY `(.L_x_695) ;  /* 0xfffffffd00d80947 */ /* 0x001fea000393ffff */
[----:B------:R-:W-:Y:S01]  /*1d980*/  IMAD.MOV.U32 R21, RZ, RZ, 0x40 ;  /* 0x00000040ff157424 */ /* 0x000fe200078e00ff */
[----:B------:R-:W-:Y:S01]  /*1d990*/  PLOP3.LUT P0, PT, PT, PT, PT, 0x80, 0x0 ;  /* 0x000000000000781c */ /* 0x000fe20003f0f070 */
[----:B------:R-:W-:Y:S01]  /*1d9a0*/  VIADD R13, R10, 0x21400 ;  /* 0x000214000a0d7836 */ /* 0x000fe20000000000 */
[----:B------:R-:W-:Y:S01]  /*1d9b0*/  UMOV UR6, 0x0 ;  /* 0x0000000000067882 */ /* 0x000fe20000000000 */
[----:B------:R-:W-:Y:S01]  /*1d9c0*/  UMOV UR7, 0x12f00000 ;  /* 0x12f0000000077882 */ /* 0x000fe20000000000 */
[----:B------:R-:W-:-:S15]  /*1d9d0*/  R2UR UR10, R21 ;  /* 0x00000000150a72ca */ /* 0x000fde00000e0000 */
.L_x_696:
        /* <DEDUP_REMOVED lines=16> */
.L_x_697:
        /* <DEDUP_REMOVED lines=10> */
[----:B------:R-:W0:Y:S01]  /*1db80*/  SYNCS.PHASECHK.TRANS64.TRYWAIT P0, [R12+URZ+0x308c0], R11 ;  /* 0x0308c00b0c0075a7 */ /* 0x000e22000800017f */
[----:B------:R-:W-:Y:S04]  /*1db90*/  BSSY B2, `(.L_x_698) ;  /* 0x0000002000027945 */ /* 0x000fe80003800000 */
[----:B0-----:R-:W-:Y:S05]  /*1dba0*/  @!P0 BRA `(.L_x_699) ;  /* 0x0000006400b48947 */ /* 0x001fea0003800000 */
.L_x_842:
[----:B------:R-:W-:Y:S05]  /*1dbb0*/  BSYNC B2 ;  /* 0x0000000000027941 */ /* 0x000fea0003800000 */
.L_x_698:
[----:B------:R-:W-:Y:S01]  /*1dbc0*/  BSSY B2, `(.L_x_700) ;  /* 0x000000b000027945 */ /* 0x000fe20003800000 */
[----:B------:R-:W-:Y:S02]  /*1dbd0*/  IMAD.MOV.U32 R14, RZ, RZ, 0x0 ;  /* 0x00000000ff0e7424 */ /* 0x000fe400078e00ff */
[----:B------:R-:W-:Y:S01]  /*1dbe0*/  IMAD.MOV.U32 R15, RZ, RZ, 0x12f00000 ;  /* 0x12f00000ff0f7424 */ /* 0x000fe200078e00ff */
[----:B------:R-:W-:Y:S06]  /*1dbf0*/  @P2 BRA `(.L_x_701) ;  /* 0x00000000001c2947 */ /* 0x000fec0003800000 */
[----:B------:R-:W2:Y:S01]  /*1dc00*/  S2R R8, SR_TID.X ;  /* 0x0000000000087919 */ /* 0x000ea20000002100 */
[----:B01----:R-:W-:-:S04]  /*1dc10*/  IMAD.MOV.U32 R11, RZ, RZ, 0x9000 ;  /* 0x00009000ff0b7424 */ /* 0x003fc800078e00ff */
[----:B------:R3:W-:Y:S01]  /*1dc20*/  SYNCS.ARRIVE.TRANS64 RZ, [R12+URZ+0x308b0], R11 ;  /* 0x0308b00b0cff79a7 */ /* 0x0007e2000800003f */
[----:B--2---:R-:W-:-:S04]  /*1dc30*/  LOP3.LUT R8, R8, 0x1f, RZ, 0xc0, !PT ;  /* 0x0000001f08087812 */ /* 0x004fc800078ec0ff */
[----:B------:R-:W-:-:S13]  /*1dc40*/  ISETP.NE.AND P0, PT, R8, RZ, PT ;  /* 0x000000ff0800720c */ /* 0x000fda0003f05270 */
[----:B---3--:R-:W-:Y:S05]  /*1dc50*/  @!P0 BRA `(.L_x_701) ;  /* 0x0000000000048947 */ /* 0x008fea0003800000 */
[----:B------:R-:W-:Y:S01]  /*1dc60*/  BPT.TRAP 0x1 ;  /* 0x000000040000795c */ /* 0x000fe20000300000 */
.L_x_701:
[----:B------:R-:W-:Y:S05]  /*1dc70*/  BSYNC B2 ;  /* 0x0000000000027941 */ /* 0x000fea0003800000 */
.L_x_700:
[----:B------:R-:W-:Y:S01]  /*1dc80*/  R2UR UR10, R25 ;  /* 0x00000000190a72ca */ /* 0x000fe200000e0000 */
[----:B------:R-:W-:Y:S01]  /*1dc90*/  UIADD3 UR4, UP0, UR36, 0x670, URZ ;  /* 0x0000067024047890 */ /* 0x000fe2000ff1e03f */
[----:B------:R-:W-:Y:S01]  /*1dca0*/  R2UR UR6, R14 ;  /* 0x000000000e0672ca */ /* 0x000fe200000e0000 */
[----:B------:R-:W-:Y:S01]  /*1dcb0*/  VIADD R8, R10, 0x400 ;  /* 0x000004000a087836 */ /* 0x000fe20000000000 */
[----:B------:R-:W-:Y:S01]  /*1dcc0*/  R2UR UR7, R15 ;  /* 0x000000000f0772ca */ /* 0x000fe200000e0000 */
[----:B------:R-:W-:Y:S01]  /*1dcd0*/  UIADD3.X UR5, URZ, UR37, URZ, UP0, !UPT ;  /* 0x000000253f057290 */ /* 0x000fe200087fe43f */
[----:B------:R-:W-:Y:S02]  /*1dce0*/  PLOP3.LUT P0, PT, PT, PT, PT, 0x80, 0x0 ;  /* 0x000000000000781c */ /* 0x000fe40003f0f070 */
[----:B01----:R-:W-:-:S11]  /*1dcf0*/  IADD3 R12, R12, 0x308b0, RZ ;  /* 0x000308b00c0c7810 */ /* 0x003fd60007ffe0ff */
.L_x_702:
        /* <DEDUP_REMOVED lines=10> */
[----:B------:R-:W-:Y:S01]  /*1dda0*/  R2UR UR10, R21 ;  /* 0x00000000150a72ca */ /* 0x000fe200000e0000 */
[----:B------:R-:W-:Y:S01]  /*1ddb0*/  VIADD R8, R10, 0x3400 ;  /* 0x000034000a087836 */ /* 0x000fe20000000000 */
[----:B------:R-:W-:Y:S02]  /*1ddc0*/  R2UR UR6, R14 ;  /* 0x000000000e0672ca */ /* 0x000fe400000e0000 */
[----:B------:R-:W-:Y:S02]  /*1ddd0*/  R2UR UR7, R15 ;  /* 0x000000000f0772ca */ /* 0x000fe400000e0000 */
[----:B------:R-:W-:-:S13]  /*1dde0*/  PLOP3.LUT P0, PT, PT, PT, PT, 0x80, 0x0 ;  /* 0x000000000000781c */ /* 0x000fda0003f0f070 */
.L_x_703:
        /* <DEDUP_REMOVED lines=15> */
.L_x_704:
        /* <DEDUP_REMOVED lines=9> */
[----:B-1----:R-:W-:Y:S05]  /*1df70*/  @P0 BRA.U.ANY `(.L_x_704) ;  /* 0xfffffffd00d80947 */ /* 0x002fea000393ffff */
.L_x_690:
[----:B------:R-:W-:Y:S05]  /*1df80*/  BSYNC B1 ;  /* 0x0000000000017941 */ /* 0x000fea0003800000 */
.L_x_689:
[----:B------:R-:W-:Y:S01]  /*1df90*/  VIADD R12, R3, 0xfffffffe ;  /* 0xfffffffe030c7836 */ /* 0x000fe20000000000 */
[----:B------:R-:W-:Y:S01]  /*1dfa0*/  PLOP3.LUT P0, PT, PT, PT, PT, 0x8, 0x0 ;  /* 0x000000000000781c */ /* 0x000fe20003f0e170 */
[----:B------:R-:W-:-:S03]  /*1dfb0*/  VIADD R27, R27, 0x1 ;  /* 0x000000011b1b7836 */ /* 0x000fc60000000000 */
[----:B------:R-:W-:Y:S02]  /*1dfc0*/  ISETP.GE.AND P3, PT, R12, R6, PT ;  /* 0x000000060c00720c */ /* 0x000fe40003f66270 */
[----:B------:R-:W-:-:S04]  /*1dfd0*/  ISETP.NE.AND P2, PT, R27, 0x2, PT ;  /* 0x000000021b00780c */ /* 0x000fc80003f45270 */
[----:B------:R-:W-:Y:S02]  /*1dfe0*/  SEL R3, RZ, 0x1, P2 ;  /* 0x00000001ff037807 */ /* 0x000fe40001000000 */
[----:B------:R-:W-:Y:S02]  /*1dff0*/  SEL R27, R27, RZ, P2 ;  /* 0x000000ff1b1b7207 */ /* 0x000fe40001000000 */
[----:B------:R-:W-:-:S03]  /*1e000*/  LOP3.LUT R29, R29, R3, RZ, 0x3c, !PT ;  /* 0x000000031d1d7212 */ /* 0x000fc600078e3cff */
[----:B------:R-:W-:Y:S05]  /*1e010*/  @!P3 BRA `(.L_x_683) ;  /* 0x000000080050b947 */ /* 0x000fea0003800000 */
.L_x_721:
[----:B------:R-:W-:Y:S05]  /*1e020*/  YIELD ;  /* 0x0000000000007946 */ /* 0x000fea0003800000 */
        /* <DEDUP_REMOVED lines=10> */
.L_x_843:
[----:B------:R-:W-:Y:S05]  /*1e0d0*/  BSYNC B2 ;  /* 0x0000000000027941 */ /* 0x000fea0003800000 */
.L_x_707:
[----:B------:R-:W-:Y:S04]  /*1e0e0*/  BSSY B2, `(.L_x_709) ;  /* 0x0000009000027945 */ /* 0x000fe80003800000 */
[----:B------:R-:W-:Y:S05]  /*1e0f0*/  @P3 BRA `(.L_x_710) ;  /* 0x00000000001c3947 */ /* 0x000fea0003800000 */
[----:B0-----:R-:W0:Y:S01]  /*1e100*/  S2R R8, SR_TID.X ;  /* 0x0000000000087919 */ /* 0x001e220000002100 */
[----:B------:R-:W-:-:S04]  /*1e110*/  IMAD.MOV.U32 R3, RZ, RZ, 0x9000 ;  /* 0x00009000ff037424 */ /* 0x000fc800078e00ff */
[----:B------:R2:W-:Y:S01]  /*1e120*/  SYNCS.ARRIVE.TRANS64 RZ, [R11+URZ+0x30890], R3 ;  /* 0x030890030bff79a7 */ /* 0x0005e2000800003f */
[----:B0-----:R-:W-:-:S04]  /*1e130*/  LOP3.LUT R8, R8, 0x1f, RZ, 0xc0, !PT ;  /* 0x0000001f08087812 */ /* 0x001fc800078ec0ff */
[----:B------:R-:W-:-:S13]  /*1e140*/  ISETP.NE.AND P2, PT, R8, RZ, PT ;  /* 0x000000ff0800720c */ /* 0x000fda0003f45270 */
[----:B--2---:R-:W-:Y:S05]  /*1e150*/  @!P2 BRA `(.L_x_710) ;  /* 0x000000000004a947 */ /* 0x004fea0003800000 */
[----:B------:R-:W-:Y:S01]  /*1e160*/  BPT.TRAP 0x1 ;  /* 0x000000040000795c */ /* 0x000fe20000300000 */
.L_x_710:
[----:B------:R-:W-:Y:S05]  /*1e170*/  BSYNC B2 ;  /* 0x0000000000027941 */ /* 0x000fea0003800000 */
.L_x_709:
[----:B------:R-:W-:Y:S01]  /*1e180*/  IMAD.MOV.U32 R20, RZ, RZ, RZ ;  /* 0x000000ffff147224 */ /* 0x000fe200078e00ff */
[----:B------:R-:W-:Y:S01]  /*1e190*/  UIADD3 UR4, UP0, UR36, 0x570, URZ ;  /* 0x0000057024047890 */ /* 0x000fe2000ff1e03f */
[----:B------:R-:W-:Y:S01]  /*1e1a0*/  IMAD R9, R27, 0x9000, R22 ;  /* 0x000090001b097824 */ /* 0x000fe200078e0216 */
[----:B------:R-:W-:Y:S01]  /*1e1b0*/  PLOP3.LUT P2, PT, PT, PT, PT, 0x80, 0x0 ;  /* 0x000000000000781c */ /* 0x000fe20003f4f070 */
[----:B0-----:R-:W-:Y:S01]  /*1e1c0*/  IMAD R8, R12, 0x60, R0 ;  /* 0x000000600c087824 */ /* 0x001fe200078e0200 */
[----:B------:R-:W-:Y:S01]  /*1e1d0*/  R2UR UR10, R20 ;  /* 0x00000000140a72ca */ /* 0x000fe200000e0000 */
[----:B------:R-:W-:Y:S01]  /*1e1e0*/  VIADD R3, R11, 0x30890 ;  /* 0x000308900b037836 */ /* 0x000fe20000000000 */
[----:B------:R-:W-:Y:S01]  /*1e1f0*/  UIADD3.X UR5, URZ, UR37, URZ, UP0, !UPT ;  /* 0x000000253f057290 */ /* 0x000fe200087fe43f */
[----:B------:R-:W-:Y:S01]  /*1e200*/  VIADD R13, R9, 0x1e400 ;  /* 0x0001e400090d7836 */ /* 0x000fe20000000000 */
[----:B------:R-:W-:Y:S01]  /*1e210*/  UMOV UR6, 0x0 ;  /* 0x0000000000067882 */ /* 0x000fe20000000000 */
[----:B------:R-:W-:-:S10]  /*1e220*/  UMOV UR7, 0x12f00000 ;  /* 0x12f0000000077882 */ /* 0x000fd40000000000 */
.L_x_711:
        /* <DEDUP_REMOVED lines=16> */
.L_x_712:
        /* <DEDUP_REMOVED lines=16> */
.L_x_713:
        /* <DEDUP_REMOVED lines=13> */
.L_x_844:
[----:B------:R-:W-:Y:S05]  /*1e500*/  BSYNC B2 ;  /* 0x0000000000027941 */ /* 0x000fea0003800000 */
.L_x_714:
[----:B------:R-:W-:Y:S01]  /*1e510*/  BSSY B2, `(.L_x_716) ;  /* 0x000000b000027945 */ /* 0x000fe20003800000 */
[----:B------:R-:W-:Y:S02]  /*1e520*/  IMAD.MOV.U32 R14, RZ, RZ, 0x0 ;  /* 0x00000000ff0e7424 */ /* 0x000fe400078e00ff */
[----:B------:R-:W-:Y:S01]  /*1e530*/  IMAD.MOV.U32 R15, RZ, RZ, 0x12f00000 ;  /* 0x12f00000ff0f7424 */ /* 0x000fe200078e00ff */
[----:B------:R-:W-:Y:S06]  /*1e540*/  @P3 BRA `(.L_x_717) ;  /* 0x00000000001c3947 */ /* 0x000fec0003800000 */
[----:B------:R-:W2:Y:S01]  /*1e550*/  S2R R13, SR_TID.X ;  /* 0x00000000000d7919 */ /* 0x000ea20000002100 */
[----:B------:R-:W-:-:S04]  /*1e560*/  MOV R3, 0x9000 ;  /* 0x0000900000037802 */ /* 0x000fc80000000f00 */
[----:B------:R3:W-:Y:S01]  /*1e570*/  SYNCS.ARRIVE.TRANS64 RZ, [R11+URZ+0x308b0], R3 ;  /* 0x0308b0030bff79a7 */ /* 0x0007e2000800003f */
[----:B--2---:R-:W-:-:S04]  /*1e580*/  LOP3.LUT R13, R13, 0x1f, RZ, 0xc0, !PT ;  /* 0x0000001f0d0d7812 */ /* 0x004fc800078ec0ff */
[----:B------:R-:W-:-:S13]  /*1e590*/  ISETP.NE.AND P2, PT, R13, RZ, PT ;  /* 0x000000ff0d00720c */ /* 0x000fda0003f45270 */
[----:B---3--:R-:W-:Y:S05]  /*1e5a0*/  @!P2 BRA `(.L_x_717) ;  /* 0x000000000004a947 */ /* 0x008fea0003800000 */
[----:B------:R-:W-:Y:S01]  /*1e5b0*/  BPT.TRAP 0x1 ;  /* 0x000000040000795c */ /* 0x000fe20000300000 */
.L_x_717:
[----:B------:R-:W-:Y:S05]  /*1e5c0*/  BSYNC B2 ;  /* 0x0000000000027941 */ /* 0x000fea0003800000 */
.L_x_716:
[----:B------:R-:W-:Y:S01]  /*1e5d0*/  R2UR UR10, R20 ;  /* 0x00000000140a72ca */ /* 0x000fe200000e0000 */
[----:B------:R-:W-:Y:S01]  /*1e5e0*/  UIADD3 UR4, UP0, UR36, 0x670, URZ ;  /* 0x0000067024047890 */ /* 0x000fe2000ff1e03f */
[----:B------:R-:W-:Y:S01]  /*1e5f0*/  R2UR UR6, R14 ;  /* 0x000000000e0672ca */ /* 0x000fe200000e0000 */
[----:B01----:R-:W-:Y:S01]  /*1e600*/  VIADD R11, R11, 0x308b0 ;  /* 0x000308b00b0b7836 */ /* 0x003fe20000000000 */
[----:B------:R-:W-:Y:S01]  /*1e610*/  R2UR UR7, R15 ;  /* 0x000000000f0772ca */ /* 0x000fe200000e0000 */
[----:B------:R-:W-:Y:S01]  /*1e620*/  VIADD R3, R9, 0x400 ;  /* 0x0000040009037836 */ /* 0x000fe20000000000 */
[----:B------:R-:W-:Y:S01]  /*1e630*/  PLOP3.LUT P2, PT, PT, PT, PT, 0x80, 0x0 ;  /* 0x000000000000781c */ /* 0x000fe20003f4f070 */
[----:B------:R-:W-:-:S12]  /*1e640*/  UIADD3.X UR5, URZ, UR37, URZ, UP0, !UPT ;  /* 0x000000253f057290 */ /* 0x000fd800087fe43f */
.L_x_718:
        /* <DEDUP_REMOVED lines=15> */
.L_x_719:
        /* <DEDUP_REMOVED lines=15> */
.L_x_720:
        /* <DEDUP_REMOVED lines=10> */
.L_x_706:
[----:B------:R-:W-:Y:S05]  /*1e8d0*/  BSYNC B1 ;  /* 0x0000000000017941 */ /* 0x000fea0003800000 */
.L_x_705:
[C---:B------:R-:W-:Y:S01]  /*1e8e0*/  ISETP.GT.AND P3, PT, R12.reuse, R6, PT ;  /* 0x000000060c00720c */ /* 0x040fe20003f64270 */
[----:B------:R-:W-:Y:S02]  /*1e8f0*/  VIADD R27, R27, 0x1 ;  /* 0x000000011b1b7836 */ /* 0x000fe40000000000 */
[----:B------:R-:W-:-:S03]  /*1e900*/  VIADD R12, R12, 0xffffffff ;  /* 0xffffffff0c0c7836 */ /* 0x000fc60000000000 */
[----:B------:R-:W-:-:S04]  /*1e910*/  ISETP.NE.AND P2, PT, R27, 0x2, PT ;  /* 0x000000021b00780c */ /* 0x000fc80003f45270 */
[----:B------:R-:W-:Y:S02]  /*1e920*/  SEL R3, RZ, 0x1, P2 ;  /* 0x00000001ff037807 */ /* 0x000fe40001000000 */
[----:B------:R-:W-:Y:S02]  /*1e930*/  SEL R27, R27, RZ, P2 ;  /* 0x000000ff1b1b7207 */ /* 0x000fe40001000000 */
[----:B------:R-:W-:Y:S01]  /*1e940*/  LOP3.LUT R29, R29, R3, RZ, 0x3c, !PT ;  /* 0x000000031d1d7212 */ /* 0x000fe200078e3cff */
[----:B------:R-:W-:Y:S06]  /*1e950*/  @P3 BRA `(.L_x_721) ;  /* 0xfffffff400b03947 */ /* 0x000fec000383ffff */
.L_x_683:
[----:B------:R-:W-:Y:S05]  /*1e960*/  BSYNC B0 ;  /* 0x0000000000007941 */ /* 0x000fea0003800000 */
.L_x_682:
[----:B------:R-:W-:Y:S05]  /*1e970*/  @!P0 WARPSYNC.ALL ;  /* 0x0000000000008948 */ /* 0x000fea0003800000 */
[----:B------:R-:W-:Y:S01]  /*1e980*/  @!P0 BAR.SYNC.DEFER_BLOCKING 0xc, 0x180 ;  /* 0x0306000000008b1d */ /* 0x000fe20000010000 */
[----:B------:R-:W-:-:S05]  /*1e990*/  IMAD.MOV.U32 R0, RZ, RZ, RZ ;  /* 0x000000ffff007224 */ /* 0x000fca00078e00ff */
[----:B------:R-:W-:Y:S04]  /*1e9a0*/  BSSY B0, `(.L_x_722) ;  /* 0x000001e000007945 */ /* 0x000fe80003800000 */
[----:B------:R-:W-:Y:S05]  /*1e9b0*/  @!P1 BRA `(.L_x_723) ;  /* 0x0000000000709947 */ /* 0x000fea0003800000 */
[----:B------:R-:W-:-:S13]  /*1e9c0*/  ISETP.NE.AND P0, PT, R5, RZ, PT ;  /* 0x000000ff0500720c */ /* 0x000fda0003f05270 */
[----:B------:R-:W1:Y:S02]  /*1e9d0*/  @!P0 LDC R5, c[0x0][0x9f0] ;  /* 0x00027c00ff058b82 */ /* 0x000e640000000800 */
[-C--:B-1----:R-:W-:Y:S02]  /*1e9e0*/  IABS R0, R5.reuse ;  /* 0x0000000500007213 */ /* 0x082fe40000000000 */
[----:B0-----:R-:W-:Y:S02]  /*1e9f0*/  IABS R8, R5 ;  /* 0x0000000500087213 */ /* 0x001fe40000000000 */
[----:B------:R-:W0:Y:S03]  /*1ea00*/  I2F.RP R9, R0 ;  /* 0x0000000000097306 */ /* 0x000e260000209400 */
[----:B------:R-:W-:-:S05]  /*1ea10*/  IMAD.MOV R8, RZ, RZ, -R8 ;  /* 0x000000ffff087224 */ /* 0x000fca00078e0a08 */
[----:B0-----:R-:W0:Y:S02]  /*1ea20*/  MUFU.RCP R9, R9 ;  /* 0x0000000900097308 */ /* 0x001e240000001000 */
[----:B0-----:R-:W-:-:S06]  /*1ea30*/  VIADD R10, R9, 0xffffffe ;  /* 0x0ffffffe090a7836 */ /* 0x001fcc0000000000 */
[----:B------:R-:W0:Y:S02]  /*1ea40*/  F2I.FTZ.U32.TRUNC.NTZ R3, R10 ;  /* 0x0000000a00037305 */ /* 0x000e24000021f000 */
[----:B0-----:R-:W-:-:S04]  /*1ea50*/  IMAD.MOV R2, RZ, RZ, -R3 ;  /* 0x000000ffff027224 */ /* 0x001fc800078e0a03 */
[----:B------:R-:W-:Y:S02]  /*1ea60*/  IMAD R6, R2, R0, RZ ;  /* 0x0000000002067224 */ /* 0x000fe400078e02ff */
[----:B------:R-:W-:-:S04]  /*1ea70*/  IMAD.MOV.U32 R2, RZ, RZ, RZ ;  /* 0x000000ffff027224 */ /* 0x000fc800078e00ff */
[----:B------:R-:W-:Y:S01]  /*1ea80*/  IMAD.HI.U32 R6, R3, R6, R2 ;  /* 0x0000000603067227 */ /* 0x000fe200078e0002 */
[----:B------:R-:W-:-:S04]  /*1ea90*/  IADD3 R3, R4, -0x1, R5 ;  /* 0xffffffff04037810 */ /* 0x000fc80007ffe005 */
[----:B------:R-:W-:Y:S02]  /*1eaa0*/  IABS R2, R3 ;  /* 0x0000000300027213 */ /* 0x000fe40000000000 */
[----:B------:R-:W-:-:S03]  /*1eab0*/  LOP3.LUT R3, R3, R5, RZ, 0x3c, !PT ;  /* 0x0000000503037212 */ /* 0x000fc600078e3cff */
[----:B------:R-:W-:Y:S01]  /*1eac0*/  IMAD.HI.U32 R6, R6, R2, RZ ;  /* 0x0000000206067227 */ /* 0x000fe200078e00ff */
[----:B------:R-:W-:-:S03]  /*1ead0*/  ISETP.GE.AND P2, PT, R3, RZ, PT ;  /* 0x000000ff0300720c */ /* 0x000fc60003f46270 */
        /* <DEDUP_REMOVED lines=10> */
.L_x_723:
[----:B------:R-:W-:Y:S05]  /*1eb80*/  BSYNC B0 ;  /* 0x0000000000007941 */ /* 0x000fea0003800000 */
.L_x_722:
[-C--:B------:R-:W-:Y:S01]  /*1eb90*/  IMAD R3, R7, R0.reuse, RZ ;  /* 0x0000000007037224 */ /* 0x080fe200078e02ff */
[----:B------:R-:W-:Y:S04]  /*1eba0*/  BSSY B7, `(.L_x_724) ;  /* 0x0000373000077945 */ /* 0x000fe80003800000 */
[----:B------:R-:W-:Y:S01]  /*1ebb0*/  VIADDMNMX R2, R3, R0, R4, PT ;  /* 0x0000000003027246 */ /* 0x000fe20003800104 */
[----:B------:R1:W-:Y:S03]  /*1ebc0*/  STL [R1+0x8], R3 ;  /* 0x0000080301007387 */ /* 0x0003e60000100800 */
[----:B------:R-:W-:Y:S01]  /*1ebd0*/  ISETP.GT.AND P0, PT, R2, R3, PT ;  /* 0x000000030200720c */ /* 0x000fe20003f04270 */
[----:B------:R1:W-:-:S12]  /*1ebe0*/  STL [R1+0x1c], R2 ;  /* 0x00001c0201007387 */ /* 0x0003d80000100800 */
[----:B-1----:R-:W-:Y:S05]  /*1ebf0*/  @P0 BRA `(.L_x_725) ;  /* 0x0000000000440947 */ /* 0x002fea0003800000 */
[----:B------:R-:W1:Y:S02]  /*1ec00*/  S2R R2, SR_TID.X ;  /* 0x0000000000027919 */ /* 0x000e640000002100 */
[----:B-1----:R-:W-:-:S04]  /*1ec10*/  LOP3.LUT R2, R2, 0x7f, RZ, 0xc0, !PT ;  /* 0x0000007f02027812 */ /* 0x002fc800078ec0ff */
[----:B------:R-:W-:-:S13]  /*1ec20*/  ISETP.NE.AND P0, PT, R2, RZ, PT ;  /* 0x000000ff0200720c */ /* 0x000fda0003f05270 */
[----:B------:R-:W-:Y:S05]  /*1ec30*/  @P0 BRA `(.L_x_726) ;  /* 0x0000003400a40947 */ /* 0x000fea0003800000 */
[----:B------:R-:W1:Y:S01]  /*1ec40*/  S2R R5, SR_LANEID ;  /* 0x0000000000057919 */ /* 0x000e620000000000 */
[----:B------:R-:W-:Y:S01]  /*1ec50*/  VOTEU.ANY UR4, UPT, PT ;  /* 0x0000000000047886 */ /* 0x000fe200038e0100 */
[----:B------:R-:W2:Y:S01]  /*1ec60*/  LDC.64 R2, c[0x0][0xc60] ;  /* 0x00031800ff027b82 */ /* 0x000ea20000000a00 */
[----:B------:R-:W1:Y:S02]  /*1ec70*/  FLO.U32 R0, UR4 ;  /* 0x0000000400007d00 */ /* 0x000e6400080e0000 */
[----:B-1----:R-:W-:-:S06]  /*1ec80*/  ISETP.EQ.U32.AND P0, PT, R0, R5, PT ;  /* 0x000000050000720c */ /* 0x002fcc0003f02070 */
[----:B------:R-:W2:Y:S07]  /*1ec90*/  POPC R5, UR4 ;  /* 0x0000000400057d09 */ /* 0x000eae0008000000 */
[----:B--2---:R-:W2:Y:S01]  /*1eca0*/  @P0 ATOMG.E.ADD.STRONG.GPU PT, R3, desc[UR48][R2.64], R5 ;  /* 0x00000005020309a8 */ /* 0x004ea200081ee1f0 */
[----:B------:R-:W1:Y:S02]  /*1ecb0*/  S2R R4, SR_LTMASK ;  /* 0x0000000000047919 */ /* 0x000e640000003900 */
[----:B-1----:R-:W-:-:S04]  /*1ecc0*/  LOP3.LUT R4, R4, UR4, RZ, 0xc0, !PT ;  /* 0x0000000404047c12 */ /* 0x002fc8000f8ec0ff */
[----:B------:R-:W1:Y:S01]  /*1ecd0*/  POPC R7, R4 ;  /* 0x0000000400077309 */ /* 0x000e620000000000 */
[----:B--2---:R-:W1:Y:S02]  /*1ece0*/  SHFL.IDX PT, R0, R3, R0, 0x1f ;  /* 0x00001f0003007589 */ /* 0x004e6400000e0000 */
[----:B-1----:R-:W-:Y:S01]  /*1ecf0*/  IADD3 R16, R0, UR38, R7 ;  /* 0x0000002600107c10 */ /* 0x002fe2000fffe007 */
[----:B------:R-:W-:Y:S06]  /*1ed00*/  BRA `(.L_x_726) ;  /* 0x0000003400707947 */ /* 0x000fec0003800000 */
.L_x_725:
[----:B------:R-:W-:Y:S01]  /*1ed10*/  IADD3 R0, R22, 0x1e400, RZ ;  /* 0x0001e40016007810 */ /* 0x000fe20007ffe0ff */
[----:B------:R-:W-:Y:S03]  /*1ed20*/  BSSY B6, `(.L_x_727) ;  /* 0x0000013000067945 */ /* 0x000fe60003800000 */
[----:B------:R-:W-:-:S13]  /*1ed30*/  LOP3.LUT P0, RZ, R0, 0x3ff, RZ, 0xc0, !PT ;  /* 0x000003ff00ff7812 */ /* 0x000fda000780c0ff */
[----:B------:R-:W-:Y:S05]  /*1ed40*/  @!P0 BRA `(.L_x_728) ;  /* 0x0000000000408947 */ /* 0x000fea0003800000 */
[----:B------:R-:W-:Y:S01]  /*1ed50*/  MOV R2, 0x0 ;  /* 0x0000000000027802 */ /* 0x000fe20000000f00 */
[----:B------:R-:W-:Y:S01]  /*1ed60*/  ULDC.64 UR6, c[0x4][0x88] ;  /* 0x0100220000067ab9 */ /* 0x000fe20000000a00 */
[----:B------:R-:W-:Y:S01]  /*1ed70*/  ULDC.64 UR8, c[0x4][0x90] ;  /* 0x0100240000087ab9 */ /* 0x000fe20000000a00 */
[----:B------:R-:W-:Y:S01]  /*1ed80*/  ULDC.64 UR4, c[0x4][0x8] ;  /* 0x0100020000047ab9 */ /* 0x000fe20000000a00 */
[----:B------:R-:W-:Y:S02]  /*1ed90*/  IMAD.U32 R4, RZ, RZ, UR6 ;  /* 0x00000006ff047e24 */ /* 0x000fe4000f8e00ff */
[----:B------:R-:W1:Y:S01]  /*1eda0*/  LDC.64 R2, c[0x4][R2] ;  /* 0x0100000002027b82 */ /* 0x000e620000000a00 */
[----:B------:R-:W-:Y:S02]  /*1edb0*/  IMAD.U32 R5, RZ, RZ, UR7 ;  /* 0x00000007ff057e24 */ /* 0x000fe4000f8e00ff */
[----:B------:R-:W-:Y:S02]  /*1edc0*/  IMAD.U32 R6, RZ, RZ, UR8 ;  /* 0x00000008ff067e24 */ /* 0x000fe4000f8e00ff */
[----:B------:R-:W-:-:S02]  /*1edd0*/  IMAD.U32 R7, RZ, RZ, UR9 ;  /* 0x00000009ff077e24 */ /* 0x000fc4000f8e00ff */
[----:B------:R-:W-:Y:S02]  /*1ede0*/  IMAD.U32 R10, RZ, RZ, UR4 ;  /* 0x00000004ff0a7e24 */ /* 0x000fe4000f8e00ff */
[----:B------:R-:W-:Y:S02]  /*1edf0*/  IMAD.U32 R11, RZ, RZ, UR5 ;  /* 0x00000005ff0b7e24 */ /* 0x000fe4000f8e00ff */
[----:B0-----:R-:W-:Y:S02]  /*1ee00*/  IMAD.MOV.U32 R8, RZ, RZ, 0x70 ;  /* 0x00000070ff087424 */ /* 0x001fe400078e00ff */
[----:B------:R-:W-:Y:S02]  /*1ee10*/  IMAD.MOV.U32 R12, RZ, RZ, 0x1 ;  /* 0x00000001ff0c7424 */ /* 0x000fe400078e00ff */
[----:B------:R-:W-:-:S07]  /*1ee20*/  IMAD.MOV.U32 R13, RZ, RZ, RZ ;  /* 0x000000ffff0d7224 */ /* 0x000fce00078e00ff */
[----:B------:R-:W-:-:S07]  /*1ee30*/  LEPC R20, `(.L_x_728) ;  /* 0x000000001014794e */ /* 0x000fce0000000000 */
[----:B-1----:R-:W-:Y:S05]  /*1ee40*/  CALL.ABS.NOINC R2 ;  /* 0x0000000002007343 */ /* 0x002fea0003c00000 */
.L_x_728:
[----:B------:R-:W-:Y:S05]  /*1ee50*/  BSYNC B6 ;  /* 0x0000000000067941 */ /* 0x000fea0003800000 */
.L_x_727:
        /* <DEDUP_REMOVED lines=8> */
[----:B------:R1:W2:Y:S01]  /*1eee0*/  LDC.64 R2, c[0x4][R25] ;  /* 0x0100000019027b82 */ /* 0x0002a20000000a00 */
[----:B------:R-:W-:Y:S01]  /*1eef0*/  IMAD.U32 R4, RZ, RZ, UR6 ;  /* 0x00000006ff047e24 */ /* 0x000fe2000f8e00ff */
[----:B0-----:R-:W-:Y:S01]  /*1ef00*/  MOV R8, 0x70 ;  /* 0x0000007000087802 */ /* 0x001fe20000000f00 */
[----:B------:R-:W-:Y:S02]  /*1ef10*/  IMAD.U32 R5, RZ, RZ, UR7 ;  /* 0x00000007ff057e24 */ /* 0x000fe4000f8e00ff */
[----:B------:R-:W-:Y:S02]  /*1ef20*/  IMAD.U32 R6, RZ, RZ, UR8 ;  /* 0x00000008ff067e24 */ /* 0x000fe4000f8e00ff */
[----:B------:R-:W-:-:S02]  /*1ef30*/  IMAD.U32 R7, RZ, RZ, UR9 ;  /* 0x00000009ff077e24 */ /* 0x000fc4000f8e00ff */
[----:B------:R-:W-:Y:S02]  /*1ef40*/  IMAD.U32 R10, RZ, RZ, UR4 ;  /* 0x00000004ff0a7e24 */ /* 0x000fe4000f8e00ff */
[----:B------:R-:W-:Y:S02]  /*1ef50*/  IMAD.U32 R11, RZ, RZ, UR5 ;  /* 0x00000005ff0b7e24 */ /* 0x000fe4000f8e00ff */
[----:B------:R-:W-:Y:S02]  /*1ef60*/  IMAD.MOV.U32 R12, RZ, RZ, 0x1 ;  /* 0x00000001ff0c7424 */ /* 0x000fe400078e00ff */
[----:B-1----:R-:W-:-:S07]  /*1ef70*/  IMAD.MOV.U32 R13, RZ, RZ, RZ ;  /* 0x000000ffff0d7224 */ /* 0x002fce00078e00ff */
[----:B------:R-:W-:-:S07]  /*1ef80*/  LEPC R20, `(.L_x_731) ;  /* 0x000000001014794e */ /* 0x000fce0000000000 */
[----:B--2---:R-:W-:Y:S05]  /*1ef90*/  CALL.ABS.NOINC R2 ;  /* 0x0000000002007343 */ /* 0x004fea0003c00000 */
.L_x_731:
[----:B------:R0:W1:Y:S01]  /*1efa0*/  LDC.64 R2, c[0x4][R25] ;  /* 0x0100000019027b82 */ /* 0x0000620000000a00 */
[----:B------:R-:W-:Y:S01]  /*1efb0*/  ULDC.64 UR4, c[0x4][0x88] ;  /* 0x0100220000047ab9 */ /* 0x000fe20000000a00 */
[----:B------:R-:W-:Y:S01]  /*1efc0*/  ULDC.64 UR6, c[0x4][0x90] ;  /* 0x0100240000067ab9 */ /* 0x000fe20000000a00 */
[----:B------:R-:W-:Y:S01]  /*1efd0*/  ULDC.64 UR8, c[0x4][0x18] ;  /* 0x0100060000087ab9 */ /* 0x000fe20000000a00 */
[----:B------:R-:W-:Y:S02]  /*1efe0*/  IMAD.U32 R4, RZ, RZ, UR4 ;  /* 0x00000004ff047e24 */ /* 0x000fe4000f8e00ff */
[----:B------:R-:W-:Y:S02]  /*1eff0*/  IMAD.U32 R5, RZ, RZ, UR5 ;  /* 0x00000005ff057e24 */ /* 0x000fe4000f8e00ff */
[----:B------:R-:W-:Y:S02]  /*1f000*/  IMAD.U32 R6, RZ, RZ, UR6 ;  /* 0x00000006ff067e24 */ /* 0x000fe4000f8e00ff */
[----:B------:R-:W-:-:S02]  /*1f010*/  IMAD.U32 R7, RZ, RZ, UR7 ;  /* 0x00000007ff077e24 */ /* 0x000fc4000f8e00ff */
[----:B------:R-:W-:Y:S02]  /*1f020*/  IMAD.U32 R10, RZ, RZ, UR8 ;  /* 0x00000008ff0a7e24 */ /* 0x000fe4000f8e00ff */
[----:B------:R-:W-:Y:S02]  /*1f030*/  IMAD.U32 R11, RZ, RZ, UR9 ;  /* 0x00000009ff0b7e24 */ /* 0x000fe4000f8e00ff */
[----:B------:R-:W-:Y:S02]  /*1f040*/  IMAD.MOV.U32 R8, RZ, RZ, 0x70 ;  /* 0x00000070ff087424 */ /* 0x000fe400078e00ff */
[----:B------:R-:W-:Y:S02]  /*1f050*/  IMAD.MOV.U32 R12, RZ, RZ, 0x1 ;  /* 0x00000001ff0c7424 */ /* 0x000fe400078e00ff */
[----:B0-----:R-:W-:-:S07]  /*1f060*/  IMAD.MOV.U32 R13, RZ, RZ, RZ ;  /* 0x000000ffff0d7224 */ /* 0x001fce00078e00ff */
[----:B------:R-:W-:-:S07]  /*1f070*/  LEPC R20, `(.L_x_730) ;  /* 0x000000001014794e */ /* 0x000fce0000000000 */
[----:B-1----:R-:W-:Y:S05]  /*1f080*/  CALL.ABS.NOINC R2 ;  /* 0x0000000002007343 */ /* 0x002fea0003c00000 */
.L_x_730:
[----:B------:R-:W-:Y:S05]  /*1f090*/  BSYNC B6 ;  /* 0x0000000000067941 */ /* 0x000fea0003800000 */
.L_x_729:
[----:B------:R-:W2:Y:S01]  /*1f0a0*/  LDL R25, [R1+0x1c] ;  /* 0x00001c0001197983 */ /* 0x000ea20000100800 */
[----:B------:R-:W-:Y:S01]  /*1f0b0*/  ULDC.64 UR4, c[0x0][0x9f8] ;  /* 0x00027e0000047ab9 */ /* 0x000fe20000000a00 */
[----:B------:R-:W1:Y:S02]  /*1f0c0*/  LDC R6, c[0x0][0x430] ;  /* 0x00010c00ff067b82 */ /* 0x000e640000000800 */
[----:B0-----:R-:W3:Y:S01]  /*1f0d0*/  LDL R8, [R1+0x4] ;  /* 0x0000040001087983 */ /* 0x001ee20000100800 */
[----:B------:R-:W-:-:S03]  /*1f0e0*/  ISETP.NE.U32.AND P0, PT, RZ, UR4, PT ;  /* 0x00000004ff007c0c */ /* 0x000fc6000bf05070 */
[----:B------:R-:W4:Y:S01]  /*1f0f0*/  LDL R4, [R1+0xc] ;  /* 0x00000c0001047983 */ /* 0x000f220000100800 */
[----:B------:R-:W-:-:S03]  /*1f100*/  ISETP.NE.AND.EX P0, PT, RZ, UR5, PT, P0 ;  /* 0x00000005ff007c0c */ /* 0x000fc6000bf05300 */
[----:B------:R-:W4:Y:S04]  /*1f110*/  LDL R21, [R1+0x3c] ;  /* 0x00003c0001157983 */ /* 0x000f280000100800 */
[----:B------:R-:W4:Y:S01]  /*1f120*/  LDL.LU R20, [R1] ;  /* 0x0000000001147983 */ /* 0x000f220000300800 */
[----:B------:R-:W0:Y:S05]  /*1f130*/  S2R R0, SR_TID.X ;  /* 0x0000000000007919 */ /* 0x000e2a0000002100 */
[----:B------:R-:W-:Y:S01]  /*1f140*/  @P0 IADD3 R2, P1, R23, UR4, RZ ;  /* 0x0000000417020c10 */ /* 0x000fe2000ff3e0ff */
[----:B------:R-:W-:-:S03]  /*1f150*/  ULDC UR4, c[0x0][0x2f4] ;  /* 0x0000bd0000047ab9 */ /* 0x000fc60000000800 */
[----:B------:R-:W-:-:S05]  /*1f160*/  @P0 IADD3.X R3, R24, UR5, RZ, P1, !PT ;  /* 0x0000000518030c10 */ /* 0x000fca0008ffe4ff */
[----:B------:R0:W4:Y:S01]  /*1f170*/  @P0 LDG.E R31, desc[UR48][R2.64] ;  /* 0x00000030021f0981 */ /* 0x000122000c1e1900 */
[----:B------:R-:W0:Y:S01]  /*1f180*/  S2R R7, SR_TID.X ;  /* 0x0000000000077919 */ /* 0x000e220000002100 */
[----:B-1----:R-:W-:-:S13]  /*1f190*/  ISETP.NE.AND P1, PT, R6, 0x1, PT ;  /* 0x000000010600780c */ /* 0x002fda0003f25270 */
[----:B------:R-:W1:Y:S01]  /*1f1a0*/  @P1 LDC R5, c[0x0][0x434] ;  /* 0x00010d00ff051b82 */ /* 0x000e620000000800 */
[----:B0-----:R-:W-:-:S04]  /*1f1b0*/  LOP3.LUT R0, R0, 0x7f, RZ, 0xc0, !PT ;  /* 0x0000007f00007812 */ /* 0x001fc800078ec0ff */
[----:B------:R-:W-:-:S03]  /*1f1c0*/  SHF.R.U32.HI R0, RZ, 0x3, R0 ;  /* 0x00000003ff007819 */ /* 0x000fc60000011600 */
[----:B------:R-:W0:Y:S01]  /*1f1d0*/  @P1 LDC R2, c[0x0][0x438] ;  /* 0x00010e00ff021b82 */ /* 0x000e220000000800 */
[----:B------:R-:W-:-:S05]  /*1f1e0*/  IMAD.SHL.U32 R7, R7, 0x10, RZ ;  /* 0x0000001007077824 */ /* 0x000fca00078e00ff */
[----:B------:R-:W-:Y:S02]  /*1f1f0*/  LOP3.LUT R7, R0, 0x70, R7, 0xf8, !PT ;  /* 0x0000007000077812 */ /* 0x000fe400078ef807 */
[----:B------:R-:W-:Y:S01]  /*1f200*/  ISETP.GE.AND P2, PT, R35, UR4, PT ;  /* 0x0000000423007c0c */ /* 0x000fe2000bf46270 */
[----:B------:R-:W-:Y:S01]  /*1f210*/  UMOV UR5, 0xffffffff ;  /* 0xffffffff00057882 */ /* 0x000fe20000000000 */
[----:B--2---:R-:W-:-:S04]  /*1f220*/  VIADD R25, R25, 0xffffffff ;  /* 0xffffffff19197836 */ /* 0x004fc80000000000 */
[----:B------:R-:W-:-:S05]  /*1f230*/  IMAD R0, R25, 0x60, R7 ;  /* 0x0000006019007824 */ /* 0x000fca00078e0207 */
[C---:B---3--:R-:W-:Y:S01]  /*1f240*/  ISETP.GE.AND P0, PT, R0.reuse, R8, PT ;  /* 0x000000080000720c */ /* 0x048fe20003f06270 */
[----:B----4-:R-:W-:-:S03]  /*1f250*/  IMAD.IADD R0, R0, 0x1, R4 ;  /* 0x0000000100007824 */ /* 0x010fc600078e0204 */
[----:B------:R-:W-:Y:S01]  /*1f260*/  ISETP.GT.U32.OR P0, PT, R7, 0x5f, P0 ;  /* 0x0000005f0700780c */ /* 0x000fe20000704470 */
[----:B-1----:R-:W-:-:S04]  /*1f270*/  @P1 IMAD.HI.U32 R3, R0, R5, RZ ;  /* 0x0000000500031227 */ /* 0x002fc800078e00ff */
[----:B------:R-:W-:Y:S01]  /*1f280*/  IMAD.MOV.U32 R4, RZ, RZ, R0 ;  /* 0x000000ffff047224 */ /* 0x000fe200078e0000 */
[----:B0-----:R-:W-:-:S07]  /*1f290*/  @P1 SHF.R.U32.HI R4, RZ, R2, R3 ;  /* 0x00000002ff041219 */ /* 0x001fce0000011603 */
[----:B------:R-:W0:Y:S01]  /*1f2a0*/  @!P0 LDC.64 R2, c[0x0][0x428] ;  /* 0x00010a00ff028b82 */ /* 0x000e220000000a00 */
[----:B------:R-:W-:Y:S01]  /*1f2b0*/  IMAD.MOV R5, RZ, RZ, -R4 ;  /* 0x000000ffff057224 */ /* 0x000fe200078e0a04 */
[----:B------:R-:W-:-:S03]  /*1f2c0*/  SHF.R.S32.HI R8, RZ, 0x1f, R31 ;  /* 0x0000001fff087819 */ /* 0x000fc6000001141f */
[----:B------:R-:W-:Y:S01]  /*1f2d0*/  IMAD R0, R6, R5, R0 ;  /* 0x0000000506007224 */ /* 0x000fe200078e0200 */
[--C-:B------:R-:W-:Y:S01]  /*1f2e0*/  @!P0 SHF.R.S32.HI R5, RZ, 0x1f, R4.reuse ;  /* 0x0000001fff058819 */ /* 0x100fe20000011404 */
[-C--:B0-----:R-:W-:Y:S02]  /*1f2f0*/  @!P0 IMAD R6, R8, R2.reuse, RZ ;  /* 0x0000000208068224 */ /* 0x081fe400078e02ff */
[----:B------:R-:W-:-:S04]  /*1f300*/  @!P0 IMAD.WIDE.U32 R4, R31, R2, R4 ;  /* 0x000000021f048225 */ /* 0x000fc800078e0004 */
[----:B------:R-:W-:Y:S02]  /*1f310*/  @!P0 IMAD R6, R31, R3, R6 ;  /* 0x000000031f068224 */ /* 0x000fe400078e0206 */
[----:B------:R-:W0:Y:S03]  /*1f320*/  @!P0 LDC.64 R2, c[0x0][0x418] ;  /* 0x00010600ff028b82 */ /* 0x000e260000000a00 */
[----:B------:R-:W-:Y:S02]  /*1f330*/  @!P0 IADD3 R6, R5, R6, RZ ;  /* 0x0000000605068210 */ /* 0x000fe40007ffe0ff */
[----:B------:R-:W-:Y:S02]  /*1f340*/  LOP3.LUT R20, R20, 0xfffffff7, RZ, 0xc0, !PT ;  /* 0xfffffff714147812 */ /* 0x000fe400078ec0ff */
[----:B0-----:R-:W-:-:S04]  /*1f350*/  @!P0 LEA R2, P1, R4, R2, 0x2 ;  /* 0x0000000204028211 */ /* 0x001fc800078210ff */
[----:B------:R-:W-:Y:S01]  /*1f360*/  @!P0 LEA.HI.X R3, R4, R3, R6, 0x2, P1 ;  /* 0x0000000304038211 */ /* 0x000fe200008f1406 */
[----:B------:R-:W-:Y:S01]  /*1f370*/  IMAD.MOV.U32 R4, RZ, RZ, RZ ;  /* 0x000000ffff047224 */ /* 0x000fe200078e00ff */
[----:B------:R-:W-:-:S05]  /*1f380*/  ISETP.GT.U32.AND P1, PT, R7, 0x5f, PT ;  /* 0x0000005f0700780c */ /* 0x000fca0003f24070 */
[----:B------:R0:W5:Y:S01]  /*1f390*/  @!P0 LDG.E R4, desc[UR48][R2.64] ;  /* 0x0000003002048981 */ /* 0x000162000c1e1900 */
[----:B------:R-:W-:-:S07]  /*1f3a0*/  ISETP.NE.AND P0, PT, R21, 0x3, PT ;  /* 0x000000031500780c */ /* 0x000fce0003f05270 */
[----:B------:R-:W-:Y:S02]  /*1f3b0*/  @P1 LOP3.LUT R20, R20, 0x8, RZ, 0xfc, !PT ;  /* 0x0000000814141812 */ /* 0x000fe400078efcff */
[----:B------:R-:W-:Y:S02]  /*1f3c0*/  ISETP.GE.AND P1, PT, R32, UR4, PT ;  /* 0x0000000420007c0c */ /* 0x000fe4000bf26270 */
[----:B------:R-:W-:-:S04]  /*1f3d0*/  LOP3.LUT R20, R20, 0xffffffef, RZ, 0xc0, !PT ;  /* 0xffffffef14147812 */ /* 0x000fc800078ec0ff */
[----:B------:R-:W-:-:S04]  /*1f3e0*/  @P0 LOP3.LUT R20, R20, 0x10, RZ, 0xfc, !PT ;  /* 0x0000001014140812 */ /* 0x000fc800078efcff */
[----:B------:R-:W-:-:S04]  /*1f3f0*/  LOP3.LUT R20, R20, 0xfffffffb, RZ, 0xc0, !PT ;  /* 0xfffffffb14147812 */ /* 0x000fc800078ec0ff */
[----:B------:R-:W-:Y:S02]  /*1f400*/  @P1 LOP3.LUT R20, R20, 0x4, RZ, 0xfc, !PT ;  /* 0x0000000414141812 */ /* 0x000fe400078efcff */
[----:B------:R-:W-:Y:S02]  /*1f410*/  ISETP.GE.AND P1, PT, R33, UR4, PT ;  /* 0x0000000421007c0c */ /* 0x000fe4000bf26270 */
[----:B------:R-:W-:-:S04]  /*1f420*/  LOP3.LUT R20, R20, 0xfffffffe, RZ, 0xc0, !PT ;  /* 0xfffffffe14147812 */ /* 0x000fc800078ec0ff */
[----:B------:R-:W-:-:S04]  /*1f430*/  LOP3.LUT R20, R20, 0xfffffffd, RZ, 0xc0, !PT ;  /* 0xfffffffd14147812 */ /* 0x000fc800078ec0ff */
[----:B------:R-:W-:-:S04]  /*1f440*/  @P2 LOP3.LUT R20, R20, 0x2, RZ, 0xfc, !PT ;  /* 0x0000000214142812 */ /* 0x000fc800078efcff */
[----:B------:R-:W-:Y:S01]  /*1f450*/  @P1 LOP3.LUT R20, R20, 0x1, RZ, 0xfc, !PT ;  /* 0x0000000114141812 */ /* 0x000fe200078efcff */
[----:B------:R0:W-:Y:S04]  /*1f460*/  STL [R1+0x10], R8 ;  /* 0x0000100801007387 */ /* 0x0001e80000100800 */
[----:B------:R0:W-:Y:S01]  /*1f470*/  STL [R1], R20 ;  /* 0x0000001401007387 */ /* 0x0001e20000100800 */
[----:B------:R-:W-:Y:S05]  /*1f480*/  BRA.DIV UR5, `(.L_x_732) ;  /* 0x0000004e05b87947 */ /* 0x000fea000b800000 */
.L_x_847:
[----:B------:R-:W-:Y:S05]  /*1f490*/  @!P0 BRA `(.L_x_733) ;  /* 0x0000000000048947 */ /* 0x000fea0003800000 */
[----:B------:R-:W-:Y:S01]  /*1f4a0*/  BPT.TRAP 0x1 ;  /* 0x000000040000795c */ /* 0x000fe20000300000 */
.L_x_733:
[----:B------:R-:W-:Y:S01]  /*1f4b0*/  SHF.R.S32.HI R5, RZ, 0x1f, R0 ;  /* 0x0000001fff057819 */ /* 0x000fe20000011400 */
[----:B------:R-:W-:Y:S01]  /*1f4c0*/  ULDC.64 UR4, c[0x0][0x328] ;  /* 0x0000ca0000047ab9 */ /* 0x000fe20000000a00 */
[----:B------:R-:W-:Y:S01]  /*1f4d0*/  ULDC.64 UR6, c[0x0][0x318] ;  /* 0x0000c60000067ab9 */ /* 0x000fe20000000a00 */
[----:B0-----:R-:W-:Y:S01]  /*1f4e0*/  IMAD.WIDE.U32 R2, R0, UR4, RZ ;  /* 0x0000000400027c25 */ /* 0x001fe2000f8e00ff */
[----:B------:R-:W-:Y:S03]  /*1f4f0*/  BSSY B0, `(.L_x_734) ;  /* 0x0000013000007945 */ /* 0x000fe60003800000 */
[----:B------:R-:W-:-:S04]  /*1f500*/  IMAD R6, R5, UR4, RZ ;  /* 0x0000000405067c24 */ /* 0x000fc8000f8e02ff */
[----:B------:R-:W-:Y:S01]  /*1f510*/  IMAD R6, R0, UR5, R6 ;  /* 0x0000000500067c24 */ /* 0x000fe2000f8e0206 */
        /* <DEDUP_REMOVED lines=16> */
.L_x_848:
[----:B------:R-:W-:Y:S05]  /*1f620*/  BSYNC B0 ;  /* 0x0000000000007941 */ /* 0x000fea0003800000 */
.L_x_734:
[----:B------:R-:W2:Y:S01]  /*1f630*/  LDL R3, [R1] ;  /* 0x0000000001037983 */ /* 0x000ea20000100800 */
[----:B------:R-:W-:Y:S01]  /*1f640*/  ULDC.64 UR4, c[0x0][0x300] ;  /* 0x0000c00000047ab9 */ /* 0x000fe20000000a00 */
[----:B------:R-:W-:Y:S02]  /*1f650*/  ULDC.64 UR6, c[0x0][0x2e8] ;  /* 0x0000ba0000067ab9 */ /* 0x000fe40000000a00 */
[----:B------:R-:W3:Y:S01]  /*1f660*/  LDL R9, [R1+0x4] ;  /* 0x0000040001097983 */ /* 0x000ee20000100800 */
[----:B------:R-:W-:Y:S01]  /*1f670*/  IMAD R5, R5, UR4, RZ ;  /* 0x0000000405057c24 */ /* 0x000fe2000f8e02ff */
[----:B------:R-:W1:Y:S03]  /*1f680*/  S2R R8, SR_TID.X ;  /* 0x0000000000087919 */ /* 0x000e660000002100 */
[----:B------:R-:W-:Y:S01]  /*1f690*/  IMAD R5, R0, UR5, R5 ;  /* 0x0000000500057c24 */ /* 0x000fe2000f8e0205 */
[----:B-1----:R-:W-:-:S04]  /*1f6a0*/  LOP3.LUT R8, R8, 0x7f, RZ, 0xc0, !PT ;  /* 0x0000007f08087812 */ /* 0x002fc800078ec0ff */
[----:B------:R-:W-:Y:S02]  /*1f6b0*/  SHF.R.U32.HI R8, RZ, 0x3, R8 ;  /* 0x00000003ff087819 */ /* 0x000fe40000011608 */
[C---:B--2---:R-:W-:Y:S02]  /*1f6c0*/  LOP3.LUT P4, RZ, R3.reuse, 0x4, RZ, 0xc0, !PT ;  /* 0x0000000403ff7812 */ /* 0x044fe4000788c0ff */
[C---:B------:R-:W-:Y:S02]  /*1f6d0*/  LOP3.LUT P3, RZ, R3.reuse, 0x2, RZ, 0xc0, !PT ;  /* 0x0000000203ff7812 */ /* 0x040fe4000786c0ff */
[----:B------:R-:W-:Y:S01]  /*1f6e0*/  LOP3.LUT P2, RZ, R3, 0x1, RZ, 0xc0, !PT ;  /* 0x0000000103ff7812 */ /* 0x000fe2000784c0ff */
[----:B0-----:R-:W-:Y:S01]  /*1f6f0*/  IMAD.WIDE.U32 R2, R0, UR4, RZ ;  /* 0x0000000400027c25 */ /* 0x001fe2000f8e00ff */
[----:B------:R-:W-:-:S03]  /*1f700*/  ULDC.64 UR4, c[0x0][0x310] ;  /* 0x0000c40000047ab9 */ /* 0x000fc60000000a00 */
[----:B------:R-:W-:Y:S02]  /*1f710*/  IMAD.IADD R3, R3, 0x1, R5 ;  /* 0x0000000103037824 */ /* 0x000fe400078e0205 */
[----:B------:R-:W-:Y:S02]  /*1f720*/  IMAD R6, R6, UR4, RZ ;  /* 0x0000000406067c24 */ /* 0x000fe4000f8e02ff */
[----:B------:R-:W-:-:S04]  /*1f730*/  IMAD.WIDE.U32 R2, R4, UR4, R2 ;  /* 0x0000000404027c25 */ /* 0x000fc8000f8e0002 */
[----:B------:R-:W-:Y:S01]  /*1f740*/  IMAD R6, R4, UR5, R6 ;  /* 0x0000000504067c24 */ /* 0x000fe2000f8e0206 */
[----:B------:R-:W-:Y:S01]  /*1f750*/  ULDC.64 UR4, c[0x0][0x308] ;  /* 0x0000c20000047ab9 */ /* 0x000fe20000000a00 */
[----:B------:R-:W-:Y:S02]  /*1f760*/  IMAD R5, R26, 0x4800, R36 ;  /* 0x000048001a057824 */ /* 0x000fe400078e0224 */
[----:B------:R-:W-:Y:S02]  /*1f770*/  IMAD.IADD R3, R3, 0x1, R6 ;  /* 0x0000000103037824 */ /* 0x000fe400078e0206 */
[----:B---3--:R-:W-:Y:S02]  /*1f780*/  IMAD R6, R25, -0x60, R9 ;  /* 0xffffffa019067824 */ /* 0x008fe400078e0209 */
[----:B------:R-:W-:Y:S01]  /*1f790*/  IMAD.WIDE.U32 R2, R18, UR4, R2 ;  /* 0x0000000412027c25 */ /* 0x000fe2000f8e0002 */
[----:B------:R-:W-:-:S03]  /*1f7a0*/  UMOV UR4, 0xffffffff ;  /* 0xffffffff00047882 */ /* 0x000fc60000000000 */
[----:B------:R-:W-:Y:S01]  /*1f7b0*/  IMAD R0, R18, UR5, R3 ;  /* 0x0000000512007c24 */ /* 0x000fe2000f8e0203 */
[----:B------:R-:W-:Y:S01]  /*1f7c0*/  LEA R4, P0, R2, UR6, 0x1 ;  /* 0x0000000602047c11 */ /* 0x000fe2000f8008ff */
[----:B------:R-:W-:-:S03]  /*1f7d0*/  IMAD.IADD R6, R6, 0x1, -R8 ;  /* 0x0000000106067824 */ /* 0x000fc600078e0a08 */
[----:B------:R-:W-:Y:S02]  /*1f7e0*/  LEA.HI.X R0, R2, UR7, R0, 0x1, P0 ;  /* 0x0000000702007c11 */ /* 0x000fe400080f0c00 */
[----:B------:R-:W-:Y:S01]  /*1f7f0*/  ISETP.GE.AND P0, PT, R6, 0x1, PT ;  /* 0x000000010600780c */ /* 0x000fe20003f06270 */
[----:B------:R-:W-:-:S12]  /*1f800*/  BRA.DIV UR4, `(.L_x_736) ;  /* 0x0000004e04207947 */ /* 0x000fd8000b800000 */
[----:B------:R-:W0:Y:S01]  /*1f810*/  SHFL.IDX PT, R3, R4, RZ, 0x181f ;  /* 0x00181fff04037589 */ /* 0x000e2200000e0000 */
[----:B------:R-:W-:-:S03]  /*1f820*/  @P0 IMAD R8, R5, 0x2, R22 ;  /* 0x0000000205080824 */ /* 0x000fc600078e0216 */
[----:B------:R-:W1:Y:S01]  /*1f830*/  SHFL.IDX PT, R2, R0, RZ, 0x181f ;  /* 0x00181fff00027589 */ /* 0x000e6200000e0000 */
[----:B0-----:R-:W-:-:S05]  /*1f840*/  @P0 LEA R3, P1, R32, R3, 0x1 ;  /* 0x0000000320030211 */ /* 0x001fca00078208ff */
[----:B-1----:R-:W-:Y:S01]  /*1f850*/  @P0 IMAD.X R2, RZ, RZ, R2, P1 ;  /* 0x000000ffff020224 */ /* 0x002fe200008e0602 */
[----:B------:R-:W-:-:S04]  /*1f860*/  ISETP.GE.AND P1, PT, R6, 0x11, PT ;  /* 0x000000110600780c */ /* 0x000fc80003f26270 */
        /* <DEDUP_REMOVED lines=56> */
.L_x_862:
        /* <DEDUP_REMOVED lines=12> */
.L_x_737:
[----:B------:R-:W-:Y:S02]  /*1fcb0*/  PLOP3.LUT P1, PT, P1, P0, PT, 0xa2, 0x0 ;  /* 0x000000000000781c */ /* 0x000fe40000f21472 */
[----:B------:R-:W-:-:S08]  /*1fcc0*/  @P0 R2UR P1, UR4, R7 ;  /* 0x00000000070402ca */ /* 0x000fd00000020000 */
[----:B------:R-:W-:-:S05]  /*1fcd0*/  @P0 PLOP3.LUT P0, PT, P1, PT, PT, 0x80, 0x0 ;  /* 0x000000000000081c */ /* 0x000fca0000f0f070 */
[----:B------:R-:W-:Y:S01]  /*1fce0*/  @!P1 SYNCS.ARRIVE.TRANS64.RED.A0T1 RZ, [UR4+0x30830], RZ ;  /* 0x030830ffffff99a7 */ /* 0x000fe20008200404 */
[----:B------:R-:W-:Y:S07]  /*1fcf0*/  @!P1 ARRIVES.LDGSTSBAR.64.TRANSCNT [UR4+0x30830] ;  /* 0x03083000ff0099b0 */ /* 0x000fee0008000a84 */
[----:B------:R-:W-:Y:S05]  /*1fd00*/  @P0 BRA.U.ANY `(.L_x_737) ;  /* 0xfffffffd00e80947 */ /* 0x000fea000393ffff */
[----:B------:R-:W-:Y:S01]  /*1fd10*/  NOP ;  /* 0x0000000000007918 */ /* 0x000fe20000000000 */
[----:B------:R-:W2:Y:S02]  /*1fd20*/  LDL R0, [R1+0x3c] ;  /* 0x00003c0001007983 */ /* 0x000ea40000100800 */
[----:B--2---:R-:W-:-:S13]  /*1fd30*/  ISETP.NE.AND P2, PT, R0, 0x3, PT ;  /* 0x000000030000780c */ /* 0x004fda0003f45270 */
[----:B------:R-:W-:Y:S05]  /*1fd40*/  @!P2 BRA `(.L_x_738) ;  /* 0x000000000004a947 */ /* 0x000fea0003800000 */
[----:B------:R-:W-:Y:S01]  /*1fd50*/  BPT.TRAP 0x1 ;  /* 0x000000040000795c */ /* 0x000fe20000300000 */
.L_x_738:
[----:B-1----:R1:W5:Y:S01]  /*1fd60*/  LDL.LU R3, [R1+0x20] ;  /* 0x0000200001037983 */ /* 0x0023620000300800 */
[----:B------:R1:W-:Y:S02]  /*1fd70*/  SYNCS.ARRIVE.TRANS64.A1T0 RZ, [R7+URZ+0x30830], RZ ;  /* 0x030830ff07ff79a7 */ /* 0x0003e4000810003f */
[----:B------:R-:W-:Y:S05]  /*1fd80*/  WARPSYNC.ALL ;  /* 0x0000000000007948 */ /* 0x000fea0003800000 */
[----:B------:R-:W-:Y:S01]  /*1fd90*/  ULDC.64 UR6, c[0x0][0xa00] ;  /* 0x0002800000067ab9 */ /* 0x000fe20000000a00 */
[----:B------:R-:W-:Y:S01]  /*1fda0*/  ULDC.64 UR4, c[0x0][0x298] ;  /* 0x0000a60000047ab9 */ /* 0x000fe20000000a00 */
[----:B------:R-:W-:Y:S01]  /*1fdb0*/  BAR.SYNC.DEFER_BLOCKING 0x8, 0x180 ;  /* 0x0206000000007b1d */ /* 0x000fe20000010000 */
[----:B------:R-:W-:Y:S01]  /*1fdc0*/  ISETP.NE.U32.AND P0, PT, RZ, UR6, PT ;  /* 0x00000006ff007c0c */ /* 0x000fe2000bf05070 */
[----:B0-----:R-:W-:Y:S01]  /*1fdd0*/  IMAD.WIDE.U32 R4, R34, UR4, RZ ;  /* 0x0000000422047c25 */ /* 0x001fe2000f8e00ff */
[----:B------:R-:W-:-:S02]  /*1fde0*/  SHF.R.S32.HI R0, RZ, 0x1f, R34 ;  /* 0x0000001fff007819 */ /* 0x000fc40000011422 */
[----:B------:R-:W-:Y:S01]  /*1fdf0*/  ISETP.NE.AND.EX P0, PT, RZ, UR7, PT, P0 ;  /* 0x00000007ff007c0c */ /* 0x000fe2000bf05300 */
[----:B------:R-:W-:Y:S01]  /*1fe00*/  VIADD R2, R22, 0x12400 ;  /* 0x0001240016027836 */ /* 0x000fe20000000000 */
[----:B------:R-:W-:Y:S01]  /*1fe10*/  BSSY B6, `(.L_x_739) ;  /* 0x000001a000067945 */ /* 0x000fe20003800000 */
[----:B------:R-:W-:Y:S01]  /*1fe20*/  IMAD R0, R0, UR4, RZ ;  /* 0x0000000400007c24 */ /* 0x000fe2000f8e02ff */
[----:B------:R-:W-:-:S03]  /*1fe30*/  SEL R30, R30, RZ, !P0 ;  /* 0x000000ff1e1e7207 */ /* 0x000fc60004000000 */
[----:B------:R-:W-:-:S04]  /*1fe40*/  IMAD R0, R34, UR5, R0 ;  /* 0x0000000522007c24 */ /* 0x000fc8000f8e0200 */
[----:B------:R-:W-:Y:S01]  /*1fe50*/  IMAD.IADD R34, R5, 0x1, R0 ;  /* 0x0000000105227824 */ /* 0x000fe200078e0200 */
[----:B-----5:R-:W-:Y:S02]  /*1fe60*/  SEL R3, R3, RZ, !P0 ;  /* 0x000000ff03037207 */ /* 0x020fe40004000000 */
[----:B------:R-:W-:-:S03]  /*1fe70*/  LOP3.LUT P0, RZ, R2, 0x3ff, RZ, 0xc0, !PT ;  /* 0x000003ff02ff7812 */ /* 0x000fc6000780c0ff */
[----:B------:R0:W-:Y:S04]  /*1fe80*/  STL [R1+0x30], R3 ;  /* 0x0000300301007387 */ /* 0x0001e80000100800 */
[----:B------:R0:W-:Y:S06]  /*1fe90*/  STL.64 [R1+0x20], R4 ;  /* 0x0000200401007387 */ /* 0x0001ec0000100a00 */
[----:B------:R-:W-:Y:S05]  /*1fea0*/  @!P0 BRA `(.L_x_740) ;  /* 0x0000000000408947 */ /* 0x000fea0003800000 */
[----:B------:R-:W-:Y:S01]  /*1feb0*/  MOV R2, 0x0 ;  /* 0x0000000000027802 */ /* 0x000fe20000000f00 */
[----:B------:R-:W-:Y:S01]  /*1fec0*/  ULDC.64 UR4, c[0x4][0x88] ;  /* 0x0100220000047ab9 */ /* 0x000fe20000000a00 */
[----:B------:R-:W-:Y:S01]  /*1fed0*/  ULDC.64 UR6, c[0x4][0x90] ;  /* 0x0100240000067ab9 */ /* 0x000fe20000000a00 */
[----:B------:R-:W-:Y:S01]  /*1fee0*/  ULDC.64 UR8, c[0x4][0x20] ;  /* 0x0100080000087ab9 */ /* 0x000fe20000000a00 */
[----:B0-----:R-:W-:Y:S02]  /*1fef0*/  IMAD.U32 R4, RZ, RZ, UR4 ;  /* 0x00000004ff047e24 */ /* 0x001fe4000f8e00ff */
[----:B------:R-:W0:Y:S01]  /*1ff00*/  LDC.64 R2, c[0x4][R2] ;  /* 0x0100000002027b82 */ /* 0x000e220000000a00 */
[----:B------:R-:W-:Y:S02]  /*1ff10*/  IMAD.U32 R5, RZ, RZ, UR5 ;  /* 0x00000005ff057e24 */ /* 0x000fe4000f8e00ff */
[----:B------:R-:W-:Y:S02]  /*1ff20*/  IMAD.U32 R6, RZ, RZ, UR6 ;  /* 0x00000006ff067e24 */ /* 0x000fe4000f8e00ff */
[----:B-1----:R-:W-:-:S02]  /*1ff30*/  IMAD.U32 R7, RZ, RZ, UR7 ;  /* 0x00000007ff077e24 */ /* 0x002fc4000f8e00ff */
[----:B------:R-:W-:Y:S02]  /*1ff40*/  IMAD.U32 R10, RZ, RZ, UR8 ;  /* 0x00000008ff0a7e24 */ /* 0x000fe4000f8e00ff */
[----:B------:R-:W-:Y:S02]  /*1ff50*/  IMAD.U32 R11, RZ, RZ, UR9 ;  /* 0x00000009ff0b7e24 */ /* 0x000fe4000f8e00ff */
[----:B------:R-:W-:Y:S02]  /*1ff60*/  IMAD.MOV.U32 R8, RZ, RZ, 0x70 ;  /* 0x00000070ff087424 */ /* 0x000fe400078e00ff */
[----:B------:R-:W-:Y:S02]  /*1ff70*/  IMAD.MOV.U32 R12, RZ, RZ, 0x1 ;  /* 0x00000001ff0c7424 */ /* 0x000fe400078e00ff */
[----:B------:R-:W-:-:S07]  /*1ff80*/  IMAD.MOV.U32 R13, RZ, RZ, RZ ;  /* 0x000000ffff0d7224 */ /* 0x000fce00078e00ff */
[----:B------:R-:W-:-:S07]  /*1ff90*/  LEPC R20, `(.L_x_740) ;  /* 0x000000001014794e */ /* 0x000fce0000000000 */
[----:B0-----:R-:W-:Y:S05]  /*1ffa0*/  CALL.ABS.NOINC R2 ;  /* 0x0000000002007343 */ /* 0x001fea0003c00000 */
.L_x_740:
[----:B------:R-:W-:Y:S05]  /*1ffb0*/  BSYNC B6 ;  /* 0x0000000000067941 */ /* 0x000fea0003800000 */
.L_x_739:
[----:B------:R-:W2:Y:S01]  /*1ffc0*/  LDL.LU R20, [R1+0x30] ;  /* 0x0000300001147983 */ /* 0x000ea20000300800 */
[----:B------:R-:W-:Y:S01]  /*1ffd0*/  ULDC.64 UR4, c[0x0][0x2d8] ;  /* 0x0000b60000047ab9 */ /* 0x000fe20000000a00 */
[----:B------:R-:W3:Y:S02]  /*1ffe0*/  LDC R8, c[0x0][0x448] ;  /* 0x00011200ff087b82 */ /* 0x000ee40000000800 */
[----:B0-----:R-:W4:Y:S04]  /*1fff0*/  LDL.LU.64 R2, [R1+0x20] ;  /* 0x0000200001027983 */ /* 0x001f280000300a00 */
[----:B------:R0:W5:Y:S01]  /*20000*/  LDL R10, [R1+0x28] ;  /* 0x00002800010a7983 */ /* 0x0001620000100800 */
[----:B---3--:R-:W-:Y:S02]  /*20010*/  ISETP.NE.AND P0, PT, R8, 0x1, PT ;  /* 0x000000010800780c */ /* 0x008fe40003f05270 */
[----:B------:R-:W-:Y:S01]  /*20020*/  SHF.L.U32 R4, R17, 0x7, RZ ;  /* 0x0000000711047819 */ /* 0x000fe200000006ff */
[----:B----4-:R-:W-:-:S02]  /*20030*/  IMAD.MOV.U32 R3, RZ, RZ, R34 ;  /* 0x000000ffff037224 */ /* 0x010fc400078e0022 */
[----:B------:R-:W-:-:S04]  /*20040*/  IMAD.WIDE.U32 R2, R18, UR4, R2 ;  /* 0x0000000412027c25 */ /* 0x000fc8000f8e0002 */
[----:B------:R-:W-:Y:S01]  /*20050*/  IMAD R3, R18, UR5, R3 ;  /* 0x0000000512037c24 */ /* 0x000fe2000f8e0203 */
[----:B------:R-:W-:Y:S02]  /*20060*/  ULDC.64 UR4, c[0x0][0x2e0] ;  /* 0x0000b80000047ab9 */ /* 0x000fe40000000a00 */
[----:B--2---:R-:W-:Y:S02]  /*20070*/  IMAD R5, R20, UR4, RZ ;  /* 0x0000000414057c24 */ /* 0x004fe4000f8e02ff */
[----:B------:R-:W2:Y:S01]  /*20080*/  S2R R20, SR_TID.X ;  /* 0x0000000000147919 */ /* 0x000ea20000002100 */
[----:B------:R-:W-:-:S04]  /*20090*/  IMAD.WIDE.U32 R2, R30, UR4, R2 ;  /* 0x000000041e027c25 */ /* 0x000fc8000f8e0002 */
[----:B------:R-:W-:Y:S01]  /*200a0*/  IMAD R0, R30, UR5, R5 ;  /* 0x000000051e007c24 */ /* 0x000fe2000f8e0205 */
[----:B------:R-:W-:Y:S01]  /*200b0*/  ULDC.64 UR4, c[0x0][0x2d0] ;  /* 0x0000b40000047ab9 */ /* 0x000fe20000000a00 */
[----:B------:R-:W1:Y:S01]  /*200c0*/  @P0 LDC R5, c[0x0][0x44c] ;  /* 0x00011300ff050b82 */ /* 0x000e620000000800 */
[----:B--2---:R-:W-:-:S04]  /*200d0*/  LOP3.LUT R20, R20, 0x7f, RZ, 0xc0, !PT ;  /* 0x0000007f14147812 */ /* 0x004fc800078ec0ff */
[----:B------:R-:W-:Y:S02]  /*200e0*/  SHF.R.U32.HI R21, RZ, 0x3, R20 ;  /* 0x00000003ff157819 */ /* 0x000fe40000011614 */
[----:B------:R-:W2:Y:S01]  /*200f0*/  S2R R20, SR_TID.X ;  /* 0x0000000000147919 */ /* 0x000ea20000002100 */
[----:B------:R-:W-:Y:S02]  /*20100*/  IMAD.IADD R3, R3, 0x1, R0 ;  /* 0x0000000103037824 */ /* 0x000fe400078e0200 */
[----:B------:R-:W3:Y:S01]  /*20110*/  @P0 LDC R0, c[0x0][0x450] ;  /* 0x00011400ff000b82 */ /* 0x000ee20000000800 */
[----:B--2---:R-:W-:-:S05]  /*20120*/  IMAD.SHL.U32 R20, R20, 0x10, RZ ;  /* 0x0000001014147824 */ /* 0x004fca00078e00ff */
[----:B------:R-:W-:-:S04]  /*20130*/  LOP3.LUT R20, R21, 0x70, R20, 0xf8, !PT ;  /* 0x0000007015147812 */ /* 0x000fc800078ef814 */
[----:B------:R-:W-:-:S05]  /*20140*/  LOP3.LUT R6, R20, R4, RZ, 0xfc, !PT ;  /* 0x0000000414067212 */ /* 0x000fca00078efcff */
[----:B-1----:R-:W-:-:S04]  /*20150*/  @P0 IMAD.HI.U32 R7, R6, R5, RZ ;  /* 0x0000000506070227 */ /* 0x002fc800078e00ff */
[----:B------:R-:W-:Y:S01]  /*20160*/  IMAD.MOV.U32 R5, RZ, RZ, R6 ;  /* 0x000000ffff057224 */ /* 0x000fe200078e0006 */
[----:B---3--:R-:W-:Y:S01]  /*20170*/  @P0 SHF.R.U32.HI R5, RZ, R0, R7 ;  /* 0x00000000ff050219 */ /* 0x008fe20000011607 */
[----:B------:R-:W1:Y:S04]  /*20180*/  S2R R20, SR_TID.X ;  /* 0x0000000000147919 */ /* 0x000e680000002100 */
        /* <DEDUP_REMOVED lines=12> */
[----:B------:R-:W-:Y:S02]  /*20250*/  ULDC.64 UR4, c[0x0][0x280] ;  /* 0x0000a00000047ab9 */ /* 0x000fe40000000a00 */
[----:B------:R-:W-:Y:S01]  /*20260*/  LEA R0, P0, R2, UR4, 0x1 ;  /* 0x0000000402007c11 */ /* 0x000fe2000f8008ff */
[----:B------:R-:W-:Y:S01]  /*20270*/  IMAD.IADD R5, R3, 0x1, R5 ;  /* 0x0000000103057824 */ /* 0x000fe200078e0205 */
[----:B------:R-:W-:Y:S01]  /*20280*/  ULDC UR4, c[0x0][0x2b8] ;  /* 0x0000ae0000047ab9 */ /* 0x000fe20000000800 */
[----:B-1----:R-:W-:-:S03]  /*20290*/  LOP3.LUT R20, R20, 0x7f, RZ, 0xc0, !PT ;  /* 0x0000007f14147812 */ /* 0x002fc600078ec0ff */
[----:B------:R-:W-:Y:S01]  /*202a0*/  LEA.HI.X R5, R2, UR5, R5, 0x1, P0 ;  /* 0x0000000502057c11 */ /* 0x000fe200080f0c05 */
[----:B------:R-:W-:Y:S01]  /*202b0*/  UMOV UR5, 0xffffffff ;  /* 0xffffffff00057882 */ /* 0x000fe20000000000 */
[----:B------:R-:W-:Y:S02]  /*202c0*/  ISETP.GE.AND P3, PT, R32, UR4, PT ;  /* 0x0000000420007c0c */ /* 0x000fe4000bf66270 */
[----:B------:R-:W-:Y:S02]  /*202d0*/  ISETP.GE.AND P2, PT, R35, UR4, PT ;  /* 0x0000000423007c0c */ /* 0x000fe4000bf46270 */
[----:B------:R-:W-:Y:S02]  /*202e0*/  ISETP.GE.AND P0, PT, R33, UR4, PT ;  /* 0x0000000421007c0c */ /* 0x000fe4000bf06270 */
[----:B------:R-:W-:Y:S01]  /*202f0*/  SHF.R.U32.HI R9, RZ, 0x3, R20 ;  /* 0x00000003ff097819 */ /* 0x000fe20000011614 */
[----:B0-----:R-:W-:Y:S10]  /*20300*/  BRA.DIV UR5, `(.L_x_741) ;  /* 0x0000004a05887947 */ /* 0x001ff4000b800000 */
[----:B------:R-:W0:Y:S01]  /*20310*/  SHFL.IDX PT, R3, R0, RZ, 0x181f ;  /* 0x00181fff00037589 */ /* 0x000e2200000e0000 */
[----:B-----5:R-:W-:Y:S02]  /*20320*/  IMAD R6, R10, R8, RZ ;  /* 0x000000080a067224 */ /* 0x020fe400078e02ff */
[----:B------:R-:W-:Y:S01]  /*20330*/  IMAD.IADD R4, R9, 0x1, R4 ;  /* 0x0000000109047824 */ /* 0x000fe200078e0204 */
[----:B------:R-:W1:Y:S04]  /*20340*/  SHFL.IDX PT, R2, R5, RZ, 0x181f ;  /* 0x00181fff05027589 */ /* 0x000e6800000e0000 */
[----:B------:R-:W-:Y:S01]  /*20350*/  ISETP.GE.AND P1, PT, R4, R6, PT ;  /* 0x000000060400720c */ /* 0x000fe20003f26270 */
[----:B------:R-:W-:-:S12]  /*20360*/  SHFL.IDX PT, R14, R0, 0x7, 0x181f ;  /* 0x00f81f00000e7f89 */ /* 0x000fd800000e0000 */
[----:B0-----:R-:W-:-:S05]  /*20370*/  @!P1 LEA R7, P4, R32, R3, 0x1 ;  /* 0x0000000320079211 */ /* 0x001fca00078808ff */
[----:B-1----:R-:W-:Y:S02]  /*20380*/  @!P1 IMAD.X R3, RZ, RZ, R2, P4 ;  /* 0x000000ffff039224 */ /* 0x002fe400020e0602 */
[----:B------:R-:W-:Y:S02]  /*20390*/  @!P1 IMAD.MOV.U32 R2, RZ, RZ, R7 ;  /* 0x000000ffff029224 */ /* 0x000fe400078e0007 */
[----:B------:R-:W-:-:S03]  /*203a0*/  VIADD R7, R4, 0x10 ;  /* 0x0000001004077836 */ /* 0x000fc60000000000 */
[----:B------:R-:W-:Y:S04]  /*203b0*/  @!P1 LDGSTS.E.BYPASS.LTC128B.128 [R37+0x12400], desc[UR48][R2.64], !P3 ;  /* 0x1240000002259fae */ /* 0x000fe8000d901d70 */
[----:B------:R-:W-:Y:S04]  /*203c0*/  @!P1 LDGSTS.E.BYPASS.LTC128B.128 [R37+0x16400], desc[UR48][R2.64+0x80], !P2 ;  /* 0x1640008002259fae */ /* 0x000fe8000d101d70 */
[----:B------:R0:W-:Y:S01]  /*203d0*/  @!P1 LDGSTS.E.BYPASS.LTC128B.128 [R37+0x1a400], desc[UR48][R2.64+0x100], !P0 ;  /* 0x1a40010002259fae */ /* 0x0001e2000c101d70 */
[----:B------:R-:W-:-:S03]  /*203e0*/  ISETP.GE.AND P1, PT, R7, R6, PT ;  /* 0x000000060700720c */ /* 0x000fc60003f26270 */
[----:B0-----:R-:W0:Y:S04]  /*203f0*/  SHFL.IDX PT, R3, R0, 0x1, 0x181f ;  /* 0x00381f0000037f89 */ /* 0x001e2800000e0000 */
[----:B------:R-:W1:Y:S06]  /*20400*/  SHFL.IDX PT, R2, R5, 0x1, 0x181f ;  /* 0x00381f0005027f89 */ /* 0x000e6c00000e0000 */
[----:B0-----:R-:W-:-:S05]  /*20410*/  @!P1 LEA R7, P4, R32, R3, 0x1 ;  /* 0x0000000320079211 */ /* 0x001fca00078808ff */
[----:B-1----:R-:W-:Y:S02]  /*20420*/  @!P1 IMAD.X R8, RZ, RZ, R2, P4 ;  /* 0x000000ffff089224 */ /* 0x002fe400020e0602 */
[----:B------:R-:W-:Y:S02]  /*20430*/  @!P1 IMAD.MOV.U32 R2, RZ, RZ, R7 ;  /* 0x000000ffff029224 */ /* 0x000fe400078e0007 */
        /* <DEDUP_REMOVED lines=19> */
[----:B0-----:R-:W-:-:S04]  /*20570*/  @!P1 LEA R7, P4, R32, R3, 0x1 ;  /* 0x0000000320079211 */ /* 0x001fc800078808ff */
[----:B-1----:R-:W-:Y:S01]  /*20580*/  @!P1 IADD3.X R8, RZ, R2, RZ, P4, !PT ;  /* 0x00000002ff089210 */ /* 0x002fe200027fe4ff */
[----:B------:R-:W-:Y:S02]  /*20590*/  @!P1 IMAD.MOV.U32 R2, RZ, RZ, R7 ;  /* 0x000000ffff029224 */ /* 0x000fe400078e0007 */
[----:B------:R-:W-:Y:S02]  /*205a0*/  VIADD R7, R4, 0x40 ;  /* 0x0000004004077836 */ /* 0x000fe40000000000 */
[----:B------:R-:W-:-:S05]  /*205b0*/  @!P1 IMAD.MOV.U32 R3, RZ, RZ, R8 ;  /* 0x000000ffff039224 */ /* 0x000fca00078e0008 */
        /* <DEDUP_REMOVED lines=27> */
[----:B------:R-:W1:Y:S04]  /*20770*/  SHFL.IDX PT, R2, R5, 0x6, 0x181f ;  /* 0x00d81f0005027f89 */ /* 0x000e6800000e0000 */
[----:B------:R-:W2:Y:S02]  /*20780*/  SHFL.IDX PT, R5, R5, 0x7, 0x181f ;  /* 0x00f81f0005057f89 */ /* 0x000ea400000e0000 */
[----:B0-----:R-:W-:-:S05]  /*20790*/  @!P1 LEA R7, P4, R32, R3, 0x1 ;  /* 0x0000000320079211 */ /* 0x001fca00078808ff */
[----:B-1----:R-:W-:Y:S02]  /*207a0*/  @!P1 IMAD.X R8, RZ, RZ, R2, P4 ;  /* 0x000000ffff089224 */ /* 0x002fe400020e0602 */
[----:B------:R-:W-:Y:S02]  /*207b0*/  @!P1 IMAD.MOV.U32 R2, RZ, RZ, R7 ;  /* 0x000000ffff029224 */ /* 0x000fe400078e0007 */
[----:B------:R-:W-:-:S05]  /*207c0*/  @!P1 IMAD.MOV.U32 R3, RZ, RZ, R8 ;  /* 0x000000ffff039224 */ /* 0x000fca00078e0008 */
[----:B------:R0:W-:Y:S04]  /*207d0*/  @!P1 LDGSTS.E.BYPASS.LTC128B.128 [R37+0x15400], desc[UR48][R2.64], !P3 ;  /* 0x1540000002259fae */ /* 0x0001e8000d901d70 */
[----:B------:R0:W-:Y:S04]  /*207e0*/  @!P1 LDGSTS.E.BYPASS.LTC128B.128 [R37+0x19400], desc[UR48][R2.64+0x80], !P2 ;  /* 0x1940008002259fae */ /* 0x0001e8000d101d70 */
[----:B--2---:R0:W-:Y:S02]  /*207f0*/  @!P1 LDGSTS.E.BYPASS.LTC128B.128 [R37+0x1d400], desc[UR48][R2.64+0x100], !P0 ;  /* 0x1d40010002259fae */ /* 0x0041e4000c101d70 */
.L_x_879:
[----:B0-----:R-:W-:Y:S01]  /*20800*/  VIADD R3, R4, 0x70 ;  /* 0x0000007004037836 */ /* 0x001fe20000000000 */
[----:B------:R-:W-:Y:S04]  /*20810*/  BSSY B0, `(.L_x_742) ;  /* 0x000000b000007945 */ /* 0x000fe80003800000 */
[----:B------:R-:W-:-:S13]  /*20820*/  ISETP.GE.AND P1, PT, R3, R6, PT ;  /* 0x000000060300720c */ /* 0x000fda0003f26270 */
[----:B------:R-:W-:Y:S05]  /*20830*/  @P1 BRA `(.L_x_743) ;  /* 0x0000000000201947 */ /* 0x000fea0003800000 */
[----:B------:R-:W-:-:S05]  /*20840*/  LEA R2, P1, R32, R14, 0x1 ;  /* 0x0000000e20027211 */ /* 0x000fca00078208ff */
[----:B------:R-:W-:-:S05]  /*20850*/  IMAD.X R3, RZ, RZ, R5, P1 ;  /* 0x000000ffff037224 */ /* 0x000fca00008e0605 */
[----:B------:R-:W-:Y:S01]  /*20860*/  @!PT LDS RZ, [RZ] ;  /* 0x00000000fffff984 */ /* 0x000fe20000000800 */
[----:B------:R-:W-:Y:S01]  /*20870*/  @!PT LDS RZ, [RZ] ;  /* 0x00000000fffff984 */ /* 0x000fe20000000800 */
[----:B------:R-:W-:Y:S01]  /*20880*/  @!PT LDS RZ, [RZ] ;  /* 0x00000000fffff984 */ /* 0x000fe20000000800 */
[----:B------:R0:W-:Y:S04]  /*20890*/  LDGSTS.E.BYPASS.LTC128B.128 [R37+0x15c00], desc[UR48][R2.64], !P3 ;  /* 0x15c0000002257fae */ /* 0x0001e8000d901d70 */
[----:B------:R0:W-:Y:S04]  /*208a0*/  LDGSTS.E.BYPASS.LTC128B.128 [R37+0x19c00], desc[UR48][R2.64+0x80], !P2 ;  /* 0x19c0008002257fae */ /* 0x0001e8000d101d70 */
[----:B------:R0:W-:Y:S02]  /*208b0*/  LDGSTS.E.BYPASS.LTC128B.128 [R37+0x1dc00], desc[UR48][R2.64+0x100], !P0 ;  /* 0x1dc0010002257fae */ /* 0x0001e4000c101d70 */
.L_x_743:
[----:B------:R-:W-:Y:S05]  /*208c0*/  BSYNC B0 ;  /* 0x0000000000007941 */ /* 0x000fea0003800000 */
.L_x_742:
[----:B------:R-:W-:Y:S01]  /*208d0*/  NOP ;  /* 0x0000000000007918 */ /* 0x000fe20000000000 */
[----:B------:R-:W-:-:S13]  /*208e0*/  PLOP3.LUT P0, PT, PT, PT, PT, 0x80, 0x0 ;  /* 0x000000000000781c */ /* 0x000fda0003f0f070 */
.L_x_744:
[----:B------:R-:W-:Y:S02]  /*208f0*/  PLOP3.LUT P1, PT, P1, P0, PT, 0xa2, 0x0 ;  /* 0x000000000000781c */ /* 0x000fe40000f21472 */
[----:B------:R-:W-:-:S08]  /*20900*/  @P0 R2UR P1, UR4, R22 ;  /* 0x00000000160402ca */ /* 0x000fd00000020000 */
[----:B------:R-:W-:-:S05]  /*20910*/  @P0 PLOP3.LUT P0, PT, P1, PT, PT, 0x80, 0x0 ;  /* 0x000000000000081c */ /* 0x000fca0000f0f070 */
[----:B------:R-:W-:Y:S01]  /*20920*/  @!P1 SYNCS.ARRIVE.TRANS64.RED.A0T1 RZ, [UR4+0x30800], RZ ;  /* 0x030800ffffff99a7 */ /* 0x000fe20008200404 */
[----:B------:R-:W-:Y:S07]  /*20930*/  @!P1 ARRIVES.LDGSTSBAR.64.TRANSCNT [UR4+0x30800] ;  /* 0x03080000ff0099b0 */ /* 0x000fee0008000a84 */
[----:B------:R-:W-:Y:S05]  /*20940*/  @P0 BRA.U.ANY `(.L_x_744) ;  /* 0xfffffffd00e80947 */ /* 0x000fea000393ffff */
[----:B0-----:R-:W2:Y:S02]  /*20950*/  LDL.LU R2, [R1+0x2c] ;  /* 0x00002c0001027983 */ /* 0x001ea40000300800 */
[----:B--2---:R-:W-:-:S04]  /*20960*/  IADD3 R2, R2, 0x1, RZ ;  /* 0x0000000102027810 */ /* 0x004fc80007ffe0ff */
[----:B------:R-:W-:Y:S01]  /*20970*/  LEA.HI R0, R2, R2, RZ, 0x1 ;  /* 0x0000000202007211 */ /* 0x000fe200078f08ff */
[----:B------:R0:W-:Y:S03]  /*20980*/  STL [R1+0x2c], R2 ;  /* 0x00002c0201007387 */ /* 0x0001e60000100800 */
[----:B------:R-:W-:-:S05]  /*20990*/  LOP3.LUT R0, R0, 0xfffffffe, RZ, 0xc0, !PT ;  /* 0xfffffffe00007812 */ /* 0x000fca00078ec0ff */
[----:B------:R-:W-:-:S05]  /*209a0*/  IMAD.IADD R0, R2, 0x1, -R0 ;  /* 0x0000000102007824 */ /* 0x000fca00078e0a00 */
[----:B------:R-:W-:Y:S01]  /*209b0*/  SHF.L.U32 R3, R0, 0x1f, RZ ;  /* 0x0000001f00037819 */ /* 0x000fe200000006ff */
[----:B------:R-:W-:Y:S01]  /*209c0*/  NOP ;  /* 0x0000000000007918 */ /* 0x000fe20000000000 */
[----:B0-----:R-:W2:Y:S01]  /*209d0*/  LDL.LU R2, [R1+0x1c] ;  /* 0x00001c0001027983 */ /* 0x001ea20000300800 */
[----:B------:R0:W-:Y:S01]  /*209e0*/  SYNCS.ARRIVE.TRANS64.A1T0 RZ, [R22+URZ+0x30800], RZ ;  /* 0x030800ff16ff79a7 */ /* 0x0001e2000810003f */
[----:B------:R-:W-:Y:S01]  /*209f0*/  BSSY B0, `(.L_x_745) ;  /* 0x0000004000007945 */ /* 0x000fe20003800000 */
[----:B------:R-:W1:Y:S01]  /*20a00*/  SYNCS.PHASECHK.TRANS64.TRYWAIT P0, [R22+URZ+0x30820], R3 ;  /* 0x03082003160075a7 */ /* 0x000e62000800017f */
[----:B--2---:R-:W-:Y:S02]  /*20a10*/  VIADD R6, R2, 0xfffffffe ;  /* 0xfffffffe02067836 */ /* 0x004fe40000000000 */
[----:B01----:R-:W-:Y:S05]  /*20a20*/  @!P0 BRA `(.L_x_746) ;  /* 0x0000004c00788947 */ /* 0x003fea0003800000 */
.L_x_880:
[----:B------:R-:W-:Y:S05]  /*20a30*/  BSYNC B0 ;  /* 0x0000000000007941 */ /* 0x000fea0003800000 */
.L_x_745:
[----:B------:R-:W2:Y:S01]  /*20a40*/  LDL R0, [R1+0x8] ;  /* 0x0000080001007983 */ /* 0x000ea20000100800 */
[----:B------:R-:W-:Y:S01]  /*20a50*/  BSSY B0, `(.L_x_747) ;  /* 0x000010a000007945 */ /* 0x000fe20003800000 */
[----:B--2---:R-:W-:-:S13]  /*20a60*/  ISETP.GE.AND P0, PT, R6, R0, PT ;  /* 0x000000000600720c */ /* 0x004fda0003f06270 */
[----:B------:R-:W-:Y:S05]  /*20a70*/  @!P0 BRA `(.L_x_748) ;  /* 0x00000010001c8947 */ /* 0x000fea0003800000 */
[----:B------:R-:W-:Y:S01]  /*20a80*/  ULDC UR4, c[0x0][0x2f4] ;  /* 0x0000bd0000047ab9 */ /* 0x000fe20000000800 */
[----:B------:R-:W-:Y:S01]  /*20a90*/  IMAD.MOV.U32 R10, RZ, RZ, R26 ;  /* 0x000000ffff0a7224 */ /* 0x000fe200078e001a */
[----:B------:R-:W-:Y:S01]  /*20aa0*/  ISETP.GE.AND P3, PT, R32, UR4, PT ;  /* 0x0000000420007c0c */ /* 0x000fe2000bf66270 */
[----:B------:R-:W-:Y:S01]  /*20ab0*/  IMAD.MOV.U32 R17, RZ, RZ, R28 ;  /* 0x000000ffff117224 */ /* 0x000fe200078e001c */
[----:B------:R-:W-:Y:S01]  /*20ac0*/  ISETP.GE.AND P2, PT, R35, UR4, PT ;  /* 0x0000000423007c0c */ /* 0x000fe2000bf46270 */
[----:B------:R-:W-:Y:S01]  /*20ad0*/  IMAD.MOV.U32 R30, RZ, RZ, R25 ;  /* 0x000000ffff1e7224 */ /* 0x000fe200078e0019 */
[----:B------:R-:W-:-:S13]  /*20ae0*/  ISETP.GE.AND P1, PT, R33, UR4, PT ;  /* 0x0000000421007c0c */ /* 0x000fda000bf26270 */
.L_x_761:
[----:B------:R-:W2:Y:S01]  /*20af0*/  LDL R2, [R1+0xc] ;  /* 0x00000c0001027983 */ /* 0x000ea20000100800 */
[----:B------:R-:W1:Y:S03]  /*20b00*/  LDC R9, c[0x0][0x430] ;  /* 0x00010c00ff097b82 */ /* 0x000e660000000800 */
[----:B------:R-:W3:Y:S04]  /*20b10*/  LDL R7, [R1+0x10] ;  /* 0x0000100001077983 */ /* 0x000ee80000100800 */
[----:B------:R-:W4:Y:S01]  /*20b20*/  LDL R8, [R1+0x3c] ;  /* 0x00003c0001087983 */ /* 0x000f220000100800 */
[----:B------:R-:W0:Y:S01]  /*20b30*/  S2R R0, SR_TID.X ;  /* 0x0000000000007919 */ /* 0x000e220000002100 */
[----:B------:R-:W0:Y:S01]  /*20b40*/  S2R R5, SR_TID.X ;  /* 0x0000000000057919 */ /* 0x000e220000002100 */
[----:B-1----:R-:W-:-:S13]  /*20b50*/  ISETP.NE.AND P0, PT, R9, 0x1, PT ;  /* 0x000000010900780c */ /* 0x002fda0003f05270 */
[----:B0-----:R-:W0:Y:S01]  /*20b60*/  @P0 LDC R3, c[0x0][0x434] ;  /* 0x00010d00ff030b82 */ /* 0x001e220000000800 */
[----:B------:R-:W-:-:S04]  /*20b70*/  LOP3.LUT R0, R0, 0x7f, RZ, 0xc0, !PT ;  /* 0x0000007f00007812 */ /* 0x000fc800078ec0ff */
[----:B------:R-:W-:Y:S01]  /*20b80*/  SHF.R.U32.HI R0, RZ, 0x3, R0 ;  /* 0x00000003ff007819 */ /* 0x000fe20000011600 */
[----:B------:R-:W-:-:S05]  /*20b90*/  IMAD.SHL.U32 R5, R5, 0x10, RZ ;  /* 0x0000001005057824 */ /* 0x000fca00078e00ff */
[----:B------:R-:W-:Y:S02]  /*20ba0*/  LOP3.LUT R5, R0, 0x70, R5, 0xf8, !PT ;  /* 0x0000007000057812 */ /* 0x000fe400078ef805 */
[----:B------:R-:W1:Y:S02]  /*20bb0*/  @P0 LDC R0, c[0x0][0x438] ;  /* 0x00010e00ff000b82 */ /* 0x000e640000000800 */
[----:B------:R-:W-:Y:S01]  /*20bc0*/  ISETP.GT.U32.AND P4, PT, R5, 0x5f, PT ;  /* 0x0000005f0500780c */ /* 0x000fe20003f84070 */
[----:B------:R-:W-:Y:S01]  /*20bd0*/  VIADD R26, R10, 0x1 ;  /* 0x000000010a1a7836 */ /* 0x000fe20000000000 */
[----:B------:R-:W-:Y:S05]  /*20be0*/  YIELD ;  /* 0x0000000000007946 */ /* 0x000fea0003800000 */
[----:B------:R-:W-:-:S02]  /*20bf0*/  IMAD.MOV.U32 R25, RZ, RZ, R6 ;  /* 0x000000ffff197224 */ /* 0x000fc400078e0006 */
[----:B--2---:R-:W-:-:S04]  /*20c00*/  IMAD R4, R6, 0x60, R2 ;  /* 0x0000006006047824 */ /* 0x004fc800078e0202 */
[----:B------:R-:W-:-:S04]  /*20c10*/  IMAD.IADD R4, R5, 0x1, R4 ;  /* 0x0000000105047824 */ /* 0x000fc800078e0204 */
[----:B0-----:R-:W-:-:S04]  /*20c20*/  @P0 IMAD.HI.U32 R3, R4, R3, RZ ;  /* 0x0000000304030227 */ /* 0x001fc800078e00ff */
[----:B------:R-:W-:Y:S01]  /*20c30*/  IMAD.MOV.U32 R2, RZ, RZ, R4 ;  /* 0x000000ffff027224 */ /* 0x000fe200078e0004 */
[----:B-1----:R-:W-:-:S05]  /*20c40*/  @P0 SHF.R.U32.HI R2, RZ, R0, R3 ;  /* 0x00000000ff020219 */ /* 0x002fca0000011603 */
[----:B------:R-:W-:-:S04]  /*20c50*/  IMAD.MOV R0, RZ, RZ, -R2 ;  /* 0x000000ffff007224 */ /* 0x000fc800078e0a02 */
[----:B------:R-:W-:Y:S02]  /*20c60*/  IMAD R9, R9, R0, R4 ;  /* 0x0000000009097224 */ /* 0x000fe400078e0204 */
[----:B------:R-:W0:Y:S01]  /*20c70*/  @!P4 LDC.64 R4, c[0x0][0x428] ;  /* 0x00010a00ff04cb82 */ /* 0x000e220000000a00 */
[----:B------:R-:W-:-:S03]  /*20c80*/  @!P4 SHF.R.S32.HI R3, RZ, 0x1f, R2 ;  /* 0x0000001fff03c819 */ /* 0x000fc60000011402 */
[----:B0-----:R-:W-:-:S04]  /*20c90*/  @!P4 IMAD.WIDE.U32 R2, R31, R4, R2 ;  /* 0x000000041f02c225 */ /* 0x001fc800078e0002 */
[----:B---3--:R-:W-:-:S04]  /*20ca0*/  @!P4 IMAD R4, R7, R4, RZ ;  /* 0x000000040704c224 */ /* 0x008fc800078e02ff */
[----:B------:R-:W-:Y:S02]  /*20cb0*/  @!P4 IMAD R7, R31, R5, R4 ;  /* 0x000000051f07c224 */ /* 0x000fe400078e0204 */
[----:B------:R-:W0:Y:S02]  /*20cc0*/  @!P4 LDC.64 R4, c[0x0][0x418] ;  /* 0x00010600ff04cb82 */ /* 0x000e240000000a00 */
[----:B------:R-:W-:Y:S01]  /*20cd0*/  @!P4 IMAD.IADD R0, R7, 0x1, R3 ;  /* 0x000000010700c824 */ /* 0x000fe200078e0203 */
[----:B0-----:R-:W-:-:S04]  /*20ce0*/  @!P4 LEA R4, P0, R2, R4, 0x2 ;  /* 0x000000040204c211 */ /* 0x001fc800078010ff */
[----:B------:R-:W-:Y:S01]  /*20cf0*/  @!P4 LEA.HI.X R5, R2, R5, R0, 0x2, P0 ;  /* 0x000000050205c211 */ /* 0x000fe200000f1400 */
[----:B------:R-:W-:-:S06]  /*20d00*/  IMAD.MOV.U32 R0, RZ, RZ, RZ ;  /* 0x000000ffff007224 */ /* 0x000fcc00078e00ff */
[----:B------:R0:W5:Y:S01]  /*20d10*/  @!P4 LDG.E R0, desc[UR48][R4.64] ;  /* 0x000000300400c981 */ /* 0x000162000c1e1900 */
[----:B----4-:R-:W-:Y:S02]  /*20d20*/  ISETP.NE.AND P4, PT, R8, 0x3, PT ;  /* 0x000000030800780c */ /* 0x010fe40003f85270 */
[----:B------:R-:W-:-:S04]  /*20d30*/  ISETP.NE.AND P0, PT, R26, 0x2, PT ;  /* 0x000000021a00780c */ /* 0x000fc80003f05270 */
[----:B------:R-:W-:Y:S02]  /*20d40*/  SEL R28, RZ, 0x1, P0 ;  /* 0x00000001ff1c7807 */ /* 0x000fe40000000000 */
[----:B------:R-:W-:Y:S02]  /*20d50*/  SEL R26, R26, RZ, P0 ;  /* 0x000000ff1a1a7207 */ /* 0x000fe40000000000 */
[----:B------:R-:W-:-:S03]  /*20d60*/  LOP3.LUT R28, R17, R28, RZ, 0x3c, !PT ;  /* 0x0000001c111c7212 */ /* 0x000fc600078e3cff */
[----:B0-----:R-:W-:Y:S05]  /*20d70*/  @!P4 BRA `(.L_x_749) ;  /* 0x000000000004c947 */ /* 0x001fea0003800000 */
[----:B------:R-:W-:Y:S01]  /*20d80*/  BPT.TRAP 0x1 ;  /* 0x000000040000795c */ /* 0x000fe20000300000 */
.L_x_749:
[----:B------:R-:W-:Y:S01]  /*20d90*/  IMAD R7, R26, 0x8, R22 ;  /* 0x000000081a077824 */ /* 0x000fe200078e0216 */
[----:B------:R-:W-:Y:S01]  /*20da0*/  SHF.L.U32 R2, R28, 0x1f, RZ ;  /* 0x0000001f1c027819 */ /* 0x000fe200000006ff */
[----:B------:R-:W-:Y:S03]  /*20db0*/  BSSY B1, `(.L_x_750) ;  /* 0x0000003000017945 */ /* 0x000fe60003800000 */
[----:B------:R-:W0:Y:S02]  /*20dc0*/  SYNCS.PHASECHK.TRANS64.TRYWAIT P0, [R7+URZ+0x30840], R2 ;  /* 0x03084002070075a7 */ /* 0x000e24000800017f */
[----:B0-----:R-:W-:Y:S05]  /*20dd0*/  @!P0 BRA `(.L_x_751) ;  /* 0x0000004800a08947 */ /* 0x001fea0003800000 */
.L_x_881:
[----:B------:R-:W-:Y:S05]  /*20de0*/  BSYNC B1 ;  /* 0x0000000000017941 */ /* 0x000fea0003800000 */
.L_x_750:
[----:B------:R-:W2:Y:S01]  /*20df0*/  LDL R3, [R1] ;  /* 0x0000000001037983 */ /* 0x000ea20000100800 */
[----:B------:R-:W-:Y:S01]  /*20e00*/  SHF.R.S32.HI R20, RZ, 0x1f, R9 ;  /* 0x0000001fff147819 */ /* 0x000fe20000011409 */
[----:B------:R-:W-:Y:S01]  /*20e10*/  ULDC.64 UR4, c[0x0][0x300] ;  /* 0x0000c00000047ab9 */ /* 0x000fe20000000a00 */
[----:B-----5:R-:W-:Y:S01]  /*20e20*/  SHF.R.S32.HI R21, RZ, 0x1f, R0 ;  /* 0x0000001fff157819 */ /* 0x020fe20000011400 */
[----:B------:R-:W-:Y:S01]  /*20e30*/  ULDC.64 UR6, c[0x0][0x2e8] ;  /* 0x0000ba0000067ab9 */ /* 0x000fe20000000a00 */
[----:B------:R-:W-:Y:S02]  /*20e40*/  IMAD R5, R26, 0x4800, R36 ;  /* 0x000048001a057824 */ /* 0x000fe400078e0224 */
[----:B------:R-:W-:-:S04]  /*20e50*/  IMAD R4, R20, UR4, RZ ;  /* 0x0000000414047c24 */ /* 0x000fc8000f8e02ff */
[----:B------:R-:W-:Y:S01]  /*20e60*/  IMAD R4, R9, UR5, R4 ;  /* 0x0000000509047c24 */ /* 0x000fe2000f8e0204 */
[C---:B--2---:R-:W-:Y:S02]  /*20e70*/  LOP3.LUT P5, RZ, R3.reuse, 0x2, RZ, 0xc0, !PT ;  /* 0x0000000203ff7812 */ /* 0x044fe400078ac0ff */
[----:B------:R-:W-:Y:S01]  /*20e80*/  LOP3.LUT P4, RZ, R3, 0x1, RZ, 0xc0, !PT ;  /* 0x0000000103ff7812 */ /* 0x000fe2000788c0ff */
[----:B0-----:R-:W-:Y:S01]  /*20e90*/  IMAD.WIDE.U32 R2, R9, UR4, RZ ;  /* 0x0000000409027c25 */ /* 0x001fe2000f8e00ff */
        /* <DEDUP_REMOVED lines=13> */
[----:B------:R-:W2:Y:S01]  /*20f70*/  LDL R3, [R1] ;  /* 0x0000000001037983 */ /* 0x000ea20000100800 */
[----:B------:R-:W-:Y:S01]  /*20f80*/  SHF.L.U32 R4, R32, 0x1, RZ ;  /* 0x0000000120047819 */ /* 0x000fe200000006ff */
[----:B------:R-:W-:Y:S02]  /*20f90*/  IMAD R5, R5, 0x2, R22 ;  /* 0x0000000205057824 */ /* 0x000fe400078e0216 */
[----:B------:R-:W0:Y:S04]  /*20fa0*/  SHFL.IDX PT, R2, R8, RZ, 0x181f ;  /* 0x00181fff08027589 */ /* 0x000e2800000e0000 */
[----:B------:R-:W-:Y:S01]  /*20fb0*/  SHFL.IDX PT, R34, R6, 0x2, 0x181f ;  /* 0x00581f0006227f89 */ /* 0x000fe200000e0000 */
[----:B0-----:R-:W-:Y:S02]  /*20fc0*/  IADD3 R2, P0, R2, R4, RZ ;  /* 0x0000000402027210 */ /* 0x001fe40007f1e0ff */
[----:B--2---:R-:W-:-:S02]  /*20fd0*/  LOP3.LUT P6, RZ, R3, 0x4, RZ, 0xc0, !PT ;  /* 0x0000000403ff7812 */ /* 0x004fc400078cc0ff */
[----:B------:R-:W0:Y:S02]  /*20fe0*/  SHFL.IDX PT, R3, R6, RZ, 0x181f ;  /* 0x00181fff06037589 */ /* 0x000e2400000e0000 */
[----:B0-----:R-:W-:-:S09]  /*20ff0*/  IMAD.X R3, RZ, RZ, R3, P0 ;  /* 0x000000ffff037224 */ /* 0x001fd200000e0603 */
[----:B------:R-:W-:Y:S04]  /*21000*/  LDGSTS.E.BYPASS.LTC128B.128 [R5+0x1e400], desc[UR48][R2.64], !P6 ;  /* 0x1e40000002057fae */ /* 0x000fe8000f101d70 */
[----:B------:R-:W-:Y:S04]  /*21010*/  LDGSTS.E.BYPASS.LTC128B.128 [R5+0x21400], desc[UR48][R2.64+0x80], !P5 ;  /* 0x2140008002057fae */ /* 0x000fe8000e901d70 */
[----:B------:R0:W-:Y:S04]  /*21020*/  LDGSTS.E.BYPASS.LTC128B.128 [R5+0x24400], desc[UR48][R2.64+0x100], !P4 ;  /* 0x2440010002057fae */ /* 0x0001e8000e101d70 */
[----:B0-----:R-:W0:Y:S04]  /*21030*/  SHFL.IDX PT, R2, R8, 0x1, 0x181f ;  /* 0x00381f0008027f89 */ /* 0x001e2800000e0000 */
[----:B------:R-:W1:Y:S01]  /*21040*/  SHFL.IDX PT, R3, R6, 0x1, 0x181f ;  /* 0x00381f0006037f89 */ /* 0x000e6200000e0000 */
[----:B0-----:R-:W-:-:S05]  /*21050*/  IADD3 R2, P0, R2, R4, RZ ;  /* 0x0000000402027210 */ /* 0x001fca0007f1e0ff */
[----:B-1----:R-:W-:-:S05]  /*21060*/  IMAD.X R3, RZ, RZ, R3, P0 ;  /* 0x000000ffff037224 */ /* 0x002fca00000e0603 */
        /* <DEDUP_REMOVED lines=25> */
.L_x_895:
[----:B------:R-:W3:Y:S01]  /*21200*/  LDL R3, [R1] ;  /* 0x0000000001037983 */ /* 0x000ee20000100800 */
[----:B--2---:R-:W-:Y:S02]  /*21210*/  IADD3 R2, P0, R2, R4, RZ ;  /* 0x0000000402027210 */ /* 0x004fe40007f1e0ff */
[----:B---3--:R-:W-:-:S03]  /*21220*/  LOP3.LUT P6, RZ, R3, 0x4, RZ, 0xc0, !PT ;  /* 0x0000000403ff7812 */ /* 0x008fc600078cc0ff */
[----:B------:R-:W-:Y:S01]  /*21230*/  IMAD.X R3, RZ, RZ, R34, P0 ;  /* 0x000000ffff037224 */ /* 0x000fe200000e0622 */
[----:B------:R-:W-:-:S09]  /*21240*/  PLOP3.LUT P0, PT, PT, PT, PT, 0x80, 0x0 ;  /* 0x000000000000781c */ /* 0x000fd20003f0f070 */
[----:B------:R-:W-:Y:S01]  /*21250*/  @!PT LDS RZ, [RZ] ;  /* 0x00000000fffff984 */ /* 0x000fe20000000800 */
[----:B------:R-:W-:Y:S01]  /*21260*/  @!PT LDS RZ, [RZ] ;  /* 0x00000000fffff984 */ /* 0x000fe20000000800 */
[----:B------:R-:W-:Y:S01]  /*21270*/  @!PT LDS RZ, [RZ] ;  /* 0x00000000fffff984 */ /* 0x000fe20000000800 */
[----:B------:R1:W-:Y:S04]  /*21280*/  LDGSTS.E.BYPASS.LTC128B.128 [R5+0x20c00], desc[UR48][R2.64], !P6 ;  /* 0x20c0000002057fae */ /* 0x0003e8000f101d70 */
[----:B------:R1:W-:Y:S04]  /*21290*/  LDGSTS.E.BYPASS.LTC128B.128 [R5+0x23c00], desc[UR48][R2.64+0x80], !P5 ;  /* 0x23c0008002057fae */ /* 0x0003e8000e901d70 */
[----:B------:R1:W-:Y:S01]  /*212a0*/  LDGSTS.E.BYPASS.LTC128B.128 [R5+0x26c00], desc[UR48][R2.64+0x100], !P4 ;  /* 0x26c0010002057fae */ /* 0x0003e2000e101d70 */
[----:B------:R-:W-:Y:S01]  /*212b0*/  NOP ;  /* 0x0000000000007918 */ /* 0x000fe20000000000 */
.L_x_753:
[----:B------:R-:W-:Y:S02]  /*212c0*/  PLOP3.LUT P4, PT, P4, P0, PT, 0xa2, 0x0 ;  /* 0x000000000000781c */ /* 0x000fe40002781472 */
[----:B------:R-:W-:-:S08]  /*212d0*/  @P0 R2UR P4, UR4, R7 ;  /* 0x00000000070402ca */ /* 0x000fd00000080000 */
[----:B------:R-:W-:-:S05]  /*212e0*/  @P0 PLOP3.LUT P0, PT, P4, PT, PT, 0x80, 0x0 ;  /* 0x000000000000081c */ /* 0x000fca000270f070 */
[----:B------:R-:W-:Y:S01]  /*212f0*/  @!P4 SYNCS.ARRIVE.TRANS64.RED.A0T1 RZ, [UR4+0x30830], RZ ;  /* 0x030830ffffffc9a7 */ /* 0x000fe20008200404 */
[----:B------:R-:W-:Y:S07]  /*21300*/  @!P4 ARRIVES.LDGSTSBAR.64.TRANSCNT [UR4+0x30830] ;  /* 0x03083000ff00c9b0 */ /* 0x000fee0008000a84 */
[----:B------:R-:W-:Y:S05]  /*21310*/  @P0 BRA.U.ANY `(.L_x_753) ;  /* 0xfffffffd00e80947 */ /* 0x000fea000393ffff */
[----:B------:R-:W-:Y:S01]  /*21320*/  NOP ;  /* 0x0000000000007918 */ /* 0x000fe20000000000 */
[----:B-1----:R-:W2:Y:S02]  /*21330*/  LDL R2, [R1+0x3c] ;  /* 0x00003c0001027983 */ /* 0x002ea40000100800 */
[----:B--2---:R-:W-:-:S13]  /*21340*/  ISETP.NE.AND P5, PT, R2, 0x3, PT ;  /* 0x000000030200780c */ /* 0x004fda0003fa5270 */
[----:B------:R-:W-:Y:S05]  /*21350*/  @!P5 BRA `(.L_x_754) ;  /* 0x000000000004d947 */ /* 0x000fea0003800000 */
[----:B------:R-:W-:Y:S01]  /*21360*/  BPT.TRAP 0x1 ;  /* 0x000000040000795c */ /* 0x000fe20000300000 */
.L_x_754:
[----:B------:R1:W-:Y:S01]  /*21370*/  SYNCS.ARRIVE.TRANS64.A1T0 RZ, [R7+URZ+0x30830], RZ ;  /* 0x030830ff07ff79a7 */ /* 0x0003e2000810003f */
[----:B------:R-:W-:Y:S05]  /*21380*/  @!P5 BRA `(.L_x_755) ;  /* 0x000000000004d947 */ /* 0x000fea0003800000 */
[----:B------:R-:W-:Y:S01]  /*21390*/  BPT.TRAP 0x1 ;  /* 0x000000040000795c */ /* 0x000fe20000300000 */
.L_x_755:
[----:B------:R-:W-:Y:S01]  /*213a0*/  SHF.L.U32 R2, R17, 0x1f, RZ ;  /* 0x0000001f11027819 */ /* 0x000fe200000006ff */
[----:B0-----:R-:W-:Y:S01]  /*213b0*/  IMAD R6, R10, 0x8, R22 ;  /* 0x000000080a067824 */ /* 0x001fe200078e0216 */
[----:B------:R-:W-:Y:S03]  /*213c0*/  BSSY B1, `(.L_x_756) ;  /* 0x0000003000017945 */ /* 0x000fe60003800000 */
[----:B------:R-:W0:Y:S02]  /*213d0*/  SYNCS.PHASECHK.TRANS64.TRYWAIT P0, [R6+URZ+0x30860], R2 ;  /* 0x03086002060075a7 */ /* 0x000e24000800017f */
[----:B0-----:R-:W-:Y:S05]  /*213e0*/  @!P0 BRA `(.L_x_757) ;  /* 0x0000004c002c8947 */ /* 0x001fea0003800000 */
.L_x_896:
[----:B------:R-:W-:Y:S05]  /*213f0*/  BSYNC B1 ;  /* 0x0000000000017941 */ /* 0x000fea0003800000 */
.L_x_756:
[----:B------:R-:W1:Y:S01]  /*21400*/  LDL R5, [R1+0x4] ;  /* 0x0000040001057983 */ /* 0x000e620000100800 */
[----:B------:R-:W2:Y:S01]  /*21410*/  S2R R3, SR_TID.X ;  /* 0x0000000000037919 */ /* 0x000ea20000002100 */
[----:B------:R-:W-:Y:S01]  /*21420*/  UMOV UR4, 0xffffffff ;  /* 0xffffffff00047882 */ /* 0x000fe20000000000 */
[----:B--2---:R-:W-:-:S04]  /*21430*/  LOP3.LUT R3, R3, 0x7f, RZ, 0xc0, !PT ;  /* 0x0000007f03037812 */ /* 0x004fc800078ec0ff */
[----:B------:R-:W-:Y:S01]  /*21440*/  SHF.R.U32.HI R3, RZ, 0x3, R3 ;  /* 0x00000003ff037819 */ /* 0x000fe20000011603 */
[----:B-1----:R-:W-:Y:S02]  /*21450*/  IMAD R7, R30, -0x60, R5 ;  /* 0xffffffa01e077824 */ /* 0x002fe400078e0205 */
[----:B------:R-:W-:Y:S02]  /*21460*/  IMAD R5, R10, 0x4800, R36 ;  /* 0x000048000a057824 */ /* 0x000fe400078e0224 */
[----:B------:R-:W-:Y:S01]  /*21470*/  IMAD.IADD R7, R7, 0x1, -R3 ;  /* 0x0000000107077824 */ /* 0x000fe200078e0a03 */
[----:B------:R-:W-:Y:S06]  /*21480*/  BRA.DIV UR4, `(.L_x_758) ;  /* 0x0000004e04187947 */ /* 0x000fec000b800000 */
[----:B0-----:R-:W0:Y:S01]  /*21490*/  SHFL.IDX PT, R2, R23, RZ, 0x181f ;  /* 0x00181fff17027589 */ /* 0x001e2200000e0000 */
[----:B------:R-:W-:-:S03]  /*214a0*/  IMAD R5, R5, 0x2, R22 ;  /* 0x0000000205057824 */ /* 0x000fc600078e0216 */
[----:B------:R-:W1:Y:S01]  /*214b0*/  SHFL.IDX PT, R3, R24, RZ, 0x181f ;  /* 0x00181fff18037589 */ /* 0x000e6200000e0000 */
[----:B0-----:R-:W-:-:S05]  /*214c0*/  IADD3 R2, P0, R2, R4, RZ ;  /* 0x0000000402027210 */ /* 0x001fca0007f1e0ff */
[----:B-1----:R-:W-:Y:S01]  /*214d0*/  IMAD.X R3, RZ, RZ, R3, P0 ;  /* 0x000000ffff037224 */ /* 0x002fe200000e0603 */
[----:B------:R-:W-:-:S13]  /*214e0*/  ISETP.LT.OR P0, PT, R7, 0x1, P3 ;  /* 0x000000010700780c */ /* 0x000fda0001f01670 */
[----:B------:R-:W-:Y:S01]  /*214f0*/  @!PT LDS RZ, [RZ] ;  /* 0x00000000fffff984 */ /* 0x000fe20000000800 */
        /* <DEDUP_REMOVED lines=46> */
[----:B0-2---:R0:W1:Y:S02]  /*217e0*/  SHFL.IDX PT, R2, R23, 0x5, 0x181f ;  /* 0x00b81f0017027f89 */ /* 0x00506400000e0000 */
.L_x_910:
[----:B-1----:R-:W-:Y:S01]  /*217f0*/  IADD3 R2, P0, R2, R4, RZ ;  /* 0x0000000402027210 */ /* 0x002fe20007f1e0ff */
        /* <DEDUP_REMOVED lines=14> */
[----:B-1----:R-:W-:Y:S01]  /*218e0*/  IMAD.WIDE.U32 R2, R9, UR4, RZ ;  /* 0x0000000409027c25 */ /* 0x002fe2000f8e00ff */
[----:B------:R-:W-:-:S03]  /*218f0*/  ULDC.64 UR4, c[0x0][0x338] ;  /* 0x0000ce0000047ab9 */ /* 0x000fc60000000a00 */
[----:B------:R-:W-:Y:S01]  /*21900*/  IMAD R21, R21, UR4, RZ ;  /* 0x0000000415157c24 */ /* 0x000fe2000f8e02ff */
[----:B------:R-:W-:-:S03]  /*21910*/  IADD3 R3, R3, R7, RZ ;  /* 0x0000000703037210 */ /* 0x000fc60007ffe0ff */
[C---:B------:R-:W-:Y:S02]  /*21920*/  IMAD R21, R0.reuse, UR5, R21 ;  /* 0x0000000500157c24 */ /* 0x040fe4000f8e0215 */
[----:B------:R-:W-:Y:S01]  /*21930*/  IMAD.WIDE.U32 R2, R0, UR4, R2 ;  /* 0x0000000400027c25 */ /* 0x000fe2000f8e0002 */
[----:B------:R-:W-:Y:S01]  /*21940*/  ULDC.64 UR4, c[0x0][0x330] ;  /* 0x0000cc0000047ab9 */ /* 0x000fe20000000a00 */
[----:B------:R-:W-:Y:S02]  /*21950*/  NOP ;  /* 0x0000000000007918 */ /* 0x000fe40000000000 */
[----:B------:R-:W-:Y:S02]  /*21960*/  IMAD.IADD R3, R3, 0x1, R21 ;  /* 0x0000000103037824 */ /* 0x000fe400078e0215 */
[----:B------:R-:W-:-:S04]  /*21970*/  IMAD.WIDE.U32 R2, R18, UR4, R2 ;  /* 0x0000000412027c25 */ /* 0x000fc8000f8e0002 */
[----:B------:R-:W-:Y:S01]  /*21980*/  IMAD R3, R18, UR5, R3 ;  /* 0x0000000512037c24 */ /* 0x000fe2000f8e0203 */
[----:B0-----:R-:W-:-:S04]  /*21990*/  LEA R23, P0, R2, UR6, 0x1 ;  /* 0x0000000602177c11 */ /* 0x001fc8000f8008ff */
[----:B------:R-:W-:Y:S02]  /*219a0*/  LEA.HI.X R24, R2, UR7, R3, 0x1, P0 ;  /* 0x0000000702187c11 */ /* 0x000fe400080f0c03 */
[----:B------:R-:W-:-:S13]  /*219b0*/  PLOP3.LUT P0, PT, PT, PT, PT, 0x80, 0x0 ;  /* 0x000000000000781c */ /* 0x000fda0003f0f070 */
.L_x_759:
        /* <DEDUP_REMOVED lines=11> */
.L_x_760:
[----:B------:R-:W2:Y:S01]  /*21a70*/  LDL R0, [R1+0x8] ;  /* 0x0000080001007983 */ /* 0x000ea20000100800 */
[----:B------:R0:W-:Y:S01]  /*21a80*/  SYNCS.ARRIVE.TRANS64.A1T0 RZ, [R6+URZ+0x30850], RZ ;  /* 0x030850ff06ff79a7 */ /* 0x0001e2000810003f */
[----:B------:R-:W-:Y:S02]  /*21a90*/  IMAD.MOV.U32 R10, RZ, RZ, R26 ;  /* 0x000000ffff0a7224 */ /* 0x000fe400078e001a */
[----:B------:R-:W-:Y:S02]  /*21aa0*/  IMAD.MOV.U32 R17, RZ, RZ, R28 ;  /* 0x000000ffff117224 */ /* 0x000fe400078e001c */
[----:B------:R-:W-:Y:S02]  /*21ab0*/  IMAD.MOV.U32 R30, RZ, RZ, R25 ;  /* 0x000000ffff1e7224 */ /* 0x000fe400078e0019 */
[C---:B0-----:R-:W-:Y:S01]  /*21ac0*/  VIADD R6, R25.reuse, 0xffffffff ;  /* 0xffffffff19067836 */ /* 0x041fe20000000000 */
[----:B--2---:R-:W-:-:S13]  /*21ad0*/  ISETP.GT.AND P0, PT, R25, R0, PT ;  /* 0x000000001900720c */ /* 0x004fda0003f04270 */
[----:B------:R-:W-:Y:S05]  /*21ae0*/  @P0 BRA `(.L_x_761) ;  /* 0xfffffff000000947 */ /* 0x000fea000383ffff */
.L_x_748:
[----:B------:R-:W-:Y:S05]  /*21af0*/  BSYNC B0 ;  /* 0x0000000000007941 */ /* 0x000fea0003800000 */
.L_x_747:
        /* <DEDUP_REMOVED lines=11> */
[----:B0-----:R-:W2:Y:S01]  /*21bb0*/  @P0 ATOMG.E.ADD.STRONG.GPU PT, R3, desc[UR48][R2.64], R5 ;  /* 0x00000005020309a8 */ /* 0x001ea200081ee1f0 */
[----:B------:R-:W0:Y:S02]  /*21bc0*/  S2R R4, SR_LTMASK ;  /* 0x0000000000047919 */ /* 0x000e240000003900 */
[----:B0-----:R-:W-:-:S04]  /*21bd0*/  LOP3.LUT R4, R4, UR4, RZ, 0xc0, !PT ;  /* 0x0000000404047c12 */ /* 0x001fc8000f8ec0ff */
[----:B------:R-:W0:Y:S01]  /*21be0*/  POPC R7, R4 ;  /* 0x0000000400077309 */ /* 0x000e220000000000 */
[----:B--2---:R-:W0:Y:S02]  /*21bf0*/  SHFL.IDX PT, R0, R3, R0, 0x1f ;  /* 0x00001f0003007589 */ /* 0x004e2400000e0000 */
[----:B0-----:R-:W-:-:S07]  /*21c00*/  IADD3 R16, R0, UR38, R7 ;  /* 0x0000002600107c10 */ /* 0x001fce000fffe007 */
.L_x_763:
[----:B------:R-:W-:Y:S05]  /*21c10*/  BSYNC B0 ;  /* 0x0000000000007941 */ /* 0x000fea0003800000 */
.L_x_762:
[----:B------:R-:W2:Y:S02]  /*21c20*/  LDL R0, [R1+0x3c] ;  /* 0x00003c0001007983 */ /* 0x000ea40000100800 */
[----:B--2---:R-:W-:-:S13]  /*21c30*/  ISETP.NE.AND P0, PT, R0, 0x3, PT ;  /* 0x000000030000780c */ /* 0x004fda0003f05270 */
[----:B------:R-:W-:Y:S05]  /*21c40*/  @!P0 BRA `(.L_x_764) ;  /* 0x0000000000048947 */ /* 0x000fea0003800000 */
[----:B------:R-:W-:Y:S01]  /*21c50*/  BPT.TRAP 0x1 ;  /* 0x000000040000795c */ /* 0x000fe20000300000 */
.L_x_764:
[----:B------:R-:W2:Y:S01]  /*21c60*/  LDL.LU R2, [R1+0x4] ;  /* 0x0000040001027983 */ /* 0x000ea20000300800 */
[----:B------:R-:W-:Y:S01]  /*21c70*/  IMAD R0, R26, 0x8, R22 ;  /* 0x000000081a007824 */ /* 0x000fe200078e0216 */
[----:B0-----:R-:W-:Y:S01]  /*21c80*/  SHF.L.U32 R3, R28, 0x1f, RZ ;  /* 0x0000001f1c037819 */ /* 0x001fe200000006ff */
[----:B------:R-:W-:Y:S03]  /*21c90*/  BSSY B0, `(.L_x_765) ;  /* 0x0000004000007945 */ /* 0x000fe60003800000 */
[----:B------:R-:W0:Y:S01]  /*21ca0*/  SYNCS.PHASECHK.TRANS64.TRYWAIT P0, [R0+URZ+0x30860], R3 ;  /* 0x03086003000075a7 */ /* 0x000e22000800017f */
[----:B--2---:R-:W-:Y:S01]  /*21cb0*/  IMAD R6, R25, -0x60, R2 ;  /* 0xffffffa019067824 */ /* 0x004fe200078e0202 */
[----:B0-----:R-:W-:Y:S06]  /*21cc0*/  @!P0 BRA `(.L_x_766) ;  /* 0x0000004c001c8947 */ /* 0x001fec0003800000 */
.L_x_911:
[----:B------:R-:W-:Y:S05]  /*21cd0*/  BSYNC B0 ;  /* 0x0000000000007941 */ /* 0x000fea0003800000 */
.L_x_765:
[----:B------:R-:W1:Y:S01]  /*21ce0*/  S2R R2, SR_TID.X ;  /* 0x0000000000027919 */ /* 0x000e620000002100 */
[----:B------:R-:W-:Y:S01]  /*21cf0*/  UMOV UR4, 0xffffffff ;  /* 0xffffffff00047882 */ /* 0x000fe20000000000 */
[----:B------:R-:W-:Y:S01]  /*21d00*/  IMAD R7, R26, 0x4800, R36 ;  /* 0x000048001a077824 */ /* 0x000fe200078e0224 */
[----:B-1----:R-:W-:-:S04]  /*21d10*/  LOP3.LUT R2, R2, 0x7f, RZ, 0xc0, !PT ;  /* 0x0000007f02027812 */ /* 0x002fc800078ec0ff */
[----:B------:R-:W-:-:S05]  /*21d20*/  SHF.R.U32.HI R2, RZ, 0x3, R2 ;  /* 0x00000003ff027819 */ /* 0x000fca0000011602 */
[----:B------:R-:W-:Y:S01]  /*21d30*/  IMAD.IADD R6, R6, 0x1, -R2 ;  /* 0x0000000106067824 */ /* 0x000fe200078e0a02 */
[----:B------:R-:W-:Y:S06]  /*21d40*/  BRA.DIV UR4, `(.L_x_767) ;  /* 0x0000004e04107947 */ /* 0x000fec000b800000 */
[----:B------:R-:W1:Y:S01]  /*21d50*/  SHFL.IDX PT, R14, R23, RZ, 0x181f ;  /* 0x00181fff170e7589 */ /* 0x000e6200000e0000 */
        /* <DEDUP_REMOVED lines=44> */
[----:B------:R-:W-:-:S03]  /*22020*/  ISETP.LT.OR P4, PT, R6, 0x31, P0 ;  /* 0x000000310600780c */ /* 0x000fc60000781670 */
[----:B------:R-:W2:Y:S04]  /*22030*/  SHFL.IDX PT, R24, R24, 0x5, 0x181f ;  /* 0x00b81f0018187f89 */ /* 0x000ea800000e0000 */
[----:B------:R-:W-:Y:S06]  /*22040*/  LDGSTS.E.BYPASS.LTC128B.128 [R4+0x4c00], desc[UR48][R2.64+0x80], !P3 ;  /* 0x04c0008002047fae */ /* 0x000fec000d901d70 */
        /* <DEDUP_REMOVED lines=10> */
.L_x_925:
        /* <DEDUP_REMOVED lines=13> */
.L_x_768:
[----:B------:R-:W-:Y:S02]  /*221c0*/  PLOP3.LUT P1, PT, P1, P0, PT, 0xa2, 0x0 ;  /* 0x000000000000781c */ /* 0x000fe40000f21472 */
[----:B------:R-:W-:-:S08]  /*221d0*/  @P0 R2UR P1, UR4, R0 ;  /* 0x00000000000402ca */ /* 0x000fd00000020000 */
[----:B------:R-:W-:-:S05]  /*221e0*/  @P0 PLOP3.LUT P0, PT, P1, PT, PT, 0x80, 0x0 ;  /* 0x000000000000081c */ /* 0x000fca0000f0f070 */
[----:B------:R-:W-:Y:S01]  /*221f0*/  @!P1 SYNCS.ARRIVE.TRANS64.RED.A0T1 RZ, [UR4+0x30850], RZ ;  /* 0x030850ffffff99a7 */ /* 0x000fe20008200404 */
[----:B------:R-:W-:Y:S07]  /*22200*/  @!P1 ARRIVES.LDGSTSBAR.64.TRANSCNT [UR4+0x30850] ;  /* 0x03085000ff0099b0 */ /* 0x000fee0008000a84 */
[----:B------:R-:W-:Y:S05]  /*22210*/  @P0 BRA.U.ANY `(.L_x_768) ;  /* 0xfffffffd00e80947 */ /* 0x000fea000393ffff */
[----:B------:R-:W-:Y:S01]  /*22220*/  NOP ;  /* 0x0000000000007918 */ /* 0x000fe20000000000 */
[----:B0-----:R-:W2:Y:S02]  /*22230*/  LDL R2, [R1+0x3c] ;  /* 0x00003c0001027983 */ /* 0x001ea40000100800 */
[----:B--2---:R-:W-:-:S13]  /*22240*/  ISETP.NE.AND P2, PT, R2, 0x3, PT ;  /* 0x000000030200780c */ /* 0x004fda0003f45270 */
[----:B------:R-:W-:Y:S05]  /*22250*/  @!P2 BRA `(.L_x_769) ;  /* 0x000000000004a947 */ /* 0x000fea0003800000 */
[----:B------:R-:W-:Y:S01]  /*22260*/  BPT.TRAP 0x1 ;  /* 0x000000040000795c */ /* 0x000fe20000300000 */
.L_x_769:
[----:B------:R1:W-:Y:S01]  /*22270*/  SYNCS.ARRIVE.TRANS64.A1T0 RZ, [R0+URZ+0x30850], RZ ;  /* 0x030850ff00ff79a7 */ /* 0x0003e2000810003f */
[----:B------:R-:W-:-:S05]  /*22280*/  VIADD R26, R26, 0x1 ;  /* 0x000000011a1a7836 */ /* 0x000fca0000000000 */
[----:B------:R-:W-:-:S04]  /*22290*/  ISETP.NE.AND P0, PT, R26, 0x2, PT ;  /* 0x000000021a00780c */ /* 0x000fc80003f05270 */
[----:B------:R-:W-:Y:S02]  /*222a0*/  SEL R3, RZ, 0x1, P0 ;  /* 0x00000001ff037807 */ /* 0x000fe40000000000 */
[----:B------:R-:W-:Y:S02]  /*222b0*/  SEL R26, R26, RZ, P0 ;  /* 0x000000ff1a1a7207 */ /* 0x000fe40000000000 */
[----:B-1----:R-:W-:-:S07]  /*222c0*/  LOP3.LUT R28, R28, R3, RZ, 0x3c, !PT ;  /* 0x000000031c1c7212 */ /* 0x002fce00078e3cff */
.L_x_726:
[----:B------:R-:W-:Y:S05]  /*222d0*/  BSYNC B7 ;  /* 0x0000000000077941 */ /* 0x000fea0003800000 */
.L_x_724:
[----:B------:R-:W2:Y:S02]  /*222e0*/  LDL R0, [R1] ;  /* 0x0000000001007983 */ /* 0x000ea40000100800 */
[----:B--2---:R-:W-:-:S13]  /*222f0*/  LOP3.LUT P0, RZ, R0, 0x20, RZ, 0xc0, !PT ;  /* 0x0000002000ff7812 */ /* 0x004fda000780c0ff */
[----:B------:R-:W-:Y:S05]  /*22300*/  @!P0 BRA `(.L_x_770) ;  /* 0x0000000000248947 */ /* 0x000fea0003800000 */
[----:B------:R-:W-:Y:S05]  /*22310*/  WARPSYNC.ALL ;  /* 0x0000000000007948 */ /* 0x000fea0003800000 */
[----:B------:R-:W1:Y:S08]  /*22320*/  S2UR UR5, SR_CgaCtaId ;  /* 0x00000000000579c3 */ /* 0x000e700000008800 */
[----:B------:R-:W-:Y:S06]  /*22330*/  BAR.SYNC.DEFER_BLOCKING 0x5, 0x180 ;  /* 0x0146000000007b1d */ /* 0x000fec0000010000 */
[----:B------:R-:W-:-:S02]  /*22340*/  UMOV UR4, 0x400 ;  /* 0x0000040000047882 */ /* 0x000fc40000000000 */
[----:B-1----:R-:W-:-:S06]  /*22350*/  ULEA UR4, UR5, UR4, 0x18 ;  /* 0x0000000405047291 */ /* 0x002fcc000f8ec03f */
[----:B0-----:R-:W-:-:S05]  /*22360*/  MOV R22, UR4 ;  /* 0x0000000400167c02 */ /* 0x001fca0008000f00 */
[----:B------:R0:W1:Y:S01]  /*22370*/  LDS.128 R16, [R22+0x308d0] ;  /* 0x0308d00016107984 */ /* 0x0000620000000c00 */
[----:B------:R-:W-:Y:S06]  /*22380*/  BAR.ARV 0x4, 0x180 ;  /* 0x0106000000007b1d */ /* 0x000fec0000002000 */
[----:B------:R-:W-:Y:S05]  /*22390*/  BRA `(.L_x_771) ;  /* 0x0000000800d07947 */ /* 0x000fea0003800000 */
.L_x_770:
[----:B------:R-:W1:Y:S01]  /*223a0*/  S2R R9, SR_TID.X ;  /* 0x0000000000097919 */ /* 0x000e620000002100 */
[----:B------:R-:W-:Y:S01]  /*223b0*/  UMOV UR4, 0xffffffff ;  /* 0xffffffff00047882 */ /* 0x000fe20000000000 */
[----:B-1----:R-:W-:-:S04]  /*223c0*/  LOP3.LUT R9, R9, 0x1f, RZ, 0xc0, !PT ;  /* 0x0000001f09097812 */ /* 0x002fc800078ec0ff */
[----:B------:R-:W-:Y:S01]  /*223d0*/  ISETP.NE.AND P0, PT, R9, 0x1f, PT ;  /* 0x0000001f0900780c */ /* 0x000fe20003f05270 */
[----:B------:R-:W-:-:S12]  /*223e0*/  BRA.DIV UR4, `(.L_x_772) ;  /* 0x0000004e046c7947 */ /* 0x000fd8000b800000 */
[----:B------:R-:W-:Y:S01]  /*223f0*/  IMAD.IADD R7, R19, 0x1, R9 ;  /* 0x0000000113077824 */ /* 0x000fe200078e0209 */
[----:B------:R-:W-:-:S04]  /*22400*/  ULDC UR4, c[0x0][0xc3c] ;  /* 0x00030f0000047ab9 */ /* 0x000fc80000000800 */
[----:B------:R-:W-:-:S13]  /*22410*/  ISETP.GE.OR P1, PT, R7, UR4, !P0 ;  /* 0x0000000407007c0c */ /* 0x000fda000c726670 */
[----:B------:R-:W1:Y:S08]  /*22420*/  @!P1 LDC.64 R2, c[0x0][0xc80] ;  /* 0x00032000ff029b82 */ /* 0x000e700000000a00 */
[----:B------:R-:W2:Y:S01]  /*22430*/  @!P1 LDC.64 R4, c[0x0][0xc78] ;  /* 0x00031e00ff049b82 */ /* 0x000ea20000000a00 */
[----:B-1----:R-:W-:-:S05]  /*22440*/  @!P1 IMAD.WIDE R2, R7, 0x4, R2 ;  /* 0x0000000407029825 */ /* 0x002fca00078e0202 */
[----:B------:R2:W3:Y:S02]  /*22450*/  @!P1 LDG.E R6, desc[UR48][R2.64] ;  /* 0x0000003002069981 */ /* 0x0004e4000c1e1900 */
[----:B--2---:R-:W-:-:S05]  /*22460*/  @!P1 IMAD.WIDE R2, R7, 0x4, R4 ;  /* 0x0000000407029825 */ /* 0x004fca00078e0204 */
[----:B------:R-:W2:Y:S01]  /*22470*/  @!P1 LDG.E R4, desc[UR48][R2.64] ;  /* 0x0000003002049981 */ /* 0x000ea2000c1e1900 */
[----:B------:R-:W-:Y:S01]  /*22480*/  IMAD.MOV.U32 R7, RZ, RZ, RZ ;  /* 0x000000ffff077224 */ /* 0x000fe200078e00ff */
[C---:B------:R-:W-:Y:S01]  /*22490*/  ISETP.GE.U32.AND P2, PT, R9.reuse, 0x2, PT ;  /* 0x000000020900780c */ /* 0x040fe20003f46070 */
[----:B------:R-:W-:Y:S01]  /*224a0*/  IMAD.MOV.U32 R10, RZ, RZ, RZ ;  /* 0x000000ffff0a7224 */ /* 0x000fe200078e00ff */
[C---:B------:R-:W-:Y:S01]  /*224b0*/  ISETP.GE.U32.AND P3, PT, R9.reuse, 0x4, PT ;  /* 0x000000040900780c */ /* 0x040fe20003f66070 */
[----:B------:R-:W-:Y:S01]  /*224c0*/  SHFL.IDX PT, R0, R16, RZ, 0x1f ;  /* 0x00001fff10007589 */ /* 0x000fe200000e0000 */
[C---:B------:R-:W-:Y:S02]  /*224d0*/  ISETP.GE.U32.AND P4, PT, R9.reuse, 0x8, PT ;  /* 0x000000080900780c */ /* 0x040fe40003f86070 */
[----:B------:R-:W-:Y:S01]  /*224e0*/  ISETP.GE.U32.AND P5, PT, R9, 0x10, PT ;  /* 0x000000100900780c */ /* 0x000fe20003fa6070 */
[----:B0-----:R-:W-:Y:S01]  /*224f0*/  SHFL.IDX PT, R8, R16, 0x1, 0x1f ;  /* 0x00201f0010087f89 */ /* 0x001fe200000e0000 */
[----:B---3--:R-:W-:-:S02]  /*22500*/  @!P1 IMAD.MOV.U32 R7, RZ, RZ, R6 ;  /* 0x000000ffff079224 */ /* 0x008fc400078e0006 */
[----:B------:R-:W-:Y:S02]  /*22510*/  IMAD.MOV.U32 R6, RZ, RZ, RZ ;  /* 0x000000ffff067224 */ /* 0x000fe400078e00ff */
[----:B--2---:R-:W-:Y:S01]  /*22520*/  @!P1 IMAD.MOV.U32 R10, RZ, RZ, R4 ;  /* 0x000000ffff0a9224 */ /* 0x004fe200078e0004 */
[----:B------:R-:W-:-:S03]  /*22530*/  ISETP.NE.AND P1, PT, R9, RZ, PT ;  /* 0x000000ff0900720c */ /* 0x000fc60003f25270 */
[----:B------:R-:W-:-:S05]  /*22540*/  IMAD R13, R10, R7, RZ ;  /* 0x000000070a0d7224 */ /* 0x000fca00078e02ff */
        /* <DEDUP_REMOVED lines=16> */
.L_x_935:
[----:B------:R-:W-:Y:S02]  /*22650*/  ULDC UR4, c[0x0][0xc38] ;  /* 0x00030e0000047ab9 */ /* 0x000fe40000000800 */
[----:B------:R-:W-:-:S04]  /*22660*/  IMAD.U32 R5, RZ, RZ, UR4 ;  /* 0x00000004ff057e24 */ /* 0x000fc8000f8e00ff */
[----:B-1----:R-:W-:-:S04]  /*22670*/  IMAD R14, R14, R5, RZ ;  /* 0x000000050e0e7224 */ /* 0x002fc800078e02ff */
[----:B------:R-:W-:-:S05]  /*22680*/  IMAD.IADD R9, R8, 0x1, R14 ;  /* 0x0000000108097824 */ /* 0x000fca00078e020e */
[----:B------:R-:W-:-:S13]  /*22690*/  ISETP.GT.AND P6, PT, R9, R0, PT ;  /* 0x000000000900720c */ /* 0x000fda0003fc4270 */
[----:B------:R-:W-:Y:S05]  /*226a0*/  @P6 BRA `(.L_x_773) ;  /* 0x0000000000a46947 */ /* 0x000fea0003800000 */
.L_x_776:
[----:B0-----:R-:W0:Y:S01]  /*226b0*/  LDC R2, c[0x0][0xc3c] ;  /* 0x00030f00ff027b82 */ /* 0x001e220000000800 */
[----:B------:R-:W-:-:S05]  /*226c0*/  VIADD R19, R19, 0x1f ;  /* 0x0000001f13137836 */ /* 0x000fca0000000000 */
        /* <DEDUP_REMOVED lines=9> */
[----:B------:R-:W-:Y:S01]  /*22760*/  MOV R10, RZ ;  /* 0x000000ff000a7202 */ /* 0x000fe20000000f00 */
        /* <DEDUP_REMOVED lines=23> */
.L_x_943:
[----:B------:R-:W-:Y:S02]  /*228e0*/  ULDC UR4, c[0x0][0xc38] ;  /* 0x00030e0000047ab9 */ /* 0x000fe40000000800 */
[----:B------:R-:W-:-:S04]  /*228f0*/  IMAD.U32 R5, RZ, RZ, UR4 ;  /* 0x00000004ff057e24 */ /* 0x000fc8000f8e00ff */
[----:B-1----:R-:W-:-:S04]  /*22900*/  IMAD R14, R14, R5, RZ ;  /* 0x000000050e0e7224 */ /* 0x002fc800078e02ff */
[----:B------:R-:W-:-:S05]  /*22910*/  IMAD.IADD R9, R14, 0x1, R9 ;  /* 0x000000010e097824 */ /* 0x000fca00078e0209 */
[----:B------:R-:W-:-:S13]  /*22920*/  ISETP.GT.AND P6, PT, R9, R0, PT ;  /* 0x000000000900720c */ /* 0x000fda0003fc4270 */
[----:B------:R-:W-:Y:S05]  /*22930*/  @!P6 BRA `(.L_x_776) ;  /* 0xfffffffc005ce947 */ /* 0x000fea000383ffff */
.L_x_773:
        /* <DEDUP_REMOVED lines=9> */
.L_x_948:
[----:B------:R-:W-:-:S13]  /*229d0*/  ISETP.NE.AND P0, PT, R3, RZ, PT ;  /* 0x000000ff0300720c */ /* 0x000fda0003f05270 */
[----:B------:R-:W-:Y:S05]  /*229e0*/  @!P0 BRA `(.L_x_778) ;  /* 0x0000000000108947 */ /* 0x000fea0003800000 */
[----:B------:R-:W-:Y:S01]  /*229f0*/  UMOV UR4, 0xffffffff ;  /* 0xffffffff00047882 */ /* 0x000fe20000000000 */
[----:B------:R-:W-:Y:S02]  /*22a00*/  VIADD R12, R4, 0xffffffff ;  /* 0xffffffff040c7836 */ /* 0x000fe40000000000 */
[----:B------:R-:W-:Y:S05]  /*22a10*/  BRA.DIV UR4, `(.L_x_779) ;  /* 0x00000052042c7947 */ /* 0x000fea000b800000 */
[----:B------:R4:W0:Y:S02]  /*22a20*/  SHFL.IDX PT, R6, R2, R12, 0x1f ;  /* 0x00001f0c02067589 */ /* 0x00082400000e0000 */
.L_x_778:
        /* <DEDUP_REMOVED lines=18> */
[----:B------:R-:W-:-:S04]  /*22b50*/  IMAD.HI.U32 R6, R3, R9, RZ ;  /* 0x0000000903067227 */ /* 0x000fc800078e00ff */
[----:B------:R-:W-:Y:S02]  /*22b60*/  VIADD R3, R12, 0xffffffe ;  /* 0x0ffffffe0c037836 */ /* 0x000fe40000000000 */
[----:B------:R-:W-:-:S04]  /*22b70*/  IMAD R9, R6, R2, R9 ;  /* 0x0000000206097224 */ /* 0x000fc800078e0209 */
[----:B------:R-:W0:Y:S01]  /*22b80*/  F2I.FTZ.U32.TRUNC.NTZ R3, R3 ;  /* 0x0000000300037305 */ /* 0x000e22000021f000 */
[----:B------:R-:W-:-:S13]  /*22b90*/  ISETP.GT.U32.AND P1, PT, R8, R9, PT ;  /* 0x000000090800720c */ /* 0x000fda0003f24070 */
[----:B------:R-:W-:Y:S01]  /*22ba0*/  @!P1 IMAD.IADD R9, R9, 0x1, -R8 ;  /* 0x0000000109099824 */ /* 0x000fe200078e0a08 */
[----:B0-----:R-:W-:Y:S01]  /*22bb0*/  IADD3 R2, RZ, -R3, RZ ;  /* 0x80000003ff027210 */ /* 0x001fe20007ffe0ff */
[----:B------:R-:W-:Y:S01]  /*22bc0*/  @!P1 VIADD R6, R6, 0x1 ;  /* 0x0000000106069836 */ /* 0x000fe20000000000 */
[----:B------:R-:W-:Y:S02]  /*22bd0*/  ISETP.NE.AND P1, PT, R7, RZ, PT ;  /* 0x000000ff0700720c */ /* 0x000fe40003f25270 */
[----:B------:R-:W-:Y:S01]  /*22be0*/  ISETP.GE.U32.AND P0, PT, R9, R8, PT ;  /* 0x000000080900720c */ /* 0x000fe20003f06070 */
[----:B------:R-:W-:Y:S02]  /*22bf0*/  IMAD R9, R2, R5, RZ ;  /* 0x0000000502097224 */ /* 0x000fe400078e02ff */
        /* <DEDUP_REMOVED lines=15> */
[----:B------:R-:W-:Y:S02]  /*22cf0*/  @!P1 IMAD.IADD R2, R2, 0x1, -R5 ;  /* 0x0000000102029824 */ /* 0x000fe400078e0a05 */
[----:B------:R-:W-:Y:S01]  /*22d00*/  @!P1 VIADD R8, R8, 0x1 ;  /* 0x0000000108089836 */ /* 0x000fe20000000000 */
        /* <DEDUP_REMOVED lines=12> */
.L_x_774:
[----:B------:R-:W-:Y:S01]  /*22dd0*/  UMOV UR4, URZ ;  /* 0x0000003f00047c82 */ /* 0x000fe20008000000 */
[----:B------:R-:W-:Y:S01]  /*22de0*/  UMOV UR5, URZ ;  /* 0x0000003f00057c82 */ /* 0x000fe20008000000 */
[----:B------:R-:W-:Y:S01]  /*22df0*/  ULDC UR6, c[0x0][0xc3c] ;  /* 0x00030f0000067ab9 */ /* 0x000fe20000000800 */
[----:B------:R-:W-:Y:S01]  /*22e00*/  IMAD.MOV.U32 R16, RZ, RZ, R0 ;  /* 0x000000ffff107224 */ /* 0x000fe200078e0000 */
[----:B------:R-:W-:Y:S01]  /*22e10*/  MOV R18, UR5 ;  /* 0x0000000500127c02 */ /* 0x000fe20008000f00 */
[----:B------:R-:W-:Y:S02]  /*22e20*/  IMAD.U32 R17, RZ, RZ, UR4 ;  /* 0x00000004ff117e24 */ /* 0x000fe4000f8e00ff */
[----:B------:R-:W-:-:S07]  /*22e30*/  IMAD.U32 R19, RZ, RZ, UR6 ;  /* 0x00000006ff137e24 */ /* 0x000fce000f8e00ff */
.L_x_780:
        /* <DEDUP_REMOVED lines=10> */
.L_x_771:
[----:B------:R-:W-:Y:S02]  /*22ee0*/  ULDC UR4, c[0x0][0xc3c] ;  /* 0x00030f0000047ab9 */ /* 0x000fe40000000800 */
[----:B-1----:R-:W-:-:S13]  /*22ef0*/  ISETP.GE.AND P0, PT, R19, UR4, PT ;  /* 0x0000000413007c0c */ /* 0x002fda000bf06270 */
[----:B------:R-:W-:Y:S05]  /*22f00*/  @!P0 BRA `(.L_x_781) ;  /* 0xffffff9c005c8947 */ /* 0x000fea000383ffff */
[----:B------:R-:W-:Y:S05]  /*22f10*/  BSYNC B8 ;  /* 0x0000000000087941 */ /* 0x000fea0003800000 */
.L_x_676:
[----:B------:R-:W3:Y:S01]  /*22f20*/  LDL.LU R0, [R1+0x2c] ;  /* 0x00002c0001007983 */ /* 0x000ee20000300800 */
[----:B------:R-:W-:Y:S01]  /*22f30*/  BSSY B0, `(.L_x_782) ;  /* 0x000000b000007945 */ /* 0x000fe20003800000 */
[----:B------:R-:W1:Y:S01]  /*22f40*/  S2R R5, SR_CgaCtaId ;  /* 0x0000000000057919 */ /* 0x000e620000008800 */
[----:B---3--:R-:W-:-:S05]  /*22f50*/  VIADD R0, R0, 0x1 ;  /* 0x0000000100007836 */ /* 0x008fca0000000000 */
[----:B0-----:R-:W-:-:S04]  /*22f60*/  LEA.HI R2, R0, R0, RZ, 0x1 ;  /* 0x0000000000027211 */ /* 0x001fc800078f08ff */
[----:B------:R-:W-:Y:S02]  /*22f70*/  LOP3.LUT R3, R2, 0xfffffffe, RZ, 0xc0, !PT ;  /* 0xfffffffe02037812 */ /* 0x000fe400078ec0ff */
[----:B------:R-:W-:-:S03]  /*22f80*/  MOV R2, 0x400 ;  /* 0x0000040000027802 */ /* 0x000fc60000000f00 */
[----:B------:R-:W-:Y:S01]  /*22f90*/  IMAD.IADD R0, R0, 0x1, -R3 ;  /* 0x0000000100007824 */ /* 0x000fe200078e0a03 */
[----:B-1----:R-:W-:-:S04]  /*22fa0*/  LEA R7, R5, R2, 0x18 ;  /* 0x0000000205077211 */ /* 0x002fc800078ec0ff */
[----:B------:R-:W-:-:S04]  /*22fb0*/  SHF.L.U32 R0, R0, 0x1f, RZ ;  /* 0x0000001f00007819 */ /* 0x000fc800000006ff */
[----:B------:R-:W0:Y:S02]  /*22fc0*/  SYNCS.PHASECHK.TRANS64.TRYWAIT P0, [R7+URZ+0x30820], R0 ;  /* 0x03082000070075a7 */ /* 0x000e24000800017f */
[----:B0-----:R-:W-:Y:S05]  /*22fd0*/  @!P0 BRA `(.L_x_783) ;  /* 0x0000004800e48947 */ /* 0x001fea0003800000 */
.L_x_951:
[----:B------:R-:W-:Y:S05]  /*22fe0*/  BSYNC B0 ;  /* 0x0000000000007941 */ /* 0x000fea0003800000 */
.L_x_782:
[----:B------:R-:W-:-:S03]  /*22ff0*/  UMOV UR4, 0xffffffff ;  /* 0xffffffff00047882 */ /* 0x000fc60000000000 */
[----:B------:R-:W-:Y:S05]  /*23000*/  BRA.DIV UR4, `(.L_x_784) ;  /* 0x0000004a04ec7947 */ /* 0x000fea000b800000 */
[----:B0-----:R-:W0:Y:S02]  /*23010*/  S2R R0, SR_TID.X ;  /* 0x0000000000007919 */ /* 0x001e240000002100 */
[----:B0-----:R-:W-:-:S04]  /*23020*/  SHF.R.U32.HI R0, RZ, 0x5, R0 ;  /* 0x00000005ff007819 */ /* 0x001fc80000011600 */
[----:B------:R-:W-:-:S05]  /*23030*/  LOP3.LUT R0, R0, 0x3, RZ, 0xc0, !PT ;  /* 0x0000000300007812 */ /* 0x000fca00078ec0ff */
[----:B------:R0:W1:Y:S02]  /*23040*/  SHFL.IDX PT, R14, R0, RZ, 0x1f ;  /* 0x00001fff000e7589 */ /* 0x00006400000e0000 */
.L_x_954:
[----:B-1----:R-:W-:-:S13]  /*23050*/  ISETP.NE.AND P0, PT, R14, RZ, PT ;  /* 0x000000ff0e00720c */ /* 0x002fda0003f05270 */
[----:B------:R-:W-:Y:S05]  /*23060*/  @P0 BRA `(.L_x_446) ;  /* 0x0000000000880947 */ /* 0x000fea0003800000 */
[----:B------:R-:W-:-:S03]  /*23070*/  UMOV UR4, 0xffffffff ;  /* 0xffffffff00047882 */ /* 0x000fc60000000000 */
[----:B------:R-:W-:Y:S05]  /*23080*/  BRA.DIV UR4, `(.L_x_785) ;  /* 0x0000004e04007947 */ /* 0x000fea000b800000 */
[----:B------:R-:W-:-:S13]  /*23090*/  ELECT P6, URZ, PT ;  /* 0x00000000003f782f */ /* 0x000fda00038c0000 */
.L_x_957:
[----:B------:R-:W-:Y:S05]  /*230a0*/  @!P6 BRA `(.L_x_446) ;  /* 0x000000000078e947 */ /* 0x000fea0003800000 */
[----:B0-----:R-:W3:Y:S02]  /*230b0*/  LDL.LU R0, [R1+0x18] ;  /* 0x0000180001007983 */ /* 0x001ee40000300800 */
[----:B---3--:R-:W-:-:S04]  /*230c0*/  LOP3.LUT R0, R0, 0x2, RZ, 0xfc, !PT ;  /* 0x0000000200007812 */ /* 0x008fc800078efcff */
[----:B------:R-:W-:-:S13]  /*230d0*/  ISETP.NE.AND P0, PT, R0, 0x3, PT ;  /* 0x000000030000780c */ /* 0x000fda0003f05270 */
[----:B------:R-:W-:Y:S05]  /*230e0*/  @!P0 BRA `(.L_x_786) ;  /* 0x0000000000048947 */ /* 0x000fea0003800000 */
[----:B------:R-:W-:Y:S01]  /*230f0*/  BPT.TRAP 0x1 ;  /* 0x000000040000795c */ /* 0x000fe20000300000 */
.L_x_786:
[----:B------:R-:W-:Y:S01]  /*23100*/  IMAD R5, R26, 0x8, R7 ;  /* 0x000000081a057824 */ /* 0x000fe200078e0207 */
[----:B------:R-:W-:Y:S01]  /*23110*/  SHF.L.U32 R0, R28, 0x1f, RZ ;  /* 0x0000001f1c007819 */ /* 0x000fe200000006ff */
[----:B------:R-:W-:-:S03]  /*23120*/  VIADD R26, R26, 0x1 ;  /* 0x000000011a1a7836 */ /* 0x000fc60000000000 */
[----:B------:R-:W0:Y:S02]  /*23130*/  SYNCS.PHASECHK.TRANS64.TRYWAIT P1, [R5+URZ+0x30840], R0 ;  /* 0x03084000050075a7 */ /* 0x000e24000802017f */
[----:B------:R-:W-:-:S04]  /*23140*/  ISETP.NE.AND P2, PT, R26, 0x2, PT ;  /* 0x000000021a00780c */ /* 0x000fc80003f45270 */
[----:B------:R-:W-:Y:S01]  /*23150*/  SEL R3, RZ, 0x1, P2 ;  /* 0x00000001ff037807 */ /* 0x000fe20001000000 */
[----:B0-----:R-:W-:Y:S08]  /*23160*/  @!P1 BRA `(.L_x_787) ;  /* 0x0000004800e89947 */ /* 0x001ff00003800000 */
.L_x_958:
[----:B------:R-:W-:Y:S02]  /*23170*/  SEL R26, R26, RZ, P2 ;  /* 0x000000ff1a1a7207 */ /* 0x000fe40001000000 */
[----:B------:R-:W-:Y:S01]  /*23180*/  LOP3.LUT R2, R28, R3, RZ, 0x3c, !PT ;  /* 0x000000031c027212 */ /* 0x000fe200078e3cff */
[----:B------:R-:W-:Y:S06]  /*23190*/  @!P0 BRA `(.L_x_788) ;  /* 0x0000000000048947 */ /* 0x000fec0003800000 */
[----:B------:R-:W-:Y:S01]  /*231a0*/  BPT.TRAP 0x1 ;  /* 0x000000040000795c */ /* 0x000fe20000300000 */
.L_x_788:
[----:B------:R-:W-:Y:S01]  /*231b0*/  IMAD R3, R26, 0x8, R7 ;  /* 0x000000081a037824 */ /* 0x000fe200078e0207 */
[----:B------:R-:W-:-:S04]  /*231c0*/  SHF.L.U32 R2, R2, 0x1f, RZ ;  /* 0x0000001f02027819 */ /* 0x000fc800000006ff */
[----:B------:R-:W1:Y:S02]  /*231d0*/  SYNCS.PHASECHK.TRANS64.TRYWAIT P1, [R3+URZ+0x30840], R2 ;  /* 0x03084002030075a7 */ /* 0x000e64000802017f */
[----:B-1----:R-:W-:Y:S05]  /*231e0*/  @!P1 BRA `(.L_x_789) ;  /* 0x0000004800dc9947 */ /* 0x002fea0003800000 */
.L_x_959:
[----:B------:R-:W-:Y:S05]  /*231f0*/  @!P0 BRA `(.L_x_790) ;  /* 0x0000000000048947 */ /* 0x000fea0003800000 */
[----:B------:R-:W-:Y:S01]  /*23200*/  BPT.TRAP 0x1 ;  /* 0x000000040000795c */ /* 0x000fe20000300000 */
.L_x_790:
[----:B------:R-:W3:Y:S02]  /*23210*/  SYNCS.PHASECHK.TRANS64.TRYWAIT P1, [R5+URZ+0x30860], R0 ;  /* 0x03086000050075a7 */ /* 0x000ee4000802017f */
[----:B---3--:R-:W-:Y:S05]  /*23220*/  @!P1 BRA `(.L_x_791) ;  /* 0x0000004800e09947 */ /* 0x008fea0003800000 */
.L_x_960:
[----:B------:R-:W-:Y:S05]  /*23230*/  @!P0 BRA `(.L_x_792) ;  /* 0x0000000000048947 */ /* 0x000fea0003800000 */
[----:B------:R-:W-:Y:S01]  /*23240*/  BPT.TRAP 0x1 ;  /* 0x000000040000795c */ /* 0x000fe20000300000 */
.L_x_792:
[----:B----4-:R4:W0:Y:S02]  /*23250*/  SYNCS.PHASECHK.TRANS64.TRYWAIT P0, [R3+URZ+0x30860], R2 ;  /* 0x03086002030075a7 */ /* 0x010824000800017f */
[----:B0-----:R-:W-:Y:S05]  /*23260*/  @!P0 NANOSLEEP.SYNCS 0x989680 ;  /* 0x009896800000895d */ /* 0x001fea0003900000 */
[----:B------:R-:W0:Y:S02]  /*23270*/  @!P0 SYNCS.PHASECHK.TRANS64 P0, [R3+URZ+0x30860], R2 ;  /* 0x03086002030085a7 */ /* 0x000e24000800007f */
[----:B0-----:R-:W-:Y:S05]  /*23280*/  @!P0 BRA `(.L_x_792) ;  /* 0xfffffffc00f08947 */ /* 0x001fea000383ffff */
.L_x_446:
[----:B------:R-:W-:Y:S05]  /*23290*/  BSYNC B9 ;  /* 0x0000000000097941 */ /* 0x000fea0003800000 */
.L_x_443:
[----:B------:R-:W-:Y:S05]  /*232a0*/  EXIT ;  /* 0x000000000000794d */ /* 0x000fea0003800000 */
.L_x_466:
[----:B0-----:R0:W1:Y:S02]  /*232b0*/  SYNCS.PHASECHK.TRANS64.TRYWAIT P5, [R84+URZ+0x30890], R85 ;  /* 0x03089055540075a7 */ /* 0x00106400080a017f */
[----:B-1----:R-:W-:Y:S05]  /*232c0*/  @!P5 NANOSLEEP.SYNCS 0x989680 ;  /* 0x009896800000d95d */ /* 0x002fea0003900000 */
[----:B------:R-:W1:Y:S02]  /*232d0*/  @!P5 SYNCS.PHASECHK.TRANS64 P5, [R84+URZ+0x30890], R85 ;  /* 0x030890555400d5a7 */ /* 0x000e6400080a007f */
[----:B-1----:R-:W-:Y:S05]  /*232e0*/  @!P5 BRA `(.L_x_466) ;  /* 0xfffffffc00f0d947 */ /* 0x002fea000383ffff */
[----:B------:R-:W-:Y:S05]  /*232f0*/  BRA `(.L_x_793) ;  /* 0xfffffe0800707947 */ /* 0x000fea000383ffff */
.L_x_467:
        /* <DEDUP_REMOVED lines=8> */
.L_x_795:
[----:B------:R-:W-:Y:S05]  /*23380*/  BSYNC B1 ;  /* 0x0000000000017941 */ /* 0x000fea0003800000 */
.L_x_794:
[----:B------:R-:W-:Y:S02]  /*23390*/  IMAD.MOV.U32 R13, RZ, RZ, R117 ;  /* 0x000000ffff0d7224 */ /* 0x000fe400078e0075 */
[----:B------:R-:W-:Y:S02]  /*233a0*/  IMAD.MOV.U32 R12, RZ, RZ, RZ ;  /* 0x000000ffff0c7224 */ /* 0x000fe400078e00ff */
[----:B------:R-:W-:Y:S02]  /*233b0*/  IMAD.MOV.U32 R11, RZ, RZ, 0x1c1f ;  /* 0x00001c1fff0b7424 */ /* 0x000fe400078e00ff */
[----:B------:R-:W-:Y:S02]  /*233c0*/  IMAD.MOV.U32 R15, RZ, RZ, -0x1 ;  /* 0xffffffffff0f7424 */ /* 0x000fe400078e00ff */
[----:B------:R-:W-:-:S07]  /*233d0*/  IMAD.MOV.U32 R76, RZ, RZ, R14 ;  /* 0x000000ffff4c7224 */ /* 0x000fce00078e000e */
[----:B------:R-:W-:Y:S05]  /*233e0*/  WARPSYNC.COLLECTIVE R15, `(.L_x_796) ;  /* 0x000000000f087348 */ /* 0x000fea0003c00000 */
[----:B------:R0:W1:Y:S02]  /*233f0*/  SHFL.IDX P6, R14, R13, R12, R11 ;  /* 0x0000000c0d0e7389 */ /* 0x00006400000c000b */
[----:B01----:R-:W-:Y:S01]  /*23400*/  ENDCOLLECTIVE ;  /* 0x000000000000791b */ /* 0x003fe20003800000 */
.L_x_796:
[----:B------:R-:W-:Y:S01]  /*23410*/  IMAD.MOV.U32 R11, RZ, RZ, R14 ;  /* 0x000000ffff0b7224 */ /* 0x000fe200078e000e */
[----:B------:R-:W-:Y:S06]  /*23420*/  BRA `(.L_x_797) ;  /* 0xfffffe0800387947 */ /* 0x000fec000383ffff */
.L_x_492:
[----:B------:R-:W-:Y:S01]  /*23430*/  BSSY B1, `(.L_x_798) ;  /* 0x0000008000017945 */ /* 0x000fe20003800000 */
[----:B0---4-:R-:W-:Y:S01]  /*23440*/  MOV R13, R116 ;  /* 0x00000074000d7202 */ /* 0x011fe20000000f00 */
[----:B------:R-:W-:Y:S02]  /*23450*/  IMAD.MOV.U32 R12, RZ, RZ, 0x1 ;  /* 0x00000001ff0c7424 */ /* 0x000fe400078e00ff */
[----:B---3--:R-:W-:Y:S02]  /*23460*/  IMAD.MOV.U32 R11, RZ, RZ, 0x1c1f ;  /* 0x00001c1fff0b7424 */ /* 0x008fe400078e00ff */
[----:B------:R-:W-:-:S07]  /*23470*/  IMAD.MOV.U32 R15, RZ, RZ, -0x1 ;  /* 0xffffffffff0f7424 */ /* 0x000fce00078e00ff */
[----:B-12---:R-:W-:Y:S05]  /*23480*/  WARPSYNC.COLLECTIVE R15, `(.L_x_799) ;  /* 0x000000000f087348 */ /* 0x006fea0003c00000 */
[----:B------:R0:W3:Y:S02]  /*23490*/  SHFL.IDX P6, R14, R13, R12, R11 ;  /* 0x0000000c0d0e7389 */ /* 0x0000e400000c000b */
[----:B0123--:R-:W-:Y:S01]  /*234a0*/  ENDCOLLECTIVE ;  /* 0x000000000000791b */ /* 0x00ffe20003800000 */
.L_x_799:
[----:B------:R-:W-:Y:S05]  /*234b0*/  BSYNC B1 ;  /* 0x0000000000017941 */ /* 0x000fea0003800000 */
.L_x_798:
[----:B------:R-:W-:Y:S02]  /*234c0*/  IMAD.MOV.U32 R13, RZ, RZ, R117 ;  /* 0x000000ffff0d7224 */ /* 0x000fe400078e0075 */
[----:B------:R-:W-:Y:S02]  /*234d0*/  IMAD.MOV.U32 R12, RZ, RZ, 0x1 ;  /* 0x00000001ff0c7424 */ /* 0x000fe400078e00ff */
[----:B------:R-:W-:Y:S02]  /*234e0*/  IMAD.MOV.U32 R11, RZ, RZ, 0x1c1f ;  /* 0x00001c1fff0b7424 */ /* 0x000fe400078e00ff */
[----:B------:R-:W-:Y:S02]  /*234f0*/  IMAD.MOV.U32 R15, RZ, RZ, -0x1 ;  /* 0xffffffffff0f7424 */ /* 0x000fe400078e00ff */
[----:B------:R-:W-:-:S07]  /*23500*/  IMAD.MOV.U32 R116, RZ, RZ, R14 ;  /* 0x000000ffff747224 */ /* 0x000fce00078e000e */
[----:B------:R-:W-:Y:S05]  /*23510*/  WARPSYNC.COLLECTIVE R15, `(.L_x_800) ;  /* 0x000000000f087348 */ /* 0x000fea0003c00000 */
[----:B------:R0:W1:Y:S02]  /*23520*/  SHFL.IDX P6, R14, R13, R12, R11 ;  /* 0x0000000c0d0e7389 */ /* 0x00006400000c000b */
[----:B01----:R-:W-:Y:S01]  /*23530*/  ENDCOLLECTIVE ;  /* 0x000000000000791b */ /* 0x003fe20003800000 */
.L_x_800:
[----:B------:R-:W-:Y:S01]  /*23540*/  IMAD.MOV.U32 R117, RZ, RZ, R14 ;  /* 0x000000ffff757224 */ /* 0x000fe200078e000e */
[----:B------:R-:W-:Y:S06]  /*23550*/  BRA `(.L_x_801) ;  /* 0xfffffe1c00987947 */ /* 0x000fec000383ffff */
.L_x_522:
[----:B0-----:R0:W1:Y:S02]  /*23560*/  SYNCS.PHASECHK.TRANS64.TRYWAIT P5, [R84+URZ+0x30890], R85 ;  /* 0x03089055540075a7 */ /* 0x00106400080a017f */
[----:B-1----:R-:W-:Y:S05]  /*23570*/  @!P5 NANOSLEEP.SYNCS 0x989680 ;  /* 0x009896800000d95d */ /* 0x002fea0003900000 */
[----:B------:R-:W1:Y:S02]  /*23580*/  @!P5 SYNCS.PHASECHK.TRANS64 P5, [R84+URZ+0x30890], R85 ;  /* 0x030890555400d5a7 */ /* 0x000e6400080a007f */
[----:B-1----:R-:W-:Y:S05]  /*23590*/  @!P5 BRA `(.L_x_522) ;  /* 0xfffffffc00f0d947 */ /* 0x002fea000383ffff */
[----:B------:R-:W-:Y:S05]  /*235a0*/  BRA `(.L_x_802) ;  /* 0xfffffe3c00b47947 */ /* 0x000fea000383ffff */
.L_x_523:
        /* <DEDUP_REMOVED lines=8> */
.L_x_804:
[----:B------:R-:W-:Y:S05]  /*23630*/  BSYNC B1 ;  /* 0x0000000000017941 */ /* 0x000fea0003800000 */
.L_x_803:
[----:B------:R-:W-:Y:S01]  /*23640*/  IMAD.MOV.U32 R13, RZ, RZ, R117 ;  /* 0x000000ffff0d7224 */ /* 0x000fe200078e0075 */
[----:B------:R-:W-:Y:S01]  /*23650*/  MOV R11, 0x1c1f ;  /* 0x00001c1f000b7802 */ /* 0x000fe20000000f00 */
[----:B------:R-:W-:Y:S02]  /*23660*/  IMAD.MOV.U32 R12, RZ, RZ, RZ ;  /* 0x000000ffff0c7224 */ /* 0x000fe400078e00ff */
[----:B------:R-:W-:Y:S02]  /*23670*/  IMAD.MOV.U32 R15, RZ, RZ, -0x1 ;  /* 0xffffffffff0f7424 */ /* 0x000fe400078e00ff */
[----:B------:R-:W-:-:S07]  /*23680*/  IMAD.MOV.U32 R115, RZ, RZ, R14 ;  /* 0x000000ffff737224 */ /* 0x000fce00078e000e */
[----:B------:R-:W-:Y:S05]  /*23690*/  WARPSYNC.COLLECTIVE R15, `(.L_x_805) ;  /* 0x000000000f087348 */ /* 0x000fea0003c00000 */
[----:B------:R0:W1:Y:S02]  /*236a0*/  SHFL.IDX P6, R14, R13, R12, R11 ;  /* 0x0000000c0d0e7389 */ /* 0x00006400000c000b */
[----:B01----:R-:W-:Y:S01]  /*236b0*/  ENDCOLLECTIVE ;  /* 0x000000000000791b */ /* 0x003fe20003800000 */
.L_x_805:
[----:B------:R-:W-:Y:S01]  /*236c0*/  IMAD.MOV.U32 R11, RZ, RZ, R14 ;  /* 0x000000ffff0b7224 */ /* 0x000fe200078e000e */
[----:B------:R-:W-:Y:S06]  /*236d0*/  BRA `(.L_x_806) ;  /* 0xfffffe3c00847947 */ /* 0x000fec000383ffff */
.L_x_536:
[----:B------:R-:W-:Y:S01]  /*236e0*/  BSSY B1, `(.L_x_807) ;  /* 0x0000008000017945 */ /* 0x000fe20003800000 */
[----:B--234-:R-:W-:Y:S02]  /*236f0*/  IMAD.MOV.U32 R13, RZ, RZ, R116 ;  /* 0x000000ffff0d7224 */ /* 0x01cfe400078e0074 */
[----:B------:R-:W-:Y:S02]  /*23700*/  IMAD.MOV.U32 R12, RZ, RZ, 0x1 ;  /* 0x00000001ff0c7424 */ /* 0x000fe400078e00ff */
[----:B------:R-:W-:Y:S02]  /*23710*/  IMAD.MOV.U32 R11, RZ, RZ, 0x1c1f ;  /* 0x00001c1fff0b7424 */ /* 0x000fe400078e00ff */
[----:B------:R-:W-:-:S07]  /*23720*/  IMAD.MOV.U32 R15, RZ, RZ, -0x1 ;  /* 0xffffffffff0f7424 */ /* 0x000fce00078e00ff */
[----:B01----:R-:W-:Y:S05]  /*23730*/  WARPSYNC.COLLECTIVE R15, `(.L_x_808) ;  /* 0x000000000f087348 */ /* 0x003fea0003c00000 */
[----:B------:R2:W3:Y:S02]  /*23740*/  SHFL.IDX P6, R14, R13, R12, R11 ;  /* 0x0000000c0d0e7389 */ /* 0x0004e400000c000b */
[----:B0123--:R-:W-:Y:S01]  /*23750*/  ENDCOLLECTIVE ;  /* 0x000000000000791b */ /* 0x00ffe20003800000 */
.L_x_808:
[----:B------:R-:W-:Y:S05]  /*23760*/  BSYNC B1 ;  /* 0x0000000000017941 */ /* 0x000fea0003800000 */
.L_x_807:
        /* <DEDUP_REMOVED lines=8> */
.L_x_809:
[----:B------:R-:W-:Y:S01]  /*237f0*/  IMAD.MOV.U32 R117, RZ, RZ, R14 ;  /* 0x000000ffff757224 */ /* 0x000fe200078e000e */
[----:B------:R-:W-:Y:S06]  /*23800*/  BRA `(.L_x_810) ;  /* 0xfffffe54003c7947 */ /* 0x000fec000383ffff */
.L_x_549:
[----:B0-----:R0:W1:Y:S02]  /*23810*/  SYNCS.PHASECHK.TRANS64.TRYWAIT P3, [R84+URZ+0x30890], R85 ;  /* 0x03089055540075a7 */ /* 0x001064000806017f */
[----:B-1----:R-:W-:Y:S05]  /*23820*/  @!P3 NANOSLEEP.SYNCS 0x989680 ;  /* 0x009896800000b95d */ /* 0x002fea0003900000 */
[----:B------:R-:W1:Y:S02]  /*23830*/  @!P3 SYNCS.PHASECHK.TRANS64 P3, [R84+URZ+0x30890], R85 ;  /* 0x030890555400b5a7 */ /* 0x000e64000806007f */
[----:B-1----:R-:W-:Y:S05]  /*23840*/  @!P3 BRA `(.L_x_549) ;  /* 0xfffffffc00f0b947 */ /* 0x002fea000383ffff */
[----:B------:R-:W-:Y:S05]  /*23850*/  BRA `(.L_x_811) ;  /* 0xfffffe6c00407947 */ /* 0x000fea000383ffff */
.L_x_550:
        /* <DEDUP_REMOVED lines=8> */
.L_x_813:
[----:B------:R-:W-:Y:S05]  /*238e0*/  BSYNC B1 ;  /* 0x0000000000017941 */ /* 0x000fea0003800000 */
.L_x_812:
[----:B------:R-:W-:Y:S01]  /*238f0*/  IMAD.MOV.U32 R13, RZ, RZ, R34 ;  /* 0x000000ffff0d7224 */ /* 0x000fe200078e0022 */
[----:B------:R-:W-:Y:S01]  /*23900*/  MOV R36, R14 ;  /* 0x0000000e00247202 */ /* 0x000fe20000000f00 */
[----:B------:R-:W-:Y:S02]  /*23910*/  IMAD.MOV.U32 R12, RZ, RZ, RZ ;  /* 0x000000ffff0c7224 */ /* 0x000fe400078e00ff */
[----:B------:R-:W-:Y:S02]  /*23920*/  IMAD.MOV.U32 R11, RZ, RZ, 0x1c1f ;  /* 0x00001c1fff0b7424 */ /* 0x000fe400078e00ff */
[----:B------:R-:W-:-:S07]  /*23930*/  IMAD.MOV.U32 R15, RZ, RZ, -0x1 ;  /* 0xffffffffff0f7424 */ /* 0x000fce00078e00ff */
[----:B------:R-:W-:Y:S05]  /*23940*/  WARPSYNC.COLLECTIVE R15, `(.L_x_814) ;  /* 0x000000000f087348 */ /* 0x000fea0003c00000 */
[----:B------:R0:W1:Y:S02]  /*23950*/  SHFL.IDX P6, R14, R13, R12, R11 ;  /* 0x0000000c0d0e7389 */ /* 0x00006400000c000b */
[----:B01----:R-:W-:Y:S01]  /*23960*/  ENDCOLLECTIVE ;  /* 0x000000000000791b */ /* 0x003fe20003800000 */
.L_x_814:
[----:B------:R-:W-:Y:S01]  /*23970*/  IMAD.MOV.U32 R39, RZ, RZ, R14 ;  /* 0x000000ffff277224 */ /* 0x000fe200078e000e */
[----:B------:R-:W-:Y:S06]  /*23980*/  BRA `(.L_x_815) ;  /* 0xfffffe6c005c7947 */ /* 0x000fec000383ffff */
.L_x_553:
[----:B------:R-:W-:Y:S01]  /*23990*/  BSSY B1, `(.L_x_816) ;  /* 0x0000008000017945 */ /* 0x000fe20003800000 */
[----:B----4-:R-:W-:Y:S02]  /*239a0*/  IMAD.MOV.U32 R13, RZ, RZ, R35 ;  /* 0x000000ffff0d7224 */ /* 0x010fe400078e0023 */
[----:B------:R-:W-:Y:S02]  /*239b0*/  IMAD.MOV.U32 R12, RZ, RZ, 0x1 ;  /* 0x00000001ff0c7424 */ /* 0x000fe400078e00ff */
[----:B------:R-:W-:Y:S02]  /*239c0*/  IMAD.MOV.U32 R11, RZ, RZ, 0x1c1f ;  /* 0x00001c1fff0b7424 */ /* 0x000fe400078e00ff */
[----:B------:R-:W-:-:S07]  /*239d0*/  IMAD.MOV.U32 R15, RZ, RZ, -0x1 ;  /* 0xffffffffff0f7424 */ /* 0x000fce00078e00ff */
[----:B0123--:R-:W-:Y:S05]  /*239e0*/  WARPSYNC.COLLECTIVE R15, `(.L_x_817) ;  /* 0x000000000f087348 */ /* 0x00ffea0003c00000 */
[----:B------:R4:W0:Y:S02]  /*239f0*/  SHFL.IDX P6, R14, R13, R12, R11 ;  /* 0x0000000c0d0e7389 */ /* 0x00082400000c000b */
[----:B01234-:R-:W-:Y:S01]  /*23a00*/  ENDCOLLECTIVE ;  /* 0x000000000000791b */ /* 0x01ffe20003800000 */
.L_x_817:
[----:B------:R-:W-:Y:S05]  /*23a10*/  BSYNC B1 ;  /* 0x0000000000017941 */ /* 0x000fea0003800000 */
.L_x_816:
        /* <DEDUP_REMOVED lines=8> */
.L_x_818:
[----:B------:R-:W-:Y:S01]  /*23aa0*/  IMAD.MOV.U32 R39, RZ, RZ, R14 ;  /* 0x000000ffff277224 */ /* 0x000fe200078e000e */
[----:B------:R-:W-:Y:S06]  /*23ab0*/  BRA `(.L_x_819) ;  /* 0xfffffe6c00b87947 */ /* 0x000fec000383ffff */
.L_x_557:
[----:B---3--:R3:W0:Y:S02]  /*23ac0*/  SYNCS.PHASECHK.TRANS64.TRYWAIT P2, [R84+URZ+0x308b0], R85 ;  /* 0x0308b055540075a7 */ /* 0x008624000804017f */
[----:B0-----:R-:W-:Y:S05]  /*23ad0*/  @!P2 NANOSLEEP.SYNCS 0x989680 ;  /* 0x009896800000a95d */ /* 0x001fea0003900000 */
[----:B------:R-:W0:Y:S02]  /*23ae0*/  @!P2 SYNCS.PHASECHK.TRANS64 P2, [R84+URZ+0x308b0], R85 ;  /* 0x0308b0555400a5a7 */ /* 0x000e24000804007f */
[----:B0-----:R-:W-:Y:S05]  /*23af0*/  @!P2 BRA `(.L_x_557) ;  /* 0xfffffffc00f0a947 */ /* 0x001fea000383ffff */
[----:B------:R-:W-:Y:S05]  /*23b00*/  BRA `(.L_x_820) ;  /* 0xfffffe7000947947 */ /* 0x000fea000383ffff */
.L_x_577:
[----:B------:R-:W-:Y:S01]  /*23b10*/  BSSY B1, `(.L_x_821) ;  /* 0x0000008000017945 */ /* 0x000fe20003800000 */
[----:B------:R-:W-:Y:S01]  /*23b20*/  IMAD.MOV.U32 R13, RZ, RZ, R25 ;  /* 0x000000ffff0d7224 */ /* 0x000fe200078e0019 */
[----:B------:R-:W-:Y:S01]  /*23b30*/  MOV R12, RZ ;  /* 0x000000ff000c7202 */ /* 0x000fe20000000f00 */
[----:B------:R-:W-:Y:S02]  /*23b40*/  IMAD.MOV.U32 R11, RZ, RZ, 0x1c1f ;  /* 0x00001c1fff0b7424 */ /* 0x000fe400078e00ff */
[----:B------:R-:W-:-:S07]  /*23b50*/  IMAD.MOV.U32 R15, RZ, RZ, -0x1 ;  /* 0xffffffffff0f7424 */ /* 0x000fce00078e00ff */
[----:B------:R-:W-:Y:S05]  /*23b60*/  WARPSYNC.COLLECTIVE R15, `(.L_x_822) ;  /* 0x000000000f087348 */ /* 0x000fea0003c00000 */
[----:B------:R0:W1:Y:S02]  /*23b70*/  SHFL.IDX P6, R14, R13, R12, R11 ;  /* 0x0000000c0d0e7389 */ /* 0x00006400000c000b */
[----:B01----:R-:W-:Y:S01]  /*23b80*/  ENDCOLLECTIVE ;  /* 0x000000000000791b */ /* 0x003fe20003800000 */
.L_x_822:
[----:B------:R-:W-:Y:S05]  /*23b90*/  BSYNC B1 ;  /* 0x0000000000017941 */ /* 0x000fea0003800000 */
.L_x_821:
        /* <DEDUP_REMOVED lines=8> */
.L_x_823:
[----:B------:R-:W-:Y:S02]  /*23c20*/  IMAD.MOV.U32 R13, RZ, RZ, R35 ;  /* 0x000000ffff0d7224 */ /* 0x000fe400078e0023 */
[----:B------:R-:W-:-:S07]  /*23c30*/  IMAD.MOV.U32 R3, RZ, RZ, R14 ;  /* 0x000000ffff037224 */ /* 0x000fce00078e000e */
[----:B------:R-:W-:Y:S05]  /*23c40*/  WARPSYNC.COLLECTIVE R15, `(.L_x_824) ;  /* 0x000000000f087348 */ /* 0x000fea0003c00000 */
[----:B------:R0:W1:Y:S02]  /*23c50*/  SHFL.IDX P6, R14, R13, R12, R11 ;  /* 0x0000000c0d0e7389 */ /* 0x00006400000c000b */
[----:B01----:R-:W-:Y:S01]  /*23c60*/  ENDCOLLECTIVE ;  /* 0x000000000000791b */ /* 0x003fe20003800000 */
.L_x_824:
[----:B------:R-:W-:Y:S02]  /*23c70*/  IMAD.MOV.U32 R13, RZ, RZ, R40 ;  /* 0x000000ffff0d7224 */ /* 0x000fe400078e0028 */
[----:B------:R-:W-:-:S07]  /*23c80*/  IMAD.MOV.U32 R35, RZ, RZ, R14 ;  /* 0x000000ffff237224 */ /* 0x000fce00078e000e */
[----:B------:R-:W-:Y:S05]  /*23c90*/  WARPSYNC.COLLECTIVE R15, `(.L_x_825) ;  /* 0x000000000f087348 */ /* 0x000fea0003c00000 */
[----:B------:R0:W1:Y:S02]  /*23ca0*/  SHFL.IDX P6, R14, R13, R12, R11 ;  /* 0x0000000c0d0e7389 */ /* 0x00006400000c000b */
[----:B01----:R-:W-:Y:S01]  /*23cb0*/  ENDCOLLECTIVE ;  /* 0x000000000000791b */ /* 0x003fe20003800000 */
.L_x_825:
[----:B------:R-:W-:Y:S01]  /*23cc0*/  IMAD.MOV.U32 R44, RZ, RZ, R14 ;  /* 0x000000ffff2c7224 */ /* 0x000fe200078e000e */
[----:B------:R-:W-:Y:S06]  /*23cd0*/  BRA `(.L_x_826) ;  /* 0xfffffe8000e47947 */ /* 0x000fec000383ffff */
.L_x_581:
[----:B0-----:R0:W1:Y:S02]  /*23ce0*/  SYNCS.PHASECHK.TRANS64.TRYWAIT P0, [R2+URZ+0x30800], R11 ;  /* 0x0308000b020075a7 */ /* 0x001064000800017f */
[----:B-1----:R-:W-:Y:S05]  /*23cf0*/  @!P0 NANOSLEEP.SYNCS 0x989680 ;  /* 0x009896800000895d */ /* 0x002fea0003900000 */
[----:B------:R-:W1:Y:S02]  /*23d00*/  @!P0 SYNCS.PHASECHK.TRANS64 P0, [R2+URZ+0x30800], R11 ;  /* 0x0308000b020085a7 */ /* 0x000e64000800007f */
[----:B-1----:R-:W-:Y:S05]  /*23d10*/  @!P0 BRA `(.L_x_581) ;  /* 0xfffffffc00f08947 */ /* 0x002fea000383ffff */
[----:B------:R-:W-:Y:S05]  /*23d20*/  BRA `(.L_x_827) ;  /* 0xfffffe8c00a47947 */ /* 0x000fea000383ffff */
.L_x_605:
        /* <DEDUP_REMOVED lines=8> */
.L_x_829:
[----:B------:R-:W-:Y:S05]  /*23db0*/  BSYNC B1 ;  /* 0x0000000000017941 */ /* 0x000fea0003800000 */
.L_x_828:
        /* <DEDUP_REMOVED lines=8> */
.L_x_830:
[----:B------:R-:W-:Y:S02]  /*23e40*/  IMAD.MOV.U32 R13, RZ, RZ, R35 ;  /* 0x000000ffff0d7224 */ /* 0x000fe400078e0023 */
[----:B------:R-:W-:-:S07]  /*23e50*/  IMAD.MOV.U32 R0, RZ, RZ, R14 ;  /* 0x000000ffff007224 */ /* 0x000fce00078e000e */
[----:B------:R-:W-:Y:S05]  /*23e60*/  WARPSYNC.COLLECTIVE R15, `(.L_x_831) ;  /* 0x000000000f087348 */ /* 0x000fea0003c00000 */
[----:B------:R0:W1:Y:S02]  /*23e70*/  SHFL.IDX P6, R14, R13, R12, R11 ;  /* 0x0000000c0d0e7389 */ /* 0x00006400000c000b */
[----:B01----:R-:W-:Y:S01]  /*23e80*/  ENDCOLLECTIVE ;  /* 0x000000000000791b */ /* 0x003fe20003800000 */
.L_x_831:
[----:B------:R-:W-:Y:S02]  /*23e90*/  IMAD.MOV.U32 R13, RZ, RZ, R40 ;  /* 0x000000ffff0d7224 */ /* 0x000fe400078e0028 */
[----:B------:R-:W-:-:S07]  /*23ea0*/  IMAD.MOV.U32 R39, RZ, RZ, R14 ;  /* 0x000000ffff277224 */ /* 0x000fce00078e000e */
[----:B------:R-:W-:Y:S05]  /*23eb0*/  WARPSYNC.COLLECTIVE R15, `(.L_x_832) ;  /* 0x000000000f087348 */ /* 0x000fea0003c00000 */
[----:B------:R0:W1:Y:S02]  /*23ec0*/  SHFL.IDX P6, R14, R13, R12, R11 ;  /* 0x0000000c0d0e7389 */ /* 0x00006400000c000b */
[----:B01----:R-:W-:Y:S01]  /*23ed0*/  ENDCOLLECTIVE ;  /* 0x000000000000791b */ /* 0x003fe20003800000 */
.L_x_832:
[----:B------:R-:W-:Y:S01]  /*23ee0*/  IMAD.MOV.U32 R40, RZ, RZ, R14 ;  /* 0x000000ffff287224 */ /* 0x000fe200078e000e */
[----:B------:R-:W-:Y:S06]  /*23ef0*/  BRA `(.L_x_833) ;  /* 0xfffffeac00507947 */ /* 0x000fec000383ffff */
.L_x_609:
[----:B0-----:R0:W1:Y:S02]  /*23f00*/  SYNCS.PHASECHK.TRANS64.TRYWAIT P0, [R2+URZ+0x30800], R5 ;  /* 0x03080005020075a7 */ /* 0x001064000800017f */
[----:B-1----:R-:W-:Y:S05]  /*23f10*/  @!P0 NANOSLEEP.SYNCS 0x989680 ;  /* 0x009896800000895d */ /* 0x002fea0003900000 */
[----:B------:R-:W1:Y:S02]  /*23f20*/  @!P0 SYNCS.PHASECHK.TRANS64 P0, [R2+URZ+0x30800], R5 ;  /* 0x03080005020085a7 */ /* 0x000e64000800007f */
[----:B-1----:R-:W-:Y:S05]  /*23f30*/  @!P0 BRA `(.L_x_609) ;  /* 0xfffffffc00f08947 */ /* 0x002fea000383ffff */
[----:B------:R-:W-:Y:S05]  /*23f40*/  BRA `(.L_x_834) ;  /* 0xfffffeb400547947 */ /* 0x000fea000383ffff */
.L_x_623:
[----:B-1----:R1:W2:Y:S02]  /*23f50*/  SYNCS.PHASECHK.TRANS64.TRYWAIT P1, [R3+URZ+0x30830], R0 ;  /* 0x03083000030075a7 */ /* 0x0022a4000802017f */
[----:B--2---:R-:W-:Y:S05]  /*23f60*/  @!P1 NANOSLEEP.SYNCS 0x989680 ;  /* 0x009896800000995d */ /* 0x004fea0003900000 */
[----:B------:R-:W2:Y:S02]  /*23f70*/  @!P1 SYNCS.PHASECHK.TRANS64 P1, [R3+URZ+0x30830], R0 ;  /* 0x03083000030095a7 */ /* 0x000ea4000802007f */
[----:B--2---:R-:W-:Y:S05]  /*23f80*/  @!P1 BRA `(.L_x_623) ;  /* 0xfffffffc00f09947 */ /* 0x004fea000383ffff */
[----:B------:R-:W-:Y:S05]  /*23f90*/  BRA `(.L_x_622) ;  /* 0xfffffed800fc7947 */ /* 0x000fea000383ffff */
.L_x_631:
[----:B-1----:R1:W2:Y:S02]  /*23fa0*/  SYNCS.PHASECHK.TRANS64.TRYWAIT P1, [R0+URZ+0x30830], R4 ;  /* 0x03083004000075a7 */ /* 0x0022a4000802017f */
[----:B--2---:R-:W-:Y:S05]  /*23fb0*/  @!P1 NANOSLEEP.SYNCS 0x989680 ;  /* 0x009896800000995d */ /* 0x004fea0003900000 */
[----:B------:R-:W2:Y:S02]  /*23fc0*/  @!P1 SYNCS.PHASECHK.TRANS64 P1, [R0+URZ+0x30830], R4 ;  /* 0x03083004000095a7 */ /* 0x000ea4000802007f */
[----:B--2---:R-:W-:Y:S05]  /*23fd0*/  @!P1 BRA `(.L_x_631) ;  /* 0xfffffffc00f09947 */ /* 0x004fea000383ffff */
[----:B------:R-:W-:Y:S05]  /*23fe0*/  BRA `(.L_x_630) ;  /* 0xffffff08003c7947 */ /* 0x000fea000383ffff */
.L_x_636:
[----:B-1----:R1:W2:Y:S02]  /*23ff0*/  SYNCS.PHASECHK.TRANS64.TRYWAIT P1, [R11+URZ+0x30850], R3 ;  /* 0x030850030b0075a7 */ /* 0x0022a4000802017f */
[----:B--2---:R-:W-:Y:S05]  /*24000*/  @!P1 NANOSLEEP.SYNCS 0x989680 ;  /* 0x009896800000995d */ /* 0x004fea0003900000 */
[----:B------:R-:W2:Y:S02]  /*24010*/  @!P1 SYNCS.PHASECHK.TRANS64 P1, [R11+URZ+0x30850], R3 ;  /* 0x030850030b0095a7 */ /* 0x000ea4000802007f */
[----:B--2---:R-:W-:Y:S05]  /*24020*/  @!P1 BRA `(.L_x_636) ;  /* 0xfffffffc00f09947 */ /* 0x004fea000383ffff */
[----:B------:R-:W-:Y:S05]  /*24030*/  BRA `(.L_x_635) ;  /* 0xffffff1400e87947 */ /* 0x000fea000383ffff */
.L_x_644:
[----:B-1----:R1:W2:Y:S02]  /*24040*/  SYNCS.PHASECHK.TRANS64.TRYWAIT P1, [R6+URZ+0x30850], R3 ;  /* 0x03085003060075a7 */ /* 0x0022a4000802017f */
[----:B--2---:R-:W-:Y:S05]  /*24050*/  @!P1 NANOSLEEP.SYNCS 0x989680 ;  /* 0x009896800000995d */ /* 0x004fea0003900000 */
[----:B------:R-:W2:Y:S02]  /*24060*/  @!P1 SYNCS.PHASECHK.TRANS64 P1, [R6+URZ+0x30850], R3 ;  /* 0x03085003060095a7 */ /* 0x000ea4000802007f */
[----:B--2---:R-:W-:Y:S05]  /*24070*/  @!P1 BRA `(.L_x_644) ;  /* 0xfffffffc00f09947 */ /* 0x004fea000383ffff */
[----:B------:R-:W-:Y:S05]  /*24080*/  BRA `(.L_x_643) ;  /* 0xffffff3400c07947 */ /* 0x000fea000383ffff */
.L_x_684:
        /* <DEDUP_REMOVED lines=8> */
[----:B------:R-:W-:Y:S05]  /*24110*/  WARPSYNC.COLLECTIVE R15, `(.L_x_836) ;  /* 0x000000000f087348 */ /* 0x000fea0003c00000 */
[----:B------:R0:W1:Y:S02]  /*24120*/  SHFL.IDX P6, R14, R13, R12, R11 ;  /* 0x0000000c0d0e7389 */ /* 0x00006400000c000b */
[----:B01----:R-:W-:Y:S01]  /*24130*/  ENDCOLLECTIVE ;  /* 0x000000000000791b */ /* 0x003fe20003800000 */
.L_x_836:
[----:B------:R-:W-:Y:S05]  /*24140*/  BSYNC B1 ;  /* 0x0000000000017941 */ /* 0x000fea0003800000 */
.L_x_835:
[----:B------:R-:W-:Y:S05]  /*24150*/  BRA `(.L_x_837) ;  /* 0xffffff94001c7947 */ /* 0x000fea000383ffff */
.L_x_686:
[----:B------:R-:W-:Y:S01]  /*24160*/  BSSY B1, `(.L_x_838) ;  /* 0x0000006000017945 */ /* 0x000fe20003800000 */
[----:B------:R-:W-:-:S07]  /*24170*/  IMAD.MOV.U32 R15, RZ, RZ, -0x1 ;  /* 0xffffffffff0f7424 */ /* 0x000fce00078e00ff */
[----:B0-----:R-:W-:Y:S05]  /*24180*/  WARPSYNC.COLLECTIVE R15, `(.L_x_839) ;  /* 0x000000000f0c7348 */ /* 0x001fea0003c00000 */
[----:B------:R-:W-:Y:S02]  /*24190*/  ELECT P6, UR62, PT ;  /* 0x00000000003e782f */ /* 0x000fe400038c0000 */
[----:B------:R-:W-:Y:S01]  /*241a0*/  MOV R14, UR62 ;  /* 0x0000003e000e7c02 */ /* 0x000fe20008000f00 */
[----:B0-----:R-:W-:Y:S10]  /*241b0*/  ENDCOLLECTIVE ;  /* 0x000000000000791b */ /* 0x001ff40003800000 */
.L_x_839:
[----:B------:R-:W-:Y:S05]  /*241c0*/  BSYNC B1 ;  /* 0x0000000000017941 */ /* 0x000fea0003800000 */
.L_x_838:
[----:B------:R-:W-:Y:S05]  /*241d0*/  BRA `(.L_x_685) ;  /* 0xffffff9400147947 */ /* 0x000fea000383ffff */
.L_x_688:
[----:B0-----:R0:W1:Y:S02]  /*241e0*/  SYNCS.PHASECHK.TRANS64.TRYWAIT P0, [R22+URZ+0x30820], R8 ;  /* 0x03082008160075a7 */ /* 0x001064000800017f */
[----:B-1----:R-:W-:Y:S05]  /*241f0*/  @!P0 NANOSLEEP.SYNCS 0x989680 ;  /* 0x009896800000895d */ /* 0x002fea0003900000 */
[----:B------:R-:W1:Y:S02]  /*24200*/  @!P0 SYNCS.PHASECHK.TRANS64 P0, [R22+URZ+0x30820], R8 ;  /* 0x03082008160085a7 */ /* 0x000e64000800007f */
[----:B-1----:R-:W-:Y:S05]  /*24210*/  @!P0 BRA `(.L_x_688) ;  /* 0xfffffffc00f08947 */ /* 0x002fea000383ffff */
[----:B------:R-:W-:Y:S05]  /*24220*/  BRA `(.L_x_840) ;  /* 0xffffff9400247947 */ /* 0x000fea000383ffff */
.L_x_692:
[----:B-1----:R1:W2:Y:S02]  /*24230*/  SYNCS.PHASECHK.TRANS64.TRYWAIT P0, [R12+URZ+0x308a0], R11 ;  /* 0x0308a00b0c0075a7 */ /* 0x0022a4000800017f */
[----:B--2---:R-:W-:Y:S05]  /*24240*/  @!P0 NANOSLEEP.SYNCS 0x989680 ;  /* 0x009896800000895d */ /* 0x004fea0003900000 */
[----:B------:R-:W2:Y:S02]  /*24250*/  @!P0 SYNCS.PHASECHK.TRANS64 P0, [R12+URZ+0x308a0], R11 ;  /* 0x0308a00b0c0085a7 */ /* 0x000ea4000800007f */
[----:B--2---:R-:W-:Y:S05]  /*24260*/  @!P0 BRA `(.L_x_692) ;  /* 0xfffffffc00f08947 */ /* 0x004fea000383ffff */
[----:B------:R-:W-:Y:S05]  /*24270*/  BRA `(.L_x_841) ;  /* 0xffffff94003c7947 */ /* 0x000fea000383ffff */
.L_x_699:
[----:B0-----:R0:W2:Y:S02]  /*24280*/  SYNCS.PHASECHK.TRANS64.TRYWAIT P0, [R12+URZ+0x308c0], R11 ;  /* 0x0308c00b0c0075a7 */ /* 0x0010a4000800017f */
[----:B--2---:R-:W-:Y:S05]  /*24290*/  @!P0 NANOSLEEP.SYNCS 0x989680 ;  /* 0x009896800000895d */ /* 0x004fea0003900000 */
[----:B------:R-:W2:Y:S02]  /*242a0*/  @!P0 SYNCS.PHASECHK.TRANS64 P0, [R12+URZ+0x308c0], R11 ;  /* 0x0308c00b0c0085a7 */ /* 0x000ea4000800007f */
[----:B--2---:R-:W-:Y:S05]  /*242b0*/  @!P0 BRA `(.L_x_699) ;  /* 0xfffffffc00f08947 */ /* 0x004fea000383ffff */
[----:B------:R-:W-:Y:S05]  /*242c0*/  BRA `(.L_x_842) ;  /* 0xffffff9800387947 */ /* 0x000fea000383ffff */
.L_x_708:
[----:B-1----:R1:W2:Y:S02]  /*242d0*/  SYNCS.PHASECHK.TRANS64.TRYWAIT P2, [R11+URZ+0x308a0], R10 ;  /* 0x0308a00a0b0075a7 */ /* 0x0022a4000804017f */
[----:B--2---:R-:W-:Y:S05]  /*242e0*/  @!P2 NANOSLEEP.SYNCS 0x989680 ;  /* 0x009896800000a95d */ /* 0x004fea0003900000 */
[----:B------:R-:W2:Y:S02]  /*242f0*/  @!P2 SYNCS.PHASECHK.TRANS64 P2, [R11+URZ+0x308a0], R10 ;  /* 0x0308a00a0b00a5a7 */ /* 0x000ea4000804007f */
[----:B--2---:R-:W-:Y:S05]  /*24300*/  @!P2 BRA `(.L_x_708) ;  /* 0xfffffffc00f0a947 */ /* 0x004fea000383ffff */
[----:B------:R-:W-:Y:S05]  /*24310*/  BRA `(.L_x_843) ;  /* 0xffffff9c006c7947 */ /* 0x000fea000383ffff */
.L_x_715:
[----:B0-----:R0:W2:Y:S02]  /*24320*/  SYNCS.PHASECHK.TRANS64.TRYWAIT P2, [R11+URZ+0x308c0], R10 ;  /* 0x0308c00a0b0075a7 */ /* 0x0010a4000804017f */
[----:B--2---:R-:W-:Y:S05]  /*24330*/  @!P2 NANOSLEEP.SYNCS 0x989680 ;  /* 0x009896800000a95d */ /* 0x004fea0003900000 */
[----:B------:R-:W2:Y:S02]  /*24340*/  @!P2 SYNCS.PHASECHK.TRANS64 P2, [R11+URZ+0x308c0], R10 ;  /* 0x0308c00a0b00a5a7 */ /* 0x000ea4000804007f */
[----:B--2---:R-:W-:Y:S05]  /*24350*/  @!P2 BRA `(.L_x_715) ;  /* 0xfffffffc00f0a947 */ /* 0x004fea000383ffff */
[----:B------:R-:W-:Y:S05]  /*24360*/  BRA `(.L_x_844) ;  /* 0xffffffa000647947 */ /* 0x000fea000383ffff */
.L_x_732:
[----:B------:R-:W1:Y:S01]  /*24370*/  S2R R7, SR_TID.X ;  /* 0x0000000000077919 */ /* 0x000e620000002100 */
[----:B------:R-:W-:Y:S01]  /*24380*/  BSSY B0, `(.L_x_845) ;  /* 0x000000a000007945 */ /* 0x000fe20003800000 */
[----:B------:R-:W-:Y:S01]  /*24390*/  IMAD.MOV.U32 R12, RZ, RZ, RZ ;  /* 0x000000ffff0c7224 */ /* 0x000fe200078e00ff */
[----:B------:R-:W-:Y:S01]  /*243a0*/  MOV R11, 0x1f ;  /* 0x0000001f000b7802 */ /* 0x000fe20000000f00 */
[----:B------:R-:W-:Y:S01]  /*243b0*/  IMAD.MOV.U32 R15, RZ, RZ, -0x1 ;  /* 0xffffffffff0f7424 */ /* 0x000fe200078e00ff */
[----:B-1----:R-:W-:-:S04]  /*243c0*/  SHF.R.U32.HI R7, RZ, 0x5, R7 ;  /* 0x00000005ff077819 */ /* 0x002fc80000011607 */
[----:B------:R-:W-:-:S05]  /*243d0*/  LOP3.LUT R7, R7, 0x3, RZ, 0xc0, !PT ;  /* 0x0000000307077812 */ /* 0x000fca00078ec0ff */
[----:B------:R-:W-:-:S07]  /*243e0*/  IMAD.MOV.U32 R13, RZ, RZ, R7 ;  /* 0x000000ffff0d7224 */ /* 0x000fce00078e0007 */
[----:B0----5:R-:W-:Y:S05]  /*243f0*/  WARPSYNC.COLLECTIVE R15, `(.L_x_846) ;  /* 0x000000000f087348 */ /* 0x021fea0003c00000 */
[----:B------:R1:W2:Y:S02]  /*24400*/  SHFL.IDX P6, R14, R13, R12, R11 ;  /* 0x0000000c0d0e7389 */ /* 0x0002a400000c000b */
[----:B012--5:R-:W-:Y:S01]  /*24410*/  ENDCOLLECTIVE ;  /* 0x000000000000791b */ /* 0x027fe20003800000 */
.L_x_846:
[----:B------:R-:W-:Y:S05]  /*24420*/  BSYNC B0 ;  /* 0x0000000000007941 */ /* 0x000fea0003800000 */
.L_x_845:
[----:B------:R-:W-:Y:S05]  /*24430*/  BRA `(.L_x_847) ;  /* 0xffffffb000147947 */ /* 0x000fea000383ffff */
.L_x_735:
[----:B0-----:R0:W1:Y:S02]  /*24440*/  SYNCS.PHASECHK.TRANS64.TRYWAIT P0, [R7+URZ+0x30840], R2 ;  /* 0x03084002070075a7 */ /* 0x001064000800017f */
[----:B-1----:R-:W-:Y:S05]  /*24450*/  @!P0 NANOSLEEP.SYNCS 0x989680 ;  /* 0x009896800000895d */ /* 0x002fea0003900000 */
[----:B------:R-:W1:Y:S02]  /*24460*/  @!P0 SYNCS.PHASECHK.TRANS64 P0, [R7+URZ+0x30840], R2 ;  /* 0x03084002070085a7 */ /* 0x000e64000800007f */
[----:B-1----:R-:W-:Y:S05]  /*24470*/  @!P0 BRA `(.L_x_735) ;  /* 0xfffffffc00f08947 */ /* 0x002fea000383ffff */
[----:B------:R-:W-:Y:S05]  /*24480*/  BRA `(.L_x_848) ;  /* 0xffffffb000647947 */ /* 0x000fea000383ffff */
.L_x_736:
        /* <DEDUP_REMOVED lines=8> */
.L_x_850:
[----:B------:R-:W-:Y:S05]  /*24510*/  BSYNC B0 ;  /* 0x0000000000007941 */ /* 0x000fea0003800000 */
.L_x_849:
        /* <DEDUP_REMOVED lines=9> */
.L_x_851:
[----:B------:R-:W-:Y:S02]  /*245b0*/  IMAD.MOV.U32 R13, RZ, RZ, R0 ;  /* 0x000000ffff0d7224 */ /* 0x000fe400078e0000 */
[----:B------:R-:W-:Y:S02]  /*245c0*/  IMAD.MOV.U32 R12, RZ, RZ, 0x1 ;  /* 0x00000001ff0c7424 */ /* 0x000fe400078e00ff */
[----:B------:R-:W-:-:S07]  /*245d0*/  IMAD.MOV.U32 R3, RZ, RZ, R14 ;  /* 0x000000ffff037224 */ /* 0x000fce00078e000e */
[----:B------:R-:W-:Y:S05]  /*245e0*/  WARPSYNC.COLLECTIVE R15, `(.L_x_852) ;  /* 0x000000000f087348 */ /* 0x000fea0003c00000 */
[----:B------:R0:W1:Y:S02]  /*245f0*/  SHFL.IDX P6, R14, R13, R12, R11 ;  /* 0x0000000c0d0e7389 */ /* 0x00006400000c000b */
[----:B01----:R-:W-:Y:S01]  /*24600*/  ENDCOLLECTIVE ;  /* 0x000000000000791b */ /* 0x003fe20003800000 */
.L_x_852:
        /* <DEDUP_REMOVED lines=13> */
[----:B0-----:R-:W-:Y:S01]  /*246e0*/  MOV R2, R14 ;  /* 0x0000000e00027202 */ /* 0x001fe20000000f00 */
[----:B------:R-:W-:-:S07]  /*246f0*/  @P1 IMAD R8, R5, 0x2, R22 ;  /* 0x0000000205081824 */ /* 0x000fce00078e0216 */
[----:B------:R-:W-:Y:S05]  /*24700*/  WARPSYNC.COLLECTIVE R15, `(.L_x_853) ;  /* 0x000000000f087348 */ /* 0x000fea0003c00000 */
[----:B------:R0:W1:Y:S02]  /*24710*/  SHFL.IDX P6, R14, R13, R12, R11 ;  /* 0x0000000c0d0e7389 */ /* 0x00006400000c000b */
[----:B01----:R-:W-:Y:S01]  /*24720*/  ENDCOLLECTIVE ;  /* 0x000000000000791b */ /* 0x003fe20003800000 */
.L_x_853:
[----:B------:R-:W-:Y:S02]  /*24730*/  IMAD.MOV.U32 R13, RZ, RZ, R0 ;  /* 0x000000ffff0d7224 */ /* 0x000fe400078e0000 */
[----:B------:R-:W-:Y:S02]  /*24740*/  IMAD.MOV.U32 R12, RZ, RZ, 0x2 ;  /* 0x00000002ff0c7424 */ /* 0x000fe400078e00ff */
[----:B------:R-:W-:-:S07]  /*24750*/  IMAD.MOV.U32 R3, RZ, RZ, R14 ;  /* 0x000000ffff037224 */ /* 0x000fce00078e000e */
[----:B------:R-:W-:Y:S05]  /*24760*/  WARPSYNC.COLLECTIVE R15, `(.L_x_854) ;  /* 0x000000000f087348 */ /* 0x000fea0003c00000 */
[----:B------:R0:W1:Y:S02]  /*24770*/  SHFL.IDX P6, R14, R13, R12, R11 ;  /* 0x0000000c0d0e7389 */ /* 0x00006400000c000b */
[----:B01----:R-:W-:Y:S01]  /*24780*/  ENDCOLLECTIVE ;  /* 0x000000000000791b */ /* 0x003fe20003800000 */
.L_x_854:
        /* <DEDUP_REMOVED lines=17> */
.L_x_855:
[----:B------:R-:W-:Y:S02]  /*248a0*/  @P1 IMAD R8, R5, 0x2, R22 ;  /* 0x0000000205081824 */ /* 0x000fe400078e0216 */
[----:B------:R-:W-:Y:S02]  /*248b0*/  IMAD.MOV.U32 R13, RZ, RZ, R0 ;  /* 0x000000ffff0d7224 */ /* 0x000fe400078e0000 */
[----:B------:R-:W-:Y:S02]  /*248c0*/  IMAD.MOV.U32 R12, RZ, RZ, 0x3 ;  /* 0x00000003ff0c7424 */ /* 0x000fe400078e00ff */
[----:B------:R-:W-:-:S07]  /*248d0*/  IMAD.MOV.U32 R3, RZ, RZ, R14 ;  /* 0x000000ffff037224 */ /* 0x000fce00078e000e */
[----:B------:R-:W-:Y:S05]  /*248e0*/  WARPSYNC.COLLECTIVE R15, `(.L_x_856) ;  /* 0x000000000f087348 */ /* 0x000fea0003c00000 */
[----:B------:R0:W1:Y:S02]  /*248f0*/  SHFL.IDX P6, R14, R13, R12, R11 ;  /* 0x0000000c0d0e7389 */ /* 0x00006400000c000b */
[----:B01----:R-:W-:Y:S01]  /*24900*/  ENDCOLLECTIVE ;  /* 0x000000000000791b */ /* 0x003fe20003800000 */
.L_x_856:
        /* <DEDUP_REMOVED lines=17> */
.L_x_857:
[----:B------:R-:W-:Y:S02]  /*24a20*/  @P1 IMAD R8, R5, 0x2, R22 ;  /* 0x0000000205081824 */ /* 0x000fe400078e0216 */
[----:B------:R-:W-:Y:S02]  /*24a30*/  IMAD.MOV.U32 R13, RZ, RZ, R0 ;  /* 0x000000ffff0d7224 */ /* 0x000fe400078e0000 */
[----:B------:R-:W-:Y:S01]  /*24a40*/  IMAD.MOV.U32 R12, RZ, RZ, 0x4 ;  /* 0x00000004ff0c7424 */ /* 0x000fe200078e00ff */
[----:B------:R-:W-:-:S07]  /*24a50*/  MOV R3, R14 ;  /* 0x0000000e00037202 */ /* 0x000fce0000000f00 */
[----:B------:R-:W-:Y:S05]  /*24a60*/  WARPSYNC.COLLECTIVE R15, `(.L_x_858) ;  /* 0x000000000f087348 */ /* 0x000fea0003c00000 */
[----:B------:R0:W1:Y:S02]  /*24a70*/  SHFL.IDX P6, R14, R13, R12, R11 ;  /* 0x0000000c0d0e7389 */ /* 0x00006400000c000b */
[----:B01----:R-:W-:Y:S01]  /*24a80*/  ENDCOLLECTIVE ;  /* 0x000000000000791b */ /* 0x003fe20003800000 */
.L_x_858:
        /* <DEDUP_REMOVED lines=17> */
.L_x_859:
[----:B------:R-:W-:Y:S02]  /*24ba0*/  @P1 IMAD R8, R5, 0x2, R22 ;  /* 0x0000000205081824 */ /* 0x000fe400078e0216 */
[----:B------:R-:W-:Y:S02]  /*24bb0*/  IMAD.MOV.U32 R13, RZ, RZ, R0 ;  /* 0x000000ffff0d7224 */ /* 0x000fe400078e0000 */
[----:B------:R-:W-:Y:S02]  /*24bc0*/  IMAD.MOV.U32 R12, RZ, RZ, 0x5 ;  /* 0x00000005ff0c7424 */ /* 0x000fe400078e00ff */
[----:B------:R-:W-:-:S07]  /*24bd0*/  IMAD.MOV.U32 R3, RZ, RZ, R14 ;  /* 0x000000ffff037224 */ /* 0x000fce00078e000e */
[----:B------:R-:W-:Y:S05]  /*24be0*/  WARPSYNC.COLLECTIVE R15, `(.L_x_860) ;  /* 0x000000000f087348 */ /* 0x000fea0003c00000 */
[----:B------:R0:W1:Y:S02]  /*24bf0*/  SHFL.IDX P6, R14, R13, R12, R11 ;  /* 0x0000000c0d0e7389 */ /* 0x00006400000c000b */
[----:B01----:R-:W-:Y:S01]  /*24c00*/  ENDCOLLECTIVE ;  /* 0x000000000000791b */ /* 0x003fe20003800000 */
.L_x_860:
        /* <DEDUP_REMOVED lines=10> */
.L_x_861:
        /* <DEDUP_REMOVED lines=8> */
.L_x_741:
[----:B------:R-:W-:Y:S01]  /*24d30*/  IMAD.MOV.U32 R13, RZ, RZ, R5 ;  /* 0x000000ffff0d7224 */ /* 0x000fe200078e0005 */
[----:B------:R-:W-:Y:S01]  /*24d40*/  MOV R12, RZ ;  /* 0x000000ff000c7202 */ /* 0x000fe20000000f00 */
[----:B------:R-:W-:Y:S02]  /*24d50*/  IMAD.MOV.U32 R11, RZ, RZ, 0x181f ;  /* 0x0000181fff0b7424 */ /* 0x000fe400078e00ff */
[----:B------:R-:W-:Y:S02]  /*24d60*/  IMAD.MOV.U32 R15, RZ, RZ, -0x1 ;  /* 0xffffffffff0f7424 */ /* 0x000fe400078e00ff */
[----:B-----5:R-:W-:Y:S02]  /*24d70*/  IMAD R6, R10, R8, RZ ;  /* 0x000000080a067224 */ /* 0x020fe400078e02ff */
[----:B------:R-:W-:-:S07]  /*24d80*/  IMAD.IADD R4, R9, 0x1, R4 ;  /* 0x0000000109047824 */ /* 0x000fce00078e0204 */
[----:B------:R-:W-:Y:S05]  /*24d90*/  WARPSYNC.COLLECTIVE R15, `(.L_x_863) ;  /* 0x000000000f087348 */ /* 0x000fea0003c00000 */
[----:B------:R0:W1:Y:S02]  /*24da0*/  SHFL.IDX P6, R14, R13, R12, R11 ;  /* 0x0000000c0d0e7389 */ /* 0x00006400000c000b */
[----:B01----:R-:W-:Y:S01]  /*24db0*/  ENDCOLLECTIVE ;  /* 0x000000000000791b */ /* 0x003fe20003800000 */
.L_x_863:
[----:B------:R-:W-:Y:S01]  /*24dc0*/  ISETP.GE.AND P1, PT, R4, R6, PT ;  /* 0x000000060400720c */ /* 0x000fe20003f26270 */
[----:B------:R-:W-:Y:S02]  /*24dd0*/  IMAD.MOV.U32 R13, RZ, RZ, R0 ;  /* 0x000000ffff0d7224 */ /* 0x000fe400078e0000 */
[----:B------:R-:W-:-:S10]  /*24de0*/  IMAD.MOV.U32 R2, RZ, RZ, R14 ;  /* 0x000000ffff027224 */ /* 0x000fd400078e000e */
[----:B------:R-:W-:Y:S05]  /*24df0*/  WARPSYNC.COLLECTIVE R15, `(.L_x_864) ;  /* 0x000000000f087348 */ /* 0x000fea0003c00000 */
[----:B------:R0:W1:Y:S02]  /*24e00*/  SHFL.IDX P6, R14, R13, R12, R11 ;  /* 0x0000000c0d0e7389 */ /* 0x00006400000c000b */
[----:B01----:R-:W-:Y:S01]  /*24e10*/  ENDCOLLECTIVE ;  /* 0x000000000000791b */ /* 0x003fe20003800000 */
.L_x_864:
[----:B------:R-:W-:Y:S02]  /*24e20*/  IMAD.MOV.U32 R13, RZ, RZ, R5 ;  /* 0x000000ffff0d7224 */ /* 0x000fe400078e0005 */
[----:B------:R-:W-:Y:S02]  /*24e30*/  IMAD.MOV.U32 R12, RZ, RZ, 0x1 ;  /* 0x00000001ff0c7424 */ /* 0x000fe400078e00ff */
[----:B------:R-:W-:-:S07]  /*24e40*/  IMAD.MOV.U32 R3, RZ, RZ, R14 ;  /* 0x000000ffff037224 */ /* 0x000fce00078e000e */
[----:B------:R-:W-:Y:S05]  /*24e50*/  WARPSYNC.COLLECTIVE R15, `(.L_x_865) ;  /* 0x000000000f087348 */ /* 0x000fea0003c00000 */
[----:B------:R0:W1:Y:S02]  /*24e60*/  SHFL.IDX P6, R14, R13, R12, R11 ;  /* 0x0000000c0d0e7389 */ /* 0x00006400000c000b */
[----:B01----:R-:W-:Y:S01]  /*24e70*/  ENDCOLLECTIVE ;  /* 0x000000000000791b */ /* 0x003fe20003800000 */
.L_x_865:
[----:B------:R-:W-:-:S05]  /*24e80*/  @!P1 LEA R7, P4, R32, R3, 0x1 ;  /* 0x0000000320079211 */ /* 0x000fca00078808ff */
[----:B------:R-:W-:Y:S02]  /*24e90*/  @!P1 IMAD.X R3, RZ, RZ, R2, P4 ;  /* 0x000000ffff039224 */ /* 0x000fe400020e0602 */
[----:B------:R-:W-:Y:S02]  /*24ea0*/  @!P1 IMAD.MOV.U32 R2, RZ, RZ, R7 ;  /* 0x000000ffff029224 */ /* 0x000fe400078e0007 */
[----:B------:R-:W-:Y:S02]  /*24eb0*/  VIADD R7, R4, 0x10 ;  /* 0x0000001004077836 */ /* 0x000fe40000000000 */
[----:B------:R-:W-:Y:S01]  /*24ec0*/  IMAD.MOV.U32 R13, RZ, RZ, R0 ;  /* 0x000000ffff0d7224 */ /* 0x000fe200078e0000 */
[----:B------:R-:W-:Y:S01]  /*24ed0*/  @!PT LDS RZ, [RZ] ;  /* 0x00000000fffff984 */ /* 0x000fe20000000800 */
[----:B------:R-:W-:Y:S01]  /*24ee0*/  @!PT LDS RZ, [RZ] ;  /* 0x00000000fffff984 */ /* 0x000fe20000000800 */
[----:B------:R-:W-:Y:S01]  /*24ef0*/  @!PT LDS RZ, [RZ] ;  /* 0x00000000fffff984 */ /* 0x000fe20000000800 */
[----:B------:R-:W-:Y:S04]  /*24f00*/  @!P1 LDGSTS.E.BYPASS.LTC128B.128 [R37+0x12400], desc[UR48][R2.64], !P3 ;  /* 0x1240000002259fae */ /* 0x000fe8000d901d70 */
[----:B------:R-:W-:Y:S04]  /*24f10*/  @!P1 LDGSTS.E.BYPASS.LTC128B.128 [R37+0x16400], desc[UR48][R2.64+0x80], !P2 ;  /* 0x1640008002259fae */ /* 0x000fe8000d101d70 */
[----:B------:R0:W-:Y:S01]  /*24f20*/  @!P1 LDGSTS.E.BYPASS.LTC128B.128 [R37+0x1a400], desc[UR48][R2.64+0x100], !P0 ;  /* 0x1a40010002259fae */ /* 0x0001e2000c101d70 */
[----:B------:R-:W-:Y:S01]  /*24f30*/  ISETP.GE.AND P1, PT, R7, R6, PT ;  /* 0x000000060700720c */ /* 0x000fe20003f26270 */
[----:B0-----:R-:W-:-:S12]  /*24f40*/  IMAD.MOV.U32 R2, RZ, RZ, R14 ;  /* 0x000000ffff027224 */ /* 0x001fd800078e000e */
[----:B------:R-:W-:Y:S05]  /*24f50*/  WARPSYNC.COLLECTIVE R15, `(.L_x_866) ;  /* 0x000000000f087348 */ /* 0x000fea0003c00000 */
[----:B------:R0:W1:Y:S02]  /*24f60*/  SHFL.IDX P6, R14, R13, R12, R11 ;  /* 0x0000000c0d0e7389 */ /* 0x00006400000c000b */
[----:B01----:R-:W-:Y:S01]  /*24f70*/  ENDCOLLECTIVE ;  /* 0x000000000000791b */ /* 0x003fe20003800000 */
.L_x_866:
[----:B------:R-:W-:Y:S02]  /*24f80*/  IMAD.MOV.U32 R13, RZ, RZ, R5 ;  /* 0x000000ffff0d7224 */ /* 0x000fe400078e0005 */
[----:B------:R-:W-:Y:S02]  /*24f90*/  IMAD.MOV.U32 R12, RZ, RZ, 0x2 ;  /* 0x00000002ff0c7424 */ /* 0x000fe400078e00ff */
[----:B------:R-:W-:-:S07]  /*24fa0*/  IMAD.MOV.U32 R3, RZ, RZ, R14 ;  /* 0x000000ffff037224 */ /* 0x000fce00078e000e */
[----:B------:R-:W-:Y:S05]  /*24fb0*/  WARPSYNC.COLLECTIVE R15, `(.L_x_867) ;  /* 0x000000000f087348 */ /* 0x000fea0003c00000 */
[----:B------:R0:W1:Y:S02]  /*24fc0*/  SHFL.IDX P6, R14, R13, R12, R11 ;  /* 0x0000000c0d0e7389 */ /* 0x00006400000c000b */
[----:B01----:R-:W-:Y:S01]  /*24fd0*/  ENDCOLLECTIVE ;  /* 0x000000000000791b */ /* 0x003fe20003800000 */
.L_x_867:
[----:B------:R-:W-:-:S05]  /*24fe0*/  @!P1 LEA R7, P4, R32, R3, 0x1 ;  /* 0x0000000320079211 */ /* 0x000fca00078808ff */
[----:B------:R-:W-:Y:S01]  /*24ff0*/  @!P1 IMAD.X R8, RZ, RZ, R2, P4 ;  /* 0x000000ffff089224 */ /* 0x000fe200020e0602 */
[----:B------:R-:W-:Y:S01]  /*25000*/  @!P1 MOV R2, R7 ;  /* 0x0000000700029202 */ /* 0x000fe20000000f00 */
[----:B------:R-:W-:Y:S02]  /*25010*/  VIADD R7, R4, 0x20 ;  /* 0x0000002004077836 */ /* 0x000fe40000000000 */
[----:B------:R-:W-:Y:S02]  /*25020*/  @!P1 IMAD.MOV.U32 R3, RZ, RZ, R8 ;  /* 0x000000ffff039224 */ /* 0x000fe400078e0008 */
[----:B------:R-:W-:-:S03]  /*25030*/  IMAD.MOV.U32 R13, RZ, RZ, R0 ;  /* 0x000000ffff0d7224 */ /* 0x000fc600078e0000 */
        /* <DEDUP_REMOVED lines=11> */
.L_x_868:
[----:B------:R-:W-:Y:S02]  /*250f0*/  IMAD.MOV.U32 R13, RZ, RZ, R5 ;  /* 0x000000ffff0d7224 */ /* 0x000fe400078e0005 */
[----:B------:R-:W-:Y:S02]  /*25100*/  IMAD.MOV.U32 R12, RZ, RZ, 0x3 ;  /* 0x00000003ff0c7424 */ /* 0x000fe400078e00ff */
[----:B------:R-:W-:-:S07]  /*25110*/  IMAD.MOV.U32 R3, RZ, RZ, R14 ;  /* 0x000000ffff037224 */ /* 0x000fce00078e000e */
[----:B------:R-:W-:Y:S05]  /*25120*/  WARPSYNC.COLLECTIVE R15, `(.L_x_869) ;  /* 0x000000000f087348 */ /* 0x000fea0003c00000 */
[----:B------:R0:W1:Y:S02]  /*25130*/  SHFL.IDX P6, R14, R13, R12, R11 ;  /* 0x0000000c0d0e7389 */ /* 0x00006400000c000b */
[----:B01----:R-:W-:Y:S01]  /*25140*/  ENDCOLLECTIVE ;  /* 0x000000000000791b */ /* 0x003fe20003800000 */
.L_x_869:
[----:B------:R-:W-:-:S05]  /*25150*/  @!P1 LEA R7, P4, R32, R3, 0x1 ;  /* 0x0000000320079211 */ /* 0x000fca00078808ff */
[----:B------:R-:W-:Y:S02]  /*25160*/  @!P1 IMAD.X R8, RZ, RZ, R2, P4 ;  /* 0x000000ffff089224 */ /* 0x000fe400020e0602 */
[----:B------:R-:W-:Y:S02]  /*25170*/  @!P1 IMAD.MOV.U32 R2, RZ, RZ, R7 ;  /* 0x000000ffff029224 */ /* 0x000fe400078e0007 */
[----:B------:R-:W-:Y:S02]  /*25180*/  @!P1 IMAD.MOV.U32 R3, RZ, RZ, R8 ;  /* 0x000000ffff039224 */ /* 0x000fe400078e0008 */
[----:B------:R-:W-:Y:S02]  /*25190*/  IMAD.MOV.U32 R13, RZ, RZ, R0 ;  /* 0x000000ffff0d7224 */ /* 0x000fe400078e0000 */
[----:B------:R-:W-:Y:S01]  /*251a0*/  VIADD R7, R4, 0x30 ;  /* 0x0000003004077836 */ /* 0x000fe20000000000 */
        /* <DEDUP_REMOVED lines=11> */
.L_x_870:
[----:B------:R-:W-:Y:S02]  /*25260*/  IMAD.MOV.U32 R13, RZ, RZ, R5 ;  /* 0x000000ffff0d7224 */ /* 0x000fe400078e0005 */
[----:B------:R-:W-:Y:S01]  /*25270*/  IMAD.MOV.U32 R12, RZ, RZ, 0x4 ;  /* 0x00000004ff0c7424 */ /* 0x000fe200078e00ff */
[----:B------:R-:W-:-:S07]  /*25280*/  MOV R3, R14 ;  /* 0x0000000e00037202 */ /* 0x000fce0000000f00 */
[----:B------:R-:W-:Y:S05]  /*25290*/  WARPSYNC.COLLECTIVE R15, `(.L_x_871) ;  /* 0x000000000f087348 */ /* 0x000fea0003c00000 */
[----:B------:R0:W1:Y:S02]  /*252a0*/  SHFL.IDX P6, R14, R13, R12, R11 ;  /* 0x0000000c0d0e7389 */ /* 0x00006400000c000b */
[----:B01----:R-:W-:Y:S01]  /*252b0*/  ENDCOLLECTIVE ;  /* 0x000000000000791b */ /* 0x003fe20003800000 */
.L_x_871:
[----:B------:R-:W-:-:S05]  /*252c0*/  @!P1 LEA R7, P4, R32, R3, 0x1 ;  /* 0x0000000320079211 */ /* 0x000fca00078808ff */
[----:B------:R-:W-:Y:S02]  /*252d0*/  @!P1 IMAD.X R8, RZ, RZ, R2, P4 ;  /* 0x000000ffff089224 */ /* 0x000fe400020e0602 */
[----:B------:R-:W-:Y:S02]  /*252e0*/  @!P1 IMAD.MOV.U32 R2, RZ, RZ, R7 ;  /* 0x000000ffff029224 */ /* 0x000fe400078e0007 */
        /* <DEDUP_REMOVED lines=14> */
.L_x_872:
[----:B------:R-:W-:Y:S02]  /*253d0*/  IMAD.MOV.U32 R13, RZ, RZ, R5 ;  /* 0x000000ffff0d7224 */ /* 0x000fe400078e0005 */
[----:B------:R-:W-:Y:S02]  /*253e0*/  IMAD.MOV.U32 R12, RZ, RZ, 0x5 ;  /* 0x00000005ff0c7424 */ /* 0x000fe400078e00ff */
[----:B------:R-:W-:-:S07]  /*253f0*/  IMAD.MOV.U32 R3, RZ, RZ, R14 ;  /* 0x000000ffff037224 */ /* 0x000fce00078e000e */
[----:B------:R-:W-:Y:S05]  /*25400*/  WARPSYNC.COLLECTIVE R15, `(.L_x_873) ;  /* 0x000000000f087348 */ /* 0x000fea0003c00000 */
[----:B------:R0:W1:Y:S02]  /*25410*/  SHFL.IDX P6, R14, R13, R12, R11 ;  /* 0x0000000c0d0e7389 */ /* 0x00006400000c000b */
[----:B01----:R-:W-:Y:S01]  /*25420*/  ENDCOLLECTIVE ;  /* 0x000000000000791b */ /* 0x003fe20003800000 */
.L_x_873:
        /* <DEDUP_REMOVED lines=12> */
[----:B------:R-:W-:-:S02]  /*254f0*/  ISETP.GE.AND P1, PT, R7, R6, PT ;  /* 0x000000060700720c */ /* 0x000fc40003f26270 */
[----:B0-----:R-:W-:-:S11]  /*25500*/  MOV R2, R14 ;  /* 0x0000000e00027202 */ /* 0x001fd60000000f00 */
[----:B------:R-:W-:Y:S05]  /*25510*/  WARPSYNC.COLLECTIVE R15, `(.L_x_874) ;  /* 0x000000000f087348 */ /* 0x000fea0003c00000 */
[----:B------:R0:W1:Y:S02]  /*25520*/  SHFL.IDX P6, R14, R13, R12, R11 ;  /* 0x0000000c0d0e7389 */ /* 0x00006400000c000b */
[----:B01----:R-:W-:Y:S01]  /*25530*/  ENDCOLLECTIVE ;  /* 0x000000000000791b */ /* 0x003fe20003800000 */
.L_x_874:
[----:B------:R-:W-:Y:S02]  /*25540*/  IMAD.MOV.U32 R13, RZ, RZ, R5 ;  /* 0x000000ffff0d7224 */ /* 0x000fe400078e0005 */
[----:B------:R-:W-:Y:S02]  /*25550*/  IMAD.MOV.U32 R12, RZ, RZ, 0x6 ;  /* 0x00000006ff0c7424 */ /* 0x000fe400078e00ff */
[----:B------:R-:W-:-:S07]  /*25560*/  IMAD.MOV.U32 R3, RZ, RZ, R14 ;  /* 0x000000ffff037224 */ /* 0x000fce00078e000e */
[----:B------:R-:W-:Y:S05]  /*25570*/  WARPSYNC.COLLECTIVE R15, `(.L_x_875) ;  /* 0x000000000f087348 */ /* 0x000fea0003c00000 */
[----:B------:R0:W1:Y:S02]  /*25580*/  SHFL.IDX P6, R14, R13, R12, R11 ;  /* 0x0000000c0d0e7389 */ /* 0x00006400000c000b */
[----:B01----:R-:W-:Y:S01]  /*25590*/  ENDCOLLECTIVE ;  /* 0x000000000000791b */ /* 0x003fe20003800000 */
.L_x_875:
        /* <DEDUP_REMOVED lines=17> */
.L_x_876:
[----:B------:R-:W-:Y:S01]  /*256b0*/  IMAD.MOV.U32 R13, RZ, RZ, R5 ;  /* 0x000000ffff0d7224 */ /* 0x000fe200078e0005 */
[----:B------:R-:W-:Y:S01]  /*256c0*/  MOV R12, 0x7 ;  /* 0x00000007000c7802 */ /* 0x000fe20000000f00 */
[----:B------:R-:W-:-:S07]  /*256d0*/  IMAD.MOV.U32 R3, RZ, RZ, R14 ;  /* 0x000000ffff037224 */ /* 0x000fce00078e000e */
[----:B------:R-:W-:Y:S05]  /*256e0*/  WARPSYNC.COLLECTIVE R15, `(.L_x_877) ;  /* 0x000000000f087348 */ /* 0x000fea0003c00000 */
[----:B------:R0:W1:Y:S02]  /*256f0*/  SHFL.IDX P6, R14, R13, R12, R11 ;  /* 0x0000000c0d0e7389 */ /* 0x00006400000c000b */
[----:B01----:R-:W-:Y:S01]  /*25700*/  ENDCOLLECTIVE ;  /* 0x000000000000791b */ /* 0x003fe20003800000 */
.L_x_877:
[----:B------:R-:W-:-:S05]  /*25710*/  @!P1 LEA R7, P4, R32, R3, 0x1 ;  /* 0x0000000320079211 */ /* 0x000fca00078808ff */
[----:B------:R-:W-:Y:S02]  /*25720*/  @!P1 IMAD.X R8, RZ, RZ, R2, P4 ;  /* 0x000000ffff089224 */ /* 0x000fe400020e0602 */
[----:B------:R-:W-:Y:S02]  /*25730*/  @!P1 IMAD.MOV.U32 R2, RZ, RZ, R7 ;  /* 0x000000ffff029224 */ /* 0x000fe400078e0007 */
[----:B------:R-:W-:Y:S02]  /*25740*/  @!P1 IMAD.MOV.U32 R3, RZ, RZ, R8 ;  /* 0x000000ffff039224 */ /* 0x000fe400078e0008 */
[----:B------:R-:W-:-:S03]  /*25750*/  IMAD.MOV.U32 R13, RZ, RZ, R0 ;  /* 0x000000ffff0d7224 */ /* 0x000fc600078e0000 */
[----:B------:R-:W-:Y:S01]  /*25760*/  @!PT LDS RZ, [RZ] ;  /* 0x00000000fffff984 */ /* 0x000fe20000000800 */
[----:B------:R-:W-:Y:S01]  /*25770*/  @!PT LDS RZ, [RZ] ;  /* 0x00000000fffff984 */ /* 0x000fe20000000800 */
[----:B------:R-:W-:Y:S01]  /*25780*/  @!PT LDS RZ, [RZ] ;  /* 0x00000000fffff984 */ /* 0x000fe20000000800 */
[----:B------:R0:W-:Y:S04]  /*25790*/  @!P1 LDGSTS.E.BYPASS.LTC128B.128 [R37+0x15400], desc[UR48][R2.64], !P3 ;  /* 0x1540000002259fae */ /* 0x0001e8000d901d70 */
[----:B------:R0:W-:Y:S01]  /*257a0*/  @!P1 LDGSTS.E.BYPASS.LTC128B.128 [R37+0x19400], desc[UR48][R2.64+0x80], !P2 ;  /* 0x1940008002259fae */ /* 0x0001e2000d101d70 */
[----:B------:R-:W-:-:S03]  /*257b0*/  IMAD.MOV.U32 R5, RZ, RZ, R14 ;  /* 0x000000ffff057224 */ /* 0x000fc600078e000e */
[----:B------:R0:W-:Y:S04]  /*257c0*/  @!P1 LDGSTS.E.BYPASS.LTC128B.128 [R37+0x1d400], desc[UR48][R2.64+0x100], !P0 ;  /* 0x1d40010002259fae */ /* 0x0001e8000c101d70 */
[----:B0-----:R-:W-:Y:S05]  /*257d0*/  WARPSYNC.COLLECTIVE R15, `(.L_x_878) ;  /* 0x000000000f087348 */ /* 0x001fea0003c00000 */
[----:B------:R1:W2:Y:S02]  /*257e0*/  SHFL.IDX P6, R14, R13, R12, R11 ;  /* 0x0000000c0d0e7389 */ /* 0x0002a400000c000b */
[----:B012---:R-:W-:Y:S01]  /*257f0*/  ENDCOLLECTIVE ;  /* 0x000000000000791b */ /* 0x007fe20003800000 */
.L_x_878:
[----:B------:R-:W-:Y:S05]  /*25800*/  BRA `(.L_x_879) ;  /* 0xffffffac00fc7947 */ /* 0x000fea000383ffff */
.L_x_746:
[----:B0-----:R0:W1:Y:S02]  /*25810*/  SYNCS.PHASECHK.TRANS64.TRYWAIT P0, [R22+URZ+0x30820], R3 ;  /* 0x03082003160075a7 */ /* 0x001064000800017f */
[----:B-1----:R-:W-:Y:S05]  /*25820*/  @!P0 NANOSLEEP.SYNCS 0x989680 ;  /* 0x009896800000895d */ /* 0x002fea0003900000 */
[----:B------:R-:W1:Y:S02]  /*25830*/  @!P0 SYNCS.PHASECHK.TRANS64 P0, [R22+URZ+0x30820], R3 ;  /* 0x03082003160085a7 */ /* 0x000e64000800007f */
[----:B-1----:R-:W-:Y:S05]  /*25840*/  @!P0 BRA `(.L_x_746) ;  /* 0xfffffffc00f08947 */ /* 0x002fea000383ffff */
[----:B------:R-:W-:Y:S05]  /*25850*/  BRA `(.L_x_880) ;  /* 0xffffffb000747947 */ /* 0x000fea000383ffff */
.L_x_751:
[----:B0-----:R0:W1:Y:S02]  /*25860*/  SYNCS.PHASECHK.TRANS64.TRYWAIT P0, [R7+URZ+0x30840], R2 ;  /* 0x03084002070075a7 */ /* 0x001064000800017f */
[----:B-1----:R-:W-:Y:S05]  /*25870*/  @!P0 NANOSLEEP.SYNCS 0x989680 ;  /* 0x009896800000895d */ /* 0x002fea0003900000 */
[----:B------:R-:W1:Y:S02]  /*25880*/  @!P0 SYNCS.PHASECHK.TRANS64 P0, [R7+URZ+0x30840], R2 ;  /* 0x03084002070085a7 */ /* 0x000e64000800007f */
[----:B-1----:R-:W-:Y:S05]  /*25890*/  @!P0 BRA `(.L_x_751) ;  /* 0xfffffffc00f08947 */ /* 0x002fea000383ffff */
[----:B------:R-:W-:Y:S05]  /*258a0*/  BRA `(.L_x_881) ;  /* 0xffffffb4004c7947 */ /* 0x000fea000383ffff */
.L_x_752:
        /* <DEDUP_REMOVED lines=8> */
.L_x_883:
[----:B------:R-:W-:Y:S05]  /*25930*/  BSYNC B1 ;  /* 0x0000000000017941 */ /* 0x000fea0003800000 */
.L_x_882:
[----:B------:R0:W-:Y:S04]  /*25940*/  STL [R1+0x118], R0 ;  /* 0x0001180001007387 */ /* 0x0001e80000100800 */
[----:B0-----:R0:W5:Y:S01]  /*25950*/  LDL.LU R0, [R1] ;  /* 0x0000000001007983 */ /* 0x0011620000300800 */
[----:B------:R-:W-:Y:S02]  /*25960*/  IMAD.MOV.U32 R13, RZ, RZ, R8 ;  /* 0x000000ffff0d7224 */ /* 0x000fe400078e0008 */
[----:B------:R-:W-:Y:S02]  /*25970*/  IMAD.MOV.U32 R12, RZ, RZ, RZ ;  /* 0x000000ffff0c7224 */ /* 0x000fe400078e00ff */
[----:B------:R-:W-:Y:S02]  /*25980*/  IMAD.MOV.U32 R11, RZ, RZ, 0x181f ;  /* 0x0000181fff0b7424 */ /* 0x000fe400078e00ff */
[----:B------:R-:W-:-:S02]  /*25990*/  IMAD.MOV.U32 R15, RZ, RZ, -0x1 ;  /* 0xffffffffff0f7424 */ /* 0x000fc400078e00ff */
[----:B------:R-:W-:Y:S02]  /*259a0*/  IMAD.MOV.U32 R3, RZ, RZ, R14 ;  /* 0x000000ffff037224 */ /* 0x000fe400078e000e */
[----:B0-----:R-:W-:-:S07]  /*259b0*/  IMAD.SHL.U32 R4, R32, 0x2, RZ ;  /* 0x0000000220047824 */ /* 0x001fce00078e00ff */
[----:B-----5:R-:W-:Y:S05]  /*259c0*/  WARPSYNC.COLLECTIVE R15, `(.L_x_884) ;  /* 0x000000000f087348 */ /* 0x020fea0003c00000 */
[----:B------:R0:W1:Y:S02]  /*259d0*/  SHFL.IDX P6, R14, R13, R12, R11 ;  /* 0x0000000c0d0e7389 */ /* 0x00006400000c000b */
[----:B01---5:R-:W-:Y:S01]  /*259e0*/  ENDCOLLECTIVE ;  /* 0x000000000000791b */ /* 0x023fe20003800000 */
.L_x_884:
[----:B------:R-:W-:Y:S01]  /*259f0*/  IMAD R5, R5, 0x2, R22 ;  /* 0x0000000205057824 */ /* 0x000fe200078e0216 */
[----:B------:R-:W-:Y:S01]  /*25a00*/  MOV R13, R6 ;  /* 0x00000006000d7202 */ /* 0x000fe20000000f00 */
[----:B------:R-:W-:Y:S02]  /*25a10*/  IMAD.MOV.U32 R12, RZ, RZ, 0x1 ;  /* 0x00000001ff0c7424 */ /* 0x000fe400078e00ff */
[----:B------:R-:W-:-:S07]  /*25a20*/  IMAD.MOV.U32 R2, RZ, RZ, R14 ;  /* 0x000000ffff027224 */ /* 0x000fce00078e000e */
[----:B------:R-:W-:Y:S05]  /*25a30*/  WARPSYNC.COLLECTIVE R15, `(.L_x_885) ;  /* 0x000000000f087348 */ /* 0x000fea0003c00000 */
[----:B------:R0:W1:Y:S02]  /*25a40*/  SHFL.IDX P6, R14, R13, R12, R11 ;  /* 0x0000000c0d0e7389 */ /* 0x00006400000c000b */
[----:B01----:R-:W-:Y:S01]  /*25a50*/  ENDCOLLECTIVE ;  /* 0x000000000000791b */ /* 0x003fe20003800000 */
.L_x_885:
[----:B------:R-:W-:-:S05]  /*25a60*/  IADD3 R2, P0, R2, R4, RZ ;  /* 0x0000000402027210 */ /* 0x000fca0007f1e0ff */
[----:B------:R-:W-:Y:S02]  /*25a70*/  IMAD.X R3, RZ, RZ, R3, P0 ;  /* 0x000000ffff037224 */ /* 0x000fe400000e0603 */
[----:B------:R-:W-:Y:S01]  /*25a80*/  IMAD.MOV.U32 R13, RZ, RZ, R8 ;  /* 0x000000ffff0d7224 */ /* 0x000fe200078e0008 */
[----:B------:R-:W-:-:S04]  /*25a90*/  LOP3.LUT R0, R0, 0xffffffbf, RZ, 0xc0, !PT ;  /* 0xffffffbf00007812 */ /* 0x000fc800078ec0ff */
[----:B------:R-:W-:-:S04]  /*25aa0*/  @P1 LOP3.LUT R0, R0, 0x40, RZ, 0xfc, !PT ;  /* 0x0000004000001812 */ /* 0x000fc800078efcff */
[----:B------:R-:W-:Y:S01]  /*25ab0*/  LOP3.LUT P1, RZ, R0, 0x4, RZ, 0xc0, !PT ;  /* 0x0000000400ff7812 */ /* 0x000fe2000782c0ff */
[----:B------:R0:W-:-:S12]  /*25ac0*/  STL [R1], R0 ;  /* 0x0000000001007387 */ /* 0x0001d80000100800 */
[----:B------:R-:W-:Y:S01]  /*25ad0*/  @!PT LDS RZ, [RZ] ;  /* 0x00000000fffff984 */ /* 0x000fe20000000800 */
[----:B------:R-:W-:Y:S01]  /*25ae0*/  @!PT LDS RZ, [RZ] ;  /* 0x00000000fffff984 */ /* 0x000fe20000000800 */
[----:B------:R-:W-:Y:S01]  /*25af0*/  @!PT LDS RZ, [RZ] ;  /* 0x00000000fffff984 */ /* 0x000fe20000000800 */
[----:B------:R-:W-:Y:S04]  /*25b00*/  LDGSTS.E.BYPASS.LTC128B.128 [R5+0x1e400], desc[UR48][R2.64], !P1 ;  /* 0x1e40000002057fae */ /* 0x000fe8000c901d70 */
[----:B------:R-:W-:Y:S04]  /*25b10*/  LDGSTS.E.BYPASS.LTC128B.128 [R5+0x21400], desc[UR48][R2.64+0x80], !P5 ;  /* 0x2140008002057fae */ /* 0x000fe8000e901d70 */
[----:B------:R1:W-:Y:S02]  /*25b20*/  LDGSTS.E.BYPASS.LTC128B.128 [R5+0x24400], desc[UR48][R2.64+0x100], !P4 ;  /* 0x2440010002057fae */ /* 0x0003e4000e101d70 */
[----:B01----:R-:W-:-:S07]  /*25b30*/  IMAD.MOV.U32 R3, RZ, RZ, R14 ;  /* 0x000000ffff037224 */ /* 0x003fce00078e000e */
[----:B------:R-:W-:Y:S05]  /*25b40*/  WARPSYNC.COLLECTIVE R15, `(.L_x_886) ;  /* 0x000000000f087348 */ /* 0x000fea0003c00000 */
[----:B------:R0:W1:Y:S02]  /*25b50*/  SHFL.IDX P6, R14, R13, R12, R11 ;  /* 0x0000000c0d0e7389 */ /* 0x00006400000c000b */
[----:B01----:R-:W-:Y:S01]  /*25b60*/  ENDCOLLECTIVE ;  /* 0x000000000000791b */ /* 0x003fe20003800000 */
.L_x_886:
[----:B------:R-:W-:Y:S02]  /*25b70*/  IMAD.MOV.U32 R13, RZ, RZ, R6 ;  /* 0x000000ffff0d7224 */ /* 0x000fe400078e0006 */
[----:B------:R-:W-:Y:S02]  /*25b80*/  IMAD.MOV.U32 R12, RZ, RZ, 0x2 ;  /* 0x00000002ff0c7424 */ /* 0x000fe400078e00ff */
[----:B------:R-:W-:-:S07]  /*25b90*/  IMAD.MOV.U32 R2, RZ, RZ, R14 ;  /* 0x000000ffff027224 */ /* 0x000fce00078e000e */
[----:B------:R-:W-:Y:S05]  /*25ba0*/  WARPSYNC.COLLECTIVE R15, `(.L_x_887) ;  /* 0x000000000f087348 */ /* 0x000fea0003c00000 */
[----:B------:R0:W1:Y:S02]  /*25bb0*/  SHFL.IDX P6, R14, R13, R12, R11 ;  /* 0x0000000c0d0e7389 */ /* 0x00006400000c000b */
[----:B01----:R-:W-:Y:S01]  /*25bc0*/  ENDCOLLECTIVE ;  /* 0x000000000000791b */ /* 0x003fe20003800000 */
.L_x_887:
        /* <DEDUP_REMOVED lines=13> */
.L_x_888:
[----:B------:R-:W-:Y:S02]  /*25ca0*/  IMAD.MOV.U32 R13, RZ, RZ, R6 ;  /* 0x000000ffff0d7224 */ /* 0x000fe400078e0006 */
[----:B------:R-:W-:Y:S02]  /*25cb0*/  IMAD.MOV.U32 R12, RZ, RZ, 0x3 ;  /* 0x00000003ff0c7424 */ /* 0x000fe400078e00ff */
[----:B------:R-:W-:-:S07]  /*25cc0*/  IMAD.MOV.U32 R2, RZ, RZ, R14 ;  /* 0x000000ffff027224 */ /* 0x000fce00078e000e */
[----:B------:R-:W-:Y:S05]  /*25cd0*/  WARPSYNC.COLLECTIVE R15, `(.L_x_889) ;  /* 0x000000000f087348 */ /* 0x000fea0003c00000 */
[----:B------:R0:W1:Y:S02]  /*25ce0*/  SHFL.IDX P6, R14, R13, R12, R11 ;  /* 0x0000000c0d0e7389 */ /* 0x00006400000c000b */
[----:B01----:R-:W-:Y:S01]  /*25cf0*/  ENDCOLLECTIVE ;  /* 0x000000000000791b */ /* 0x003fe20003800000 */
.L_x_889:
        /* <DEDUP_REMOVED lines=13> */
.L_x_890:
[----:B------:R-:W-:Y:S02]  /*25dd0*/  IMAD.MOV.U32 R13, RZ, RZ, R6 ;  /* 0x000000ffff0d7224 */ /* 0x000fe400078e0006 */
[----:B------:R-:W-:Y:S01]  /*25de0*/  IMAD.MOV.U32 R12, RZ, RZ, 0x4 ;  /* 0x00000004ff0c7424 */ /* 0x000fe200078e00ff */
[----:B------:R-:W-:-:S07]  /*25df0*/  MOV R2, R14 ;  /* 0x0000000e00027202 */ /* 0x000fce0000000f00 */
[----:B------:R-:W-:Y:S05]  /*25e00*/  WARPSYNC.COLLECTIVE R15, `(.L_x_891) ;  /* 0x000000000f087348 */ /* 0x000fea0003c00000 */
[----:B------:R0:W1:Y:S02]  /*25e10*/  SHFL.IDX P6, R14, R13, R12, R11 ;  /* 0x0000000c0d0e7389 */ /* 0x00006400000c000b */
[----:B01----:R-:W-:Y:S01]  /*25e20*/  ENDCOLLECTIVE ;  /* 0x000000000000791b */ /* 0x003fe20003800000 */
.L_x_891:
        /* <DEDUP_REMOVED lines=13> */
.L_x_892:
[----:B------:R-:W-:-:S05]  /*25f00*/  IMAD.MOV.U32 R2, RZ, RZ, R14 ;  /* 0x000000ffff027224 */ /* 0x000fca00078e000e */
[----:B------:R-:W-:-:S05]  /*25f10*/  IADD3 R2, P0, R2, R4, RZ ;  /* 0x0000000402027210 */ /* 0x000fca0007f1e0ff */
[----:B------:R-:W-:-:S05]  /*25f20*/  IMAD.X R3, RZ, RZ, R34, P0 ;  /* 0x000000ffff037224 */ /* 0x000fca00000e0622 */
[----:B------:R-:W-:Y:S01]  /*25f30*/  @!PT LDS RZ, [RZ] ;  /* 0x00000000fffff984 */ /* 0x000fe20000000800 */
[----:B------:R-:W-:Y:S01]  /*25f40*/  @!PT LDS RZ, [RZ] ;  /* 0x00000000fffff984 */ /* 0x000fe20000000800 */
[----:B------:R-:W-:Y:S01]  /*25f50*/  @!PT LDS RZ, [RZ] ;  /* 0x00000000fffff984 */ /* 0x000fe20000000800 */
[----:B------:R0:W-:Y:S01]  /*25f60*/  LDGSTS.E.BYPASS.LTC128B.128 [R5+0x20400], desc[UR48][R2.64], !P1 ;  /* 0x2040000002057fae */ /* 0x0001e2000c901d70 */
[----:B------:R-:W-:-:S03]  /*25f70*/  LOP3.LUT P1, RZ, R0, 0x40, RZ, 0xc0, !PT ;  /* 0x0000004000ff7812 */ /* 0x000fc6000782c0ff */
[----:B------:R0:W5:Y:S01]  /*25f80*/  LDL.LU R0, [R1+0x118] ;  /* 0x0001180001007983 */ /* 0x0001620000300800 */
[----:B------:R-:W-:Y:S02]  /*25f90*/  IMAD.MOV.U32 R13, RZ, RZ, R6 ;  /* 0x000000ffff0d7224 */ /* 0x000fe400078e0006 */
[----:B------:R-:W-:Y:S01]  /*25fa0*/  IMAD.MOV.U32 R12, RZ, RZ, 0x5 ;  /* 0x00000005ff0c7424 */ /* 0x000fe200078e00ff */
[----:B------:R0:W-:Y:S06]  /*25fb0*/  LDGSTS.E.BYPASS.LTC128B.128 [R5+0x23400], desc[UR48][R2.64+0x80], !P5 ;  /* 0x2340008002057fae */ /* 0x0001ec000e901d70 */
[----:B0----5:R-:W-:Y:S05]  /*25fc0*/  WARPSYNC.COLLECTIVE R15, `(.L_x_893) ;  /* 0x000000000f087348 */ /* 0x021fea0003c00000 */
[----:B------:R1:W2:Y:S02]  /*25fd0*/  SHFL.IDX P6, R14, R13, R12, R11 ;  /* 0x0000000c0d0e7389 */ /* 0x0002a400000c000b */
[----:B012--5:R-:W-:Y:S01]  /*25fe0*/  ENDCOLLECTIVE ;  /* 0x000000000000791b */ /* 0x027fe20003800000 */
.L_x_893:
[----:B------:R-:W-:Y:S01]  /*25ff0*/  @!PT LDS RZ, [RZ] ;  /* 0x00000000fffff984 */ /* 0x000fe20000000800 */
[----:B------:R-:W-:Y:S01]  /*26000*/  @!PT LDS RZ, [RZ] ;  /* 0x00000000fffff984 */ /* 0x000fe20000000800 */
[----:B------:R-:W-:Y:S01]  /*26010*/  @!PT LDS RZ, [RZ] ;  /* 0x00000000fffff984 */ /* 0x000fe20000000800 */
[----:B------:R0:W-:Y:S01]  /*26020*/  LDGSTS.E.BYPASS.LTC128B.128 [R5+0x26400], desc[UR48][R2.64+0x100], !P4 ;  /* 0x2640010002057fae */ /* 0x0001e2000e101d70 */
[----:B------:R-:W-:Y:S02]  /*26030*/  IMAD.MOV.U32 R13, RZ, RZ, R8 ;  /* 0x000000ffff0d7224 */ /* 0x000fe400078e0008 */
[----:B------:R-:W-:-:S07]  /*26040*/  IMAD.MOV.U32 R34, RZ, RZ, R14 ;  /* 0x000000ffff227224 */ /* 0x000fce00078e000e */
[----:B0-----:R-:W-:Y:S05]  /*26050*/  WARPSYNC.COLLECTIVE R15, `(.L_x_894) ;  /* 0x000000000f087348 */ /* 0x001fea0003c00000 */
[----:B------:R1:W2:Y:S02]  /*26060*/  SHFL.IDX P6, R14, R13, R12, R11 ;  /* 0x0000000c0d0e7389 */ /* 0x0002a400000c000b */
[----:B012---:R-:W-:Y:S01]  /*26070*/  ENDCOLLECTIVE ;  /* 0x000000000000791b */ /* 0x007fe20003800000 */
.L_x_894:
[----:B------:R-:W-:Y:S01]  /*26080*/  IMAD.MOV.U32 R2, RZ, RZ, R14 ;  /* 0x000000ffff027224 */ /* 0x000fe200078e000e */
[----:B------:R-:W-:Y:S06]  /*26090*/  BRA `(.L_x_895) ;  /* 0xffffffb000587947 */ /* 0x000fec000383ffff */
.L_x_757:
[----:B0-----:R0:W2:Y:S02]  /*260a0*/  SYNCS.PHASECHK.TRANS64.TRYWAIT P0, [R6+URZ+0x30860], R2 ;  /* 0x03086002060075a7 */ /* 0x0010a4000800017f */
[----:B--2---:R-:W-:Y:S05]  /*260b0*/  @!P0 NANOSLEEP.SYNCS 0x989680 ;  /* 0x009896800000895d */ /* 0x004fea0003900000 */
[----:B------:R-:W2:Y:S02]  /*260c0*/  @!P0 SYNCS.PHASECHK.TRANS64 P0, [R6+URZ+0x30860], R2 ;  /* 0x03086002060085a7 */ /* 0x000ea4000800007f */
[----:B--2---:R-:W-:Y:S05]  /*260d0*/  @!P0 BRA `(.L_x_757) ;  /* 0xfffffffc00f08947 */ /* 0x004fea000383ffff */
[----:B------:R-:W-:Y:S05]  /*260e0*/  BRA `(.L_x_896) ;  /* 0xffffffb000c07947 */ /* 0x000fea000383ffff */
.L_x_758:
[----:B------:R-:W-:Y:S01]  /*260f0*/  BSSY B1, `(.L_x_897) ;  /* 0x0000008000017945 */ /* 0x000fe20003800000 */
[----:B------:R-:W-:Y:S01]  /*26100*/  IMAD.MOV.U32 R13, RZ, RZ, R24 ;  /* 0x000000ffff0d7224 */ /* 0x000fe200078e0018 */
[----:B------:R-:W-:Y:S01]  /*26110*/  MOV R15, 0xffffffff ;  /* 0xffffffff000f7802 */ /* 0x000fe20000000f00 */
[----:B------:R-:W-:Y:S02]  /*26120*/  IMAD.MOV.U32 R12, RZ, RZ, RZ ;  /* 0x000000ffff0c7224 */ /* 0x000fe400078e00ff */
[----:B------:R-:W-:-:S07]  /*26130*/  IMAD.MOV.U32 R11, RZ, RZ, 0x181f ;  /* 0x0000181fff0b7424 */ /* 0x000fce00078e00ff */
[----:B0-----:R-:W-:Y:S05]  /*26140*/  WARPSYNC.COLLECTIVE R15, `(.L_x_898) ;  /* 0x000000000f087348 */ /* 0x001fea0003c00000 */
[----:B------:R1:W2:Y:S02]  /*26150*/  SHFL.IDX P6, R14, R13, R12, R11 ;  /* 0x0000000c0d0e7389 */ /* 0x0002a400000c000b */
[----:B012---:R-:W-:Y:S01]  /*26160*/  ENDCOLLECTIVE ;  /* 0x000000000000791b */ /* 0x007fe20003800000 */
.L_x_898:
[----:B------:R-:W-:Y:S05]  /*26170*/  BSYNC B1 ;  /* 0x0000000000017941 */ /* 0x000fea0003800000 */
.L_x_897:
[----:B------:R-:W-:Y:S02]  /*26180*/  IMAD.MOV.U32 R13, RZ, RZ, R23 ;  /* 0x000000ffff0d7224 */ /* 0x000fe400078e0017 */
[----:B------:R-:W-:Y:S02]  /*26190*/  IMAD.MOV.U32 R12, RZ, RZ, RZ ;  /* 0x000000ffff0c7224 */ /* 0x000fe400078e00ff */
[----:B------:R-:W-:Y:S02]  /*261a0*/  IMAD.MOV.U32 R11, RZ, RZ, 0x181f ;  /* 0x0000181fff0b7424 */ /* 0x000fe400078e00ff */
[----:B------:R-:W-:Y:S02]  /*261b0*/  IMAD.MOV.U32 R15, RZ, RZ, -0x1 ;  /* 0xffffffffff0f7424 */ /* 0x000fe400078e00ff */
[----:B------:R-:W-:Y:S02]  /*261c0*/  IMAD.MOV.U32 R3, RZ, RZ, R14 ;  /* 0x000000ffff037224 */ /* 0x000fe400078e000e */
[----:B------:R-:W-:-:S07]  /*261d0*/  IMAD R5, R5, 0x2, R22 ;  /* 0x0000000205057824 */ /* 0x000fce00078e0216 */
[----:B------:R-:W-:Y:S05]  /*261e0*/  WARPSYNC.COLLECTIVE R15, `(.L_x_899) ;  /* 0x000000000f087348 */ /* 0x000fea0003c00000 */
[----:B------:R0:W1:Y:S02]  /*261f0*/  SHFL.IDX P6, R14, R13, R12, R11 ;  /* 0x0000000c0d0e7389 */ /* 0x00006400000c000b */
[----:B01----:R-:W-:Y:S01]  /*26200*/  ENDCOLLECTIVE ;  /* 0x000000000000791b */ /* 0x003fe20003800000 */
.L_x_899:
[----:B------:R-:W-:Y:S02]  /*26210*/  IMAD.MOV.U32 R13, RZ, RZ, R24 ;  /* 0x000000ffff0d7224 */ /* 0x000fe400078e0018 */
[----:B------:R-:W-:Y:S02]  /*26220*/  IMAD.MOV.U32 R12, RZ, RZ, 0x1 ;  /* 0x00000001ff0c7424 */ /* 0x000fe400078e00ff */
[----:B------:R-:W-:-:S07]  /*26230*/  IMAD.MOV.U32 R2, RZ, RZ, R14 ;  /* 0x000000ffff027224 */ /* 0x000fce00078e000e */
[----:B------:R-:W-:Y:S05]  /*26240*/  WARPSYNC.COLLECTIVE R15, `(.L_x_900) ;  /* 0x000000000f087348 */ /* 0x000fea0003c00000 */
[----:B------:R0:W1:Y:S02]  /*26250*/  SHFL.IDX P6, R14, R13, R12, R11 ;  /* 0x0000000c0d0e7389 */ /* 0x00006400000c000b */
[----:B01----:R-:W-:Y:S01]  /*26260*/  ENDCOLLECTIVE ;  /* 0x000000000000791b */ /* 0x003fe20003800000 */
.L_x_900:
        /* <DEDUP_REMOVED lines=16> */
.L_x_901:
[----:B------:R-:W-:Y:S01]  /*26370*/  IMAD.MOV.U32 R13, RZ, RZ, R24 ;  /* 0x000000ffff0d7224 */ /* 0x000fe200078e0018 */
[----:B------:R-:W-:Y:S01]  /*26380*/  MOV R12, 0x2 ;  /* 0x00000002000c7802 */ /* 0x000fe20000000f00 */
[----:B------:R-:W-:-:S07]  /*26390*/  IMAD.MOV.U32 R2, RZ, RZ, R14 ;  /* 0x000000ffff027224 */ /* 0x000fce00078e000e */
[----:B------:R-:W-:Y:S05]  /*263a0*/  WARPSYNC.COLLECTIVE R15, `(.L_x_902) ;  /* 0x000000000f087348 */ /* 0x000fea0003c00000 */
[----:B------:R0:W1:Y:S02]  /*263b0*/  SHFL.IDX P6, R14, R13, R12, R11 ;  /* 0x0000000c0d0e7389 */ /* 0x00006400000c000b */
[----:B01----:R-:W-:Y:S01]  /*263c0*/  ENDCOLLECTIVE ;  /* 0x000000000000791b */ /* 0x003fe20003800000 */
.L_x_902:
        /* <DEDUP_REMOVED lines=16> */
.L_x_903:
[----:B------:R-:W-:Y:S02]  /*264d0*/  IMAD.MOV.U32 R13, RZ, RZ, R24 ;  /* 0x000000ffff0d7224 */ /* 0x000fe400078e0018 */
[----:B------:R-:W-:Y:S02]  /*264e0*/  IMAD.MOV.U32 R12, RZ, RZ, 0x3 ;  /* 0x00000003ff0c7424 */ /* 0x000fe400078e00ff */
[----:B------:R-:W-:-:S07]  /*264f0*/  IMAD.MOV.U32 R2, RZ, RZ, R14 ;  /* 0x000000ffff027224 */ /* 0x000fce00078e000e */
[----:B------:R-:W-:Y:S05]  /*26500*/  WARPSYNC.COLLECTIVE R15, `(.L_x_904) ;  /* 0x000000000f087348 */ /* 0x000fea0003c00000 */
[----:B------:R0:W1:Y:S02]  /*26510*/  SHFL.IDX P6, R14, R13, R12, R11 ;  /* 0x0000000c0d0e7389 */ /* 0x00006400000c000b */
[----:B01----:R-:W-:Y:S01]  /*26520*/  ENDCOLLECTIVE ;  /* 0x000000000000791b */ /* 0x003fe20003800000 */
.L_x_904:
        /* <DEDUP_REMOVED lines=16> */
.L_x_905:
[----:B------:R-:W-:Y:S02]  /*26630*/  IMAD.MOV.U32 R13, RZ, RZ, R24 ;  /* 0x000000ffff0d7224 */ /* 0x000fe400078e0018 */
[----:B------:R-:W-:Y:S02]  /*26640*/  IMAD.MOV.U32 R12, RZ, RZ, 0x4 ;  /* 0x00000004ff0c7424 */ /* 0x000fe400078e00ff */
[----:B------:R-:W-:-:S07]  /*26650*/  IMAD.MOV.U32 R2, RZ, RZ, R14 ;  /* 0x000000ffff027224 */ /* 0x000fce00078e000e */
[----:B------:R-:W-:Y:S05]  /*26660*/  WARPSYNC.COLLECTIVE R15, `(.L_x_906) ;  /* 0x000000000f087348 */ /* 0x000fea0003c00000 */
[----:B------:R0:W1:Y:S02]  /*26670*/  SHFL.IDX P6, R14, R13, R12, R11 ;  /* 0x0000000c0d0e7389 */ /* 0x00006400000c000b */
[----:B01----:R-:W-:Y:S01]  /*26680*/  ENDCOLLECTIVE ;  /* 0x000000000000791b */ /* 0x003fe20003800000 */
.L_x_906:
        /* <DEDUP_REMOVED lines=16> */
.L_x_907:
[----:B------:R-:W-:Y:S02]  /*26790*/  IMAD.MOV.U32 R13, RZ, RZ, R24 ;  /* 0x000000ffff0d7224 */ /* 0x000fe400078e0018 */
[----:B------:R-:W-:Y:S02]  /*267a0*/  IMAD.MOV.U32 R12, RZ, RZ, 0x5 ;  /* 0x00000005ff0c7424 */ /* 0x000fe400078e00ff */
[----:B------:R-:W-:-:S07]  /*267b0*/  IMAD.MOV.U32 R2, RZ, RZ, R14 ;  /* 0x000000ffff027224 */ /* 0x000fce00078e000e */
[----:B------:R-:W-:Y:S05]  /*267c0*/  WARPSYNC.COLLECTIVE R15, `(.L_x_908) ;  /* 0x000000000f087348 */ /* 0x000fea0003c00000 */
[----:B------:R0:W1:Y:S02]  /*267d0*/  SHFL.IDX P6, R14, R13, R12, R11 ;  /* 0x0000000c0d0e7389 */ /* 0x00006400000c000b */
[----:B01----:R-:W-:Y:S01]  /*267e0*/  ENDCOLLECTIVE ;  /* 0x000000000000791b */ /* 0x003fe20003800000 */
.L_x_908:
[----:B------:R-:W-:-:S04]  /*267f0*/  IADD3 R2, P0, R2, R4, RZ ;  /* 0x0000000402027210 */ /* 0x000fc80007f1e0ff */
[----:B------:R-:W-:Y:S02]  /*26800*/  IADD3.X R3, RZ, R3, RZ, P0, !PT ;  /* 0x00000003ff037210 */ /* 0x000fe400007fe4ff */
        /* <DEDUP_REMOVED lines=11> */
.L_x_909:
[----:B------:R-:W-:Y:S01]  /*268c0*/  @!PT LDS RZ, [RZ] ;  /* 0x00000000fffff984 */ /* 0x000fe20000000800 */
[----:B------:R-:W-:Y:S01]  /*268d0*/  @!PT LDS RZ, [RZ] ;  /* 0x00000000fffff984 */ /* 0x000fe20000000800 */
[----:B------:R-:W-:Y:S01]  /*268e0*/  @!PT LDS RZ, [RZ] ;  /* 0x00000000fffff984 */ /* 0x000fe20000000800 */
[----:B------:R-:W-:Y:S01]  /*268f0*/  LDGSTS.E.BYPASS.LTC128B.128 [R5+0x5400], desc[UR48][R2.64+0x80], !P0 ;  /* 0x0540008002057fae */ /* 0x000fe2000c101d70 */
[----:B------:R-:W-:-:S13]  /*26900*/  ISETP.LT.OR P0, PT, R7, 0x41, P1 ;  /* 0x000000410700780c */ /* 0x000fda0000f01670 */
[----:B------:R0:W-:Y:S02]  /*26910*/  LDGSTS.E.BYPASS.LTC128B.128 [R5+0x8400], desc[UR48][R2.64+0x100], !P0 ;  /* 0x0840010002057fae */ /* 0x0001e4000c101d70 */
[----:B0-----:R-:W-:Y:S01]  /*26920*/  IMAD.MOV.U32 R2, RZ, RZ, R14 ;  /* 0x000000ffff027224 */ /* 0x001fe200078e000e */
[----:B------:R-:W-:Y:S06]  /*26930*/  BRA `(.L_x_910) ;  /* 0xffffffac00ac7947 */ /* 0x000fec000383ffff */
.L_x_766:
[----:B0-----:R0:W1:Y:S02]  /*26940*/  SYNCS.PHASECHK.TRANS64.TRYWAIT P0, [R0+URZ+0x30860], R3 ;  /* 0x03086003000075a7 */ /* 0x001064000800017f */
[----:B-1----:R-:W-:Y:S05]  /*26950*/  @!P0 NANOSLEEP.SYNCS 0x989680 ;  /* 0x009896800000895d */ /* 0x002fea0003900000 */
[----:B------:R-:W1:Y:S02]  /*26960*/  @!P0 SYNCS.PHASECHK.TRANS64 P0, [R0+URZ+0x30860], R3 ;  /* 0x03086003000085a7 */ /* 0x000e64000800007f */
[----:B-1----:R-:W-:Y:S05]  /*26970*/  @!P0 BRA `(.L_x_766) ;  /* 0xfffffffc00f08947 */ /* 0x002fea000383ffff */
[----:B------:R-:W-:Y:S05]  /*26980*/  BRA `(.L_x_911) ;  /* 0xffffffb000d07947 */ /* 0x000fea000383ffff */
.L_x_767:
        /* <DEDUP_REMOVED lines=8> */
.L_x_913:
[----:B------:R-:W-:Y:S05]  /*26a10*/  BSYNC B0 ;  /* 0x0000000000007941 */ /* 0x000fea0003800000 */
.L_x_912:
        /* <DEDUP_REMOVED lines=9> */
.L_x_914:
        /* <DEDUP_REMOVED lines=14> */
.L_x_915:
        /* <DEDUP_REMOVED lines=13> */
.L_x_916:
[----:B------:R-:W-:Y:S02]  /*26c60*/  IMAD.MOV.U32 R13, RZ, RZ, R24 ;  /* 0x000000ffff0d7224 */ /* 0x000fe400078e0018 */
[----:B------:R-:W-:Y:S01]  /*26c70*/  IMAD.MOV.U32 R12, RZ, RZ, 0x2 ;  /* 0x00000002ff0c7424 */ /* 0x000fe200078e00ff */
[----:B------:R-:W-:-:S13]  /*26c80*/  IADD3 R2, P4, R14, R5, RZ ;  /* 0x000000050e027210 */ /* 0x000fda0007f9e0ff */
[----:B------:R-:W-:Y:S05]  /*26c90*/  WARPSYNC.COLLECTIVE R15, `(.L_x_917) ;  /* 0x000000000f087348 */ /* 0x000fea0003c00000 */
[----:B------:R0:W1:Y:S02]  /*26ca0*/  SHFL.IDX P6, R14, R13, R12, R11 ;  /* 0x0000000c0d0e7389 */ /* 0x00006400000c000b */
[----:B01----:R-:W-:Y:S01]  /*26cb0*/  ENDCOLLECTIVE ;  /* 0x000000000000791b */ /* 0x003fe20003800000 */
.L_x_917:
        /* <DEDUP_REMOVED lines=15> */
.L_x_918:
[----:B------:R-:W-:Y:S02]  /*26db0*/  IMAD.MOV.U32 R13, RZ, RZ, R24 ;  /* 0x000000ffff0d7224 */ /* 0x000fe400078e0018 */
[----:B------:R-:W-:Y:S01]  /*26dc0*/  IMAD.MOV.U32 R12, RZ, RZ, 0x3 ;  /* 0x00000003ff0c7424 */ /* 0x000fe200078e00ff */
[----:B------:R-:W-:-:S13]  /*26dd0*/  IADD3 R2, P4, R14, R5, RZ ;  /* 0x000000050e027210 */ /* 0x000fda0007f9e0ff */
[----:B------:R-:W-:Y:S05]  /*26de0*/  WARPSYNC.COLLECTIVE R15, `(.L_x_919) ;  /* 0x000000000f087348 */ /* 0x000fea0003c00000 */
[----:B------:R0:W1:Y:S02]  /*26df0*/  SHFL.IDX P6, R14, R13, R12, R11 ;  /* 0x0000000c0d0e7389 */ /* 0x00006400000c000b */
[----:B01----:R-:W-:Y:S01]  /*26e00*/  ENDCOLLECTIVE ;  /* 0x000000000000791b */ /* 0x003fe20003800000 */
.L_x_919:
        /* <DEDUP_REMOVED lines=15> */
.L_x_920:
[----:B------:R-:W-:Y:S02]  /*26f00*/  IMAD.MOV.U32 R13, RZ, RZ, R24 ;  /* 0x000000ffff0d7224 */ /* 0x000fe400078e0018 */
[----:B------:R-:W-:Y:S01]  /*26f10*/  IMAD.MOV.U32 R12, RZ, RZ, 0x4 ;  /* 0x00000004ff0c7424 */ /* 0x000fe200078e00ff */
[----:B------:R-:W-:-:S13]  /*26f20*/  IADD3 R2, P4, R14, R5, RZ ;  /* 0x000000050e027210 */ /* 0x000fda0007f9e0ff */
[----:B------:R-:W-:Y:S05]  /*26f30*/  WARPSYNC.COLLECTIVE R15, `(.L_x_921) ;  /* 0x000000000f087348 */ /* 0x000fea0003c00000 */
[----:B------:R0:W1:Y:S02]  /*26f40*/  SHFL.IDX P6, R14, R13, R12, R11 ;  /* 0x0000000c0d0e7389 */ /* 0x00006400000c000b */
[----:B01----:R-:W-:Y:S01]  /*26f50*/  ENDCOLLECTIVE ;  /* 0x000000000000791b */ /* 0x003fe20003800000 */
.L_x_921:
        /* <DEDUP_REMOVED lines=15> */
.L_x_922:
[----:B------:R-:W-:Y:S02]  /*27050*/  IMAD.MOV.U32 R13, RZ, RZ, R24 ;  /* 0x000000ffff0d7224 */ /* 0x000fe400078e0018 */
[----:B------:R-:W-:Y:S01]  /*27060*/  IMAD.MOV.U32 R12, RZ, RZ, 0x5 ;  /* 0x00000005ff0c7424 */ /* 0x000fe200078e00ff */
[----:B------:R-:W-:-:S13]  /*27070*/  IADD3 R2, P4, R14, R5, RZ ;  /* 0x000000050e027210 */ /* 0x000fda0007f9e0ff */
[----:B------:R-:W-:Y:S05]  /*27080*/  WARPSYNC.COLLECTIVE R15, `(.L_x_923) ;  /* 0x000000000f087348 */ /* 0x000fea0003c00000 */
[----:B------:R0:W1:Y:S02]  /*27090*/  SHFL.IDX P6, R14, R13, R12, R11 ;  /* 0x0000000c0d0e7389 */ /* 0x00006400000c000b */
[----:B01----:R-:W-:Y:S01]  /*270a0*/  ENDCOLLECTIVE ;  /* 0x000000000000791b */ /* 0x003fe20003800000 */
.L_x_923:
        /* <DEDUP_REMOVED lines=10> */
[----:B------:R-:W-:-:S07]  /*27150*/  IMAD.MOV.U32 R24, RZ, RZ, R14 ;  /* 0x000000ffff187224 */ /* 0x000fce00078e000e */
[----:B0-----:R-:W-:Y:S05]  /*27160*/  WARPSYNC.COLLECTIVE R15, `(.L_x_924) ;  /* 0x000000000f087348 */ /* 0x001fea0003c00000 */
[----:B------:R1:W2:Y:S02]  /*27170*/  SHFL.IDX P6, R14, R13, R12, R11 ;  /* 0x0000000c0d0e7389 */ /* 0x0002a400000c000b */
[----:B012---:R-:W-:Y:S01]  /*27180*/  ENDCOLLECTIVE ;  /* 0x000000000000791b */ /* 0x007fe20003800000 */
.L_x_924:
[----:B------:R-:W-:Y:S05]  /*27190*/  BRA `(.L_x_925) ;  /* 0xffffffac00d47947 */ /* 0x000fea000383ffff */
.L_x_772:
        /* <DEDUP_REMOVED lines=8> */
.L_x_927:
[----:B------:R-:W-:Y:S05]  /*27220*/  BSYNC B0 ;  /* 0x0000000000007941 */ /* 0x000fea0003800000 */
.L_x_926:
        /* <DEDUP_REMOVED lines=9> */
.L_x_928:
[----:B------:R-:W-:Y:S02]  /*272c0*/  ULDC UR4, c[0x0][0xc3c] ;  /* 0x00030f0000047ab9 */ /* 0x000fe40000000800 */
[----:B------:R-:W-:-:S13]  /*272d0*/  ISETP.GE.OR P1, PT, R7, UR4, !P0 ;  /* 0x0000000407007c0c */ /* 0x000fda000c726670 */
[----:B------:R-:W0:Y:S08]  /*272e0*/  @!P1 LDC.64 R2, c[0x0][0xc80] ;  /* 0x00032000ff029b82 */ /* 0x000e300000000a00 */
[----:B------:R-:W1:Y:S01]  /*272f0*/  @!P1 LDC.64 R4, c[0x0][0xc78] ;  /* 0x00031e00ff049b82 */ /* 0x000e620000000a00 */
[----:B------:R-:W-:Y:S01]  /*27300*/  CS2R R10, SRZ ;  /* 0x00000000000a7805 */ /* 0x000fe2000001ff00 */
[----:B------:R-:W-:-:S02]  /*27310*/  IMAD.MOV.U32 R8, RZ, RZ, R14 ;  /* 0x000000ffff087224 */ /* 0x000fc400078e000e */
[----:B0-----:R-:W-:-:S05]  /*27320*/  @!P1 IMAD.WIDE R2, R7, 0x4, R2 ;  /* 0x0000000407029825 */ /* 0x001fca00078e0202 */
[----:B------:R1:W2:Y:S02]  /*27330*/  @!P1 LDG.E R6, desc[UR48][R2.64] ;  /* 0x0000003002069981 */ /* 0x0002a4000c1e1900 */
[----:B-1----:R-:W-:-:S05]  /*27340*/  @!P1 IMAD.WIDE R2, R7, 0x4, R4 ;  /* 0x0000000407029825 */ /* 0x002fca00078e0204 */
[----:B------:R-:W3:Y:S01]  /*27350*/  @!P1 LDG.E R4, desc[UR48][R2.64] ;  /* 0x0000003002049981 */ /* 0x000ee2000c1e1900 */
[----:B------:R-:W-:Y:S01]  /*27360*/  IMAD.MOV.U32 R7, RZ, RZ, RZ ;  /* 0x000000ffff077224 */ /* 0x000fe200078e00ff */
[C---:B------:R-:W-:Y:S02]  /*27370*/  ISETP.GE.U32.AND P2, PT, R9.reuse, 0x2, PT ;  /* 0x000000020900780c */ /* 0x040fe40003f46070 */
[C---:B------:R-:W-:Y:S02]  /*27380*/  ISETP.GE.U32.AND P3, PT, R9.reuse, 0x4, PT ;  /* 0x000000040900780c */ /* 0x040fe40003f66070 */
[C---:B------:R-:W-:Y:S02]  /*27390*/  ISETP.GE.U32.AND P4, PT, R9.reuse, 0x8, PT ;  /* 0x000000080900780c */ /* 0x040fe40003f86070 */
[----:B------:R-:W-:Y:S01]  /*273a0*/  ISETP.GE.U32.AND P5, PT, R9, 0x10, PT ;  /* 0x000000100900780c */ /* 0x000fe20003fa6070 */
[----:B--2---:R-:W-:Y:S02]  /*273b0*/  @!P1 IMAD.MOV.U32 R7, RZ, RZ, R6 ;  /* 0x000000ffff079224 */ /* 0x004fe400078e0006 */
[----:B------:R-:W-:-:S02]  /*273c0*/  IMAD.MOV.U32 R6, RZ, RZ, RZ ;  /* 0x000000ffff067224 */ /* 0x000fc400078e00ff */
[----:B---3--:R-:W-:Y:S01]  /*273d0*/  @!P1 IMAD.MOV.U32 R10, RZ, RZ, R4 ;  /* 0x000000ffff0a9224 */ /* 0x008fe200078e0004 */
[----:B------:R-:W-:-:S03]  /*273e0*/  ISETP.NE.AND P1, PT, R9, RZ, PT ;  /* 0x000000ff0900720c */ /* 0x000fc60003f25270 */
[----:B------:R-:W-:-:S10]  /*273f0*/  IMAD R13, R10, R7, RZ ;  /* 0x000000070a0d7224 */ /* 0x000fd400078e02ff */
[----:B------:R-:W-:Y:S05]  /*27400*/  WARPSYNC.COLLECTIVE R15, `(.L_x_929) ;  /* 0x000000000f087348 */ /* 0x000fea0003c00000 */
[----:B------:R0:W1:Y:S02]  /*27410*/  SHFL.UP P6, R14, R13, R12, R11 ;  /* 0x0400000c0d0e7389 */ /* 0x00006400000c000b */
[----:B01----:R-:W-:Y:S01]  /*27420*/  ENDCOLLECTIVE ;  /* 0x000000000000791b */ /* 0x003fe20003800000 */
.L_x_929:
[----:B------:R-:W-:Y:S01]  /*27430*/  IMAD.MOV.U32 R12, RZ, RZ, 0x2 ;  /* 0x00000002ff0c7424 */ /* 0x000fe200078e00ff */
[----:B------:R-:W-:-:S05]  /*27440*/  SEL R4, R14, RZ, P1 ;  /* 0x000000ff0e047207 */ /* 0x000fca0000800000 */
[----:B------:R-:W-:-:S04]  /*27450*/  IMAD.IADD R4, R13, 0x1, R4 ;  /* 0x000000010d047824 */ /* 0x000fc800078e0204 */
[----:B------:R-:W-:-:S07]  /*27460*/  IMAD.MOV.U32 R13, RZ, RZ, R4 ;  /* 0x000000ffff0d7224 */ /* 0x000fce00078e0004 */
[----:B------:R-:W-:Y:S05]  /*27470*/  WARPSYNC.COLLECTIVE R15, `(.L_x_930) ;  /* 0x000000000f087348 */ /* 0x000fea0003c00000 */
[----:B------:R0:W1:Y:S02]  /*27480*/  SHFL.UP P6, R14, R13, R12, R11 ;  /* 0x0400000c0d0e7389 */ /* 0x00006400000c000b */
[----:B01----:R-:W-:Y:S01]  /*27490*/  ENDCOLLECTIVE ;  /* 0x000000000000791b */ /* 0x003fe20003800000 */
.L_x_930:
[----:B------:R-:W-:Y:S01]  /*274a0*/  IMAD.MOV.U32 R12, RZ, RZ, 0x4 ;  /* 0x00000004ff0c7424 */ /* 0x000fe200078e00ff */
[----:B------:R-:W-:-:S05]  /*274b0*/  SEL R3, R14, RZ, P2 ;  /* 0x000000ff0e037207 */ /* 0x000fca0001000000 */
[----:B------:R-:W-:-:S04]  /*274c0*/  IMAD.IADD R2, R4, 0x1, R3 ;  /* 0x0000000104027824 */ /* 0x000fc800078e0203 */
[----:B------:R-:W-:-:S07]  /*274d0*/  IMAD.MOV.U32 R13, RZ, RZ, R2 ;  /* 0x000000ffff0d7224 */ /* 0x000fce00078e0002 */
[----:B------:R-:W-:Y:S05]  /*274e0*/  WARPSYNC.COLLECTIVE R15, `(.L_x_931) ;  /* 0x000000000f087348 */ /* 0x000fea0003c00000 */
[----:B------:R0:W1:Y:S02]  /*274f0*/  SHFL.UP P6, R14, R13, R12, R11 ;  /* 0x0400000c0d0e7389 */ /* 0x00006400000c000b */
[----:B01----:R-:W-:Y:S01]  /*27500*/  ENDCOLLECTIVE ;  /* 0x000000000000791b */ /* 0x003fe20003800000 */
.L_x_931:
[----:B------:R-:W-:Y:S02]  /*27510*/  MOV R12, 0x8 ;  /* 0x00000008000c7802 */ /* 0x000fe40000000f00 */
[----:B------:R-:W-:-:S05]  /*27520*/  SEL R3, R14, RZ, P3 ;  /* 0x000000ff0e037207 */ /* 0x000fca0001800000 */
[----:B------:R-:W-:-:S04]  /*27530*/  IMAD.IADD R3, R2, 0x1, R3 ;  /* 0x0000000102037824 */ /* 0x000fc800078e0203 */
[----:B------:R-:W-:-:S07]  /*27540*/  IMAD.MOV.U32 R13, RZ, RZ, R3 ;  /* 0x000000ffff0d7224 */ /* 0x000fce00078e0003 */
[----:B------:R-:W-:Y:S05]  /*27550*/  WARPSYNC.COLLECTIVE R15, `(.L_x_932) ;  /* 0x000000000f087348 */ /* 0x000fea0003c00000 */
[----:B------:R0:W1:Y:S02]  /*27560*/  SHFL.UP P6, R14, R13, R12, R11 ;  /* 0x0400000c0d0e7389 */ /* 0x00006400000c000b */
[----:B01----:R-:W-:Y:S01]  /*27570*/  ENDCOLLECTIVE ;  /* 0x000000000000791b */ /* 0x003fe20003800000 */
.L_x_932:
[----:B------:R-:W-:Y:S01]  /*27580*/  IMAD.MOV.U32 R12, RZ, RZ, 0x10 ;  /* 0x00000010ff0c7424 */ /* 0x000fe200078e00ff */
[----:B------:R-:W-:-:S05]  /*27590*/  SEL R4, R14, RZ, P4 ;  /* 0x000000ff0e047207 */ /* 0x000fca0002000000 */
[----:B------:R-:W-:-:S04]  /*275a0*/  IMAD.IADD R4, R3, 0x1, R4 ;  /* 0x0000000103047824 */ /* 0x000fc800078e0204 */
[----:B------:R-:W-:-:S07]  /*275b0*/  IMAD.MOV.U32 R13, RZ, RZ, R4 ;  /* 0x000000ffff0d7224 */ /* 0x000fce00078e0004 */
[----:B------:R-:W-:Y:S05]  /*275c0*/  WARPSYNC.COLLECTIVE R15, `(.L_x_933) ;  /* 0x000000000f087348 */ /* 0x000fea0003c00000 */
[----:B------:R0:W1:Y:S02]  /*275d0*/  SHFL.UP P6, R14, R13, R12, R11 ;  /* 0x0400000c0d0e7389 */ /* 0x00006400000c000b */
[----:B01----:R-:W-:Y:S01]  /*275e0*/  ENDCOLLECTIVE ;  /* 0x000000000000791b */ /* 0x003fe20003800000 */
.L_x_933:
        /* <DEDUP_REMOVED lines=8> */
.L_x_934:
[----:B------:R-:W-:Y:S05]  /*27670*/  BRA `(.L_x_935) ;  /* 0xffffffac00f47947 */ /* 0x000fea000383ffff */
.L_x_775:
[----:B------:R-:W-:Y:S01]  /*27680*/  BSSY B0, `(.L_x_936) ;  /* 0x0000007000007945 */ /* 0x000fe20003800000 */
[----:B------:R-:W-:Y:S02]  /*27690*/  IMAD.MOV.U32 R12, RZ, RZ, 0x1 ;  /* 0x00000001ff0c7424 */ /* 0x000fe400078e00ff */
[----:B------:R-:W-:Y:S02]  /*276a0*/  IMAD.MOV.U32 R11, RZ, RZ, RZ ;  /* 0x000000ffff0b7224 */ /* 0x000fe400078e00ff */
[----:B------:R-:W-:-:S07]  /*276b0*/  IMAD.MOV.U32 R15, RZ, RZ, -0x1 ;  /* 0xffffffffff0f7424 */ /* 0x000fce00078e00ff */
[----:B------:R-:W-:Y:S05]  /*276c0*/  WARPSYNC.COLLECTIVE R15, `(.L_x_937) ;  /* 0x000000000f087348 */ /* 0x000fea0003c00000 */
[----:B------:R0:W1:Y:S02]  /*276d0*/  SHFL.UP P6, R14, R13, R12, R11 ;  /* 0x0400000c0d0e7389 */ /* 0x00006400000c000b */
[----:B01----:R-:W-:Y:S01]  /*276e0*/  ENDCOLLECTIVE ;  /* 0x000000000000791b */ /* 0x003fe20003800000 */
.L_x_937:
[----:B------:R-:W-:Y:S05]  /*276f0*/  BSYNC B0 ;  /* 0x0000000000007941 */ /* 0x000fea0003800000 */
.L_x_936:
        /* <DEDUP_REMOVED lines=8> */
.L_x_938:
[----:B------:R-:W-:Y:S01]  /*27780*/  IMAD.MOV.U32 R12, RZ, RZ, 0x4 ;  /* 0x00000004ff0c7424 */ /* 0x000fe200078e00ff */
[----:B------:R-:W-:-:S04]  /*27790*/  SEL R2, R14, RZ, P2 ;  /* 0x000000ff0e027207 */ /* 0x000fc80001000000 */
[----:B------:R-:W-:-:S05]  /*277a0*/  IADD3 R2, R13, R2, RZ ;  /* 0x000000020d027210 */ /* 0x000fca0007ffe0ff */
[----:B------:R-:W-:-:S07]  /*277b0*/  IMAD.MOV.U32 R13, RZ, RZ, R2 ;  /* 0x000000ffff0d7224 */ /* 0x000fce00078e0002 */
[----:B------:R-:W-:Y:S05]  /*277c0*/  WARPSYNC.COLLECTIVE R15, `(.L_x_939) ;  /* 0x000000000f087348 */ /* 0x000fea0003c00000 */
[----:B------:R0:W1:Y:S02]  /*277d0*/  SHFL.UP P6, R14, R13, R12, R11 ;  /* 0x0400000c0d0e7389 */ /* 0x00006400000c000b */
[----:B01----:R-:W-:Y:S01]  /*277e0*/  ENDCOLLECTIVE ;  /* 0x000000000000791b */ /* 0x003fe20003800000 */
.L_x_939:
[----:B------:R-:W-:Y:S01]  /*277f0*/  IMAD.MOV.U32 R12, RZ, RZ, 0x8 ;  /* 0x00000008ff0c7424 */ /* 0x000fe200078e00ff */
[----:B------:R-:W-:-:S05]  /*27800*/  SEL R3, R14, RZ, P3 ;  /* 0x000000ff0e037207 */ /* 0x000fca0001800000 */
[----:B------:R-:W-:-:S04]  /*27810*/  IMAD.IADD R3, R2, 0x1, R3 ;  /* 0x0000000102037824 */ /* 0x000fc800078e0203 */
[----:B------:R-:W-:-:S07]  /*27820*/  IMAD.MOV.U32 R13, RZ, RZ, R3 ;  /* 0x000000ffff0d7224 */ /* 0x000fce00078e0003 */
[----:B------:R-:W-:Y:S05]  /*27830*/  WARPSYNC.COLLECTIVE R15, `(.L_x_940) ;  /* 0x000000000f087348 */ /* 0x000fea0003c00000 */
[----:B------:R0:W1:Y:S02]  /*27840*/  SHFL.UP P6, R14, R13, R12, R11 ;  /* 0x0400000c0d0e7389 */ /* 0x00006400000c000b */
[----:B01----:R-:W-:Y:S01]  /*27850*/  ENDCOLLECTIVE ;  /* 0x000000000000791b */ /* 0x003fe20003800000 */
.L_x_940:
[----:B------:R-:W-:Y:S01]  /*27860*/  IMAD.MOV.U32 R12, RZ, RZ, 0x10 ;  /* 0x00000010ff0c7424 */ /* 0x000fe200078e00ff */
[----:B------:R-:W-:-:S05]  /*27870*/  SEL R4, R14, RZ, P4 ;  /* 0x000000ff0e047207 */ /* 0x000fca0002000000 */
[----:B------:R-:W-:-:S04]  /*27880*/  IMAD.IADD R4, R3, 0x1, R4 ;  /* 0x0000000103047824 */ /* 0x000fc800078e0204 */
[----:B------:R-:W-:-:S07]  /*27890*/  IMAD.MOV.U32 R13, RZ, RZ, R4 ;  /* 0x000000ffff0d7224 */ /* 0x000fce00078e0004 */
[----:B------:R-:W-:Y:S05]  /*278a0*/  WARPSYNC.COLLECTIVE R15, `(.L_x_941) ;  /* 0x000000000f087348 */ /* 0x000fea0003c00000 */
[----:B------:R0:W1:Y:S02]  /*278b0*/  SHFL.UP P6, R14, R13, R12, R11 ;  /* 0x0400000c0d0e7389 */ /* 0x00006400000c000b */
[----:B01----:R-:W-:Y:S01]  /*278c0*/  ENDCOLLECTIVE ;  /* 0x000000000000791b */ /* 0x003fe20003800000 */
.L_x_941:
        /* <DEDUP_REMOVED lines=8> */
.L_x_942:
[----:B------:R-:W-:Y:S05]  /*27950*/  BRA `(.L_x_943) ;  /* 0xffffffac00e07947 */ /* 0x000fea000383ffff */
.L_x_777:
[----:B------:R-:W-:Y:S01]  /*27960*/  BSSY B0, `(.L_x_944) ;  /* 0x0000006000007945 */ /* 0x000fe20003800000 */
[----:B------:R-:W-:Y:S01]  /*27970*/  PLOP3.LUT P6, PT, P6, PT, PT, 0x8, 0x0 ;  /* 0x000000000000781c */ /* 0x000fe200037ce170 */
[----:B------:R-:W-:-:S12]  /*27980*/  IMAD.MOV.U32 R15, RZ, RZ, -0x1 ;  /* 0xffffffffff0f7424 */ /* 0x000fd800078e00ff */
[----:B0-----:R-:W-:Y:S05]  /*27990*/  WARPSYNC.COLLECTIVE R15, `(.L_x_945) ;  /* 0x000000000f087348 */ /* 0x001fea0003c00000 */
[----:B------:R-:W-:Y:S01]  /*279a0*/  VOTE.ANY R14, PT, P6 ;  /* 0x00000000000e7806 */ /* 0x000fe200030e0100 */
[----:B0-----:R-:W-:Y:S06]  /*279b0*/  ENDCOLLECTIVE ;  /* 0x000000000000791b */ /* 0x001fec0003800000 */
.L_x_945:
[----:B------:R-:W-:Y:S05]  /*279c0*/  BSYNC B0 ;  /* 0x0000000000007941 */ /* 0x000fea0003800000 */
.L_x_944:
        /* <DEDUP_REMOVED lines=9> */
.L_x_946:
[----:B------:R-:W-:Y:S02]  /*27a60*/  IMAD.MOV.U32 R13, RZ, RZ, R10 ;  /* 0x000000ffff0d7224 */ /* 0x000fe400078e000a */
[----:B------:R-:W-:-:S07]  /*27a70*/  IMAD.MOV.U32 R7, RZ, RZ, R14 ;  /* 0x000000ffff077224 */ /* 0x000fce00078e000e */
[----:B------:R-:W-:Y:S05]  /*27a80*/  WARPSYNC.COLLECTIVE R15, `(.L_x_947) ;  /* 0x000000000f087348 */ /* 0x000fea0003c00000 */
[----:B------:R0:W1:Y:S02]  /*27a90*/  SHFL.IDX P6, R14, R13, R12, R11 ;  /* 0x0000000c0d0e7389 */ /* 0x00006400000c000b */
[----:B01----:R-:W-:Y:S01]  /*27aa0*/  ENDCOLLECTIVE ;  /* 0x000000000000791b */ /* 0x003fe20003800000 */
.L_x_947:
[----:B------:R-:W-:Y:S01]  /*27ab0*/  IMAD.MOV.U32 R10, RZ, RZ, R14 ;  /* 0x000000ffff0a7224 */ /* 0x000fe200078e000e */
[----:B------:R-:W-:Y:S06]  /*27ac0*/  BRA `(.L_x_948) ;  /* 0xffffffac00c07947 */ /* 0x000fec000383ffff */
.L_x_779:
[----:B------:R-:W-:Y:S01]  /*27ad0*/  BSSY B0, `(.L_x_949) ;  /* 0x0000007000007945 */ /* 0x000fe20003800000 */
[----:B------:R-:W-:Y:S02]  /*27ae0*/  IMAD.MOV.U32 R13, RZ, RZ, R2 ;  /* 0x000000ffff0d7224 */ /* 0x000fe400078e0002 */
[----:B------:R-:W-:Y:S02]  /*27af0*/  IMAD.MOV.U32 R11, RZ, RZ, 0x1f ;  /* 0x0000001fff0b7424 */ /* 0x000fe400078e00ff */
[----:B------:R-:W-:-:S07]  /*27b00*/  IMAD.MOV.U32 R15, RZ, RZ, -0x1 ;  /* 0xffffffffff0f7424 */ /* 0x000fce00078e00ff */
[----:B0123--:R-:W-:Y:S05]  /*27b10*/  WARPSYNC.COLLECTIVE R15, `(.L_x_950) ;  /* 0x000000000f087348 */ /* 0x00ffea0003c00000 */
[----:B------:R4:W0:Y:S02]  /*27b20*/  SHFL.IDX P6, R14, R13, R12, R11 ;  /* 0x0000000c0d0e7389 */ /* 0x00082400000c000b */
[----:B01234-:R-:W-:Y:S01]  /*27b30*/  ENDCOLLECTIVE ;  /* 0x000000000000791b */ /* 0x01ffe20003800000 */
.L_x_950:
[----:B------:R-:W-:Y:S05]  /*27b40*/  BSYNC B0 ;  /* 0x0000000000007941 */ /* 0x000fea0003800000 */
.L_x_949:
[----:B------:R-:W-:Y:S01]  /*27b50*/  IMAD.MOV.U32 R6, RZ, RZ, R14 ;  /* 0x000000ffff067224 */ /* 0x000fe200078e000e */
[----:B------:R-:W-:Y:S06]  /*27b60*/  BRA `(.L_x_778) ;  /* 0xffffffac00b07947 */ /* 0x000fec000383ffff */
.L_x_783:
[----:B0-----:R0:W1:Y:S02]  /*27b70*/  SYNCS.PHASECHK.TRANS64.TRYWAIT P0, [R7+URZ+0x30820], R0 ;  /* 0x03082000070075a7 */ /* 0x001064000800017f */
[----:B-1----:R-:W-:Y:S05]  /*27b80*/  @!P0 NANOSLEEP.SYNCS 0x989680 ;  /* 0x009896800000895d */ /* 0x002fea0003900000 */
[----:B------:R-:W1:Y:S02]  /*27b90*/  @!P0 SYNCS.PHASECHK.TRANS64 P0, [R7+URZ+0x30820], R0 ;  /* 0x03082000070085a7 */ /* 0x000e64000800007f */
[----:B-1----:R-:W-:Y:S05]  /*27ba0*/  @!P0 BRA `(.L_x_783) ;  /* 0xfffffffc00f08947 */ /* 0x002fea000383ffff */
[----:B------:R-:W-:Y:S05]  /*27bb0*/  BRA `(.L_x_951) ;  /* 0xffffffb400087947 */ /* 0x000fea000383ffff */
.L_x_784:
[----:B------:R-:W1:Y:S01]  /*27bc0*/  S2R R2, SR_TID.X ;  /* 0x0000000000027919 */ /* 0x000e620000002100 */
[----:B------:R-:W-:Y:S01]  /*27bd0*/  BSSY B0, `(.L_x_952) ;  /* 0x000000a000007945 */ /* 0x000fe20003800000 */
[----:B------:R-:W-:Y:S02]  /*27be0*/  IMAD.MOV.U32 R12, RZ, RZ, RZ ;  /* 0x000000ffff0c7224 */ /* 0x000fe400078e00ff */
[----:B------:R-:W-:Y:S02]  /*27bf0*/  IMAD.MOV.U32 R11, RZ, RZ, 0x1f ;  /* 0x0000001fff0b7424 */ /* 0x000fe400078e00ff */
[----:B------:R-:W-:Y:S01]  /*27c00*/  IMAD.MOV.U32 R15, RZ, RZ, -0x1 ;  /* 0xffffffffff0f7424 */ /* 0x000fe200078e00ff */
[----:B-1----:R-:W-:-:S04]  /*27c10*/  SHF.R.U32.HI R2, RZ, 0x5, R2 ;  /* 0x00000005ff027819 */ /* 0x002fc80000011602 */
[----:B------:R-:W-:-:S05]  /*27c20*/  LOP3.LUT R2, R2, 0x3, RZ, 0xc0, !PT ;  /* 0x0000000302027812 */ /* 0x000fca00078ec0ff */
[----:B------:R-:W-:-:S07]  /*27c30*/  IMAD.MOV.U32 R13, RZ, RZ, R2 ;  /* 0x000000ffff0d7224 */ /* 0x000fce00078e0002 */
[----:B0-2---:R-:W-:Y:S05]  /*27c40*/  WARPSYNC.COLLECTIVE R15, `(.L_x_953) ;  /* 0x000000000f087348 */ /* 0x005fea0003c00000 */
[----:B------:R1:W3:Y:S02]  /*27c50*/  SHFL.IDX P6, R14, R13, R12, R11 ;  /* 0x0000000c0d0e7389 */ /* 0x0002e400000c000b */
[----:B0123--:R-:W-:Y:S01]  /*27c60*/  ENDCOLLECTIVE ;  /* 0x000000000000791b */ /* 0x00ffe20003800000 */
.L_x_953:
[----:B------:R-:W-:Y:S05]  /*27c70*/  BSYNC B0 ;  /* 0x0000000000007941 */ /* 0x000fea0003800000 */
.L_x_952:
[----:B------:R-:W-:Y:S05]  /*27c80*/  BRA `(.L_x_954) ;  /* 0xffffffb000f07947 */ /* 0x000fea000383ffff */
.L_x_785:
[----:B------:R-:W-:Y:S01]  /*27c90*/  BSSY B0, `(.L_x_955) ;  /* 0x0000006000007945 */ /* 0x000fe20003800000 */
[----:B------:R-:W-:-:S07]  /*27ca0*/  IMAD.MOV.U32 R15, RZ, RZ, -0x1 ;  /* 0xffffffffff0f7424 */ /* 0x000fce00078e00ff */
[----:B0-2---:R-:W-:Y:S05]  /*27cb0*/  WARPSYNC.COLLECTIVE R15, `(.L_x_956) ;  /* 0x000000000f0c7348 */ /* 0x005fea0003c00000 */
[----:B------:R-:W-:Y:S02]  /*27cc0*/  ELECT P6, UR62, PT ;  /* 0x00000000003e782f */ /* 0x000fe400038c0000 */
[----:B------:R-:W-:Y:S01]  /*27cd0*/  MOV R14, UR62 ;  /* 0x0000003e000e7c02 */ /* 0x000fe20008000f00 */
[----:B0-2---:R-:W-:Y:S10]  /*27ce0*/  ENDCOLLECTIVE ;  /* 0x000000000000791b */ /* 0x005ff40003800000 */
.L_x_956:
[----:B------:R-:W-:Y:S05]  /*27cf0*/  BSYNC B0 ;  /* 0x0000000000007941 */ /* 0x000fea0003800000 */
.L_x_955:
[----:B------:R-:W-:Y:S05]  /*27d00*/  BRA `(.L_x_957) ;  /* 0xffffffb000e47947 */ /* 0x000fea000383ffff */
.L_x_787:
[----:B0-----:R0:W1:Y:S02]  /*27d10*/  SYNCS.PHASECHK.TRANS64.TRYWAIT P1, [R5+URZ+0x30840], R0 ;  /* 0x03084000050075a7 */ /* 0x001064000802017f */
[----:B-1----:R-:W-:Y:S05]  /*27d20*/  @!P1 NANOSLEEP.SYNCS 0x989680 ;  /* 0x009896800000995d */ /* 0x002fea0003900000 */
[----:B------:R-:W1:Y:S02]  /*27d30*/  @!P1 SYNCS.PHASECHK.TRANS64 P1, [R5+URZ+0x30840], R0 ;  /* 0x03084000050095a7 */ /* 0x000e64000802007f */
[----:B-1----:R-:W-:Y:S05]  /*27d40*/  @!P1 BRA `(.L_x_787) ;  /* 0xfffffffc00f09947 */ /* 0x002fea000383ffff */
[----:B------:R-:W-:Y:S05]  /*27d50*/  BRA `(.L_x_958) ;  /* 0xffffffb400047947 */ /* 0x000fea000383ffff */
.L_x_789:
[----:B-1----:R1:W3:Y:S02]  /*27d60*/  SYNCS.PHASECHK.TRANS64.TRYWAIT P1, [R3+URZ+0x30840], R2 ;  /* 0x03084002030075a7 */ /* 0x0022e4000802017f */
[----:B---3--:R-:W-:Y:S05]  /*27d70*/  @!P1 NANOSLEEP.SYNCS 0x989680 ;  /* 0x009896800000995d */ /* 0x008fea0003900000 */
[----:B------:R-:W3:Y:S02]  /*27d80*/  @!P1 SYNCS.PHASECHK.TRANS64 P1, [R3+URZ+0x30840], R2 ;  /* 0x03084002030095a7 */ /* 0x000ee4000802007f */
[----:B---3--:R-:W-:Y:S05]  /*27d90*/  @!P1 BRA `(.L_x_789) ;  /* 0xfffffffc00f09947 */ /* 0x008fea000383ffff */
[----:B------:R-:W-:Y:S05]  /*27da0*/  BRA `(.L_x_959) ;  /* 0xffffffb400107947 */ /* 0x000fea000383ffff */
.L_x_791:
[----:B---3--:R3:W4:Y:S02]  /*27db0*/  SYNCS.PHASECHK.TRANS64.TRYWAIT P1, [R5+URZ+0x30860], R0 ;  /* 0x03086000050075a7 */ /* 0x008724000802017f */
[----:B----4-:R-:W-:Y:S05]  /*27dc0*/  @!P1 NANOSLEEP.SYNCS 0x989680 ;  /* 0x009896800000995d */ /* 0x010fea0003900000 */
[----:B------:R-:W4:Y:S02]  /*27dd0*/  @!P1 SYNCS.PHASECHK.TRANS64 P1, [R5+URZ+0x30860], R0 ;  /* 0x03086000050095a7 */ /* 0x000f24000802007f */
[----:B----4-:R-:W-:Y:S05]  /*27de0*/  @!P1 BRA `(.L_x_791) ;  /* 0xfffffffc00f09947 */ /* 0x010fea000383ffff */
[----:B------:R-:W-:Y:S05]  /*27df0*/  BRA `(.L_x_960) ;  /* 0xffffffb4000c7947 */ /* 0x000fea000383ffff */
.L_x_961:
        /* <DEDUP_REMOVED lines=16> */
.L_x_3198:


//--------------------- .text._ZN7cutlass13device_kernelIN5flash11enable_sm90INS1_16FlashAttnFwdSm90INS1_25CollectiveMainloopFwdSm90ILi2EN4cute5tupleIJNS5_1CILi1EEES8_S8_EEENS6_IJNS7_ILi128EEENS7_ILi96EEENS7_ILi192EEEEEELi192ENS_10bfloat16_tEfNS_4arch4Sm90ELb0ELb1ELb1ELb0ELb1ELb0ELb0ELb1ELb1ELb1ELb1ELb0EEENS1_21CollectiveEpilogueFwdINS6_IJSA_SC_SB_EEES9_SE_SG_Li256ELb0ELb1ELb1ELb0EEENS1_19SingleTileSchedulerILb0ELb1ELb1ELi128EEEEEEEEEvNT_6ParamsE --------------------------
	.section	.text._ZN7cutlass13device_kernelIN5flash11enable_sm90INS1_16FlashAttnFwdSm90INS1_25CollectiveMainloopFwdSm90ILi2EN4cute5tupleIJNS5_1CILi1EEES8_S8_EEENS6_IJNS7_ILi128EEENS7_ILi96EEENS7_ILi192EEEEEELi192ENS_10bfloat16_tEfNS_4arch4Sm90ELb0ELb1ELb1ELb0ELb1ELb0ELb0ELb1ELb1ELb1ELb1ELb0EEENS1_21CollectiveEpilogueFwdINS6_IJSA_SC_SB_EEES9_SE_SG_Li256ELb0ELb1ELb1ELb0EEENS1_19SingleTileSchedulerILb0ELb1ELb1ELi128EEEEEEEEEvNT_6ParamsE,"ax",@progbits
	.align	128
.text._ZN7cutlass13device_kernelIN5flash11enable_sm90INS1_16FlashAttnFwdSm90INS1_25CollectiveMainloopFwdSm90ILi2EN4cute5tupleIJNS5_1CILi1EEES8_S8_EEENS6_IJNS7_ILi128EEENS7_ILi96EEENS7_ILi192EEEEEELi192ENS_10bfloat16_tEfNS_4arch4Sm90ELb0ELb1ELb1ELb0ELb1ELb0ELb0ELb1ELb1ELb1ELb1ELb0EEENS1_21CollectiveEpilogueFwdINS6_IJSA_SC_SB_EEES9_SE_SG_Li256ELb0ELb1ELb1ELb0EEENS1_19SingleTileSchedulerILb0ELb1ELb1ELi128EEEEEEEEEvNT_6ParamsE:
        .type           _ZN7cutlass13device_kernelIN5flash11enable_sm90INS1_16FlashAttnFwdSm90INS1_25CollectiveMainloopFwdSm90ILi2EN4cute5tupleIJNS5_1CILi1EEES8_S8_EEENS6_IJNS7_ILi128EEENS7_ILi96EEENS7_ILi192EEEEEELi192ENS_10bfloat16_tEfNS_4arch4Sm90ELb0ELb1ELb1ELb0ELb1ELb0ELb0ELb1ELb1ELb1ELb1ELb0EEENS1_21CollectiveEpilogueFwdINS6_IJSA_SC_SB_EEES9_SE_SG_Li256ELb0ELb1ELb1ELb0EEENS1_19SingleTileSchedulerILb0ELb1ELb1ELi128EEEEEEEEEvNT_6ParamsE,@function
        .size           _ZN7cutlass13device_kernelIN5flash11enable_sm90INS1_16FlashAttnFwdSm90INS1_25CollectiveMainloopFwdSm90ILi2EN4cute5tupleIJNS5_1CILi1EEES8_S8_EEENS6_IJNS7_ILi128EEENS7_ILi96EEENS7_ILi192EEEEEELi192ENS_10bfloat16_tEfNS_4arch4Sm90ELb0ELb1ELb1ELb0ELb1ELb0ELb0ELb1ELb1ELb1ELb1ELb0EEENS1_21CollectiveEpilogueFwdINS6_IJSA_SC_SB_EEES9_SE_SG_Li256ELb0ELb1ELb1ELb0EEENS1_19SingleTileSchedulerILb0ELb1ELb1ELi128EEEEEEEEEvNT_6ParamsE,(.L_x_3199 - _ZN7cutlass13device_kernelIN5flash11enable_sm90INS1_16FlashAttnFwdSm90INS1_25CollectiveMainloopFwdSm90ILi2EN4cute5tupleIJNS5_1CILi1EEES8_S8_EEENS6_IJNS7_ILi128EEENS7_ILi96EEENS7_ILi192EEEEEELi192ENS_10bfloat16_tEfNS_4arch4Sm90ELb0ELb1ELb1ELb0ELb1ELb0ELb0ELb1ELb1ELb1ELb1ELb0EEENS1_21CollectiveEpilogueFwdINS6_IJSA_SC_SB_EEES9_SE_SG_Li256ELb0ELb1ELb1ELb0EEENS1_19SingleTileSchedulerILb0ELb1ELb1ELi128EEEEEEEEEvNT_6ParamsE)
        .other          _ZN7cutlass13device_kernelIN5flash11enable_sm90INS1_16FlashAttnFwdSm90INS1_25CollectiveMainloopFwdSm90ILi2EN4cute5tupleIJNS5_1CILi1EEES8_S8_EEENS6_IJNS7_ILi128EEENS7_ILi96EEENS7_ILi192EEEEEELi192ENS_10bfloat16_tEfNS_4arch4Sm90ELb0ELb1ELb1ELb0ELb1ELb0ELb0ELb1ELb1ELb1ELb1ELb0EEENS1_21CollectiveEpilogueFwdINS6_IJSA_SC_SB_EEES9_SE_SG_Li256ELb0ELb1ELb1ELb0EEENS1_19SingleTileSchedulerILb0ELb1ELb1ELi128EEEEEEEEEvNT_6ParamsE,@"STO_CUDA_ENTRY STV_DEFAULT"
_ZN7cutlass13device_kernelIN5flash11enable_sm90INS1_16FlashAttnFwdSm90INS1_25CollectiveMainloopFwdSm90ILi2EN4cute5tupleIJNS5_1CILi1EEES8_S8_EEENS6_IJNS7_ILi128EEENS7_ILi96EEENS7_ILi192EEEEEELi192ENS_10bfloat16_tEfNS_4arch4Sm90ELb0ELb1ELb1ELb0ELb1ELb0ELb0ELb1ELb1ELb1ELb1ELb0EEENS1_21CollectiveEpilogueFwdINS6_IJSA_SC_SB_EEES9_SE_SG_Li256ELb0ELb1ELb1ELb0EEENS1_19SingleTileSchedulerILb0ELb1ELb1ELi128EEEEEEEEEvNT_6ParamsE:
        /* <DEDUP_REMOVED lines=45> */
.L_x_962:
        /* <DEDUP_REMOVED lines=22> */
.L_x_963:
        /* <DEDUP_REMOVED lines=18> */
.L_x_964:
        /* <DEDUP_REMOVED lines=22> */
.L_x_965:
        /* <DEDUP_REMOVED lines=23> */
.L_x_966:
        /* <DEDUP_REMOVED lines=11> */
.L_x_969:
        /* <DEDUP_REMOVED lines=14> */
[----:B------:R-:W-:Y:S01]  /*09b0*/  IMAD.U32 R0, RZ, RZ, UR10 ;  /* 0x0000000aff007e24 */ /* 0x000fe2000f8e00ff */
[----:B--2---:R-:W-:Y:S01]  /*09c0*/  ISETP.LE.AND P0, PT, RZ, UR8, PT ;  /* 0x00000008ff007c0c */ /* 0x004fe2000bf03270 */
[----:B------:R-:W-:-:S03]  /*09d0*/  UIADD3 UR4, -UR10, URZ, URZ ;  /* 0x0000003f0a047290 */ /* 0x000fc6000fffe13f */
[----:B------:R4:W-:Y:S01]  /*09e0*/  STL [R1], R0 ;  /* 0x0000000001007387 */ /* 0x0009e20000100800 */
[----:B------:R-:W-:-:S08]  /*09f0*/  UIMAD UR6, UR7, UR4, UR6 ;  /* 0x00000004070672a4 */ /* 0x000fd0000f8e0206 */
[----:B------:R-:W-:Y:S05]  /*0a00*/  @!P0 BRA `(.L_x_970) ;  /* 0x0000014800d88947 */ /* 0x000fea0003800000 */
[----:B0-----:R-:W0:Y:S01]  /*0a10*/  LDC.64 R2, c[0x0][0x418] ;  /* 0x00010600ff027b82 */ /* 0x001e220000000a00 */
[----:B------:R-:W-:Y:S01]  /*0a20*/  ULDC UR4, c[0x0][0x448] ;  /* 0x0001120000047ab9 */ /* 0x000fe20000000800 */
[----:B------:R-:W-:Y:S01]  /*0a30*/  VIADD R121, R25, 0xffffff80 ;  /* 0xffffff8019797836 */ /* 0x000fe20000000000 */
[----:B------:R-:W-:-:S04]  /*0a40*/  UISETP.NE.AND UP0, UPT, UR4, 0x1, UPT ;  /* 0x000000010400788c */ /* 0x000fc8000bf05270 */
[----:B------:R-:W-:Y:S01]  /*0a50*/  UP2UR UR4, UPR, URZ, 0x1 ;  /* 0x000000013f047883 */ /* 0x000fe20008000000 */
[----:B------:R-:W4:Y:S05]  /*0a60*/  LDC R120, c[0x0][0x288] ;  /* 0x0000a200ff787b82 */ /* 0x000f2a0000000800 */
[----:B------:R-:W-:Y:S01]  /*0a70*/  IMAD.U32 R19, RZ, RZ, UR4 ;  /* 0x00000004ff137e24 */ /* 0x000fe2000f8e00ff */
[----:B------:R-:W-:Y:S01]  /*0a80*/  @UP0 ULDC UR9, c[0x0][0x44c] ;  /* 0x0001130000090ab9 */ /* 0x000fe20000000800 */
[----:B------:R-:W-:Y:S01]  /*0a90*/  @UP0 ULDC UR11, c[0x0][0x450] ;  /* 0x00011400000b0ab9 */ /* 0x000fe20000000800 */
[----:B------:R-:W1:Y:S01]  /*0aa0*/  LDC R17, c[0x0][0x424] ;  /* 0x00010900ff117b82 */ /* 0x000e620000000800 */
[----:B------:R-:W-:-:S07]  /*0ab0*/  ULDC.64 UR4, c[0x0][0x9e0] ;  /* 0x0002780000047ab9 */ /* 0x000fce0000000a00 */
[----:B------:R-:W2:Y:S01]  /*0ac0*/  S2UR UR38, SR_CTAID.X ;  /* 0x00000000002679c3 */ /* 0x000ea20000002500 */
[----:B0-----:R-:W-:-:S04]  /*0ad0*/  ISETP.NE.U32.AND P0, PT, R2, RZ, PT ;  /* 0x000000ff0200720c */ /* 0x001fc80003f05070 */
[----:B------:R-:W-:-:S03]  /*0ae0*/  ISETP.NE.AND.EX P0, PT, R3, RZ, PT, P0 ;  /* 0x000000ff0300720c */ /* 0x000fc60003f05300 */
[----:B------:R-:W0:Y:S01]  /*0af0*/  LDC R4, c[0x0][0x2f0] ;  /* 0x0000bc00ff047b82 */ /* 0x000e220000000800 */
[----:B----4-:R-:W-:Y:S02]  /*0b00*/  IADD3 R0, -R120, 0x1, RZ ;  /* 0x0000000178007810 */ /* 0x010fe40007ffe1ff */
[----:B-1----:R-:W-:Y:S01]  /*0b10*/  SEL R17, R17, 0x1, P0 ;  /* 0x0000000111117807 */ /* 0x002fe20000000000 */
[----:B--2---:R-:W-:-:S04]  /*0b20*/  USHF.L.U32 UR38, UR38, 0x7, URZ ;  /* 0x0000000726267899 */ /* 0x004fc8000800063f */
[----:B------:R-:W-:Y:S02]  /*0b30*/  @UP0 UIADD3 UR8, UR38, 0x7f, URZ ;  /* 0x0000007f26080890 */ /* 0x000fe4000fffe03f */
[----:B------:R-:W-:Y:S01]  /*0b40*/  UIADD3 UR7, UR38, 0x7f, URZ ;  /* 0x0000007f26077890 */ /* 0x000fe2000fffe03f */
[CC--:B0-----:R-:W-:Y:S01]  /*0b50*/  IMAD R0, R17.reuse, R4.reuse, R0 ;  /* 0x0000000411007224 */ /* 0x0c1fe200078e0200 */
[----:B------:R-:W-:Y:S01]  /*0b60*/  UIMAD.WIDE.U32 UR8, UR8, UR9, URZ ;  /* 0x00000009080872a5 */ /* 0x000fe2000f8e003f */
[----:B------:R-:W-:-:S03]  /*0b70*/  IMAD R23, R17, R4, RZ ;  /* 0x0000000411177224 */ /* 0x000fc600078e02ff */
[----:B------:R-:W-:Y:S01]  /*0b80*/  R2UR UR10, R0 ;  /* 0x00000000000a72ca */ /* 0x000fe200000e0000 */
[----:B------:R-:W-:Y:S02]  /*0b90*/  @UP0 USHF.R.U32.HI UR7, URZ, UR11, UR9 ;  /* 0x0000000b3f070299 */ /* 0x000fe40008011609 */
[----:B------:R-:W-:-:S04]  /*0ba0*/  UISETP.GE.AND UP0, UPT, UR5, 0x1, UPT ;  /* 0x000000010500788c */ /* 0x000fc8000bf06270 */
[----:B------:R-:W-:Y:S02]  /*0bb0*/  UP2UR UR8, UPR, URZ, 0x1 ;  /* 0x000000013f087883 */ /* 0x000fe40008000000 */
[----:B------:R-:W-:-:S04]  /*0bc0*/  PLOP3.LUT P0, PT, PT, PT, UP0, 0x40, 0x0 ;  /* 0x000000000000781c */ /* 0x000fc80003f0e808 */
[----:B------:R-:W-:Y:S01]  /*0bd0*/  UIADD3 UR7, UR10, UR7, URZ ;  /* 0x000000070a077290 */ /* 0x000fe2000fffe03f */
[----:B------:R-:W-:-:S03]  /*0be0*/  IMAD.U32 R18, RZ, RZ, UR8 ;  /* 0x00000008ff127e24 */ /* 0x000fc6000f8e00ff */
[----:B------:R-:W-:-:S06]  /*0bf0*/  UIADD3 UR4, UR7, UR4, URZ ;  /* 0x0000000407047290 */ /* 0x000fcc000fffe03f */
[----:B------:R-:W-:Y:S01]  /*0c00*/  IMAD.U32 R0, RZ, RZ, UR4 ;  /* 0x00000004ff007e24 */ /* 0x000fe2000f8e00ff */
[----:B------:R-:W-:Y:S06]  /*0c10*/  @P0 BRA `(.L_x_971) ;  /* 0x0000000000400947 */ /* 0x000fec0003800000 */
[----:B------:R-:W-:Y:S01]  /*0c20*/  ISETP.LT.AND P0, PT, RZ, UR7, PT ;  /* 0x00000007ff007c0c */ /* 0x000fe2000bf01270 */
[----:B------:R-:W-:-:S12]  /*0c30*/  UIADD3 UR4, UR7, -0x1, URZ ;  /* 0xffffffff07047890 */ /* 0x000fd8000fffe03f */
[----:B------:R-:W-:Y:S05]  /*0c40*/  @P0 BRA `(.L_x_972) ;  /* 0x00000000001c0947 */ /* 0x000fea0003800000 */
[----:B------:R-:W-:Y:S02]  /*0c50*/  UISETP.NE.AND UP0, UPT, UR5, 0x1, UPT ;  /* 0x000000010500788c */ /* 0x000fe4000bf05270 */
[----:B------:R-:W-:-:S09]  /*0c60*/  UIADD3 UR4, -UR7, URZ, URZ ;  /* 0x0000003f07047290 */ /* 0x000fd2000fffe13f */
[----:B------:R-:W-:Y:S02]  /*0c70*/  @UP0 ULDC.64 UR10, c[0x0][0x9e8] ;  /* 0x00027a00000a0ab9 */ /* 0x000fe40000000a00 */
[----:B------:R-:W-:-:S04]  /*0c80*/  UIMAD.WIDE.U32 UR8, UR4, UR10, URZ ;  /* 0x0000000a040872a5 */ /* 0x000fc8000f8e003f */
[----:B------:R-:W-:-:S04]  /*0c90*/  @UP0 USHF.R.U32.HI UR4, URZ, UR11, UR9 ;  /* 0x0000000b3f040299 */ /* 0x000fc80008011609 */
[----:B------:R-:W-:Y:S01]  /*0ca0*/  ULOP3.LUT UR4, URZ, UR4, URZ, 0x33, !UPT ;  /* 0x000000043f047292 */ /* 0x000fe2000f8e333f */
[----:B------:R-:W-:Y:S11]  /*0cb0*/  BRA `(.L_x_973) ;  /* 0x0000000000107947 */ /* 0x000ff60003800000 */
.L_x_972:
[----:B------:R-:W-:-:S11]  /*0cc0*/  UISETP.NE.AND UP0, UPT, UR5, 0x1, UPT ;  /* 0x000000010500788c */ /* 0x000fd6000bf05270 */
[----:B------:R-:W-:Y:S02]  /*0cd0*/  @UP0 ULDC.64 UR10, c[0x0][0x9e8] ;  /* 0x00027a00000a0ab9 */ /* 0x000fe40000000a00 */
[----:B------:R-:W-:-:S04]  /*0ce0*/  UIMAD.WIDE.U32 UR8, UR4, UR10, URZ ;  /* 0x0000000a040872a5 */ /* 0x000fc8000f8e003f */
[----:B------:R-:W-:-:S12]  /*0cf0*/  @UP0 USHF.R.U32.HI UR4, URZ, UR11, UR9 ;  /* 0x0000000b3f040299 */ /* 0x000fd80008011609 */
.L_x_973:
[----:B------:R-:W-:-:S06]  /*0d00*/  UIMAD UR4, UR4, UR5, UR5 ;  /* 0x00000005040472a4 */ /* 0x000fcc000f8e0205 */
[----:B------:R-:W-:-:S07]  /*0d10*/  VIMNMX R0, R0, UR4, PT ;  /* 0x0000000400007c48 */ /* 0x000fce000bfe0100 */
.L_x_971:
[----:B------:R-:W-:Y:S01]  /*0d20*/  R2UR UR4, R19 ;  /* 0x00000000130472ca */ /* 0x000fe200000e0000 */
[CC--:B------:R-:W-:Y:S02]  /*0d30*/  IMAD R120, R17.reuse, R4.reuse, -R120 ;  /* 0x0000000411787224 */ /* 0x0c0fe400078e0a78 */
[----:B------:R-:W-:Y:S02]  /*0d40*/  VIADD R2, R0, 0x5f ;  /* 0x0000005f00027836 */ /* 0x000fe40000000000 */
[----:B------:R-:W-:Y:S01]  /*0d50*/  IMAD R0, R17, R4, 0x5f ;  /* 0x0000005f11007424 */ /* 0x000fe200078e0204 */
[----:B------:R-:W-:Y:S01]  /*0d60*/  R2UR UR7, R120 ;  /* 0x00000000780772ca */ /* 0x000fe200000e0000 */
[----:B------:R-:W-:-:S04]  /*0d70*/  IMAD.HI R2, R2, 0x2aaaaaab, RZ ;  /* 0x2aaaaaab02027827 */ /* 0x000fc800078e02ff */
[----:B------:R-:W-:Y:S01]  /*0d80*/  IMAD.HI R0, R0, 0x2aaaaaab, RZ ;  /* 0x2aaaaaab00007827 */ /* 0x000fe200078e02ff */
[----:B------:R-:W-:Y:S01]  /*0d90*/  SHF.R.U32.HI R5, RZ, 0x1f, R2 ;  /* 0x0000001fff057819 */ /* 0x000fe20000011602 */
[----:B------:R-:W-:-:S03]  /*0da0*/  UISETP.NE.AND UP0, UPT, UR4, URZ, UPT ;  /* 0x0000003f0400728c */ /* 0x000fc6000bf05270 */
[----:B------:R-:W-:Y:S01]  /*0db0*/  UMOV UR4, UR38 ;  /* 0x0000002600047c82 */ /* 0x000fe20008000000 */
[----:B------:R-:W-:Y:S02]  /*0dc0*/  SHF.R.U32.HI R3, RZ, 0x1f, R0 ;  /* 0x0000001fff037819 */ /* 0x000fe40000011600 */
[----:B------:R-:W-:Y:S02]  /*0dd0*/  LEA.HI.SX32 R2, R2, R5, 0x1c ;  /* 0x0000000502027211 */ /* 0x000fe400078fe2ff */
[----:B------:R-:W-:-:S03]  /*0de0*/  LEA.HI.SX32 R3, R0, R3, 0x1c ;  /* 0x0000000300037211 */ /* 0x000fc600078fe2ff */
[----:B------:R-:W-:Y:S01]  /*0df0*/  @UP0 ULDC UR8, c[0x0][0x44c] ;  /* 0x0001130000080ab9 */ /* 0x000fe20000000800 */
[----:B------:R-:W-:Y:S01]  /*0e00*/  @UP0 ULDC UR10, c[0x0][0x450] ;  /* 0x00011400000a0ab9 */ /* 0x000fe20000000800 */
[----:B------:R-:W-:Y:S01]  /*0e10*/  UIMAD.WIDE.U32 UR8, UR38, UR8, URZ ;  /* 0x00000008260872a5 */ /* 0x000fe2000f8e003f */
[----:B------:R-:W-:-:S03]  /*0e20*/  VIMNMX R16, R3, R2, PT ;  /* 0x0000000203107248 */ /* 0x000fc60003fe0100 */
[----:B------:R-:W-:Y:S02]  /*0e30*/  @UP0 USHF.R.U32.HI UR4, URZ, UR10, UR9 ;  /* 0x0000000a3f040299 */ /* 0x000fe40008011609 */
[----:B------:R-:W-:Y:S02]  /*0e40*/  UISETP.GE.AND UP0, UPT, UR5, 0x1, UPT ;  /* 0x000000010500788c */ /* 0x000fe4000bf06270 */
[----:B------:R-:W-:-:S03]  /*0e50*/  UIADD3 UR4, UR7, UR4, URZ ;  /* 0x0000000407047290 */ /* 0x000fc6000fffe03f */
[----:B------:R-:W-:Y:S01]  /*0e60*/  ULDC UR7, c[0x0][0x9dc] ;  /* 0x0002770000077ab9 */ /* 0x000fe20000000800 */
[----:B------:R-:W-:Y:S01]  /*0e70*/  PLOP3.LUT P0, PT, PT, PT, UP0, 0x40, 0x0 ;  /* 0x000000000000781c */ /* 0x000fe20003f0e808 */
[----:B------:R-:W-:-:S12]  /*0e80*/  UIADD3 UR7, UR4, -UR7, URZ ;  /* 0x8000000704077290 */ /* 0x000fd8000fffe03f */
[----:B------:R-:W-:Y:S05]  /*0e90*/  @P0 BRA `(.L_x_974) ;  /* 0x0000000000440947 */ /* 0x000fea0003800000 */
[----:B------:R-:W-:-:S06]  /*0ea0*/  UISETP.GT.AND UP0, UPT, UR4, -0x1, UPT ;  /* 0xffffffff0400788c */ /* 0x000fcc000bf04270 */
[----:B------:R-:W-:-:S13]  /*0eb0*/  PLOP3.LUT P0, PT, PT, PT, UP0, 0x80, 0x0 ;  /* 0x000000000000781c */ /* 0x000fda0003f0f008 */
[----:B------:R-:W-:Y:S05]  /*0ec0*/  @P0 BRA `(.L_x_975) ;  /* 0x00000000001c0947 */ /* 0x000fea0003800000 */
[----:B------:R-:W-:Y:S02]  /*0ed0*/  UISETP.NE.AND UP0, UPT, UR5, 0x1, UPT ;  /* 0x000000010500788c */ /* 0x000fe4000bf05270 */
[----:B------:R-:W-:-:S09]  /*0ee0*/  ULOP3.LUT UR4, URZ, UR4, URZ, 0x33, !UPT ;  /* 0x000000043f047292 */ /* 0x000fd2000f8e333f */
[----:B------:R-:W-:Y:S02]  /*0ef0*/  @UP0 ULDC.64 UR10, c[0x0][0x9e8] ;  /* 0x00027a00000a0ab9 */ /* 0x000fe40000000a00 */
[----:B------:R-:W-:-:S04]  /*0f00*/  UIMAD.WIDE.U32 UR8, UR4, UR10, URZ ;  /* 0x0000000a040872a5 */ /* 0x000fc8000f8e003f */
[----:B------:R-:W-:-:S04]  /*0f10*/  @UP0 USHF.R.U32.HI UR4, URZ, UR11, UR9 ;  /* 0x0000000b3f040299 */ /* 0x000fc80008011609 */
[----:B------:R-:W-:Y:S01]  /*0f20*/  ULOP3.LUT UR4, URZ, UR4, URZ, 0x33, !UPT ;  /* 0x000000043f047292 */ /* 0x000fe2000f8e333f */
[----:B------:R-:W-:Y:S11]  /*0f30*/  BRA `(.L_x_976) ;  /* 0x0000000000107947 */ /* 0x000ff60003800000 */
.L_x_975:
[----:B------:R-:W-:-:S11]  /*0f40*/  UISETP.NE.AND UP0, UPT, UR5, 0x1, UPT ;  /* 0x000000010500788c */ /* 0x000fd6000bf05270 */
[----:B------:R-:W-:Y:S02]  /*0f50*/  @UP0 ULDC.64 UR10, c[0x0][0x9e8] ;  /* 0x00027a00000a0ab9 */ /* 0x000fe40000000a00 */
[----:B------:R-:W-:-:S04]  /*0f60*/  UIMAD.WIDE.U32 UR8, UR4, UR10, URZ ;  /* 0x0000000a040872a5 */ /* 0x000fc8000f8e003f */
[----:B------:R-:W-:-:S12]  /*0f70*/  @UP0 USHF.R.U32.HI UR4, URZ, UR11, UR9 ;  /* 0x0000000b3f040299 */ /* 0x000fd80008011609 */
.L_x_976:
[----:B------:R-:W-:-:S04]  /*0f80*/  UIMAD UR4, UR4, UR5, URZ ;  /* 0x00000005040472a4 */ /* 0x000fc8000f8e023f */
[----:B------:R-:W-:-:S04]  /*0f90*/  UISETP.LT.AND UP0, UPT, UR7, UR4, UPT ;  /* 0x000000040700728c */ /* 0x000fc8000bf01270 */
[----:B------:R-:W-:-:S12]  /*0fa0*/  USEL UR7, UR7, UR4, !UP0 ;  /* 0x0000000407077287 */ /* 0x000fd8000c000000 */
.L_x_974:
[----:B------:R-:W-:Y:S02]  /*0fb0*/  UIMAD.WIDE UR4, UR7, 0x2aaaaaab, URZ ;  /* 0x2aaaaaab070478a5 */ /* 0x000fe4000f8e023f */
[----:B------:R-:W-:Y:S02]  /*0fc0*/  USHF.R.U32.HI UR11, URZ, 0x10, UR6 ;  /* 0x000000103f0b7899 */ /* 0x000fe40008011606 */
[----:B------:R-:W-:Y:S02]  /*0fd0*/  USHF.R.U32.HI UR4, URZ, 0x1f, UR5 ;  /* 0x0000001f3f047899 */ /* 0x000fe40008011605 */
[----:B------:R-:W-:Y:S02]  /*0fe0*/  ULOP3.LUT UR7, UR6, 0xffff, URZ, 0xc0, !UPT ;  /* 0x0000ffff06077892 */ /* 0x000fe4000f8ec03f */
[----:B------:R-:W-:-:S04]  /*0ff0*/  ULEA.HI.SX32 UR4, UR5, UR4, 0x1c ;  /* 0x0000000405047291 */ /* 0x000fc8000f8fe23f */
[----:B------:R-:W-:-:S04]  /*1000*/  UISETP.LT.AND UP0, UPT, URZ, UR4, UPT ;  /* 0x000000043f00728c */ /* 0x000fc8000bf01270 */
[----:B------:R-:W-:Y:S02]  /*1010*/  USEL UR10, URZ, UR4, !UP0 ;  /* 0x000000043f0a7287 */ /* 0x000fe4000c000000 */
[----:B------:R-:W-:Y:S01]  /*1020*/  UISETP.NE.AND UP0, UPT, UR11, URZ, UPT ;  /* 0x0000003f0b00728c */ /* 0x000fe2000bf05270 */
[----:B------:R-:W-:-:S03]  /*1030*/  UMOV UR4, URZ ;  /* 0x0000003f00047c82 */ /* 0x000fc60008000000 */
[----:B------:R-:W-:-:S07]  /*1040*/  ISETP.GT.AND P0, PT, R16, UR10, PT ;  /* 0x0000000a10007c0c */ /* 0x000fce000bf04270 */
[----:B------:R-:W-:-:S06]  /*1050*/  @!UP0 ULDC UR11, c[0x0][0x9f0] ;  /* 0x00027c00000b8ab9 */ /* 0x000fcc0000000800 */
[----:B------:R-:W-:Y:S05]  /*1060*/  @!P0 BRA `(.L_x_977) ;  /* 0x00000000008c8947 */ /* 0x000fea0003800000 */
[----:B------:R-:W-:Y:S01]  /*1070*/  IMAD.U32 R5, RZ, RZ, UR11 ;  /* 0x0000000bff057e24 */ /* 0x000fe2000f8e00ff */
[----:B------:R-:W-:-:S04]  /*1080*/  UMOV UR4, URZ ;  /* 0x0000003f00047c82 */ /* 0x000fc80008000000 */
[----:B------:R-:W-:-:S04]  /*1090*/  IABS R0, R5 ;  /* 0x0000000500007213 */ /* 0x000fc80000000000 */
[----:B------:R-:W-:Y:S02]  /*10a0*/  R2UR UR12, R0 ;  /* 0x00000000000c72ca */ /* 0x000fe400000e0000 */
[----:B------:R-:W-:Y:S02]  /*10b0*/  IADD3 R0, R5, -0x1, R16 ;  /* 0xffffffff05007810 */ /* 0x000fe40007ffe010 */
[----:B------:R-:W-:Y:S02]  /*10c0*/  IABS R5, R5 ;  /* 0x0000000500057213 */ /* 0x000fe40000000000 */
[----:B------:R-:W-:Y:S02]  /*10d0*/  R2UR UR6, R0 ;  /* 0x00000000000672ca */ /* 0x000fe400000e0000 */
[----:B------:R-:W-:-:S05]  /*10e0*/  IADD3 R5, RZ, -R5, RZ ;  /* 0x80000005ff057210 */ /* 0x000fca0007ffe0ff */
[----:B------:R-:W0:Y:S06]  /*10f0*/  I2F.RP R2, UR12 ;  /* 0x0000000c00027d06 */ /* 0x000e2c0008209400 */
[----:B------:R-:W-:-:S06]  /*1100*/  UIADD3 UR6, -UR10, UR6, URZ ;  /* 0x000000060a067290 */ /* 0x000fcc000fffe13f */
[----:B------:R-:W-:Y:S01]  /*1110*/  IMAD.U32 R0, RZ, RZ, UR6 ;  /* 0x00000006ff007e24 */ /* 0x000fe2000f8e00ff */
[----:B------:R-:W-:Y:S01]  /*1120*/  ULOP3.LUT UR6, UR6, UR11, URZ, 0x3c, !UPT ;  /* 0x0000000b06067292 */ /* 0x000fe2000f8e3c3f */
[----:B0-----:R-:W0:Y:S03]  /*1130*/  MUFU.RCP R2, R2 ;  /* 0x0000000200027308 */ /* 0x001e260000001000 */
[----:B------:R-:W-:-:S04]  /*1140*/  IABS R0, R0 ;  /* 0x0000000000007213 */ /* 0x000fc80000000000 */
[----:B------:R-:W-:Y:S01]  /*1150*/  R2UR UR9, R0 ;  /* 0x00000000000972ca */ /* 0x000fe200000e0000 */
[----:B------:R-:W-:Y:S02]  /*1160*/  IMAD.MOV.U32 R0, RZ, RZ, R5 ;  /* 0x000000ffff007224 */ /* 0x000fe400078e0005 */
[----:B0-----:R-:W-:-:S06]  /*1170*/  VIADD R3, R2, 0xffffffe ;  /* 0x0ffffffe02037836 */ /* 0x001fcc0000000000 */
        /* <DEDUP_REMOVED lines=18> */
.L_x_977:
[----:B------:R-:W-:Y:S02]  /*12a0*/  UIMAD UR5, UR7, UR4, UR10 ;  /* 0x00000004070572a4 */ /* 0x000fe4000f8e020a */
[----:B------:R-:W-:Y:S01]  /*12b0*/  IMAD.U32 R3, RZ, RZ, UR4 ;  /* 0x00000004ff037e24 */ /* 0x000fe2000f8e00ff */
[----:B------:R-:W-:Y:S01]  /*12c0*/  PLOP3.LUT P0, PT, PT, PT, PT, 0x80, 0x0 ;  /* 0x000000000000781c */ /* 0x000fe20003f0f070 */
[----:B------:R-:W-:Y:S01]  /*12d0*/  IMAD.MOV.U32 R0, RZ, RZ, RZ ;  /* 0x000000ffff007224 */ /* 0x000fe200078e00ff */
[----:B------:R-:W-:Y:S01]  /*12e0*/  CS2R R118, SRZ ;  /* 0x0000000000767805 */ /* 0x000fe2000001ff00 */
[----:B------:R-:W-:Y:S01]  /*12f0*/  IMAD.MOV.U32 R2, RZ, RZ, RZ ;  /* 0x000000ffff027224 */ /* 0x000fe200078e00ff */
[----:B------:R-:W-:Y:S01]  /*1300*/  VIADDMNMX R16, R3, UR5, R16, PT ;  /* 0x0000000503107c46 */ /* 0x000fe2000b800110 */
[----:B------:R-:W-:Y:S01]  /*1310*/  IMAD.U32 R22, RZ, RZ, UR5 ;  /* 0x00000005ff167e24 */ /* 0x000fe2000f8e00ff */
[----:B------:R-:W-:Y:S02]  /*1320*/  CS2R R116, SRZ ;  /* 0x0000000000747805 */ /* 0x000fe4000001ff00 */
[----:B------:R-:W-:-:S02]  /*1330*/  CS2R R114, SRZ ;  /* 0x0000000000727805 */ /* 0x000fc4000001ff00 */
[----:B------:R-:W-:Y:S02]  /*1340*/  ISETP.GT.AND P1, PT, R16, UR5, PT ;  /* 0x0000000510007c0c */ /* 0x000fe4000bf24270 */
        /* <DEDUP_REMOVED lines=44> */
[----:B------:R-:W-:Y:S01]  /*1610*/  CS2R R24, SRZ ;  /* 0x0000000000187805 */ /* 0x000fe2000001ff00 */
[----:B------:R-:W-:Y:S06]  /*1620*/  @!P1 BRA `(.L_x_978) ;  /* 0x000000dc00fc9947 */ /* 0x000fec0003800000 */
[----:B------:R-:W-:Y:S01]  /*1630*/  SHF.R.S32.HI R72, RZ, 0x1f, R121 ;  /* 0x0000001fff487819 */ /* 0x000fe20000011479 */
[----:B------:R-:W0:Y:S01]  /*1640*/  S2UR UR6, SR_CgaCtaId ;  /* 0x00000000000679c3 */ /* 0x000e220000008800 */
[----:B------:R-:W-:Y:S02]  /*1650*/  UMOV UR39, 0x400 ;  /* 0x0000040000277882 */ /* 0x000fe40000000000 */
[----:B------:R-:W-:-:S04]  /*1660*/  LEA.HI R73, R72, R121, RZ, 0x7 ;  /* 0x0000007948497211 */ /* 0x000fc800078f38ff */
[----:B------:R-:W-:-:S05]  /*1670*/  SHF.R.S32.HI R74, RZ, 0x7, R73 ;  /* 0x00000007ff4a7819 */ /* 0x000fca0000011449 */
        /* <DEDUP_REMOVED lines=20> */
[----:B------:R-:W-:Y:S01]  /*17c0*/  IMAD.U32 R10, RZ, RZ, UR6 ;  /* 0x00000006ff0a7e24 */ /* 0x000fe2000f8e00ff */
[----:B------:R-:W-:Y:S01]  /*17d0*/  MOV R8, 0x70 ;  /* 0x0000007000087802 */ /* 0x000fe20000000f00 */
[----:B------:R-:W-:Y:S02]  /*17e0*/  IMAD.U32 R6, RZ, RZ, UR4 ;  /* 0x00000004ff067e24 */ /* 0x000fe4000f8e00ff */
[----:B------:R-:W-:-:S02]  /*17f0*/  IMAD.U32 R7, RZ, RZ, UR5 ;  /* 0x00000005ff077e24 */ /* 0x000fc4000f8e00ff */
[----:B------:R-:W-:Y:S02]  /*1800*/  IMAD.U32 R11, RZ, RZ, UR7 ;  /* 0x00000007ff0b7e24 */ /* 0x000fe4000f8e00ff */
[----:B------:R-:W-:Y:S02]  /*1810*/  IMAD.MOV.U32 R12, RZ, RZ, 0x1 ;  /* 0x00000001ff0c7424 */ /* 0x000fe400078e00ff */
[----:B0-----:R-:W-:-:S07]  /*1820*/  IMAD.MOV.U32 R13, RZ, RZ, RZ ;  /* 0x000000ffff0d7224 */ /* 0x001fce00078e00ff */
[----:B------:R-:W-:-:S07]  /*1830*/  LEPC R20, `(.L_x_979) ;  /* 0x000000001014794e */ /* 0x000fce0000000000 */
[----:B-1----:R-:W-:Y:S05]  /*1840*/  CALL.ABS.NOINC R2 ;  /* 0x0000000002007343 */ /* 0x002fea0003c00000 */
.L_x_979:
[----:B------:R-:W-:-:S04]  /*1850*/  SHF.L.U32 R0, RZ, 0x1f, RZ ;  /* 0x0000001fff007819 */ /* 0x000fc800000006ff */
[----:B------:R-:W0:Y:S02]  /*1860*/  SYNCS.PHASECHK.TRANS64.TRYWAIT P0, [UR39+0x30800], R0 ;  /* 0x03080000ff0075a7 */ /* 0x000e240008000167 */
[----:B0-----:R-:W-:Y:S05]  /*1870*/  @!P0 BRA `(.L_x_980) ;  /* 0x0000013c00448947 */ /* 0x001fea0003800000 */
.L_x_1113:
[----:B------:R-:W2:Y:S02]  /*1880*/  LDL R2, [R1+0x4] ;  /* 0x0000040001027983 */ /* 0x000ea40000100800 */
[----:B--2---:R-:W-:-:S13]  /*1890*/  R2UR UR4, R2 ;  /* 0x00000000020472ca */ /* 0x004fda00000e0000 */
[----:B------:R-:W-:-:S06]  /*18a0*/  ULOP3.LUT UR4, UR4, 0x1, URZ, 0xfc, !UPT ;  /* 0x0000000104047892 */ /* 0x000fcc000f8efc3f */
[----:B------:R-:W-:-:S05]  /*18b0*/  IMAD.U32 R2, RZ, RZ, UR4 ;  /* 0x00000004ff027e24 */ /* 0x000fca000f8e00ff */
[----:B------:R-:W-:-:S13]  /*18c0*/  ISETP.NE.AND P0, PT, R2, 0x3, PT ;  /* 0x000000030200780c */ /* 0x000fda0003f05270 */
[----:B------:R-:W-:Y:S05]  /*18d0*/  @!P0 BRA `(.L_x_981) ;  /* 0x0000000000048947 */ /* 0x000fea0003800000 */
[----:B------:R-:W-:Y:S01]  /*18e0*/  BPT.TRAP 0x1 ;  /* 0x000000040000795c */ /* 0x000fe20000300000 */
.L_x_981:
[----:B------:R1:W2:Y:S01]  /*18f0*/  SYNCS.PHASECHK.TRANS64.TRYWAIT P1, [UR39+0x30830], R0 ;  /* 0x03083000ff0075a7 */ /* 0x0002a20008020167 */
[----:B------:R-:W-:Y:S05]  /*1900*/  @!P0 BRA `(.L_x_982) ;  /* 0x0000000000048947 */ /* 0x000fea0003800000 */
[----:B------:R-:W-:Y:S01]  /*1910*/  BPT.TRAP 0x1 ;  /* 0x000000040000795c */ /* 0x000fe20000300000 */
.L_x_982:
[----:B------:R-:W-:-:S05]  /*1920*/  IMAD.U32 R4, RZ, RZ, UR40 ;  /* 0x00000028ff047e24 */ /* 0x000fca000f8e00ff */
[----:B------:R-:W-:Y:S01]  /*1930*/  LOP3.LUT R4, R4, 0x10000, RZ, 0xfc, !PT ;  /* 0x0001000004047812 */ /* 0x000fe200078efcff */
[----:B--2---:R-:W-:Y:S06]  /*1940*/  @P1 BRA `(.L_x_983) ;  /* 0x0000000000081947 */ /* 0x004fec0003800000 */
[----:B------:R-:W2:Y:S02]  /*1950*/  SYNCS.PHASECHK.TRANS64.TRYWAIT P1, [UR39+0x30830], R0 ;  /* 0x03083000ff0075a7 */ /* 0x000ea40008020167 */
[----:B--2---:R-:W-:Y:S05]  /*1960*/  @!P1 BRA `(.L_x_984) ;  /* 0x0000013c00209947 */ /* 0x004fea0003800000 */
.L_x_983:
[----:B------:R-:W-:Y:S05]  /*1970*/  WARPSYNC.ALL ;  /* 0x0000000000007948 */ /* 0x000fea0003800000 */
[----:B------:R-:W-:Y:S01]  /*1980*/  IMAD.MOV.U32 R5, RZ, RZ, 0x40000040 ;  /* 0x40000040ff057424 */ /* 0x000fe200078e00ff */
[----:B------:R-:W-:Y:S01]  /*1990*/  UIADD3 UR4, UR39, 0x1e400, URZ ;  /* 0x0001e40027047890 */ /* 0x000fe2000fffe03f */
[----:B------:R-:W-:Y:S01]  /*19a0*/  R2UR UR8, R4 ;  /* 0x00000000040872ca */ /* 0x000fe200000e0000 */
[----:B------:R-:W-:Y:S02]  /*19b0*/  WARPGROUP.ARRIVE ;  /* 0x00000000000079c5 */ /* 0x000fe40000000000 */
[----:B------:R-:W-:Y:S01]  /*19c0*/  R2UR UR9, R5 ;  /* 0x00000000050972ca */ /* 0x000fe200000e0000 */
[----:B------:R-:W-:Y:S01]  /*19d0*/  USHF.R.U32.HI UR4, URZ, 0x4, UR4 ;  /* 0x000000043f047899 */ /* 0x000fe20008011604 */
[----:B------:R-:W-:Y:S01]  /*19e0*/  UMOV UR11, 0x40000040 ;  /* 0x40000040000b7882 */ /* 0x000fe20000000000 */
[----:B------:R-:W-:-:S02]  /*19f0*/  UMOV UR7, 0x40000040 ;  /* 0x4000004000077882 */ /* 0x000fc40000000000 */
[----:B------:R-:W-:Y:S01]  /*1a00*/  ULOP3.LUT UR4, UR4, 0x3fff, URZ, 0xc0, !UPT ;  /* 0x00003fff04047892 */ /* 0x000fe2000f8ec03f */
[----:B------:R-:W-:Y:S01]  /*1a10*/  UMOV UR13, 0x40000040 ;  /* 0x40000040000d7882 */ /* 0x000fe20000000000 */
[----:B------:R-:W-:Y:S02]  /*1a20*/  UMOV UR15, 0x40000040 ;  /* 0x40000040000f7882 */ /* 0x000fe40000000000 */
[----:B------:R-:W-:Y:S01]  /*1a30*/  ULOP3.LUT UR30, UR4, 0x10000, URZ, 0xfc, !UPT ;  /* 0x00010000041e7892 */ /* 0x000fe2000f8efc3f */
[----:B------:R-:W-:Y:S01]  /*1a40*/  UMOV UR17, 0x40000040 ;  /* 0x4000004000117882 */ /* 0x000fe20000000000 */
[----:B------:R-:W-:Y:S02]  /*1a50*/  UMOV UR19, 0x40000040 ;  /* 0x4000004000137882 */ /* 0x000fe40000000000 */
[----:B------:R-:W-:Y:S02]  /*1a60*/  UIADD3 UR6, UR30, 0x2, URZ ;  /* 0x000000021e067890 */ /* 0x000fe4000fffe03f */
[----:B------:R-:W-:-:S02]  /*1a70*/  UIADD3 UR14, UR30, 0x4, URZ ;  /* 0x000000041e0e7890 */ /* 0x000fc4000fffe03f */
[----:B------:R-:W-:Y:S01]  /*1a80*/  IMAD.U32 R11, RZ, RZ, UR30 ;  /* 0x0000001eff0b7e24 */ /* 0x000fe2000f8e00ff */
[----:B------:R-:W-:Y:S01]  /*1a90*/  UMOV UR10, UR30 ;  /* 0x0000001e000a7c82 */ /* 0x000fe20008000000 */
[----:B------:R-:W-:Y:S01]  /*1aa0*/  UIADD3 UR18, UR30, 0x6, URZ ;  /* 0x000000061e127890 */ /* 0x000fe2000fffe03f */
[----:B------:R-:W-:Y:S01]  /*1ab0*/  HGMMA.64x96x16.F32.BF16 R24, gdesc[UR8], RZ, !UPT, gsb0 ;  /* 0x01600000081879f0 */ /* 0x000fe2000c0018ff */
[----:B------:R-:W-:Y:S01]  /*1ac0*/  R2UR UR10, R4 ;  /* 0x00000000040a72ca */ /* 0x000fe200000e0000 */
[----:B------:R-:W-:Y:S01]  /*1ad0*/  UMOV UR9, 0x40000040 ;  /* 0x4000004000097882 */ /* 0x000fe20000000000 */
[----:B------:R-:W-:Y:S01]  /*1ae0*/  UIADD3 UR22, UR30, 0x300, URZ ;  /* 0x000003001e167890 */ /* 0x000fe2000fffe03f */
[----:B------:R-:W-:Y:S01]  /*1af0*/  UMOV UR5, UR9 ;  /* 0x0000000900057c82 */ /* 0x000fe20008000000 */
[----:B------:R-:W-:Y:S01]  /*1b00*/  UMOV UR21, 0x40000040 ;  /* 0x4000004000157882 */ /* 0x000fe20000000000 */
[----:B------:R-:W-:Y:S01]  /*1b10*/  UMOV UR23, 0x40000040 ;  /* 0x4000004000177882 */ /* 0x000fe20000000000 */
[----:B------:R-:W-:Y:S01]  /*1b20*/  UIADD3 UR26, UR30, 0x302, URZ ;  /* 0x000003021e1a7890 */ /* 0x000fe2000fffe03f */
[----:B------:R-:W-:Y:S01]  /*1b30*/  UMOV UR25, 0x40000040 ;  /* 0x4000004000197882 */ /* 0x000fe20000000000 */
[----:B------:R-:W-:Y:S01]  /*1b40*/  UMOV UR27, 0x40000040 ;  /* 0x40000040001b7882 */ /* 0x000fe20000000000 */
[----:B------:R-:W-:Y:S01]  /*1b50*/  UMOV UR29, 0x40000040 ;  /* 0x40000040001d7882 */ /* 0x000fe20000000000 */
[----:B------:R-:W-:-:S03]  /*1b60*/  UMOV UR33, 0x40000040 ;  /* 0x4000004000217882 */ /* 0x000fc60000000000 */
[----:B------:R-:W-:Y:S02]  /*1b70*/  UIADD3 UR8, UR10, 0x2, URZ ;  /* 0x000000020a087890 */ /* 0x000fe4000fffe03f */
[----:B------:R-:W-:Y:S02]  /*1b80*/  UIADD3 UR12, UR10, 0x4, URZ ;  /* 0x000000040a0c7890 */ /* 0x000fe4000fffe03f */
[----:B------:R-:W-:Y:S02]  /*1b90*/  UIADD3 UR16, UR10, 0x6, URZ ;  /* 0x000000060a107890 */ /* 0x000fe4000fffe03f */
[----:B------:R-:W-:Y:S01]  /*1ba0*/  UIADD3 UR20, UR10, 0x400, URZ ;  /* 0x000004000a147890 */ /* 0x000fe2000fffe03f */
[----:B------:R-:W-:Y:S01]  /*1bb0*/  UMOV UR4, UR8 ;  /* 0x0000000800047c82 */ /* 0x000fe20008000000 */
[----:B------:R-:W-:Y:S02]  /*1bc0*/  UIADD3 UR24, UR10, 0x402, URZ ;  /* 0x000004020a187890 */ /* 0x000fe4000fffe03f */
[----:B------:R-:W-:-:S02]  /*1bd0*/  UIADD3 UR28, UR10, 0x404, URZ ;  /* 0x000004040a1c7890 */ /* 0x000fc4000fffe03f */
[----:B------:R-:W-:Y:S02]  /*1be0*/  UIADD3 UR32, UR10, 0x406, URZ ;  /* 0x000004060a207890 */ /* 0x000fe4000fffe03f */
        /* <DEDUP_REMOVED lines=68> */
.L_x_985:
[----:B------:R-:W-:Y:S01]  /*2030*/  R2UR UR5, R19 ;  /* 0x00000000130572ca */ /* 0x000fe200000e0000 */
[----:B------:R-:W2:Y:S01]  /*2040*/  S2UR UR7, SR_CgaCtaId ;  /* 0x00000000000779c3 */ /* 0x000ea20000008800 */
[----:B------:R-:W-:Y:S01]  /*2050*/  LOP3.LUT R12, R73, 0xffffff80, RZ, 0xc0, !PT ;  /* 0xffffff80490c7812 */ /* 0x000fe200078ec0ff */
[----:B------:R-:W-:Y:S01]  /*2060*/  ULDC UR10, c[0x0][0x288] ;  /* 0x0000a200000a7ab9 */ /* 0x000fe20000000800 */
[----:B------:R-:W-:Y:S02]  /*2070*/  LEA.HI R72, R72, R121, RZ, 0x2 ;  /* 0x0000007948487211 */ /* 0x000fe400078f10ff */
[----:B------:R-:W-:Y:S01]  /*2080*/  R2UR UR4, R18 ;  /* 0x00000000120472ca */ /* 0x000fe200000e0000 */
[----:B------:R-:W-:Y:S01]  /*2090*/  IMAD.IADD R12, R121, 0x1, -R12 ;  /* 0x00000001790c7824 */ /* 0x000fe200078e0a0c */
[----:B------:R-:W-:-:S04]  /*20a0*/  LOP3.LUT R72, R72, 0xfffffffc, RZ, 0xc0, !PT ;  /* 0xfffffffc48487812 */ /* 0x000fc800078ec0ff */
[----:B------:R-:W-:Y:S01]  /*20b0*/  SHF.R.S32.HI R7, RZ, 0x1f, R12 ;  /* 0x0000001fff077819 */ /* 0x000fe2000001140c */
[----:B------:R-:W-:Y:S01]  /*20c0*/  UISETP.NE.AND UP1, UPT, UR5, URZ, UPT ;  /* 0x0000003f0500728c */ /* 0x000fe2000bf25270 */
[----:B------:R-:W-:Y:S02]  /*20d0*/  IMAD.IADD R72, R121, 0x1, -R72 ;  /* 0x0000000179487824 */ /* 0x000fe400078e0a48 */
[----:B------:R-:W-:Y:S01]  /*20e0*/  ULDC UR5, c[0x0][0x9d8] ;  /* 0x0002760000057ab9 */ /* 0x000fe20000000800 */
[CC--:B------:R-:W-:Y:S01]  /*20f0*/  LEA.HI R13, R7.reuse, R12.reuse, RZ, 0x2 ;  /* 0x0000000c070d7211 */ /* 0x0c0fe200078f10ff */
[----:B------:R-:W-:Y:S01]  /*2100*/  FMUL.FTZ R28, R28, UR5 ;  /* 0x000000051c1c7c20 */ /* 0x000fe20008410000 */
[----:B------:R-:W-:Y:S01]  /*2110*/  LEA.HI R14, R7, R12, RZ, 0x5 ;  /* 0x0000000c070e7211 */ /* 0x000fe200078f28ff */
[----:B------:R-:W-:Y:S01]  /*2120*/  FMUL.FTZ R9, R30, UR5 ;  /* 0x000000051e097c20 */ /* 0x000fe20008410000 */
[--C-:B------:R-:W-:Y:S01]  /*2130*/  SHF.R.S32.HI R7, RZ, 0x2, R13.reuse ;  /* 0x00000002ff077819 */ /* 0x100fe2000001140d */
[----:B------:R3:W4:Y:S01]  /*2140*/  MUFU.TANH R76, R28 ;  /* 0x0000001c004c7308 */ /* 0x0007220000002400 */
[----:B------:R-:W-:Y:S01]  /*2150*/  LEA.HI R30, R74, R74, RZ, 0x1 ;  /* 0x0000004a4a1e7211 */ /* 0x000fe200078f08ff */
[----:B------:R-:W-:Y:S01]  /*2160*/  FMUL.FTZ R20, R35, UR5 ;  /* 0x0000000523147c20 */ /* 0x000fe20008410000 */
[----:B------:R-:W-:Y:S01]  /*2170*/  SHF.R.S32.HI R21, RZ, 0x5, R14 ;  /* 0x00000005ff157819 */ /* 0x000fe2000001140e */
[----:B------:R-:W-:Y:S01]  /*2180*/  UISETP.NE.AND UP0, UPT, UR4, URZ, UPT ;  /* 0x0000003f0400728c */ /* 0x000fe2000bf05270 */
[----:B------:R-:W-:Y:S01]  /*2190*/  LOP3.LUT R35, R30, 0x3fffffe, RZ, 0xc0, !PT ;  /* 0x03fffffe1e237812 */ /* 0x000fe200078ec0ff */
[----:B------:R-:W-:Y:S01]  /*21a0*/  FMUL.FTZ R29, R29, UR5 ;  /* 0x000000051d1d7c20 */ /* 0x000fe20008410000 */
[----:B------:R-:W-:Y:S01]  /*21b0*/  LEA R30, R21, UR38, 0x4 ;  /* 0x00000026151e7c11 */ /* 0x000fe2000f8e20ff */
[----:B------:R-:W-:Y:S01]  /*21c0*/  @UP1 ULDC UR4, c[0x0][0x44c] ;  /* 0x0001130000041ab9 */ /* 0x000fe20000000800 */
[----:B---3--:R-:W-:Y:S01]  /*21d0*/  SHF.R.S32.HI R28, RZ, 0x1f, R13 ;  /* 0x0000001fff1c7819 */ /* 0x008fe2000001140d */
[----:B------:R-:W-:Y:S01]  /*21e0*/  IMAD.IADD R35, R74, 0x1, -R35 ;  /* 0x000000014a237824 */ /* 0x000fe200078e0a23 */
[----:B------:R-:W-:Y:S01]  /*21f0*/  LEA.HI R21, R72, R72, RZ, 0x1 ;  /* 0x0000004848157211 */ /* 0x000fe200078f08ff */
[----:B------:R-:W-:Y:S01]  /*2200*/  FMUL.FTZ R15, R34, UR5 ;  /* 0x00000005220f7c20 */ /* 0x000fe20008410000 */
[-C--:B------:R-:W-:Y:S01]  /*2210*/  LEA.HI R28, R28, R7.reuse, RZ, 0x3 ;  /* 0x000000071c1c7211 */ /* 0x080fe200078f18ff */
[----:B------:R-:W-:Y:S01]  /*2220*/  @UP1 ULDC UR6, c[0x0][0x450] ;  /* 0x0001140000061ab9 */ /* 0x000fe20000000800 */
[----:B------:R-:W-:Y:S01]  /*2230*/  PLOP3.LUT P1, PT, PT, PT, UP1, 0x80, 0x0 ;  /* 0x000000000000781c */ /* 0x000fe20003f2f018 */
[----:B------:R-:W-:Y:S01]  /*2240*/  FMUL.FTZ R54, R54, UR5 ;  /* 0x0000000536367c20 */ /* 0x000fe20008410000 */
[----:B------:R-:W-:Y:S01]  /*2250*/  LOP3.LUT R28, R28, 0xfffffff8, RZ, 0xc0, !PT ;  /* 0xfffffff81c1c7812 */ /* 0x000fe200078ec0ff */
[----:B------:R-:W-:Y:S01]  /*2260*/  FMUL.FTZ R37, R37, UR5 ;  /* 0x0000000525257c20 */ /* 0x000fe20008410000 */
[----:B------:R-:W-:Y:S01]  /*2270*/  PLOP3.LUT P2, PT, PT, PT, UP1, 0x80, 0x0 ;  /* 0x000000000000781c */ /* 0x000fe20003f4f018 */
[----:B------:R3:W2:Y:S01]  /*2280*/  MUFU.TANH R77, R29 ;  /* 0x0000001d004d7308 */ /* 0x0006a20000002400 */
[----:B------:R-:W-:Y:S01]  /*2290*/  IADD3 R28, R30, R7, -R28 ;  /* 0x000000071e1c7210 */ /* 0x000fe20007ffe81c */
[----:B------:R-:W-:Y:S01]  /*22a0*/  FMUL.FTZ R25, R25, UR5 ;  /* 0x0000000519197c20 */ /* 0x000fe20008410000 */
[----:B------:R-:W-:Y:S01]  /*22b0*/  LOP3.LUT R7, R21, 0x1ffffffe, RZ, 0xc0, !PT ;  /* 0x1ffffffe15077812 */ /* 0x000fe200078ec0ff */
[----:B------:R-:W-:Y:S01]  /*22c0*/  FMUL.FTZ R33, R33, UR5 ;  /* 0x0000000521217c20 */ /* 0x000fe20008410000 */
[----:B------:R-:W-:Y:S01]  /*22d0*/  LOP3.LUT R13, R13, 0x7ffffffc, RZ, 0xc0, !PT ;  /* 0x7ffffffc0d0d7812 */ /* 0x000fe200078ec0ff */
[----:B------:R-:W-:-:S02]  /*22e0*/  IMAD R28, R35, 0x40, R28 ;  /* 0x00000040231c7824 */ /* 0x000fc400078e021c */
[----:B------:R-:W-:Y:S01]  /*22f0*/  FMUL.FTZ R32, R32, UR5 ;  /* 0x0000000520207c20 */ /* 0x000fe20008410000 */
[----:B------:R-:W-:Y:S02]  /*2300*/  IMAD.IADD R7, R72, 0x1, -R7 ;  /* 0x0000000148077824 */ /* 0x000fe400078e0a07 */
[----:B---3--:R-:W-:Y:S01]  /*2310*/  FMUL.FTZ R29, R43, UR5 ;  /* 0x000000052b1d7c20 */ /* 0x008fe20008410000 */
[----:B------:R3:W2:Y:S01]  /*2320*/  MUFU.TANH R81, R37 ;  /* 0x0000002500517308 */ /* 0x0006a20000002400 */
[----:B------:R-:W-:Y:S01]  /*2330*/  FMUL.FTZ R8, R24, UR5 ;  /* 0x0000000518087c20 */ /* 0x000fe20008410000 */
[----:B01----:R-:W-:Y:S01]  /*2340*/  FMUL.FTZ R0, R26, UR5 ;  /* 0x000000051a007c20 */ /* 0x003fe20008410000 */
[----:B------:R-:W-:Y:S01]  /*2350*/  LEA R7, R7, R28, 0x3 ;  /* 0x0000001c07077211 */ /* 0x000fe200078e18ff */
[----:B------:R-:W-:Y:S01]  /*2360*/  FMUL.FTZ R6, R27, UR5 ;  /* 0x000000051b067c20 */ /* 0x000fe20008410000 */
[----:B------:R-:W-:Y:S01]  /*2370*/  FMUL.FTZ R10, R31, UR5 ;  /* 0x000000051f0a7c20 */ /* 0x000fe20008410000 */
[----:B------:R-:W-:-:S02]  /*2380*/  IMAD.IADD R12, R12, 0x1, -R13 ;  /* 0x000000010c0c7824 */ /* 0x000fc400078e0a0d */
[----:B------:R-:W-:Y:S01]  /*2390*/  FMUL.FTZ R26, R39, UR5 ;  /* 0x00000005271a7c20 */ /* 0x000fe20008410000 */
[----:B------:R-:W-:Y:S01]  /*23a0*/  @P1 IMAD.HI.U32 R28, R7, UR4, RZ ;  /* 0x00000004071c1c27 */ /* 0x000fe2000f8e00ff */
[----:B------:R-:W-:Y:S01]  /*23b0*/  UIADD3 UR4, UR39, 0x30840, URZ ;  /* 0x0003084027047890 */ /* 0x000fe2000fffe03f */
[----:B------:R0:W1:Y:S02]  /*23c0*/  MUFU.TANH R43, R54 ;  /* 0x00000036002b7308 */ /* 0x0000640000002400 */
[----:B------:R-:W-:Y:S01]  /*23d0*/  FMUL.FTZ R40, R40, UR5 ;  /* 0x0000000528287c20 */ /* 0x000fe20008410000 */
[----:B------:R-:W-:Y:S01]  /*23e0*/  IMAD.MOV.U32 R34, RZ, RZ, R7 ;  /* 0x000000ffff227224 */ /* 0x000fe200078e0007 */
[----:B------:R-:W-:Y:S01]  /*23f0*/  @P2 SHF.R.U32.HI R34, RZ, UR6, R28 ;  /* 0x00000006ff222c19 */ /* 0x000fe2000801161c */
[----:B---3--:R-:W-:Y:S01]  /*2400*/  IMAD.MOV.U32 R37, RZ, RZ, -0x60 ;  /* 0xffffffa0ff257424 */ /* 0x008fe200078e00ff */
[----:B--2---:R-:W-:Y:S01]  /*2410*/  UPRMT UR4, UR7, 0x654, UR4 ;  /* 0x0000065407047896 */ /* 0x004fe20008000004 */
[----:B------:R-:W-:Y:S01]  /*2420*/  FMUL.FTZ R41, R41, UR5 ;  /* 0x0000000529297c20 */ /* 0x000fe20008410000 */
[----:B------:R-:W-:Y:S01]  /*2430*/  FMUL.FTZ R27, R42, UR5 ;  /* 0x000000052a1b7c20 */ /* 0x000fe20008410000 */
[----:B------:R2:W3:Y:S01]  /*2440*/  MUFU.TANH R75, R25 ;  /* 0x00000019004b7308 */ /* 0x0004e20000002400 */
[----:B0-----:R-:W0:Y:S01]  /*2450*/  SHFL.IDX PT, R54, R34, RZ, 0x1c1f ;  /* 0x001c1fff22367589 */ /* 0x001e2200000e0000 */
[----:B------:R-:W-:-:S02]  /*2460*/  IMAD R37, R16, R37, 0x61 ;  /* 0x0000006110257424 */ /* 0x000fc400078e0225 */
[----:B------:R-:W-:Y:S01]  /*2470*/  FMUL.FTZ R44, R44, UR5 ;  /* 0x000000052c2c7c20 */ /* 0x000fe20008410000 */
[----:B------:R-:W-:Y:S01]  /*2480*/  FMUL.FTZ R45, R45, UR5 ;  /* 0x000000052d2d7c20 */ /* 0x000fe20008410000 */
[----:B------:R-:W-:Y:S01]  /*2490*/  FMUL.FTZ R31, R46, UR5 ;  /* 0x000000052e1f7c20 */ /* 0x000fe20008410000 */
[----:B------:R-:W-:Y:S01]  /*24a0*/  FMUL.FTZ R48, R48, UR5 ;  /* 0x0000000530307c20 */ /* 0x000fe20008410000 */
[----:B------:R-:W-:Y:S01]  /*24b0*/  FMUL.FTZ R49, R49, UR5 ;  /* 0x0000000531317c20 */ /* 0x000fe20008410000 */
[----:B------:R5:W0:Y:S01]  /*24c0*/  MUFU.TANH R79, R33 ;  /* 0x00000021004f7308 */ /* 0x000a220000002400 */
[----:B--2---:R-:W-:Y:S01]  /*24d0*/  FMUL.FTZ R25, R38, UR5 ;  /* 0x0000000526197c20 */ /* 0x004fe20008410000 */
[----:B------:R-:W-:Y:S01]  /*24e0*/  FMUL.FTZ R51, R51, UR5 ;  /* 0x0000000533337c20 */ /* 0x000fe20008410000 */
[----:B------:R-:W-:Y:S01]  /*24f0*/  FMUL.FTZ R52, R52, UR5 ;  /* 0x0000000534347c20 */ /* 0x000fe20008410000 */
[----:B------:R-:W-:Y:S01]  /*2500*/  FMUL.FTZ R53, R53, UR5 ;  /* 0x0000000535357c20 */ /* 0x000fe20008410000 */
[----:B------:R-:W-:Y:S01]  /*2510*/  FMUL.FTZ R55, R55, UR5 ;  /* 0x0000000537377c20 */ /* 0x000fe20008410000 */
[----:B------:R-:W-:Y:S01]  /*2520*/  FMUL.FTZ R56, R56, UR5 ;  /* 0x0000000538387c20 */ /* 0x000fe20008410000 */
[----:B------:R-:W-:Y:S01]  /*2530*/  FMUL.FTZ R57, R57, UR5 ;  /* 0x0000000539397c20 */ /* 0x000fe20008410000 */
[----:B------:R-:W-:Y:S01]  /*2540*/  FMUL.FTZ R24, R59, UR5 ;  /* 0x000000053b187c20 */ /* 0x000fe20008410000 */
[----:B-----5:R-:W-:Y:S01]  /*2550*/  FMUL.FTZ R33, R47, UR5 ;  /* 0x000000052f217c20 */ /* 0x020fe20008410000 */
[----:B------:R-:W-:Y:S01]  /*2560*/  FMUL.FTZ R60, R60, UR5 ;  /* 0x000000053c3c7c20 */ /* 0x000fe20008410000 */
        /* <DEDUP_REMOVED lines=11> */
[----:B------:R2:W0:Y:S01]  /*2620*/  MUFU.TANH R78, R32 ;  /* 0x00000020004e7308 */ /* 0x0004220000002400 */
[----:B------:R-:W-:Y:S01]  /*2630*/  FMUL.FTZ R58, R58, UR5 ;  /* 0x000000053a3a7c20 */ /* 0x000fe20008410000 */
[----:B------:R-:W-:Y:S01]  /*2640*/  FMUL.FTZ R36, R36, UR5 ;  /* 0x0000000524247c20 */ /* 0x000fe20008410000 */
[----:B------:R-:W-:Y:S01]  /*2650*/  PLOP3.LUT P1, PT, PT, PT, UP0, 0x40, 0x0 ;  /* 0x000000000000781c */ /* 0x000fe20003f2e808 */
[----:B------:R-:W-:Y:S01]  /*2660*/  SYNCS.ARRIVE.TRANS64.RED.A1T0 RZ, [UR4], RZ ;  /* 0x000000ffffff79a7 */ /* 0x000fe20008100404 */
[----:B------:R-:W-:Y:S01]  /*2670*/  IMAD R13, R16, -0x60, R23 ;  /* 0xffffffa0100d7824 */ /* 0x000fe200078e0217 */
[----:B------:R-:W-:Y:S01]  /*2680*/  ULDC UR4, c[0x0][0x9dc] ;  /* 0x0002770000047ab9 */ /* 0x000fe20000000800 */
[----:B------:R-:W-:Y:S01]  /*2690*/  ULDC UR6, c[0x0][0x9e0] ;  /* 0x0002780000067ab9 */ /* 0x000fe20000000800 */
[----:B------:R-:W0:Y:S01]  /*26a0*/  MUFU.TANH R8, R8 ;  /* 0x0000000800087308 */ /* 0x000e220000002400 */
[----:B--2---:R-:W-:Y:S01]  /*26b0*/  IMAD R32, R12, -0x2, R37 ;  /* 0xfffffffe0c207824 */ /* 0x004fe200078e0225 */
[----:B------:R-:W-:Y:S01]  /*26c0*/  ULOP3.LUT UR7, URZ, UR4, URZ, 0x33, !UPT ;  /* 0x000000043f077292 */ /* 0x000fe2000f8e333f */
[----:B------:R-:W-:-:S02]  /*26d0*/  VIADD R35, R13, 0x60 ;  /* 0x000000600d237836 */ /* 0x000fc40000000000 */
[----:B------:R-:W-:Y:S01]  /*26e0*/  FMUL.FTZ R50, R50, UR5 ;  /* 0x0000000532327c20 */ /* 0x000fe20008410000 */
[----:B------:R-:W-:Y:S02]  /*26f0*/  VIADD R46, R37, 0xffffffff ;  /* 0xffffffff252e7836 */ /* 0x000fe40000000000 */
[----:B------:R-:W-:Y:S01]  /*2700*/  IMAD R38, R12, -0x2, R35 ;  /* 0xfffffffe0c267824 */ /* 0x000fe200078e0223 */
[----:B------:R-:W2:Y:S01]  /*2710*/  MUFU.TANH R0, R0 ;  /* 0x0000000000007308 */ /* 0x000ea20000002400 */
[----:B------:R-:W-:-:S07]  /*2720*/  IMAD.U32 R13, RZ, RZ, UR7 ;  /* 0x00000007ff0d7e24 */ /* 0x000fce000f8e00ff */
[----:B------:R-:W0:Y:S08]  /*2730*/  MUFU.TANH R6, R6 ;  /* 0x0000000600067308 */ /* 0x000e300000002400 */
        /* <DEDUP_REMOVED lines=36> */
[----:B------:R5:W0:Y:S08]  /*2980*/  MUFU.TANH R80, R36 ;  /* 0x0000002400507308 */ /* 0x000a300000002400 */
[----:B------:R4:W1:Y:S01]  /*2990*/  MUFU.TANH R39, R50 ;  /* 0x0000003200277308 */ /* 0x0008620000002400 */
[----:B-----5:R-:W-:-:S05]  /*29a0*/  IADD3 R36, R32, -UR10, R23 ;  /* 0x8000000a20247c10 */ /* 0x020fca000fffe017 */
[C---:B------:R-:W-:Y:S02]  /*29b0*/  VIADD R59, R36.reuse, UR6 ;  /* 0x00000006243b7c36 */ /* 0x040fe40008000000 */
[----:B------:R-:W-:Y:S02]  /*29c0*/  VIADD R42, R36, UR7 ;  /* 0x00000007242a7c36 */ /* 0x000fe40008000000 */
[----:B----4-:R-:W-:Y:S01]  /*29d0*/  VIADD R50, R32, 0xffffffff ;  /* 0xffffffff20327836 */ /* 0x010fe20000000000 */
[----:B0-----:R-:W-:Y:S01]  /*29e0*/  VIADDMNMX R35, R54, R59, R38, PT ;  /* 0x0000003b36237246 */ /* 0x001fe20003800126 */
[----:B------:R-:W-:Y:S01]  /*29f0*/  IMAD.IADD R36, R42, 0x1, R54 ;  /* 0x000000012a247824 */ /* 0x000fe200078e0236 */
[----:B--23--:R-:W-:Y:S06]  /*2a00*/  @P1 BRA `(.L_x_986) ;  /* 0x00000000005c1947 */ /* 0x00cfec0003800000 */
[----:B------:R-:W-:Y:S01]  /*2a10*/  IADD3 R37, R23, -UR10, R54 ;  /* 0x8000000a17257c10 */ /* 0x000fe2000fffe036 */
[----:B------:R-:W-:Y:S03]  /*2a20*/  BSSY B0, `(.L_x_987) ;  /* 0x0000012000007945 */ /* 0x000fe60003800000 */
[----:B------:R-:W-:-:S13]  /*2a30*/  ISETP.GT.AND P1, PT, R37, -0x1, PT ;  /* 0xffffffff2500780c */ /* 0x000fda0003f24270 */
[----:B------:R-:W-:Y:S05]  /*2a40*/  @P1 BRA `(.L_x_988) ;  /* 0x0000000000241947 */ /* 0x000fea0003800000 */
[----:B------:R-:W-:Y:S01]  /*2a50*/  ULDC UR4, c[0x0][0x9e4] ;  /* 0x0002790000047ab9 */ /* 0x000fe20000000800 */
[----:B------:R-:W-:Y:S01]  /*2a60*/  LOP3.LUT R37, RZ, R37, RZ, 0x33, !PT ;  /* 0x00000025ff257212 */ /* 0x000fe200078e33ff */
[----:B------:R-:W-:-:S05]  /*2a70*/  IMAD.U32 R54, RZ, RZ, UR4 ;  /* 0x00000004ff367e24 */ /* 0x000fca000f8e00ff */
[----:B------:R-:W-:-:S13]  /*2a80*/  ISETP.NE.AND P1, PT, R54, 0x1, PT ;  /* 0x000000013600780c */ /* 0x000fda0003f25270 */
[----:B------:R-:W0:Y:S02]  /*2a90*/  @P1 LDC.64 R62, c[0x0][0x9e8] ;  /* 0x00027a00ff3e1b82 */ /* 0x000e240000000a00 */
[----:B0-----:R-:W-:-:S05]  /*2aa0*/  @P1 IMAD.HI.U32 R32, R37, R62, RZ ;  /* 0x0000003e25201227 */ /* 0x001fca00078e00ff */
[----:B------:R-:W-:-:S04]  /*2ab0*/  @P1 SHF.R.U32.HI R37, RZ, R63, R32 ;  /* 0x0000003fff251219 */ /* 0x000fc80000011620 */
[----:B------:R-:W-:Y:S01]  /*2ac0*/  LOP3.LUT R37, RZ, R37, RZ, 0x33, !PT ;  /* 0x00000025ff257212 */ /* 0x000fe200078e33ff */
[----:B------:R-:W-:Y:S06]  /*2ad0*/  BRA `(.L_x_989) ;  /* 0x0000000000187947 */ /* 0x000fec0003800000 */
.L_x_988:
[----:B------:R-:W-:Y:S02]  /*2ae0*/  ULDC UR4, c[0x0][0x9e4] ;  /* 0x0002790000047ab9 */ /* 0x000fe40000000800 */
[----:B------:R-:W-:-:S04]  /*2af0*/  MOV R54, UR4 ;  /* 0x0000000400367c02 */ /* 0x000fc80008000f00 */
[----:B------:R-:W-:-:S13]  /*2b00*/  ISETP.NE.AND P1, PT, R54, 0x1, PT ;  /* 0x000000013600780c */ /* 0x000fda0003f25270 */
[----:B------:R-:W0:Y:S02]  /*2b10*/  @P1 LDC.64 R62, c[0x0][0x9e8] ;  /* 0x00027a00ff3e1b82 */ /* 0x000e240000000a00 */
[----:B0-----:R-:W-:-:S05]  /*2b20*/  @P1 IMAD.HI.U32 R32, R37, R62, RZ ;  /* 0x0000003e25201227 */ /* 0x001fca00078e00ff */
[----:B------:R-:W-:-:S07]  /*2b30*/  @P1 SHF.R.U32.HI R37, RZ, R63, R32 ;  /* 0x0000003fff251219 */ /* 0x000fce0000011620 */
.L_x_989:
[----:B------:R-:W-:Y:S05]  /*2b40*/  BSYNC B0 ;  /* 0x0000000000007941 */ /* 0x000fea0003800000 */
.L_x_987:
[----:B------:R-:W-:-:S05]  /*2b50*/  IMAD R37, R37, R54, R50 ;  /* 0x0000003625257224 */ /* 0x000fca00078e0232 */
[----:B------:R-:W-:Y:S02]  /*2b60*/  VIADDMNMX R35, R37, R54, R35, PT ;  /* 0x0000003625237246 */ /* 0x000fe40003800123 */
[----:B------:R-:W-:-:S07]  /*2b70*/  VIMNMX R36, R36, R37, !PT ;  /* 0x0000002524247248 */ /* 0x000fce0007fe0100 */
.L_x_986:
[C---:B------:R-:W-:Y:S01]  /*2b80*/  ISETP.GE.AND P2, PT, R46.reuse, 0x9, PT ;  /* 0x000000092e00780c */ /* 0x040fe20003f46270 */
[----:B------:R-:W0:Y:S01]  /*2b90*/  SHFL.IDX PT, R37, R34, 0x1, 0x1c1f ;  /* 0x003c1f0022257f89 */ /* 0x000e2200000e0000 */
[----:B------:R-:W-:Y:S02]  /*2ba0*/  ISETP.GE.AND P1, PT, R46, 0x2, PT ;  /* 0x000000022e00780c */ /* 0x000fe40003f26270 */
[C---:B------:R-:W-:Y:S02]  /*2bb0*/  ISETP.GT.AND P3, PT, R36.reuse, 0x8, !P2 ;  /* 0x000000082400780c */ /* 0x040fe40005764270 */
[----:B------:R-:W-:Y:S02]  /*2bc0*/  ISETP.GT.AND P4, PT, R36, 0x1, !P1 ;  /* 0x000000012400780c */ /* 0x000fe40004f84270 */
[----:B------:R-:W-:Y:S02]  /*2bd0*/  ISETP.LT.OR P3, PT, R35, 0x9, P3 ;  /* 0x000000092300780c */ /* 0x000fe40001f61670 */
[----:B------:R-:W-:-:S02]  /*2be0*/  ISETP.GE.AND P5, PT, R46, 0x11, PT ;  /* 0x000000112e00780c */ /* 0x000fc40003fa6270 */
[----:B------:R-:W-:Y:S02]  /*2bf0*/  FSEL R63, R76, -INF , !P3 ;  /* 0xff8000004c3f7808 */ /* 0x000fe40005800000 */
[----:B------:R-:W-:Y:S02]  /*2c00*/  ISETP.LT.OR P4, PT, R35, 0x2, P4 ;  /* 0x000000022300780c */ /* 0x000fe40002781670 */
[----:B------:R-:W-:Y:S02]  /*2c10*/  ISETP.GT.AND P3, PT, R36, 0x10, !P5 ;  /* 0x000000102400780c */ /* 0x000fe40006f64270 */
[----:B------:R-:W-:Y:S02]  /*2c20*/  ISETP.GE.AND P6, PT, R46, 0xa, PT ;  /* 0x0000000a2e00780c */ /* 0x000fe40003fc6270 */
[----:B------:R-:W-:Y:S02]  /*2c30*/  FSEL R75, R75, -INF , !P4 ;  /* 0xff8000004b4b7808 */ /* 0x000fe40006000000 */
[----:B------:R-:W-:-:S02]  /*2c40*/  P2R R62, PR, RZ, 0x20 ;  /* 0x00000020ff3e7803 */ /* 0x000fc40000000000 */
[C---:B------:R-:W-:Y:S02]  /*2c50*/  ISETP.LT.OR P3, PT, R35.reuse, 0x11, P3 ;  /* 0x000000112300780c */ /* 0x040fe40001f61670 */
[----:B------:R-:W-:Y:S02]  /*2c60*/  ISETP.GT.AND P4, PT, R36, 0x9, !P6 ;  /* 0x000000092400780c */ /* 0x000fe40007784270 */
[----:B------:R-:W-:Y:S02]  /*2c70*/  ISETP.GE.AND P5, PT, R46, 0x12, PT ;  /* 0x000000122e00780c */ /* 0x000fe40003fa6270 */
[----:B------:R-:W-:Y:S02]  /*2c80*/  FSEL R67, R78, -INF , !P3 ;  /* 0xff8000004e437808 */ /* 0x000fe40005800000 */
[----:B------:R-:W-:Y:S02]  /*2c90*/  ISETP.LT.OR P4, PT, R35, 0xa, P4 ;  /* 0x0000000a2300780c */ /* 0x000fe40002781670 */
[----:B------:R-:W-:-:S02]  /*2ca0*/  ISETP.GT.AND P3, PT, R36, 0x11, !P5 ;  /* 0x000000112400780c */ /* 0x000fc40006f64270 */
[----:B------:R-:W-:Y:S02]  /*2cb0*/  FSEL R77, R77, -INF , !P4 ;  /* 0xff8000004d4d7808 */ /* 0x000fe40006000000 */
[----:B------:R-:W-:Y:S02]  /*2cc0*/  ISETP.LT.OR P3, PT, R35, 0x12, P3 ;  /* 0x000000122300780c */ /* 0x000fe40001f61670 */
[----:B------:R-:W-:Y:S02]  /*2cd0*/  ISETP.GE.AND P4, PT, R46, 0x19, PT ;  /* 0x000000192e00780c */ /* 0x000fe40003f86270 */
[----:B------:R-:W-:Y:S02]  /*2ce0*/  FSEL R79, R79, -INF , !P3 ;  /* 0xff8000004f4f7808 */ /* 0x000fe40005800000 */
[----:B------:R-:W-:Y:S02]  /*2cf0*/  ISETP.GT.AND P3, PT, R36, 0x18, !P4 ;  /* 0x000000182400780c */ /* 0x000fe40006764270 */
[----:B------:R-:W-:-:S02]  /*2d00*/  P2R R70, PR, RZ, 0x10 ;  /* 0x00000010ff467803 */ /* 0x000fc40000000000 */
[C---:B------:R-:W-:Y:S02]  /*2d10*/  ISETP.LT.OR P3, PT, R35.reuse, 0x19, P3 ;  /* 0x000000192300780c */ /* 0x040fe40001f61670 */
[----:B------:R-:W-:Y:S02]  /*2d20*/  ISETP.GE.AND P4, PT, R46, 0x1a, PT ;  /* 0x0000001a2e00780c */ /* 0x000fe40003f86270 */
[----:B------:R-:W-:Y:S02]  /*2d30*/  FSEL R71, R80, -INF , !P3 ;  /* 0xff80000050477808 */ /* 0x000fe40005800000 */
[----:B------:R-:W-:Y:S02]  /*2d40*/  ISETP.GT.AND P3, PT, R36, 0x19, !P4 ;  /* 0x000000192400780c */ /* 0x000fe40006764270 */
[----:B------:R-:W-:Y:S02]  /*2d50*/  P2R R72, PR, RZ, 0x10 ;  /* 0x00000010ff487803 */ /* 0x000fe40000000000 */
[----:B------:R-:W-:-:S02]  /*2d60*/  ISETP.LT.OR P3, PT, R35, 0x1a, P3 ;  /* 0x0000001a2300780c */ /* 0x000fc40001f61670 */
[----:B------:R-:W-:Y:S02]  /*2d70*/  ISETP.GE.AND P4, PT, R46, 0x21, PT ;  /* 0x000000212e00780c */ /* 0x000fe40003f86270 */
[----:B------:R-:W-:Y:S02]  /*2d80*/  FSEL R81, R81, -INF , !P3 ;  /* 0xff80000051517808 */ /* 0x000fe40005800000 */
[----:B------:R-:W-:Y:S02]  /*2d90*/  ISETP.GT.AND P3, PT, R36, 0x20, !P4 ;  /* 0x000000202400780c */ /* 0x000fe40006764270 */
[----:B------:R-:W-:Y:S02]  /*2da0*/  P2R R74, PR, RZ, 0x10 ;  /* 0x00000010ff4a7803 */ /* 0x000fe40000000000 */
[----:B------:R-:W-:Y:S02]  /*2db0*/  ISETP.LT.OR P3, PT, R35, 0x21, P3 ;  /* 0x000000212300780c */ /* 0x000fe40001f61670 */
[----:B------:R-:W-:-:S02]  /*2dc0*/  ISETP.GE.AND P4, PT, R46, 0x22, PT ;  /* 0x000000222e00780c */ /* 0x000fc40003f86270 */
[----:B------:R-:W-:Y:S02]  /*2dd0*/  FSEL R73, R40, -INF , !P3 ;  /* 0xff80000028497808 */ /* 0x000fe40005800000 */
[----:B------:R-:W-:Y:S02]  /*2de0*/  ISETP.GT.AND P3, PT, R36, 0x21, !P4 ;  /* 0x000000212400780c */ /* 0x000fe40006764270 */
[----:B------:R-:W-:Y:S02]  /*2df0*/  P2R R76, PR, RZ, 0x10 ;  /* 0x00000010ff4c7803 */ /* 0x000fe40000000000 */
[----:B------:R-:W-:Y:S02]  /*2e00*/  ISETP.LT.OR P3, PT, R35, 0x22, P3 ;  /* 0x000000222300780c */ /* 0x000fe40001f61670 */
[----:B------:R-:W-:Y:S02]  /*2e10*/  ISETP.GE.AND P4, PT, R46, 0x29, PT ;  /* 0x000000292e00780c */ /* 0x000fe40003f86270 */
[----:B------:R-:W-:-:S02]  /*2e20*/  FSEL R83, R41, -INF , !P3 ;  /* 0xff80000029537808 */ /* 0x000fc40005800000 */
[----:B------:R-:W-:Y:S02]  /*2e30*/  ISETP.GT.AND P3, PT, R36, 0x28, !P4 ;  /* 0x000000282400780c */ /* 0x000fe40006764270 */
[----:B------:R-:W-:Y:S02]  /*2e40*/  P2R R78, PR, RZ, 0x10 ;  /* 0x00000010ff4e7803 */ /* 0x000fe40000000000 */
[----:B------:R-:W-:Y:S02]  /*2e50*/  ISETP.LT.OR P3, PT, R35, 0x29, P3 ;  /* 0x000000292300780c */ /* 0x000fe40001f61670 */
[----:B------:R-:W-:Y:S02]  /*2e60*/  ISETP.GE.AND P4, PT, R46, 0x2a, PT ;  /* 0x0000002a2e00780c */ /* 0x000fe40003f86270 */
[----:B------:R-:W-:Y:S02]  /*2e70*/  FSEL R85, R44, -INF , !P3 ;  /* 0xff8000002c557808 */ /* 0x000fe40005800000 */
[----:B------:R-:W-:-:S02]  /*2e80*/  ISETP.GT.AND P3, PT, R36, 0x29, !P4 ;  /* 0x000000292400780c */ /* 0x000fc40006764270 */
[----:B------:R-:W-:Y:S02]  /*2e90*/  P2R R80, PR, RZ, 0x10 ;  /* 0x00000010ff507803 */ /* 0x000fe40000000000 */
        /* <DEDUP_REMOVED lines=41> */
[----:B------:R-:W-:Y:S02]  /*3130*/  P2R R66, PR, RZ, 0x20 ;  /* 0x00000020ff427803 */ /* 0x000fe40000000000 */
[----:B------:R-:W-:Y:S02]  /*3140*/  FSEL R61, R61, -INF , !P3 ;  /* 0xff8000003d3d7808 */ /* 0x000fe40005800000 */
[----:B------:R-:W-:Y:S02]  /*3150*/  ISETP.GE.AND P3, PT, R46, 0x51, PT ;  /* 0x000000512e00780c */ /* 0x000fe40003f66270 */
[----:B------:R-:W-:Y:S02]  /*3160*/  P2R R54, PR, RZ, 0x40 ;  /* 0x00000040ff367803 */ /* 0x000fe40000000000 */
[----:B------:R-:W-:Y:S02]  /*3170*/  ISETP.GT.AND P4, PT, R36, 0x50, !P3 ;  /* 0x000000502400780c */ /* 0x000fe40005f84270 */
[----:B------:R-:W-:-:S02]  /*3180*/  R2UR UR4, R18 ;  /* 0x00000000120472ca */ /* 0x000fc400000e0000 */
[----:B------:R-:W-:-:S04]  /*3190*/  ISETP.LT.OR P4, PT, R35, 0x51, P4 ;  /* 0x000000512300780c */ /* 0x000fc80002781670 */
[----:B------:R-:W-:Y:S02]  /*31a0*/  FSEL R95, R64, -INF , !P4 ;  /* 0xff800000405f7808 */ /* 0x000fe40006000000 */
[----:B------:R-:W-:-:S04]  /*31b0*/  ISETP.GE.AND P4, PT, R46, 0x52, PT ;  /* 0x000000522e00780c */ /* 0x000fc80003f86270 */
[----:B------:R-:W-:Y:S01]  /*31c0*/  ISETP.GT.AND P5, PT, R36, 0x51, !P4 ;  /* 0x000000512400780c */ /* 0x000fe200067a4270 */
[----:B------:R-:W-:-:S03]  /*31d0*/  UISETP.NE.AND UP0, UPT, UR4, URZ, UPT ;  /* 0x0000003f0400728c */ /* 0x000fc6000bf05270 */
[----:B------:R-:W-:-:S04]  /*31e0*/  ISETP.LT.OR P5, PT, R35, 0x52, P5 ;  /* 0x000000522300780c */ /* 0x000fc80002fa1670 */
[----:B------:R-:W-:Y:S02]  /*31f0*/  FSEL R65, R65, -INF , !P5 ;  /* 0xff80000041417808 */ /* 0x000fe40006800000 */
[----:B------:R-:W-:-:S04]  /*3200*/  ISETP.GE.AND P5, PT, R46, 0x59, PT ;  /* 0x000000592e00780c */ /* 0x000fc80003fa6270 */
[----:B------:R-:W-:-:S04]  /*3210*/  ISETP.GT.AND P6, PT, R36, 0x58, !P5 ;  /* 0x000000582400780c */ /* 0x000fc80006fc4270 */
[----:B------:R-:W-:-:S04]  /*3220*/  ISETP.LT.OR P6, PT, R35, 0x59, P6 ;  /* 0x000000592300780c */ /* 0x000fc800037c1670 */
[----:B------:R-:W-:Y:S02]  /*3230*/  FSEL R32, R68, -INF , !P6 ;  /* 0xff80000044207808 */ /* 0x000fe40007000000 */
[----:B------:R-:W-:-:S04]  /*3240*/  ISETP.GE.AND P6, PT, R46, 0x1, PT ;  /* 0x000000012e00780c */ /* 0x000fc80003fc6270 */
[----:B------:R-:W-:Y:S02]  /*3250*/  P2R R44, PR, RZ, 0x40 ;  /* 0x00000040ff2c7803 */ /* 0x000fe40000000000 */
[----:B------:R-:W-:-:S04]  /*3260*/  ISETP.GT.AND P6, PT, R36, RZ, !P6 ;  /* 0x000000ff2400720c */ /* 0x000fc800077c4270 */
[----:B------:R-:W-:-:S04]  /*3270*/  ISETP.LT.OR P6, PT, R35, 0x1, P6 ;  /* 0x000000012300780c */ /* 0x000fc800037c1670 */
[----:B------:R-:W-:Y:S02]  /*3280*/  FSEL R41, R8, -INF , !P6 ;  /* 0xff80000008297808 */ /* 0x000fe40007000000 */
[----:B------:R-:W-:-:S04]  /*3290*/  ISETP.GE.AND P6, PT, R46, 0x5a, PT ;  /* 0x0000005a2e00780c */ /* 0x000fc80003fc6270 */
[----:B------:R-:W-:Y:S02]  /*32a0*/  P2R R68, PR, RZ, 0x40 ;  /* 0x00000040ff447803 */ /* 0x000fe40000000000 */
[----:B------:R-:W-:Y:S01]  /*32b0*/  ISETP.GT.AND P6, PT, R36, 0x59, !P6 ;  /* 0x000000592400780c */ /* 0x000fe200077c4270 */
[----:B0-----:R-:W-:-:S03]  /*32c0*/  IMAD.IADD R36, R42, 0x1, R37 ;  /* 0x000000012a247824 */ /* 0x001fc600078e0225 */
[----:B------:R-:W-:Y:S02]  /*32d0*/  ISETP.LT.OR P6, PT, R35, 0x5a, P6 ;  /* 0x0000005a2300780c */ /* 0x000fe400037c1670 */
[----:B------:R-:W-:Y:S02]  /*32e0*/  VIADDMNMX R35, R37, R59, R38, PT ;  /* 0x0000003b25237246 */ /* 0x000fe40003800126 */
[----:B------:R-:W-:Y:S02]  /*32f0*/  FSEL R69, R69, -INF , !P6 ;  /* 0xff80000045457808 */ /* 0x000fe40007000000 */
[----:B------:R-:W-:-:S13]  /*3300*/  PLOP3.LUT P6, PT, PT, PT, UP0, 0x40, 0x0 ;  /* 0x000000000000781c */ /* 0x000fda0003fce808 */
[----:B------:R-:W-:Y:S05]  /*3310*/  @P6 BRA `(.L_x_990) ;  /* 0x00000000005c6947 */ /* 0x000fea0003800000 */
        /* <DEDUP_REMOVED lines=13> */
.L_x_992:
[----:B------:R-:W-:Y:S02]  /*33f0*/  ULDC UR4, c[0x0][0x9e4] ;  /* 0x0002790000047ab9 */ /* 0x000fe40000000800 */
[----:B------:R-:W-:-:S05]  /*3400*/  IMAD.U32 R34, RZ, RZ, UR4 ;  /* 0x00000004ff227e24 */ /* 0x000fca000f8e00ff */
[----:B------:R-:W-:-:S13]  /*3410*/  ISETP.NE.AND P6, PT, R34, 0x1, PT ;  /* 0x000000012200780c */ /* 0x000fda0003fc5270 */
[----:B------:R-:W0:Y:S02]  /*3420*/  @P6 LDC.64 R58, c[0x0][0x9e8] ;  /* 0x00027a00ff3a6b82 */ /* 0x000e240000000a00 */
[----:B0-----:R-:W-:-:S05]  /*3430*/  @P6 IMAD.HI.U32 R8, R37, R58, RZ ;  /* 0x0000003a25086227 */ /* 0x001fca00078e00ff */
[----:B------:R-:W-:-:S07]  /*3440*/  @P6 SHF.R.U32.HI R37, RZ, R59, R8 ;  /* 0x0000003bff256219 */ /* 0x000fce0000011608 */
.L_x_993:
[----:B------:R-:W-:Y:S05]  /*3450*/  BSYNC B0 ;  /* 0x0000000000007941 */ /* 0x000fea0003800000 */
.L_x_991:
[----:B------:R-:W-:-:S05]  /*3460*/  IMAD R37, R37, R34, R50 ;  /* 0x0000002225257224 */ /* 0x000fca00078e0232 */
[----:B------:R-:W-:Y:S02]  /*3470*/  VIADDMNMX R35, R37, R34, R35, PT ;  /* 0x0000002225237246 */ /* 0x000fe40003800123 */
[----:B------:R-:W-:-:S07]  /*3480*/  VIMNMX R36, R36, R37, !PT ;  /* 0x0000002524247248 */ /* 0x000fce0007fe0100 */
.L_x_990:
[C---:B------:R-:W-:Y:S02]  /*3490*/  ISETP.GT.AND P1, PT, R36.reuse, 0x1, !P1 ;  /* 0x000000012400780c */ /* 0x040fe40004f24270 */
[----:B------:R-:W-:Y:S02]  /*34a0*/  ISETP.GT.AND P2, PT, R36, 0x8, !P2 ;  /* 0x000000082400780c */ /* 0x000fe40005744270 */
[C---:B------:R-:W-:Y:S02]  /*34b0*/  ISETP.LT.OR P1, PT, R35.reuse, 0x2, P1 ;  /* 0x000000022300780c */ /* 0x040fe40000f21670 */
[----:B------:R-:W-:Y:S02]  /*34c0*/  ISETP.LT.OR P2, PT, R35, 0x9, P2 ;  /* 0x000000092300780c */ /* 0x000fe40001741670 */
[----:B------:R-:W-:Y:S02]  /*34d0*/  FSEL R6, R6, -INF , !P1 ;  /* 0xff80000006067808 */ /* 0x000fe40004800000 */
[----:B------:R-:W-:-:S02]  /*34e0*/  ISETP.NE.AND P1, PT, R54, RZ, PT ;  /* 0x000000ff3600720c */ /* 0x000fc40003f25270 */
[----:B------:R-:W-:Y:S02]  /*34f0*/  FSEL R34, R9, -INF , !P2 ;  /* 0xff80000009227808 */ /* 0x000fe40005000000 */
[----:B------:R-:W-:Y:S02]  /*3500*/  ISETP.GT.AND P1, PT, R36, 0x9, !P1 ;  /* 0x000000092400780c */ /* 0x000fe40004f24270 */
[----:B------:R-:W-:Y:S02]  /*3510*/  ISETP.NE.AND P2, PT, R66, RZ, PT ;  /* 0x000000ff4200720c */ /* 0x000fe40003f45270 */
[----:B------:R-:W-:Y:S02]  /*3520*/  ISETP.LT.OR P1, PT, R35, 0xa, P1 ;  /* 0x0000000a2300780c */ /* 0x000fe40000f21670 */
[----:B------:R-:W-:Y:S02]  /*3530*/  FMNMX.FTZ R8, R41, R75, !PT ;  /* 0x0000004b29087209 */ /* 0x000fe40007810000 */
[----:B------:R-:W-:-:S02]  /*3540*/  FSEL R38, R10, -INF , !P1 ;  /* 0xff8000000a267808 */ /* 0x000fc40004800000 */
[----:B------:R-:W-:Y:S02]  /*3550*/  ISETP.NE.AND P1, PT, R62, RZ, PT ;  /* 0x000000ff3e00720c */ /* 0x000fe40003f25270 */
[----:B------:R-:W-:Y:S02]  /*3560*/  ISETP.NE.AND P6, PT, R70, RZ, PT ;  /* 0x000000ff4600720c */ /* 0x000fe40003fc5270 */
[----:B------:R-:W-:Y:S02]  /*3570*/  ISETP.GT.AND P1, PT, R36, 0x10, !P1 ;  /* 0x000000102400780c */ /* 0x000fe40004f24270 */
[----:B------:R-:W-:Y:S02]  /*3580*/  FMNMX.FTZ R8, R63, R8, !PT ;  /* 0x000000083f087209 */ /* 0x000fe40007810000 */
[----:B------:R-:W-:Y:S02]  /*3590*/  ISETP.LT.OR P1, PT, R35, 0x11, P1 ;  /* 0x000000112300780c */ /* 0x000fe40000f21670 */
[----:B------:R-:W-:-:S02]  /*35a0*/  FMNMX.FTZ R8, R77, R8, !PT ;  /* 0x000000084d087209 */ /* 0x000fc40007810000 */
[----:B------:R-:W-:Y:S02]  /*35b0*/  FSEL R40, R15, -INF , !P1 ;  /* 0xff8000000f287808 */ /* 0x000fe40004800000 */
[----:B------:R-:W-:Y:S02]  /*35c0*/  ISETP.GT.AND P1, PT, R36, 0x11, !P2 ;  /* 0x000000112400780c */ /* 0x000fe40005724270 */
[----:B------:R-:W-:Y:S02]  /*35d0*/  FMNMX.FTZ R8, R67, R8, !PT ;  /* 0x0000000843087209 */ /* 0x000fe40007810000 */
[----:B------:R-:W-:Y:S02]  /*35e0*/  ISETP.LT.OR P1, PT, R35, 0x12, P1 ;  /* 0x000000122300780c */ /* 0x000fe40000f21670 */
[----:B------:R-:W-:Y:S02]  /*35f0*/  FMNMX.FTZ R8, R79, R8, !PT ;  /* 0x000000084f087209 */ /* 0x000fe40007810000 */
[----:B------:R-:W-:-:S02]  /*3600*/  FSEL R20, R20, -INF , !P1 ;  /* 0xff80000014147808 */ /* 0x000fc40004800000 */
[----:B------:R-:W-:Y:S02]  /*3610*/  ISETP.GT.AND P1, PT, R36, 0x18, !P6 ;  /* 0x000000182400780c */ /* 0x000fe40007724270 */
[----:B------:R-:W-:Y:S02]  /*3620*/  FMNMX.FTZ R8, R71, R8, !PT ;  /* 0x0000000847087209 */ /* 0x000fe40007810000 */
[----:B------:R-:W-:Y:S02]  /*3630*/  ISETP.LT.OR P1, PT, R35, 0x19, P1 ;  /* 0x000000192300780c */ /* 0x000fe40000f21670 */
[----:B------:R-:W-:Y:S02]  /*3640*/  FMNMX.FTZ R8, R81, R8, !PT ;  /* 0x0000000851087209 */ /* 0x000fe40007810000 */
[----:B------:R-:W-:Y:S02]  /*3650*/  FSEL R42, R25, -INF , !P1 ;  /* 0xff800000192a7808 */ /* 0x000fe40004800000 */
[----:B------:R-:W-:-:S02]  /*3660*/  ISETP.NE.AND P1, PT, R72, RZ, PT ;  /* 0x000000ff4800720c */ /* 0x000fc40003f25270 */
[----:B------:R-:W-:Y:S02]  /*3670*/  FMNMX.FTZ R8, R73, R8, !PT ;  /* 0x0000000849087209 */ /* 0x000fe40007810000 */
[----:B------:R-:W-:Y:S02]  /*3680*/  ISETP.GT.AND P1, PT, R36, 0x19, !P1 ;  /* 0x000000192400780c */ /* 0x000fe40004f24270 */
[----:B------:R-:W-:Y:S02]  /*3690*/  FMNMX.FTZ R8, R83, R8, !PT ;  /* 0x0000000853087209 */ /* 0x000fe40007810000 */
[----:B------:R-:W-:Y:S02]  /*36a0*/  ISETP.LT.OR P1, PT, R35, 0x1a, P1 ;  /* 0x0000001a2300780c */ /* 0x000fe40000f21670 */
[----:B------:R-:W-:Y:S02]  /*36b0*/  FMNMX.FTZ R8, R85, R8, !PT ;  /* 0x0000000855087209 */ /* 0x000fe40007810000 */
[----:B------:R-:W-:-:S02]  /*36c0*/  FSEL R26, R26, -INF , !P1 ;  /* 0xff8000001a1a7808 */ /* 0x000fc40004800000 */
[----:B------:R-:W-:Y:S02]  /*36d0*/  ISETP.NE.AND P1, PT, R74, RZ, PT ;  /* 0x000000ff4a00720c */ /* 0x000fe40003f25270 */
[----:B------:R-:W-:Y:S02]  /*36e0*/  FMNMX.FTZ R8, R45, R8, !PT ;  /* 0x000000082d087209 */ /* 0x000fe40007810000 */
[----:B------:R-:W-:Y:S02]  /*36f0*/  ISETP.GT.AND P1, PT, R36, 0x20, !P1 ;  /* 0x000000202400780c */ /* 0x000fe40004f24270 */
[----:B------:R-:W-:Y:S02]  /*3700*/  ISETP.NE.AND P6, PT, R44, RZ, PT ;  /* 0x000000ff2c00720c */ /* 0x000fe40003fc5270 */
[----:B------:R-:W-:Y:S02]  /*3710*/  ISETP.LT.OR P1, PT, R35, 0x21, P1 ;  /* 0x000000212300780c */ /* 0x000fe40000f21670 */
[----:B------:R-:W-:-:S02]  /*3720*/  FMNMX.FTZ R8, R87, R8, !PT ;  /* 0x0000000857087209 */ /* 0x000fc40007810000 */
[----:B------:R-:W-:Y:S02]  /*3730*/  FSEL R44, R27, -INF , !P1 ;  /* 0xff8000001b2c7808 */ /* 0x000fe40004800000 */
[----:B------:R-:W-:Y:S02]  /*3740*/  ISETP.NE.AND P1, PT, R76, RZ, PT ;  /* 0x000000ff4c00720c */ /* 0x000fe40003f25270 */
[----:B------:R-:W-:Y:S02]  /*3750*/  FMNMX.FTZ R8, R49, R8, !PT ;  /* 0x0000000831087209 */ /* 0x000fe40007810000 */
[----:B------:R-:W-:Y:S02]  /*3760*/  ISETP.GT.AND P1, PT, R36, 0x21, !P1 ;  /* 0x000000212400780c */ /* 0x000fe40004f24270 */
[----:B------:R-:W-:Y:S02]  /*3770*/  FMNMX.FTZ R8, R89, R8, !PT ;  /* 0x0000000859087209 */ /* 0x000fe40007810000 */
[----:B------:R-:W-:-:S02]  /*3780*/  ISETP.LT.OR P1, PT, R35, 0x22, P1 ;  /* 0x000000222300780c */ /* 0x000fc40000f21670 */
[----:B------:R-:W-:Y:S02]  /*3790*/  FMNMX.FTZ R8, R53, R8, !PT ;  /* 0x0000000835087209 */ /* 0x000fe40007810000 */
[----:B------:R-:W-:Y:S02]  /*37a0*/  FSEL R46, R29, -INF , !P1 ;  /* 0xff8000001d2e7808 */ /* 0x000fe40004800000 */
[----:B------:R-:W-:Y:S02]  /*37b0*/  ISETP.NE.AND P1, PT, R78, RZ, PT ;  /* 0x000000ff4e00720c */ /* 0x000fe40003f25270 */
[----:B------:R-:W-:Y:S02]  /*37c0*/  FMNMX.FTZ R8, R91, R8, !PT ;  /* 0x000000085b087209 */ /* 0x000fe40007810000 */
[----:B------:R-:W-:Y:S02]  /*37d0*/  ISETP.GT.AND P1, PT, R36, 0x28, !P1 ;  /* 0x000000282400780c */ /* 0x000fe40004f24270 */
[----:B------:R-:W-:-:S02]  /*37e0*/  FMNMX.FTZ R8, R57, R8, !PT ;  /* 0x0000000839087209 */ /* 0x000fc40007810000 */
[----:B------:R-:W-:Y:S02]  /*37f0*/  ISETP.LT.OR P1, PT, R35, 0x29, P1 ;  /* 0x000000292300780c */ /* 0x000fe40000f21670 */
[----:B------:R-:W-:Y:S02]  /*3800*/  ISETP.NE.AND P2, PT, R48, RZ, PT ;  /* 0x000000ff3000720c */ /* 0x000fe40003f45270 */
[----:B------:R-:W-:Y:S02]  /*3810*/  FSEL R48, R31, -INF , !P1 ;  /* 0xff8000001f307808 */ /* 0x000fe40004800000 */
[----:B------:R-:W-:Y:S02]  /*3820*/  FMNMX.FTZ R8, R93, R8, !PT ;  /* 0x000000085d087209 */ /* 0x000fe40007810000 */
[----:B------:R-:W-:Y:S02]  /*3830*/  ISETP.NE.AND P1, PT, R80, RZ, PT ;  /* 0x000000ff5000720c */ /* 0x000fe40003f25270 */
[----:B------:R-:W-:-:S02]  /*3840*/  FMNMX.FTZ R8, R61, R8, !PT ;  /* 0x000000083d087209 */ /* 0x000fc40007810000 */
        /* <DEDUP_REMOVED lines=10> */
[----:B------:R-:W-:Y:S01]  /*38f0*/  R2UR UR4, R18 ;  /* 0x00000000120472ca */ /* 0x000fe200000e0000 */
[----:B------:R-:W0:Y:S01]  /*3900*/  SHFL.BFLY PT, R9, R10, 0x2, 0x1f ;  /* 0x0c401f000a097f89 */ /* 0x000e2200000e0000 */
[----:B-1----:R-:W-:-:S02]  /*3910*/  FSEL R52, R39, -INF , !P1 ;  /* 0xff80000027347808 */ /* 0x002fc40004800000 */
[----:B------:R-:W-:Y:S02]  /*3920*/  ISETP.NE.AND P1, PT, R84, RZ, PT ;  /* 0x000000ff5400720c */ /* 0x000fe40003f25270 */
[C---:B------:R-:W-:Y:S02]  /*3930*/  ISETP.GT.AND P3, PT, R36.reuse, 0x50, !P3 ;  /* 0x000000502400780c */ /* 0x040fe40005f64270 */
[C---:B------:R-:W-:Y:S02]  /*3940*/  ISETP.GT.AND P1, PT, R36.reuse, 0x31, !P1 ;  /* 0x000000312400780c */ /* 0x040fe40004f24270 */
[C---:B------:R-:W-:Y:S02]  /*3950*/  ISETP.GT.AND P4, PT, R36.reuse, 0x51, !P4 ;  /* 0x000000512400780c */ /* 0x040fe40006784270 */
[----:B------:R-:W-:Y:S01]  /*3960*/  ISETP.LT.OR P1, PT, R35, 0x32, P1 ;  /* 0x000000322300780c */ /* 0x000fe20000f21670 */
[----:B------:R-:W-:Y:S01]  /*3970*/  UISETP.NE.AND UP0, UPT, UR4, URZ, UPT ;  /* 0x0000003f0400728c */ /* 0x000fe2000bf05270 */
[----:B------:R-:W-:-:S02]  /*3980*/  ISETP.GT.AND P5, PT, R36, 0x58, !P5 ;  /* 0x000000582400780c */ /* 0x000fc40006fa4270 */
[----:B------:R-:W-:Y:S01]  /*3990*/  FSEL R54, R51, -INF , !P1 ;  /* 0xff80000033367808 */ /* 0x000fe20004800000 */
[----:B------:R-:W-:Y:S01]  /*39a0*/  ULDC UR4, c[0x0][0x988] ;  /* 0x0002620000047ab9 */ /* 0x000fe20000000800 */
[----:B------:R-:W-:Y:S02]  /*39b0*/  ISETP.NE.AND P1, PT, R86, RZ, PT ;  /* 0x000000ff5600720c */ /* 0x000fe40003f25270 */
[C---:B------:R-:W-:Y:S02]  /*39c0*/  ISETP.LT.OR P3, PT, R35.reuse, 0x51, P3 ;  /* 0x000000512300780c */ /* 0x040fe40001f61670 */
[----:B------:R-:W-:Y:S02]  /*39d0*/  ISETP.GT.AND P1, PT, R36, 0x38, !P1 ;  /* 0x000000382400780c */ /* 0x000fe40004f24270 */
[C---:B------:R-:W-:Y:S02]  /*39e0*/  ISETP.LT.OR P4, PT, R35.reuse, 0x52, P4 ;  /* 0x000000522300780c */ /* 0x040fe40002781670 */
[----:B------:R-:W-:-:S02]  /*39f0*/  ISETP.LT.OR P1, PT, R35, 0x39, P1 ;  /* 0x000000392300780c */ /* 0x000fc40000f21670 */
[----:B0-----:R-:W-:Y:S01]  /*3a00*/  FMNMX.FTZ R25, R10, R9, !PT ;  /* 0x000000090a197209 */ /* 0x001fe20007810000 */
[----:B------:R-:W-:Y:S01]  /*3a10*/  IMAD.U32 R9, RZ, RZ, UR4 ;  /* 0x00000004ff097e24 */ /* 0x000fe2000f8e00ff */
[----:B------:R-:W-:Y:S02]  /*3a20*/  FSEL R56, R43, -INF , !P1 ;  /* 0xff8000002b387808 */ /* 0x000fe40004800000 */
[----:B------:R-:W-:Y:S01]  /*3a30*/  ISETP.NE.AND P1, PT, R88, RZ, PT ;  /* 0x000000ff5800720c */ /* 0x000fe20003f25270 */
[----:B------:R-:W0:Y:S01]  /*3a40*/  SHFL.BFLY PT, R8, R25, 0x1, 0x1f ;  /* 0x0c201f0019087f89 */ /* 0x000e2200000e0000 */
[----:B------:R-:W-:Y:S02]  /*3a50*/  FSEL R14, R14, -INF , !P3 ;  /* 0xff8000000e0e7808 */ /* 0x000fe40005800000 */
[----:B------:R-:W-:Y:S02]  /*3a60*/  ISETP.GT.AND P1, PT, R36, 0x39, !P1 ;  /* 0x000000392400780c */ /* 0x000fe40004f24270 */
[----:B------:R-:W-:-:S02]  /*3a70*/  ISETP.LT.OR P5, PT, R35, 0x59, P5 ;  /* 0x000000592300780c */ /* 0x000fc40002fa1670 */
[----:B------:R-:W-:Y:S02]  /*3a80*/  ISETP.LT.OR P1, PT, R35, 0x3a, P1 ;  /* 0x0000003a2300780c */ /* 0x000fe40000f21670 */
[----:B------:R-:W-:Y:S02]  /*3a90*/  FSEL R62, R21, -INF , !P4 ;  /* 0xff800000153e7808 */ /* 0x000fe40006000000 */
[----:B------:R-:W-:Y:S02]  /*3aa0*/  FSEL R58, R55, -INF , !P1 ;  /* 0xff800000373a7808 */ /* 0x000fe40004800000 */
[----:B------:R-:W-:Y:S02]  /*3ab0*/  ISETP.GT.AND P1, PT, R36, 0x40, !P2 ;  /* 0x000000402400780c */ /* 0x000fe40005724270 */
[----:B------:R-:W-:Y:S02]  /*3ac0*/  ISETP.NE.AND P2, PT, R94, RZ, PT ;  /* 0x000000ff5e00720c */ /* 0x000fe40003f45270 */
[----:B------:R-:W-:-:S02]  /*3ad0*/  ISETP.LT.OR P1, PT, R35, 0x41, P1 ;  /* 0x000000412300780c */ /* 0x000fc40000f21670 */
[C---:B------:R-:W-:Y:S02]  /*3ae0*/  ISETP.GT.AND P2, PT, R36.reuse, 0x49, !P2 ;  /* 0x000000492400780c */ /* 0x040fe40005744270 */
[----:B------:R-:W-:Y:S02]  /*3af0*/  FSEL R60, R47, -INF , !P1 ;  /* 0xff8000002f3c7808 */ /* 0x000fe40004800000 */
[----:B------:R-:W-:Y:S02]  /*3b00*/  ISETP.GT.AND P1, PT, R36, RZ, !P6 ;  /* 0x000000ff2400720c */ /* 0x000fe40007724270 */
[----:B0-----:R-:W-:Y:S02]  /*3b10*/  FMNMX.FTZ R8, R25, R8, !PT ;  /* 0x0000000819087209 */ /* 0x001fe40007810000 */
[----:B------:R-:W-:Y:S02]  /*3b20*/  ISETP.LT.OR P1, PT, R35, 0x1, P1 ;  /* 0x000000012300780c */ /* 0x000fe40000f21670 */
[----:B------:R-:W-:Y:S01]  /*3b30*/  ISETP.NE.AND P6, PT, R90, RZ, PT ;  /* 0x000000ff5a00720c */ /* 0x000fe20003fc5270 */
[----:B------:R-:W-:Y:S01]  /*3b40*/  FMUL.FTZ R15, R8, R9 ;  /* 0x00000009080f7220 */ /* 0x000fe20000410000 */
[----:B------:R-:W-:-:S02]  /*3b50*/  FSEL R0, R0, -INF , !P1 ;  /* 0xff80000000007808 */ /* 0x000fc40004800000 */
[----:B------:R-:W-:Y:S02]  /*3b60*/  FSETP.NEU.FTZ.AND P1, PT, R8, -INF , PT ;  /* 0xff8000000800780b */ /* 0x000fe40003f3d000 */
[----:B------:R-:W-:Y:S02]  /*3b70*/  ISETP.LT.OR P2, PT, R35, 0x4a, P2 ;  /* 0x0000004a2300780c */ /* 0x000fe40001741670 */
[----:B------:R-:W-:Y:S02]  /*3b80*/  FSEL R64, R15, RZ, P1 ;  /* 0x000000ff0f407208 */ /* 0x000fe40000800000 */
[----:B------:R-:W-:Y:S02]  /*3b90*/  FMNMX.FTZ R15, R0, R6, !PT ;  /* 0x00000006000f7209 */ /* 0x000fe40007810000 */
[----:B------:R-:W-:Y:S01]  /*3ba0*/  ISETP.GT.AND P1, PT, R36, 0x41, !P6 ;  /* 0x000000412400780c */ /* 0x000fe20007724270 */
[--C-:B------:R-:W-:Y:S01]  /*3bb0*/  FFMA.FTZ R10, R41, R9, -R64.reuse ;  /* 0x00000009290a7223 */ /* 0x100fe20000010840 */
[----:B------:R-:W-:Y:S01]  /*3bc0*/  FMNMX.FTZ R15, R34, R15, !PT ;  /* 0x0000000f220f7209 */ /* 0x000fe20007810000 */
[--C-:B------:R-:W-:Y:S01]  /*3bd0*/  FFMA.FTZ R25, R75, R9, -R64.reuse ;  /* 0x000000094b197223 */ /* 0x100fe20000010840 */
[----:B------:R-:W-:Y:S01]  /*3be0*/  ISETP.LT.OR P1, PT, R35, 0x42, P1 ;  /* 0x000000422300780c */ /* 0x000fe20000f21670 */
[----:B------:R0:W-:Y:S01]  /*3bf0*/  MUFU.EX2 R188, R10 ;  /* 0x0000000a00bc7308 */ /* 0x0001e20000000800 */
[----:B------:R-:W-:Y:S01]  /*3c00*/  FMNMX.FTZ R15, R38, R15, !PT ;  /* 0x0000000f260f7209 */ /* 0x000fe20007810000 */
[-CC-:B------:R-:W-:Y:S01]  /*3c10*/  FFMA.FTZ R27, R63, R9.reuse, -R64.reuse ;  /* 0x000000093f1b7223 */ /* 0x180fe20000010840 */
[----:B------:R-:W-:Y:S01]  /*3c20*/  FSEL R24, R24, -INF , !P1 ;  /* 0xff80000018187808 */ /* 0x000fe20004800000 */
[--C-:B------:R-:W-:Y:S01]  /*3c30*/  FFMA.FTZ R29, R77, R9, -R64.reuse ;  /* 0x000000094d1d7223 */ /* 0x100fe20000010840 */
[----:B------:R-:W-:Y:S01]  /*3c40*/  FMNMX.FTZ R15, R40, R15, !PT ;  /* 0x0000000f280f7209 */ /* 0x000fe20007810000 */
[--C-:B------:R-:W-:Y:S01]  /*3c50*/  FFMA.FTZ R31, R79, R9, -R64.reuse ;  /* 0x000000094f1f7223 */ /* 0x100fe20000010840 */
[----:B------:R-:W-:Y:S01]  /*3c60*/  ISETP.NE.AND P1, PT, R92, RZ, PT ;  /* 0x000000ff5c00720c */ /* 0x000fe20003f25270 */
[----:B------:R-:W1:Y:S01]  /*3c70*/  MUFU.EX2 R25, R25 ;  /* 0x0000001900197308 */ /* 0x000e620000000800 */
[----:B------:R-:W-:Y:S01]  /*3c80*/  FMNMX.FTZ R15, R20, R15, !PT ;  /* 0x0000000f140f7209 */ /* 0x000fe20007810000 */
[-CC-:B0-----:R-:W-:Y:S01]  /*3c90*/  FFMA.FTZ R10, R67, R9.reuse, -R64.reuse ;  /* 0x00000009430a7223 */ /* 0x181fe20000010840 */
[----:B------:R-:W-:Y:S01]  /*3ca0*/  ISETP.GT.AND P1, PT, R36, 0x48, !P1 ;  /* 0x000000482400780c */ /* 0x000fe20004f24270 */
[--C-:B------:R-:W-:Y:S01]  /*3cb0*/  FFMA.FTZ R33, R45, R9, -R64.reuse ;  /* 0x000000092d217223 */ /* 0x100fe20000010840 */
[----:B------:R-:W-:Y:S01]  /*3cc0*/  FMNMX.FTZ R15, R42, R15, !PT ;  /* 0x0000000f2a0f7209 */ /* 0x000fe20007810000 */
[--C-:B------:R-:W-:Y:S01]  /*3cd0*/  FFMA.FTZ R45, R61, R9, -R64.reuse ;  /* 0x000000093d2d7223 */ /* 0x100fe20000010840 */
[----:B------:R-:W-:Y:S01]  /*3ce0*/  ISETP.NE.AND P6, PT, R68, RZ, PT ;  /* 0x000000ff4400720c */ /* 0x000fe20003fc5270 */
[----:B------:R0:W-:Y:S01]  /*3cf0*/  MUFU.EX2 R184, R10 ;  /* 0x0000000a00b87308 */ /* 0x0001e20000000800 */
[----:B------:R-:W-:Y:S01]  /*3d00*/  FMNMX.FTZ R15, R26, R15, !PT ;  /* 0x0000000f1a0f7209 */ /* 0x000fe20007810000 */
[-CC-:B------:R-:W-:Y:S01]  /*3d10*/  FFMA.FTZ R21, R83, R9.reuse, -R64.reuse ;  /* 0x0000000953157223 */ /* 0x180fe20000010840 */
[----:B------:R-:W-:Y:S01]  /*3d20*/  ISETP.LT.OR P1, PT, R35, 0x49, P1 ;  /* 0x000000492300780c */ /* 0x000fe20000f21670 */
[--C-:B------:R-:W-:Y:S01]  /*3d30*/  FFMA.FTZ R47, R65, R9, -R64.reuse ;  /* 0x00000009412f7223 */ /* 0x100fe20000010840 */
[----:B------:R-:W-:Y:S01]  /*3d40*/  FMNMX.FTZ R15, R44, R15, !PT ;  /* 0x0000000f2c0f7209 */ /* 0x000fe20007810000 */
[--C-:B------:R-:W-:Y:S01]  /*3d50*/  FFMA.FTZ R37, R49, R9, -R64.reuse ;  /* 0x0000000931257223 */ /* 0x100fe20000010840 */
[----:B------:R-:W-:Y:S01]  /*3d60*/  ISETP.GT.AND P6, PT, R36, 0x59, !P6 ;  /* 0x000000592400780c */ /* 0x000fe200077c4270 */
[----:B------:R-:W2:Y:S01]  /*3d70*/  MUFU.EX2 R27, R27 ;  /* 0x0000001b001b7308 */ /* 0x000ea20000000800 */
[----:B------:R-:W-:Y:S01]  /*3d80*/  FMNMX.FTZ R15, R46, R15, !PT ;  /* 0x0000000f2e0f7209 */ /* 0x000fe20007810000 */
[-CC-:B0-----:R-:W-:Y:S01]  /*3d90*/  FFMA.FTZ R10, R81, R9.reuse, -R64.reuse ;  /* 0x00000009510a7223 */ /* 0x181fe20000010840 */
[----:B------:R-:W-:Y:S01]  /*3da0*/  FSEL R36, R3, -INF , !P1 ;  /* 0xff80000003247808 */ /* 0x000fe20004800000 */
[--C-:B------:R-:W-:Y:S01]  /*3db0*/  FFMA.FTZ R3, R73, R9, -R64.reuse ;  /* 0x0000000949037223 */ /* 0x100fe20000010840 */
[----:B------:R-:W-:Y:S01]  /*3dc0*/  FMNMX.FTZ R15, R48, R15, !PT ;  /* 0x0000000f300f7209 */ /* 0x000fe20007810000 */
[--C-:B------:R-:W-:Y:S01]  /*3dd0*/  FFMA.FTZ R39, R89, R9, -R64.reuse ;  /* 0x0000000959277223 */ /* 0x100fe20000010840 */
[----:B------:R-:W-:Y:S01]  /*3de0*/  FSEL R2, R2, -INF , !P2 ;  /* 0xff80000002027808 */ /* 0x000fe20005000000 */
[----:B------:R-:W-:Y:S01]  /*3df0*/  MUFU.EX2 R186, R10 ;  /* 0x0000000a00ba7308 */ /* 0x000fe20000000800 */
[----:B------:R-:W-:Y:S01]  /*3e00*/  FMNMX.FTZ R15, R50, R15, !PT ;  /* 0x0000000f320f7209 */ /* 0x000fe20007810000 */
[-CC-:B------:R-:W-:Y:S01]  /*3e10*/  FFMA.FTZ R41, R53, R9.reuse, -R64.reuse ;  /* 0x0000000935297223 */ /* 0x180fe20000010840 */
[----:B------:R-:W-:Y:S01]  /*3e20*/  ISETP.LT.OR P6, PT, R35, 0x5a, P6 ;  /* 0x0000005a2300780c */ /* 0x000fe200037c1670 */
[--C-:B------:R-:W-:Y:S01]  /*3e30*/  FFMA.FTZ R35, R87, R9, -R64.reuse ;  /* 0x0000000957237223 */ /* 0x100fe20000010840 */
[----:B------:R-:W-:Y:S01]  /*3e40*/  FMNMX.FTZ R15, R52, R15, !PT ;  /* 0x0000000f340f7209 */ /* 0x000fe20007810000 */
[--C-:B------:R-:W-:Y:S01]  /*3e50*/  FFMA.FTZ R43, R91, R9, -R64.reuse ;  /* 0x000000095b2b7223 */ /* 0x100fe20000010840 */
[----:B------:R-:W-:Y:S01]  /*3e60*/  FSEL R30, R30, -INF , !P5 ;  /* 0xff8000001e1e7808 */ /* 0x000fe20006800000 */
[----:B------:R0:W-:Y:S01]  /*3e70*/  MUFU.EX2 R180, R3 ;  /* 0x0000000300b47308 */ /* 0x0001e20000000800 */
[----:B------:R-:W-:Y:S01]  /*3e80*/  FMNMX.FTZ R15, R54, R15, !PT ;  /* 0x0000000f360f7209 */ /* 0x000fe20007810000 */
[----:B------:R-:W-:Y:S01]  /*3e90*/  FFMA.FTZ R32, R32, R9, -R64 ;  /* 0x0000000920207223 */ /* 0x000fe20000010840 */
[----:B------:R-:W-:-:S02]  /*3ea0*/  FSEL R28, R28, -INF , !P6 ;  /* 0xff8000001c1c7808 */ /* 0x000fc40007000000 */
[----:B------:R-:W-:Y:S02]  /*3eb0*/  FMNMX.FTZ R15, R56, R15, !PT ;  /* 0x0000000f380f7209 */ /* 0x000fe40007810000 */
[----:B------:R-:W-:Y:S01]  /*3ec0*/  R2UR UR5, R19 ;  /* 0x00000000130572ca */ /* 0x000fe200000e0000 */
[----:B------:R3:W4:Y:S01]  /*3ed0*/  MUFU.EX2 R190, R29 ;  /* 0x0000001d00be7308 */ /* 0x0007220000000800 */
[----:B------:R-:W-:Y:S01]  /*3ee0*/  FMNMX.FTZ R15, R58, R15, !PT ;  /* 0x0000000f3a0f7209 */ /* 0x000fe20007810000 */
[----:B0-----:R-:W-:Y:S01]  /*3ef0*/  FFMA.FTZ R3, R85, R9, -R64 ;  /* 0x0000000955037223 */ /* 0x001fe20000010840 */
[----:B------:R-:W-:Y:S02]  /*3f00*/  R2UR UR7, R120 ;  /* 0x00000000780772ca */ /* 0x000fe400000e0000 */
[----:B------:R-:W-:-:S03]  /*3f10*/  FMNMX.FTZ R15, R60, R15, !PT ;  /* 0x0000000f3c0f7209 */ /* 0x000fc60007810000 */
[----:B------:R0:W-:Y:S01]  /*3f20*/  MUFU.EX2 R182, R3 ;  /* 0x0000000300b67308 */ /* 0x0001e20000000800 */
[----:B------:R-:W-:Y:S01]  /*3f30*/  FMNMX.FTZ R15, R24, R15, !PT ;  /* 0x0000000f180f7209 */ /* 0x000fe20007810000 */
[----:B---3--:R-:W-:Y:S02]  /*3f40*/  FFMA.FTZ R29, R71, R9, -R64 ;  /* 0x00000009471d7223 */ /* 0x008fe40000010840 */
[----:B------:R-:W-:Y:S01]  /*3f50*/  UISETP.NE.AND UP1, UPT, UR5, URZ, UPT ;  /* 0x0000003f0500728c */ /* 0x000fe2000bf25270 */
[----:B------:R-:W-:-:S03]  /*3f60*/  FMNMX.FTZ R15, R36, R15, !PT ;  /* 0x0000000f240f7209 */ /* 0x000fc60007810000 */
[----:B------:R-:W3:Y:S01]  /*3f70*/  MUFU.EX2 R31, R31 ;  /* 0x0000001f001f7308 */ /* 0x000ee20000000800 */
[----:B------:R-:W-:-:S04]  /*3f80*/  FMNMX.FTZ R15, R2, R15, !PT ;  /* 0x0000000f020f7209 */ /* 0x000fc80007810000 */
[----:B------:R-:W-:Y:S02]  /*3f90*/  FMNMX.FTZ R15, R14, R15, !PT ;  /* 0x0000000f0e0f7209 */ /* 0x000fe40007810000 */
[----:B------:R-:W-:Y:S01]  /*3fa0*/  @UP1 ULDC UR4, c[0x0][0x44c] ;  /* 0x0001130000041ab9 */ /* 0x000fe20000000800 */
[----:B------:R-:W5:Y:S01]  /*3fb0*/  MUFU.EX2 R29, R29 ;  /* 0x0000001d001d7308 */ /* 0x000f620000000800 */
[----:B------:R-:W-:Y:S01]  /*3fc0*/  FMNMX.FTZ R15, R62, R15, !PT ;  /* 0x0000000f3e0f7209 */ /* 0x000fe20007810000 */
[----:B------:R-:W-:Y:S01]  /*3fd0*/  UIMAD.WIDE.U32 UR4, UR38, UR4, URZ ;  /* 0x00000004260472a5 */ /* 0x000fe2000f8e003f */
[----:B------:R-:W-:Y:S02]  /*3fe0*/  @UP1 ULDC UR11, c[0x0][0x450] ;  /* 0x00011400000b1ab9 */ /* 0x000fe40000000800 */
[----:B------:R-:W-:Y:S01]  /*3ff0*/  FMNMX.FTZ R15, R30, R15, !PT ;  /* 0x0000000f1e0f7209 */ /* 0x000fe20007810000 */
[----:B------:R-:W-:Y:S02]  /*4000*/  @UP1 USHF.R.U32.HI UR38, URZ, UR11, UR5 ;  /* 0x0000000b3f261299 */ /* 0x000fe40008011605 */
[----:B------:R-:W-:Y:S01]  /*4010*/  MUFU.EX2 R174, R45 ;  /* 0x0000002d00ae7308 */ /* 0x000fe20000000800 */
[----:B------:R-:W-:Y:S01]  /*4020*/  FMNMX.FTZ R15, R28, R15, !PT ;  /* 0x0000000f1c0f7209 */ /* 0x000fe20007810000 */
[----:B------:R-:W-:-:S04]  /*4030*/  UIADD3 UR38, UR7, UR38, URZ ;  /* 0x0000002607267290 */ /* 0x000fc8000fffe03f */
[----:B------:R-:W0:Y:S01]  /*4040*/  SHFL.BFLY PT, R10, R15, 0x2, 0x1f ;  /* 0x0c401f000f0a7f89 */ /* 0x000e2200000e0000 */
[----:B------:R-:W-:Y:S01]  /*4050*/  UIADD3 UR6, UR38, UR6, URZ ;  /* 0x0000000626067290 */ /* 0x000fe2000fffe03f */
[----:B------:R-:W-:Y:S08]  /*4060*/  MUFU.EX2 R21, R21 ;  /* 0x0000001500157308 */ /* 0x000ff00000000800 */
[----:B------:R-:W-:Y:S08]  /*4070*/  MUFU.EX2 R33, R33 ;  /* 0x0000002100217308 */ /* 0x000ff00000000800 */
[----:B------:R-:W-:Y:S01]  /*4080*/  MUFU.EX2 R35, R35 ;  /* 0x0000002300237308 */ /* 0x000fe20000000800 */
[----:B0-----:R-:W-:Y:S01]  /*4090*/  FMNMX.FTZ R3, R15, R10, !PT ;  /* 0x0000000a0f037209 */ /* 0x001fe20007810000 */
[----:B------:R-:W-:-:S06]  /*40a0*/  FFMA.FTZ R15, R57, R9, -R64 ;  /* 0x00000009390f7223 */ /* 0x000fcc0000010840 */
[----:B------:R-:W-:Y:S01]  /*40b0*/  MUFU.EX2 R168, R47 ;  /* 0x0000002f00a87308 */ /* 0x000fe20000000800 */
[----:B------:R-:W0:Y:S07]  /*40c0*/  SHFL.BFLY PT, R10, R3, 0x1, 0x1f ;  /* 0x0c201f00030a7f89 */ /* 0x000e2e00000e0000 */
[----:B------:R-:W-:Y:S08]  /*40d0*/  MUFU.EX2 R172, R15 ;  /* 0x0000000f00ac7308 */ /* 0x000ff00000000800 */
[----:B------:R1:W-:Y:S08]  /*40e0*/  MUFU.EX2 R176, R37 ;  /* 0x0000002500b07308 */ /* 0x0003f00000000800 */
[----:B------:R-:W-:Y:S01]  /*40f0*/  MUFU.EX2 R39, R39 ;  /* 0x0000002700277308 */ /* 0x000fe20000000800 */
[----:B-1----:R-:W-:Y:S01]  /*4100*/  FFMA.FTZ R37, R93, R9, -R64 ;  /* 0x000000095d257223 */ /* 0x002fe20000010840 */
[----:B0-----:R-:W-:-:S04]  /*4110*/  FMNMX.FTZ R10, R3, R10, !PT ;  /* 0x0000000a030a7209 */ /* 0x001fc80007810000 */
[C---:B------:R-:W-:Y:S01]  /*4120*/  FSETP.NEU.FTZ.AND P1, PT, R10.reuse, -INF , PT ;  /* 0xff8000000a00780b */ /* 0x040fe20003f3d000 */
[-C--:B------:R-:W-:Y:S01]  /*4130*/  FMUL.FTZ R3, R10, R9.reuse ;  /* 0x000000090a037220 */ /* 0x080fe20000410000 */
[----:B------:R-:W-:Y:S04]  /*4140*/  MUFU.EX2 R178, R41 ;  /* 0x0000002900b27308 */ /* 0x000fe80000000800 */
        /* <DEDUP_REMOVED lines=17> */
[-C--:B------:R-:W-:Y:S01]  /*4260*/  FFMA.FTZ R54, R54, R9.reuse, -R15 ;  /* 0x0000000936367223 */ /* 0x080fe2000001080f */
[----:B------:R-:W1:Y:S01]  /*4270*/  MUFU.EX2 R0, R0 ;  /* 0x0000000000007308 */ /* 0x000e620000000800 */
[----:B0-----:R-:W-:Y:S01]  /*4280*/  FADD.FTZ R6, R188, R25 ;  /* 0x00000019bc067221 */ /* 0x001fe20000010000 */
[-C--:B------:R-:W-:Y:S01]  /*4290*/  FFMA.FTZ R41, R95, R9.reuse, -R64 ;  /* 0x000000095f297223 */ /* 0x080fe20000010840 */
[-CC-:B------:R-:W-:Y:S01]  /*42a0*/  FFMA.FTZ R56, R56, R9.reuse, -R15.reuse ;  /* 0x0000000938387223 */ /* 0x180fe2000001080f */
[----:B------:R-:W-:Y:S01]  /*42b0*/  F2FP.BF16.F32.PACK_AB R188, R25, R188 ;  /* 0x000000bc19bc723e */ /* 0x000fe200000010ff */
[----:B--2---:R-:W-:Y:S01]  /*42c0*/  FADD.FTZ R45, R27, R6 ;  /* 0x000000061b2d7221 */ /* 0x004fe20000010000 */
[-CC-:B------:R-:W-:Y:S01]  /*42d0*/  FFMA.FTZ R58, R58, R9.reuse, -R15.reuse ;  /* 0x000000093a3a7223 */ /* 0x180fe2000001080f */
[-C--:B------:R-:W-:Y:S01]  /*42e0*/  FFMA.FTZ R60, R60, R9.reuse, -R15 ;  /* 0x000000093c3c7223 */ /* 0x080fe2000001080f */
[----:B------:R-:W0:Y:S01]  /*42f0*/  MUFU.EX2 R34, R34 ;  /* 0x0000002200227308 */ /* 0x000e220000000800 */
[C---:B----4-:R-:W-:Y:S01]  /*4300*/  FADD.FTZ R45, R190.reuse, R45 ;  /* 0x0000002dbe2d7221 */ /* 0x050fe20000010000 */
[----:B------:R-:W-:Y:S01]  /*4310*/  FFMA.FTZ R64, R69, R9, -R64 ;  /* 0x0000000945407223 */ /* 0x000fe20000010840 */
[----:B------:R-:W-:Y:S01]  /*4320*/  F2FP.BF16.F32.PACK_AB R190, R190, R27 ;  /* 0x0000001bbebe723e */ /* 0x000fe200000010ff */
[-C--:B------:R-:W-:Y:S01]  /*4330*/  FFMA.FTZ R24, R24, R9.reuse, -R15 ;  /* 0x0000000918187223 */ /* 0x080fe2000001080f */
[----:B------:R-:W-:Y:S01]  /*4340*/  FADD.FTZ R6, R184, R45 ;  /* 0x0000002db8067221 */ /* 0x000fe20000010000 */
[-CC-:B------:R-:W-:Y:S01]  /*4350*/  FFMA.FTZ R36, R36, R9.reuse, -R15.reuse ;  /* 0x0000000924247223 */ /* 0x180fe2000001080f */
[-CC-:B------:R-:W-:Y:S01]  /*4360*/  FFMA.FTZ R2, R2, R9.reuse, -R15.reuse ;  /* 0x0000000902027223 */ /* 0x180fe2000001080f */
[----:B------:R-:W2:Y:S01]  /*4370*/  MUFU.EX2 R191, R38 ;  /* 0x0000002600bf7308 */ /* 0x000ea20000000800 */
[----:B---3--:R-:W-:Y:S01]  /*4380*/  FADD.FTZ R6, R31, R6 ;  /* 0x000000061f067221 */ /* 0x008fe20000010000 */
[-CC-:B------:R-:W-:Y:S01]  /*4390*/  FFMA.FTZ R14, R14, R9.reuse, -R15.reuse ;  /* 0x000000090e0e7223 */ /* 0x180fe2000001080f */
[-CC-:B------:R-:W-:Y:S01]  /*43a0*/  FFMA.FTZ R62, R62, R9.reuse, -R15.reuse ;  /* 0x000000093e3e7223 */ /* 0x180fe2000001080f */
[-CC-:B------:R-:W-:Y:S01]  /*43b0*/  FFMA.FTZ R30, R30, R9.reuse, -R15.reuse ;  /* 0x000000091e1e7223 */ /* 0x180fe2000001080f */
[----:B-----5:R-:W-:Y:S01]  /*43c0*/  FADD.FTZ R45, R29, R6 ;  /* 0x000000061d2d7221 */ /* 0x020fe20000010000 */
[----:B------:R-:W-:Y:S01]  /*43d0*/  FFMA.FTZ R15, R28, R9, -R15 ;  /* 0x000000091c0f7223 */ /* 0x000fe2000001080f */
[----:B------:R-:W-:Y:S01]  /*43e0*/  F2FP.BF16.F32.PACK_AB R184, R31, R184 ;  /* 0x000000b81fb8723e */ /* 0x000fe200000010ff */
[----:B------:R-:W3:Y:S01]  /*43f0*/  MUFU.EX2 R40, R40 ;  /* 0x0000002800287308 */ /* 0x000ee20000000800 */
[C---:B------:R-:W-:Y:S01]  /*4400*/  FADD.FTZ R45, R186.reuse, R45 ;  /* 0x0000002dba2d7221 */ /* 0x040fe20000010000 */
[----:B------:R-:W-:-:S03]  /*4410*/  F2FP.BF16.F32.PACK_AB R186, R186, R29 ;  /* 0x0000001dbaba723e */ /* 0x000fc600000010ff */
[----:B------:R-:W-:Y:S01]  /*4420*/  FADD.FTZ R6, R180, R45 ;  /* 0x0000002db4067221 */ /* 0x000fe20000010000 */
[----:B-1----:R-:W-:Y:S01]  /*4430*/  FADD.FTZ R45, R0, R189 ;  /* 0x000000bd002d7221 */ /* 0x002fe20000010000 */
[C---:B------:R-:W-:Y:S01]  /*4440*/  F2FP.BF16.F32.PACK_AB R180, R21.reuse, R180 ;  /* 0x000000b415b4723e */ /* 0x040fe200000010ff */
[----:B------:R1:W4:Y:S01]  /*4450*/  MUFU.EX2 R185, R20 ;  /* 0x0000001400b97308 */ /* 0x0003220000000800 */
[----:B------:R-:W-:Y:S01]  /*4460*/  FADD.FTZ R47, R21, R6 ;  /* 0x00000006152f7221 */ /* 0x000fe20000010000 */
[----:B0-----:R-:W-:Y:S01]  /*4470*/  FADD.FTZ R6, R34, R45 ;  /* 0x0000002d22067221 */ /* 0x001fe20000010000 */
[----:B------:R-:W-:-:S03]  /*4480*/  F2FP.BF16.F32.PACK_AB R189, R189, R0 ;  /* 0x00000000bdbd723e */ /* 0x000fc600000010ff */
[C---:B--2---:R-:W-:Y:S01]  /*4490*/  FADD.FTZ R45, R191.reuse, R6 ;  /* 0x00000006bf2d7221 */ /* 0x044fe20000010000 */
[----:B------:R-:W-:Y:S01]  /*44a0*/  F2FP.BF16.F32.PACK_AB R191, R191, R34 ;  /* 0x00000022bfbf723e */ /* 0x000fe200000010ff */
[----:B------:R-:W0:Y:S01]  /*44b0*/  MUFU.EX2 R42, R42 ;  /* 0x0000002a002a7308 */ /* 0x000e220000000800 */
[----:B-1----:R-:W-:Y:S01]  /*44c0*/  FADD.FTZ R20, R182, R47 ;  /* 0x0000002fb6147221 */ /* 0x002fe20000010000 */
[----:B---3--:R-:W-:Y:S01]  /*44d0*/  FADD.FTZ R6, R40, R45 ;  /* 0x0000002d28067221 */ /* 0x008fe20000010000 */
[C---:B------:R-:W-:Y:S02]  /*44e0*/  F2FP.BF16.F32.PACK_AB R182, R33.reuse, R182 ;  /* 0x000000b621b6723e */ /* 0x040fe400000010ff */
[----:B------:R-:W-:-:S03]  /*44f0*/  FADD.FTZ R20, R33, R20 ;  /* 0x0000001421147221 */ /* 0x000fc60000010000 */
[----:B------:R-:W1:Y:S01]  /*4500*/  MUFU.EX2 R187, R26 ;  /* 0x0000001a00bb7308 */ /* 0x000e620000000800 */
[----:B----4-:R-:W-:Y:S01]  /*4510*/  FADD.FTZ R45, R185, R6 ;  /* 0x00000006b92d7221 */ /* 0x010fe20000010000 */
[----:B------:R-:W-:Y:S01]  /*4520*/  FADD.FTZ R47, R35, R20 ;  /* 0x00000014232f7221 */ /* 0x000fe20000010000 */
[----:B------:R-:W-:-:S03]  /*4530*/  F2FP.BF16.F32.PACK_AB R185, R185, R40 ;  /* 0x00000028b9b9723e */ /* 0x000fc600000010ff */
[C---:B------:R-:W-:Y:S01]  /*4540*/  FADD.FTZ R20, R176.reuse, R47 ;  /* 0x0000002fb0147221 */ /* 0x040fe20000010000 */
[----:B------:R-:W-:Y:S01]  /*4550*/  F2FP.BF16.F32.PACK_AB R176, R176, R35 ;  /* 0x00000023b0b0723e */ /* 0x000fe200000010ff */
[----:B------:R-:W2:Y:S01]  /*4560*/  MUFU.EX2 R44, R44 ;  /* 0x0000002c002c7308 */ /* 0x000ea20000000800 */
[----:B0-----:R-:W-:Y:S01]  /*4570*/  FADD.FTZ R6, R42, R45 ;  /* 0x0000002d2a067221 */ /* 0x001fe20000010000 */
[----:B------:R-:W-:-:S04]  /*4580*/  FADD.FTZ R47, R39, R20 ;  /* 0x00000014272f7221 */ /* 0x000fc80000010000 */
[C---:B------:R-:W-:Y:S01]  /*4590*/  FADD.FTZ R20, R178.reuse, R47 ;  /* 0x0000002fb2147221 */ /* 0x040fe20000010000 */
[----:B------:R-:W-:Y:S01]  /*45a0*/  F2FP.BF16.F32.PACK_AB R178, R178, R39 ;  /* 0x00000027b2b2723e */ /* 0x000fe200000010ff */
[----:B------:R-:W0:Y:S01]  /*45b0*/  MUFU.EX2 R181, R46 ;  /* 0x0000002e00b57308 */ /* 0x000e220000000800 */
[C---:B-1----:R-:W-:Y:S01]  /*45c0*/  FADD.FTZ R45, R187.reuse, R6 ;  /* 0x00000006bb2d7221 */ /* 0x042fe20000010000 */
[----:B------:R-:W-:-:S06]  /*45d0*/  F2FP.BF16.F32.PACK_AB R187, R187, R42 ;  /* 0x0000002abbbb723e */ /* 0x000fcc00000010ff */
[----:B------:R-:W1:Y:S01]  /*45e0*/  MUFU.EX2 R48, R48 ;  /* 0x0000003000307308 */ /* 0x000e620000000800 */
[----:B--2---:R-:W-:Y:S01]  /*45f0*/  FADD.FTZ R6, R44, R45 ;  /* 0x0000002d2c067221 */ /* 0x004fe20000010000 */
[----:B------:R-:W-:-:S04]  /*4600*/  FADD.FTZ R45, R43, R20 ;  /* 0x000000142b2d7221 */ /* 0x000fc80000010000 */
[C---:B------:R-:W-:Y:S01]  /*4610*/  FADD.FTZ R20, R172.reuse, R45 ;  /* 0x0000002dac147221 */ /* 0x040fe20000010000 */
[----:B------:R-:W-:Y:S01]  /*4620*/  F2FP.BF16.F32.PACK_AB R172, R172, R43 ;  /* 0x0000002bacac723e */ /* 0x000fe200000010ff */
[----:B------:R-:W2:Y:S01]  /*4630*/  MUFU.EX2 R183, R50 ;  /* 0x0000003200b77308 */ /* 0x000ea20000000800 */
[C---:B0-----:R-:W-:Y:S01]  /*4640*/  FADD.FTZ R25, R181.reuse, R6 ;  /* 0x00000006b5197221 */ /* 0x041fe20000010000 */
[----:B------:R-:W-:-:S06]  /*4650*/  F2FP.BF16.F32.PACK_AB R181, R181, R44 ;  /* 0x0000002cb5b5723e */ /* 0x000fcc00000010ff */
[----:B------:R-:W0:Y:S01]  /*4660*/  MUFU.EX2 R37, R37 ;  /* 0x0000002500257308 */ /* 0x000e220000000800 */
[----:B-1----:R-:W-:-:S07]  /*4670*/  FADD.FTZ R6, R48, R25 ;  /* 0x0000001930067221 */ /* 0x002fce0000010000 */
[----:B------:R-:W1:Y:S01]  /*4680*/  MUFU.EX2 R52, R52 ;  /* 0x0000003400347308 */ /* 0x000e620000000800 */
[C---:B--2---:R-:W-:Y:S01]  /*4690*/  FADD.FTZ R25, R183.reuse, R6 ;  /* 0x00000006b7197221 */ /* 0x044fe20000010000 */
[----:B------:R-:W-:-:S06]  /*46a0*/  F2FP.BF16.F32.PACK_AB R183, R183, R48 ;  /* 0x00000030b7b7723e */ /* 0x000fcc00000010ff */
[----:B------:R-:W2:Y:S01]  /*46b0*/  MUFU.EX2 R177, R54 ;  /* 0x0000003600b17308 */ /* 0x000ea20000000800 */
[----:B0-----:R-:W-:-:S04]  /*46c0*/  FADD.FTZ R27, R37, R20 ;  /* 0x00000014251b7221 */ /* 0x001fc80000010000 */
[C---:B------:R-:W-:Y:S01]  /*46d0*/  FADD.FTZ R20, R174.reuse, R27 ;  /* 0x0000001bae147221 */ /* 0x040fe20000010000 */
[----:B------:R-:W-:Y:S02]  /*46e0*/  F2FP.BF16.F32.PACK_AB R174, R174, R37 ;  /* 0x00000025aeae723e */ /* 0x000fe400000010ff */
[----:B------:R-:W0:Y:S01]  /*46f0*/  MUFU.EX2 R41, R41 ;  /* 0x0000002900297308 */ /* 0x000e220000000800 */
[----:B-1----:R-:W-:-:S07]  /*4700*/  FADD.FTZ R6, R52, R25 ;  /* 0x0000001934067221 */ /* 0x002fce0000010000 */
[----:B------:R-:W-:Y:S01]  /*4710*/  MUFU.EX2 R56, R56 ;  /* 0x0000003800387308 */ /* 0x000fe20000000800 */
[C---:B--2---:R-:W-:Y:S01]  /*4720*/  FADD.FTZ R21, R177.reuse, R6 ;  /* 0x00000006b1157221 */ /* 0x044fe20000010000 */
[----:B------:R-:W-:-:S06]  /*4730*/  F2FP.BF16.F32.PACK_AB R177, R177, R52 ;  /* 0x00000034b1b1723e */ /* 0x000fcc00000010ff */
[----:B------:R-:W-:Y:S01]  /*4740*/  MUFU.EX2 R179, R58 ;  /* 0x0000003a00b37308 */ /* 0x000fe20000000800 */
[----:B0-----:R-:W-:Y:S01]  /*4750*/  FADD.FTZ R25, R41, R20 ;  /* 0x0000001429197221 */ /* 0x001fe20000010000 */
[----:B------:R-:W-:-:S03]  /*4760*/  VIADD R20, R16, 0xfffffffe ;  /* 0xfffffffe10147836 */ /* 0x000fc60000000000 */
[C---:B------:R-:W-:Y:S01]  /*4770*/  FADD.FTZ R25, R168.reuse, R25 ;  /* 0x00000019a8197221 */ /* 0x040fe20000010000 */
[----:B------:R-:W-:Y:S02]  /*4780*/  F2FP.BF16.F32.PACK_AB R168, R168, R41 ;  /* 0x00000029a8a8723e */ /* 0x000fe400000010ff */
[----:B------:R-:W0:Y:S08]  /*4790*/  MUFU.EX2 R32, R32 ;  /* 0x0000002000207308 */ /* 0x000e300000000800 */
[----:B------:R-:W-:Y:S08]  /*47a0*/  MUFU.EX2 R60, R60 ;  /* 0x0000003c003c7308 */ /* 0x000ff00000000800 */
[----:B------:R-:W1:Y:S01]  /*47b0*/  MUFU.EX2 R3, R64 ;  /* 0x0000004000037308 */ /* 0x000e620000000800 */
[----:B0-----:R-:W-:-:S07]  /*47c0*/  FADD.FTZ R6, R32, R25 ;  /* 0x0000001920067221 */ /* 0x001fce0000010000 */
[----:B------:R-:W0:Y:S08]  /*47d0*/  MUFU.EX2 R173, R24 ;  /* 0x0000001800ad7308 */ /* 0x000e300000000800 */
[----:B------:R-:W2:Y:S01]  /*47e0*/  MUFU.EX2 R36, R36 ;  /* 0x0000002400247308 */ /* 0x000ea20000000800 */
[C---:B-1----:R-:W-:Y:S01]  /*47f0*/  FADD.FTZ R6, R3.reuse, R6 ;  /* 0x0000000603067221 */ /* 0x042fe20000010000 */
[----:B------:R-:W-:-:S06]  /*4800*/  F2FP.BF16.F32.PACK_AB R170, R3, R32 ;  /* 0x0000002003aa723e */ /* 0x000fcc00000010ff */
[----:B------:R1:W3:Y:S08]  /*4810*/  MUFU.EX2 R175, R2 ;  /* 0x0000000200af7308 */ /* 0x0002f00000000800 */
[----:B------:R-:W4:Y:S01]  /*4820*/  MUFU.EX2 R14, R14 ;  /* 0x0000000e000e7308 */ /* 0x000f220000000800 */
[----:B-1----:R-:W-:-:S04]  /*4830*/  FADD.FTZ R2, R56, R21 ;  /* 0x0000001538027221 */ /* 0x002fc80000010000 */
[C---:B------:R-:W-:Y:S01]  /*4840*/  FADD.FTZ R21, R179.reuse, R2 ;  /* 0x00000002b3157221 */ /* 0x040fe20000010000 */
[----:B------:R-:W-:Y:S02]  /*4850*/  F2FP.BF16.F32.PACK_AB R179, R179, R56 ;  /* 0x00000038b3b3723e */ /* 0x000fe400000010ff */
[----:B------:R-:W1:Y:S01]  /*4860*/  MUFU.EX2 R169, R62 ;  /* 0x0000003e00a97308 */ /* 0x000e620000000800 */
[----:B------:R-:W-:-:S04]  /*4870*/  FADD.FTZ R2, R60, R21 ;  /* 0x000000153c027221 */ /* 0x000fc80000010000 */
[C---:B0-----:R-:W-:Y:S01]  /*4880*/  FADD.FTZ R3, R173.reuse, R2 ;  /* 0x00000002ad037221 */ /* 0x041fe20000010000 */
[----:B------:R-:W-:Y:S02]  /*4890*/  F2FP.BF16.F32.PACK_AB R173, R173, R60 ;  /* 0x0000003cadad723e */ /* 0x000fe400000010ff */
[----:B------:R-:W0:Y:S01]  /*48a0*/  MUFU.EX2 R30, R30 ;  /* 0x0000001e001e7308 */ /* 0x000e220000000800 */
[----:B--2---:R-:W-:-:S04]  /*48b0*/  FADD.FTZ R0, R36, R3 ;  /* 0x0000000324007221 */ /* 0x004fc80000010000 */
[C---:B---3--:R-:W-:Y:S01]  /*48c0*/  FADD.FTZ R3, R175.reuse, R0 ;  /* 0x00000000af037221 */ /* 0x048fe20000010000 */
[----:B------:R-:W-:Y:S02]  /*48d0*/  F2FP.BF16.F32.PACK_AB R175, R175, R36 ;  /* 0x00000024afaf723e */ /* 0x000fe400000010ff */
[----:B------:R-:W2:Y:S01]  /*48e0*/  MUFU.EX2 R15, R15 ;  /* 0x0000000f000f7308 */ /* 0x000ea20000000800 */
[----:B----4-:R-:W-:-:S04]  /*48f0*/  FADD.FTZ R0, R14, R3 ;  /* 0x000000030e007221 */ /* 0x010fc80000010000 */
[C---:B-1----:R-:W-:Y:S01]  /*4900*/  FADD.FTZ R3, R169.reuse, R0 ;  /* 0x00000000a9037221 */ /* 0x042fe20000010000 */
[----:B------:R-:W-:-:S03]  /*4910*/  F2FP.BF16.F32.PACK_AB R169, R169, R14 ;  /* 0x0000000ea9a9723e */ /* 0x000fc600000010ff */
[----:B0-----:R-:W-:-:S04]  /*4920*/  FADD.FTZ R0, R30, R3 ;  /* 0x000000031e007221 */ /* 0x001fc80000010000 */
[C---:B--2---:R-:W-:Y:S01]  /*4930*/  FADD.FTZ R3, R15.reuse, R0 ;  /* 0x000000000f037221 */ /* 0x044fe20000010000 */
[----:B------:R-:W-:Y:S01]  /*4940*/  F2FP.BF16.F32.PACK_AB R171, R15, R30 ;  /* 0x0000001e0fab723e */ /* 0x000fe200000010ff */
[----:B------:R-:W-:Y:S06]  /*4950*/  @P1 BRA `(.L_x_994) ;  /* 0x00000000004c1947 */ /* 0x000fec0003800000 */
[----:B------:R-:W-:Y:S01]  /*4960*/  ISETP.LT.AND P1, PT, RZ, UR38, PT ;  /* 0x00000026ff007c0c */ /* 0x000fe2000bf21270 */
[----:B------:R-:W-:-:S12]  /*4970*/  UIADD3 UR7, UR38, -0x1, URZ ;  /* 0xffffffff26077890 */ /* 0x000fd8000fffe03f */
[----:B------:R-:W-:Y:S05]  /*4980*/  @P1 BRA `(.L_x_995) ;  /* 0x0000000000201947 */ /* 0x000fea0003800000 */
[----:B------:R-:W-:Y:S01]  /*4990*/  ULDC UR11, c[0x0][0x9e4] ;  /* 0x00027900000b7ab9 */ /* 0x000fe20000000800 */
[----:B------:R-:W-:Y:S02]  /*49a0*/  UIADD3 UR7, -UR38, URZ, URZ ;  /* 0x0000003f26077290 */ /* 0x000fe4000fffe13f */
[----:B------:R-:W-:-:S11]  /*49b0*/  UISETP.NE.AND UP0, UPT, UR11, 0x1, UPT ;  /* 0x000000010b00788c */ /* 0x000fd6000bf05270 */
[----:B------:R-:W-:Y:S02]  /*49c0*/  @UP0 ULDC.64 UR14, c[0x0][0x9e8] ;  /* 0x00027a00000e0ab9 */ /* 0x000fe40000000a00 */
[----:B------:R-:W-:-:S04]  /*49d0*/  UIMAD.WIDE.U32 UR4, UR7, UR14, URZ ;  /* 0x0000000e070472a5 */ /* 0x000fc8000f8e003f */
[----:B------:R-:W-:-:S04]  /*49e0*/  @UP0 USHF.R.U32.HI UR7, URZ, UR15, UR5 ;  /* 0x0000000f3f070299 */ /* 0x000fc80008011605 */
[----:B------:R-:W-:Y:S01]  /*49f0*/  ULOP3.LUT UR7, URZ, UR7, URZ, 0x33, !UPT ;  /* 0x000000073f077292 */ /* 0x000fe2000f8e333f */
[----:B------:R-:W-:Y:S11]  /*4a00*/  BRA `(.L_x_996) ;  /* 0x0000000000147947 */ /* 0x000ff60003800000 */
.L_x_995:
[----:B------:R-:W-:Y:S02]  /*4a10*/  ULDC UR11, c[0x0][0x9e4] ;  /* 0x00027900000b7ab9 */ /* 0x000fe40000000800 */
[----:B------:R-:W-:-:S11]  /*4a20*/  UISETP.NE.AND UP0, UPT, UR11, 0x1, UPT ;  /* 0x000000010b00788c */ /* 0x000fd6000bf05270 */
[----:B------:R-:W-:Y:S02]  /*4a30*/  @UP0 ULDC.64 UR14, c[0x0][0x9e8] ;  /* 0x00027a00000e0ab9 */ /* 0x000fe40000000a00 */
[----:B------:R-:W-:-:S04]  /*4a40*/  UIMAD.WIDE.U32 UR4, UR7, UR14, URZ ;  /* 0x0000000e070472a5 */ /* 0x000fc8000f8e003f */
[----:B------:R-:W-:-:S12]  /*4a50*/  @UP0 USHF.R.U32.HI UR7, URZ, UR15, UR5 ;  /* 0x0000000f3f070299 */ /* 0x000fd80008011605 */
.L_x_996:
[----:B------:R-:W-:-:S04]  /*4a60*/  UIMAD UR7, UR7, UR11, UR11 ;  /* 0x0000000b070772a4 */ /* 0x000fc8000f8e020b */
[----:B------:R-:W-:-:S04]  /*4a70*/  UISETP.LT.AND UP0, UPT, UR6, UR7, UPT ;  /* 0x000000070600728c */ /* 0x000fc8000bf01270 */
[----:B------:R-:W-:-:S12]  /*4a80*/  USEL UR6, UR6, UR7, UP0 ;  /* 0x0000000706067287 */ /* 0x000fd80008000000 */
.L_x_994:
[----:B------:R-:W-:Y:S01]  /*4a90*/  R2UR UR7, R22 ;  /* 0x00000000160772ca */ /* 0x000fe200000e0000 */
[----:B------:R-:W-:Y:S01]  /*4aa0*/  UIMAD.WIDE UR4, UR6, 0x2aaaaaab, URZ ;  /* 0x2aaaaaab060478a5 */ /* 0x000fe2000f8e023f */
[----:B------:R-:W-:Y:S01]  /*4ab0*/  IMAD.MOV.U32 R2, RZ, RZ, 0x3f800000 ;  /* 0x3f800000ff027424 */ /* 0x000fe200078e00ff */
[----:B------:R-:W-:Y:S01]  /*4ac0*/  CS2R R118, SRZ ;  /* 0x0000000000767805 */ /* 0x000fe2000001ff00 */
[----:B------:R-:W-:Y:S01]  /*4ad0*/  IMAD.MOV.U32 R0, RZ, RZ, 0x3f800000 ;  /* 0x3f800000ff007424 */ /* 0x000fe200078e00ff */
[----:B------:R-:W-:Y:S01]  /*4ae0*/  USHF.R.U32.HI UR4, URZ, 0x1f, UR5 ;  /* 0x0000001f3f047899 */ /* 0x000fe20008011605 */
[----:B------:R-:W-:Y:S02]  /*4af0*/  CS2R R116, SRZ ;  /* 0x0000000000747805 */ /* 0x000fe4000001ff00 */
[----:B------:R-:W-:Y:S02]  /*4b00*/  CS2R R114, SRZ ;  /* 0x0000000000727805 */ /* 0x000fe4000001ff00 */
[----:B------:R-:W-:Y:S01]  /*4b10*/  CS2R R112, SRZ ;  /* 0x0000000000707805 */ /* 0x000fe2000001ff00 */
[----:B------:R-:W-:Y:S01]  /*4b20*/  ULEA.HI.SX32 UR4, UR5, UR4, 0x1c ;  /* 0x0000000405047291 */ /* 0x000fe2000f8fe23f */
[----:B------:R-:W-:-:S02]  /*4b30*/  CS2R R110, SRZ ;  /* 0x00000000006e7805 */ /* 0x000fc4000001ff00 */
[----:B------:R-:W-:Y:S02]  /*4b40*/  CS2R R108, SRZ ;  /* 0x00000000006c7805 */ /* 0x000fe4000001ff00 */
[----:B------:R-:W-:Y:S01]  /*4b50*/  CS2R R106, SRZ ;  /* 0x00000000006a7805 */ /* 0x000fe2000001ff00 */
[----:B------:R-:W-:Y:S01]  /*4b60*/  UISETP.LT.AND UP0, UPT, UR7, UR4, UPT ;  /* 0x000000040700728c */ /* 0x000fe2000bf01270 */
[----:B------:R-:W-:Y:S02]  /*4b70*/  CS2R R104, SRZ ;  /* 0x0000000000687805 */ /* 0x000fe4000001ff00 */
[----:B------:R-:W-:Y:S02]  /*4b80*/  CS2R R102, SRZ ;  /* 0x0000000000667805 */ /* 0x000fe4000001ff00 */
[----:B------:R-:W-:Y:S01]  /*4b90*/  CS2R R100, SRZ ;  /* 0x0000000000647805 */ /* 0x000fe2000001ff00 */
[----:B------:R-:W-:Y:S01]  /*4ba0*/  USEL UR61, UR7, UR4, !UP0 ;  /* 0x00000004073d7287 */ /* 0x000fe2000c000000 */
[----:B------:R-:W-:-:S02]  /*4bb0*/  CS2R R98, SRZ ;  /* 0x0000000000627805 */ /* 0x000fc4000001ff00 */
[----:B------:R-:W-:Y:S01]  /*4bc0*/  CS2R R96, SRZ ;  /* 0x0000000000607805 */ /* 0x000fe2000001ff00 */
[----:B------:R-:W-:Y:S01]  /*4bd0*/  UMOV UR4, URZ ;  /* 0x0000003f00047c82 */ /* 0x000fe20008000000 */
[----:B------:R-:W-:Y:S01]  /*4be0*/  UMOV UR7, URZ ;  /* 0x0000003f00077c82 */ /* 0x000fe20008000000 */
[----:B------:R-:W-:Y:S02]  /*4bf0*/  CS2R R94, SRZ ;  /* 0x00000000005e7805 */ /* 0x000fe4000001ff00 */
[----:B------:R-:W-:Y:S02]  /*4c00*/  ISETP.GE.AND P1, PT, R20, UR61, PT ;  /* 0x0000003d14007c0c */ /* 0x000fe4000bf26270 */
        /* <DEDUP_REMOVED lines=35> */
[----:B------:R-:W-:Y:S06]  /*4e40*/  @!P1 BRA `(.L_x_997) ;  /* 0x0000003400f89947 */ /* 0x000fec0003800000 */
[----:B------:R-:W-:Y:S01]  /*4e50*/  IMAD.MOV.U32 R15, RZ, RZ, R10 ;  /* 0x000000ffff0f7224 */ /* 0x000fe200078e000a */
[----:B------:R-:W-:Y:S01]  /*4e60*/  UMOV UR5, URZ ;  /* 0x0000003f00057c82 */ /* 0x000fe20008000000 */
[----:B------:R-:W-:Y:S01]  /*4e70*/  IMAD.MOV.U32 R14, RZ, RZ, R8 ;  /* 0x000000ffff0e7224 */ /* 0x000fe200078e0008 */
[----:B------:R-:W-:Y:S01]  /*4e80*/  UMOV UR6, URZ ;  /* 0x0000003f00067c82 */ /* 0x000fe20008000000 */
[----:B------:R-:W-:Y:S01]  /*4e90*/  IMAD.MOV.U32 R2, RZ, RZ, 0x3f800000 ;  /* 0x3f800000ff027424 */ /* 0x000fe200078e00ff */
[----:B------:R-:W-:Y:S01]  /*4ea0*/  ULDC UR38, c[0x0][0x9d8] ;  /* 0x0002760000267ab9 */ /* 0x000fe20000000800 */
[----:B------:R-:W-:-:S07]  /*4eb0*/  IMAD.MOV.U32 R119, RZ, RZ, RZ ;  /* 0x000000ffff777224 */ /* 0x000fce00078e00ff */
.L_x_1016:
[----:B------:R-:W-:-:S04]  /*4ec0*/  UISETP.NE.AND UP0, UPT, UR6, 0x1, UPT ;  /* 0x000000010600788c */ /* 0x000fc8000bf05270 */
[----:B------:R-:W-:-:S04]  /*4ed0*/  USEL UR7, URZ, 0x1, UP0 ;  /* 0x000000013f077887 */ /* 0x000fc80008000000 */
[----:B------:R-:W-:Y:S01]  /*4ee0*/  ULOP3.LUT UR7, UR5, UR7, URZ, 0x3c, !UPT ;  /* 0x0000000705077292 */ /* 0x000fe2000f8e3c3f */
[----:B------:R-:W-:Y:S11]  /*4ef0*/  @!P0 BRA `(.L_x_998) ;  /* 0x0000000000048947 */ /* 0x000ff60003800000 */
[----:B------:R-:W-:Y:S01]  /*4f00*/  BPT.TRAP 0x1 ;  /* 0x000000040000795c */ /* 0x000fe20000300000 */
.L_x_998:
[----:B------:R-:W-:Y:S01]  /*4f10*/  UIADD3 UR4, UR6, 0x1, URZ ;  /* 0x0000000106047890 */ /* 0x000fe2000fffe03f */
[----:B------:R-:W-:-:S03]  /*4f20*/  MOV R8, UR7 ;  /* 0x0000000700087c02 */ /* 0x000fc60008000f00 */
[----:B------:R-:W-:Y:S01]  /*4f30*/  UISETP.NE.AND UP0, UPT, UR4, 0x2, UPT ;  /* 0x000000020400788c */ /* 0x000fe2000bf05270 */
[----:B------:R-:W-:-:S03]  /*4f40*/  SHF.L.U32 R8, R8, 0x1f, RZ ;  /* 0x0000001f08087819 */ /* 0x000fc600000006ff */
[----:B------:R-:W-:-:S04]  /*4f50*/  USEL UR4, UR4, URZ, UP0 ;  /* 0x0000003f04047287 */ /* 0x000fc80008000000 */
[----:B------:R-:W-:-:S09]  /*4f60*/  ULEA UR60, UR4, UR39, 0x3 ;  /* 0x00000027043c7291 */ /* 0x000fd2000f8e183f */
[----:B------:R0:W1:Y:S01]  /*4f70*/  SYNCS.PHASECHK.TRANS64.TRYWAIT P1, [UR60+0x30830], R8 ;  /* 0x03083008ff0075a7 */ /* 0x000062000802017c */
[----:B------:R-:W-:Y:S05]  /*4f80*/  @!P0 BRA `(.L_x_999) ;  /* 0x0000000000048947 */ /* 0x000fea0003800000 */
[----:B------:R-:W-:Y:S01]  /*4f90*/  BPT.TRAP 0x1 ;  /* 0x000000040000795c */ /* 0x000fe20000300000 */
.L_x_999:
[----:B-1----:R-:W-:Y:S05]  /*4fa0*/  @P1 BRA `(.L_x_1000) ;  /* 0x0000000000081947 */ /* 0x002fea0003800000 */
[----:B------:R-:W1:Y:S02]  /*4fb0*/  SYNCS.PHASECHK.TRANS64.TRYWAIT P1, [UR60+0x30830], R8 ;  /* 0x03083008ff0075a7 */ /* 0x000e64000802017c */
[----:B-1----:R-:W-:Y:S05]  /*4fc0*/  @!P1 BRA `(.L_x_1001) ;  /* 0x0000010400a09947 */ /* 0x002fea0003800000 */
.L_x_1000:
        /* <DEDUP_REMOVED lines=20> */
[-C--:B------:R-:W-:Y:S01]  /*5110*/  FMUL.FTZ R28, R28, R0.reuse ;  /* 0x000000001c1c7220 */ /* 0x080fe20000410000 */
[----:B------:R-:W-:Y:S01]  /*5120*/  UMOV UR58, UR54 ;  /* 0x00000036003a7c82 */ /* 0x000fe20008000000 */
[----:B------:R-:W-:Y:S01]  /*5130*/  UIADD3 UR18, UR54, 0x6, URZ ;  /* 0x0000000636127890 */ /* 0x000fe2000fffe03f */
        /* <DEDUP_REMOVED lines=139> */
.L_x_1002:
[----:B------:R-:W-:Y:S01]  /*59f0*/  ULEA UR14, UR6, UR39, 0x3 ;  /* 0x00000027060e7291 */ /* 0x000fe2000f8e183f */
[----:B------:R-:W-:-:S05]  /*5a00*/  IMAD.U32 R0, RZ, RZ, UR5 ;  /* 0x00000005ff007e24 */ /* 0x000fca000f8e00ff */
[----:B------:R-:W-:-:S04]  /*5a10*/  SHF.L.U32 R0, R0, 0x1f, RZ ;  /* 0x0000001f00007819 */ /* 0x000fc800000006ff */
[----:B------:R2:W3:Y:S01]  /*5a20*/  SYNCS.PHASECHK.TRANS64.TRYWAIT P1, [UR14+0x30850], R0 ;  /* 0x03085000ff0075a7 */ /* 0x0004e2000802014e */
[----:B------:R-:W-:Y:S05]  /*5a30*/  @!P0 BRA `(.L_x_1003) ;  /* 0x0000000000048947 */ /* 0x000fea0003800000 */
[----:B------:R-:W-:Y:S01]  /*5a40*/  BPT.TRAP 0x1 ;  /* 0x000000040000795c */ /* 0x000fe20000300000 */
.L_x_1003:
[----:B---3--:R-:W-:Y:S05]  /*5a50*/  @P1 BRA `(.L_x_1004) ;  /* 0x0000000000081947 */ /* 0x008fea0003800000 */
[----:B------:R-:W3:Y:S02]  /*5a60*/  SYNCS.PHASECHK.TRANS64.TRYWAIT P1, [UR14+0x30850], R0 ;  /* 0x03085000ff0075a7 */ /* 0x000ee4000802014e */
[----:B---3--:R-:W-:Y:S05]  /*5a70*/  @!P1 BRA `(.L_x_1005) ;  /* 0x000000fc000c9947 */ /* 0x008fea0003800000 */
.L_x_1004:
[----:B------:R-:W-:Y:S01]  /*5a80*/  UIADD3 UR5, UR39, 0x400, URZ ;  /* 0x0000040027057890 */ /* 0x000fe2000fffe03f */
[----:B------:R-:W-:Y:S01]  /*5a90*/  WARPGROUP.ARRIVE ;  /* 0x00000000000079c5 */ /* 0x000fe20000000000 */
[----:B------:R-:W-:Y:S02]  /*5aa0*/  UMOV UR11, 0x40000040 ;  /* 0x40000040000b7882 */ /* 0x000fe40000000000 */
[----:B------:R-:W-:-:S04]  /*5ab0*/  USHF.R.U32.HI UR5, URZ, 0x4, UR5 ;  /* 0x000000043f057899 */ /* 0x000fc80008011605 */
[----:B------:R-:W-:-:S04]  /*5ac0*/  ULOP3.LUT UR5, UR5, 0x3fff, URZ, 0xc0, !UPT ;  /* 0x00003fff05057892 */ /* 0x000fc8000f8ec03f */
[----:B------:R-:W-:-:S04]  /*5ad0*/  ULOP3.LUT UR5, UR5, 0x3000000, URZ, 0xfc, !UPT ;  /* 0x0300000005057892 */ /* 0x000fc8000f8efc3f */
[----:B------:R-:W-:-:S07]  /*5ae0*/  UIMAD UR5, UR6, 0x900, UR5 ;  /* 0x00000900060578a4 */ /* 0x000fce000f8e0205 */
        /* <DEDUP_REMOVED lines=30> */
.L_x_1006:
[----:B------:R-:W-:Y:S01]  /*5cd0*/  R2UR UR6, R19 ;  /* 0x00000000130672ca */ /* 0x000fe200000e0000 */
[----:B------:R-:W-:Y:S01]  /*5ce0*/  FMUL.FTZ R168, R124, UR38 ;  /* 0x000000267ca87c20 */ /* 0x000fe20008410000 */
[----:B------:R-:W-:Y:S01]  /*5cf0*/  R2UR UR5, R18 ;  /* 0x00000000120572ca */ /* 0x000fe200000e0000 */
[----:B------:R-:W3:Y:S01]  /*5d00*/  S2UR UR10, SR_CgaCtaId ;  /* 0x00000000000a79c3 */ /* 0x000ee20000008800 */
[----:B------:R-:W-:Y:S01]  /*5d10*/  FMUL.FTZ R124, R138, UR38 ;  /* 0x000000268a7c7c20 */ /* 0x000fe20008410000 */
[----:B01----:R-:W-:Y:S01]  /*5d20*/  FMUL.FTZ R8, R120, UR38 ;  /* 0x0000002678087c20 */ /* 0x003fe20008410000 */
[----:B------:R-:W-:Y:S01]  /*5d30*/  FMUL.FTZ R120, R131, UR38 ;  /* 0x0000002683787c20 */ /* 0x000fe20008410000 */
[----:B------:R-:W-:Y:S01]  /*5d40*/  FMUL.FTZ R131, R151, UR38 ;  /* 0x0000002697837c20 */ /* 0x000fe20008410000 */
[----:B------:R-:W-:Y:S02]  /*5d50*/  IMAD.MOV.U32 R151, RZ, RZ, R7 ;  /* 0x000000ffff977224 */ /* 0x000fe400078e0007 */
[----:B------:R-:W-:Y:S01]  /*5d60*/  FMUL.FTZ R2, R123, UR38 ;  /* 0x000000267b027c20 */ /* 0x000fe20008410000 */
[----:B------:R-:W-:-:S02]  /*5d70*/  IMAD R176, R20, -0x60, RZ ;  /* 0xffffffa014b07824 */ /* 0x000fc400078e02ff */
[----:B------:R-:W-:Y:S01]  /*5d80*/  FMUL.FTZ R123, R135, UR38 ;  /* 0x00000026877b7c20 */ /* 0x000fe20008410000 */
[----:B------:R-:W-:Y:S01]  /*5d90*/  FMUL.FTZ R169, R125, UR38 ;  /* 0x000000267da97c20 */ /* 0x000fe20008410000 */
[----:B------:R-:W-:Y:S01]  /*5da0*/  UISETP.NE.AND UP1, UPT, UR6, URZ, UPT ;  /* 0x0000003f0600728c */ /* 0x000fe2000bf25270 */
[----:B------:R-:W-:Y:S01]  /*5db0*/  FMUL.FTZ R135, R154, UR38 ;  /* 0x000000269a877c20 */ /* 0x000fe20008410000 */
[----:B------:R-:W-:Y:S01]  /*5dc0*/  UISETP.NE.AND UP0, UPT, UR5, URZ, UPT ;  /* 0x0000003f0500728c */ /* 0x000fe2000bf05270 */
[----:B------:R-:W-:Y:S01]  /*5dd0*/  FMUL.FTZ R125, R139, UR38 ;  /* 0x000000268b7d7c20 */ /* 0x000fe20008410000 */
[----:B------:R-:W-:Y:S02]  /*5de0*/  VIADD R139, R176, 0x1 ;  /* 0x00000001b08b7836 */ /* 0x000fe40000000000 */
[----:B------:R-:W-:Y:S01]  /*5df0*/  FMUL.FTZ R21, R126, UR38 ;  /* 0x000000267e157c20 */ /* 0x000fe20008410000 */
[----:B------:R-:W-:Y:S01]  /*5e00*/  PLOP3.LUT P1, PT, PT, PT, UP1, 0x80, 0x0 ;  /* 0x000000000000781c */ /* 0x000fe20003f2f018 */
[----:B------:R-:W-:Y:S01]  /*5e10*/  FMUL.FTZ R170, R128, UR38 ;  /* 0x0000002680aa7c20 */ /* 0x000fe20008410000 */
[----:B------:R-:W-:Y:S01]  /*5e20*/  PLOP3.LUT P2, PT, PT, PT, UP1, 0x80, 0x0 ;  /* 0x000000000000781c */ /* 0x000fe20003f4f018 */
[----:B------:R-:W-:Y:S01]  /*5e30*/  FMUL.FTZ R171, R129, UR38 ;  /* 0x0000002681ab7c20 */ /* 0x000fe20008410000 */
[----:B------:R-:W-:Y:S01]  /*5e40*/  FMUL.FTZ R126, R142, UR38 ;  /* 0x000000268e7e7c20 */ /* 0x000fe20008410000 */
[----:B------:R-:W-:Y:S01]  /*5e50*/  @UP1 ULDC UR5, c[0x0][0x44c] ;  /* 0x0001130000051ab9 */ /* 0x000fe20000000800 */
[----:B------:R-:W-:Y:S01]  /*5e60*/  FMUL.FTZ R9, R121, UR38 ;  /* 0x0000002679097c20 */ /* 0x000fe20008410000 */
[----:B--2---:R-:W-:Y:S01]  /*5e70*/  FMUL.FTZ R0, R122, UR38 ;  /* 0x000000267a007c20 */ /* 0x004fe20008410000 */
[----:B------:R-:W-:Y:S01]  /*5e80*/  FMUL.FTZ R10, R127, UR38 ;  /* 0x000000267f0a7c20 */ /* 0x000fe20008410000 */
[----:B------:R-:W-:Y:S01]  /*5e90*/  FMUL.FTZ R142, R144, UR38 ;  /* 0x00000026908e7c20 */ /* 0x000fe20008410000 */
[----:B------:R-:W-:Y:S01]  /*5ea0*/  FMUL.FTZ R128, R146, UR38 ;  /* 0x0000002692807c20 */ /* 0x000fe20008410000 */
[----:B------:R-:W-:Y:S01]  /*5eb0*/  FMUL.FTZ R129, R147, UR38 ;  /* 0x0000002693817c20 */ /* 0x000fe20008410000 */
[----:B------:R-:W-:Y:S01]  /*5ec0*/  FMUL.FTZ R121, R130, UR38 ;  /* 0x0000002682797c20 */ /* 0x000fe20008410000 */
[----:B------:R-:W-:Y:S01]  /*5ed0*/  @P1 IMAD.HI.U32 R138, R7, UR5, RZ ;  /* 0x00000005078a1c27 */ /* 0x000fe2000f8e00ff */
[----:B------:R-:W-:-:S03]  /*5ee0*/  @UP1 ULDC UR5, c[0x0][0x450] ;  /* 0x0001140000051ab9 */ /* 0x000fc60000000800 */
[----:B------:R-:W-:Y:S01]  /*5ef0*/  FMUL.FTZ R172, R132, UR38 ;  /* 0x0000002684ac7c20 */ /* 0x000fe20008410000 */
[----:B------:R-:W-:Y:S01]  /*5f00*/  FMUL.FTZ R122, R134, UR38 ;  /* 0x00000026867a7c20 */ /* 0x000fe20008410000 */
[----:B------:R-:W-:Y:S01]  /*5f10*/  FMUL.FTZ R173, R136, UR38 ;  /* 0x0000002688ad7c20 */ /* 0x000fe20008410000 */
[----:B------:R-:W-:Y:S01]  /*5f20*/  @P2 SHF.R.U32.HI R151, RZ, UR5, R138 ;  /* 0x00000005ff972c19 */ /* 0x000fe2000801168a */
[----:B------:R-:W-:Y:S01]  /*5f30*/  FMUL.FTZ R174, R137, UR38 ;  /* 0x0000002689ae7c20 */ /* 0x000fe20008410000 */
[----:B------:R-:W-:Y:S01]  /*5f40*/  FMUL.FTZ R175, R140, UR38 ;  /* 0x000000268caf7c20 */ /* 0x000fe20008410000 */
[----:B------:R-:W-:Y:S01]  /*5f50*/  FMUL.FTZ R127, R143, UR38 ;  /* 0x000000268f7f7c20 */ /* 0x000fe20008410000 */
[----:B------:R-:W-:Y:S01]  /*5f60*/  FMUL.FTZ R146, R148, UR38 ;  /* 0x0000002694927c20 */ /* 0x000fe20008410000 */
[----:B------:R-:W0:Y:S01]  /*5f70*/  SHFL.IDX PT, R154, R151, RZ, 0x1c1f ;  /* 0x001c1fff979a7589 */ /* 0x000e2200000e0000 */
[----:B------:R-:W-:Y:S01]  /*5f80*/  FMUL.FTZ R147, R149, UR38 ;  /* 0x0000002695937c20 */ /* 0x000fe20008410000 */
[----:B------:R-:W-:-:S02]  /*5f90*/  IMAD R144, R12, -0x2, R139 ;  /* 0xfffffffe0c907824 */ /* 0x000fc400078e028b */
        /* <DEDUP_REMOVED lines=15> */
[----:B------:R-:W-:Y:S01]  /*6090*/  R2UR UR6, R13 ;  /* 0x000000000d0672ca */ /* 0x000fe200000e0000 */
[----:B------:R-:W-:Y:S01]  /*60a0*/  FMUL.FTZ R156, R156, UR38 ;  /* 0x000000269c9c7c20 */ /* 0x000fe20008410000 */
[----:B------:R-:W-:Y:S01]  /*60b0*/  FMUL.FTZ R157, R157, UR38 ;  /* 0x000000269d9d7c20 */ /* 0x000fe20008410000 */
[----:B------:R-:W-:Y:S01]  /*60c0*/  FMUL.FTZ R160, R160, UR38 ;  /* 0x00000026a0a07c20 */ /* 0x000fe20008410000 */
[----:B------:R-:W-:Y:S01]  /*60d0*/  FMUL.FTZ R164, R164, UR38 ;  /* 0x00000026a4a47c20 */ /* 0x000fe20008410000 */
[----:B------:R-:W-:Y:S01]  /*60e0*/  UIADD3 UR60, UR60, 0x30840, URZ ;  /* 0x000308403c3c7890 */ /* 0x000fe2000fffe03f */
[----:B------:R-:W-:Y:S01]  /*60f0*/  PLOP3.LUT P1, PT, PT, PT, UP0, 0x40, 0x0 ;  /* 0x000000000000781c */ /* 0x000fe20003f2e808 */
[----:B------:R-:W-:Y:S01]  /*6100*/  ULDC UR11, c[0x0][0x2f0] ;  /* 0x0000bc00000b7ab9 */ /* 0x000fe20000000800 */
[----:B------:R-:W1:Y:S01]  /*6110*/  MUFU.TANH R8, R8 ;  /* 0x0000000800087308 */ /* 0x000e620000002400 */
[----:B---3--:R-:W-:Y:S01]  /*6120*/  UPRMT UR60, UR10, 0x654, UR60 ;  /* 0x000006540a3c7896 */ /* 0x008fe2000800003c */
[----:B------:R-:W-:Y:S01]  /*6130*/  IMAD R145, R17, UR11, R144 ;  /* 0x0000000b11917c24 */ /* 0x000fe2000f8e0290 */
[----:B------:R-:W-:Y:S01]  /*6140*/  ULDC UR11, c[0x0][0x9e0] ;  /* 0x00027800000b7ab9 */ /* 0x000fe20000000800 */
[----:B------:R-:W-:Y:S01]  /*6150*/  ULDC UR10, c[0x0][0x288] ;  /* 0x0000a200000a7ab9 */ /* 0x000fe20000000800 */
[----:B------:R-:W-:-:S02]  /*6160*/  VIADD R178, R144, 0xffffffff ;  /* 0xffffffff90b27836 */ /* 0x000fc40000000000 */
[----:B------:R-:W-:Y:S01]  /*6170*/  VIADD R145, R145, -UR10 ;  /* 0x8000000a91917c36 */ /* 0x000fe20008000000 */
[----:B------:R-:W2:Y:S02]  /*6180*/  MUFU.TANH R9, R9 ;  /* 0x0000000900097308 */ /* 0x000ea40000002400 */
[----:B------:R-:W-:Y:S01]  /*6190*/  SYNCS.ARRIVE.TRANS64.RED.A1T0 RZ, [UR60], RZ ;  /* 0x000000ffffff79a7 */ /* 0x000fe2000810043c */
[C---:B------:R-:W-:Y:S02]  /*61a0*/  VIADD R167, R145.reuse, UR11 ;  /* 0x0000000b91a77c36 */ /* 0x040fe40008000000 */
[----:B------:R-:W-:Y:S02]  /*61b0*/  VIADD R177, R145, UR6 ;  /* 0x0000000691b17c36 */ /* 0x000fe40008000000 */
[--C-:B0-----:R-:W-:Y:S01]  /*61c0*/  IMAD.IADD R153, R167, 0x1, R154.reuse ;  /* 0x00000001a7997824 */ /* 0x101fe200078e029a */
[----:B------:R-:W0:Y:S01]  /*61d0*/  MUFU.TANH R0, R0 ;  /* 0x0000000000007308 */ /* 0x000e220000002400 */
[----:B------:R-:W-:-:S07]  /*61e0*/  IMAD.IADD R155, R177, 0x1, R154 ;  /* 0x00000001b19b7824 */ /* 0x000fce00078e029a */
[----:B------:R-:W3:Y:S08]  /*61f0*/  MUFU.TANH R2, R2 ;  /* 0x0000000200027308 */ /* 0x000ef00000002400 */
[----:B------:R-:W4:Y:S08]  /*6200*/  MUFU.TANH R168, R168 ;  /* 0x000000a800a87308 */ /* 0x000f300000002400 */
        /* <DEDUP_REMOVED lines=32> */
[----:B------:R0:W0:Y:S08]  /*6410*/  MUFU.TANH R150, R157 ;  /* 0x0000009d00967308 */ /* 0x0000300000002400 */
[----:B------:R-:W0:Y:S08]  /*6420*/  MUFU.TANH R140, R140 ;  /* 0x0000008c008c7308 */ /* 0x000e300000002400 */
[----:B------:R-:W0:Y:S08]  /*6430*/  MUFU.TANH R132, R132 ;  /* 0x0000008400847308 */ /* 0x000e300000002400 */
[----:B------:R0:W0:Y:S08]  /*6440*/  MUFU.TANH R159, R160 ;  /* 0x000000a0009f7308 */ /* 0x0000300000002400 */
[----:B------:R-:W0:Y:S08]  /*6450*/  MUFU.TANH R161, R161 ;  /* 0x000000a100a17308 */ /* 0x000e300000002400 */
[----:B------:R-:W0:Y:S08]  /*6460*/  MUFU.TANH R134, R134 ;  /* 0x0000008600867308 */ /* 0x000e300000002400 */
[----:B------:R-:W0:Y:S08]  /*6470*/  MUFU.TANH R136, R136 ;  /* 0x0000008800887308 */ /* 0x000e300000002400 */
[----:B------:R0:W0:Y:S08]  /*6480*/  MUFU.TANH R163, R164 ;  /* 0x000000a400a37308 */ /* 0x0000300000002400 */
[----:B------:R-:W0:Y:S08]  /*6490*/  MUFU.TANH R165, R165 ;  /* 0x000000a500a57308 */ /* 0x000e300000002400 */
[----:B------:R-:W0:Y:S08]  /*64a0*/  MUFU.TANH R138, R138 ;  /* 0x0000008a008a7308 */ /* 0x000e300000002400 */
[----:B------:R-:W0:Y:S01]  /*64b0*/  MUFU.TANH R139, R139 ;  /* 0x0000008b008b7308 */ /* 0x000e220000002400 */
[----:B-1234-:R-:W-:Y:S05]  /*64c0*/  @P1 BRA `(.L_x_1007) ;  /* 0x0000000000641947 */ /* 0x01efea0003800000 */
[----:B------:R-:W-:Y:S01]  /*64d0*/  ULDC UR5, c[0x0][0x2f0] ;  /* 0x0000bc0000057ab9 */ /* 0x000fe20000000800 */
[----:B------:R-:W-:Y:S01]  /*64e0*/  BSSY B0, `(.L_x_1008) ;  /* 0x0000014000007945 */ /* 0x000fe20003800000 */
[----:B------:R-:W-:-:S04]  /*64f0*/  IMAD R144, R17, UR5, R154 ;  /* 0x0000000511907c24 */ /* 0x000fc8000f8e029a */
[----:B0-----:R-:W-:-:S05]  /*6500*/  VIADD R157, R144, -UR10 ;  /* 0x8000000a909d7c36 */ /* 0x001fca0008000000 */
        /* <DEDUP_REMOVED lines=11> */
.L_x_1009:
[----:B------:R-:W-:Y:S02]  /*65c0*/  ULDC UR5, c[0x0][0x9e4] ;  /* 0x0002790000057ab9 */ /* 0x000fe40000000800 */
[----:B------:R-:W-:-:S04]  /*65d0*/  MOV R154, UR5 ;  /* 0x00000005009a7c02 */ /* 0x000fc80008000f00 */
[----:B------:R-:W-:-:S13]  /*65e0*/  ISETP.NE.AND P1, PT, R154, 0x1, PT ;  /* 0x000000019a00780c */ /* 0x000fda0003f25270 */
[----:B------:R-:W0:Y:S02]  /*65f0*/  @P1 LDC.64 R144, c[0x0][0x9e8] ;  /* 0x00027a00ff901b82 */ /* 0x000e240000000a00 */
[----:B0-----:R-:W-:-:S05]  /*6600*/  @P1 IMAD.HI.U32 R144, R157, R144, RZ ;  /* 0x000000909d901227 */ /* 0x001fca00078e00ff */
[----:B------:R-:W-:-:S07]  /*6610*/  @P1 SHF.R.U32.HI R157, RZ, R145, R144 ;  /* 0x00000091ff9d1219 */ /* 0x000fce0000011690 */
.L_x_1010:
[----:B------:R-:W-:Y:S05]  /*6620*/  BSYNC B0 ;  /* 0x0000000000007941 */ /* 0x000fea0003800000 */
.L_x_1008:
[----:B------:R-:W-:-:S05]  /*6630*/  IMAD R144, R157, R154, R178 ;  /* 0x0000009a9d907224 */ /* 0x000fca00078e02b2 */
[----:B------:R-:W-:Y:S02]  /*6640*/  VIADDMNMX R153, R144, R154, R153, PT ;  /* 0x0000009a90997246 */ /* 0x000fe40003800199 */
[----:B------:R-:W-:-:S07]  /*6650*/  VIMNMX R155, R155, R144, !PT ;  /* 0x000000909b9b7248 */ /* 0x000fce0007fe0100 */
.L_x_1007:
[C---:B------:R-:W-:Y:S02]  /*6660*/  ISETP.GE.AND P6, PT, R176.reuse, 0xa, PT ;  /* 0x0000000ab000780c */ /* 0x040fe40003fc6270 */
[C---:B------:R-:W-:Y:S02]  /*6670*/  ISETP.GE.AND P1, PT, R176.reuse, 0x2, PT ;  /* 0x00000002b000780c */ /* 0x040fe40003f26270 */
[C---:B------:R-:W-:Y:S02]  /*6680*/  ISETP.GE.AND P2, PT, R176.reuse, 0x9, PT ;  /* 0x00000009b000780c */ /* 0x040fe40003f46270 */
[----:B------:R-:W-:Y:S02]  /*6690*/  ISETP.GE.AND P5, PT, R176, 0x11, PT ;  /* 0x00000011b000780c */ /* 0x000fe40003fa6270 */
[----:B------:R-:W-:Y:S02]  /*66a0*/  LOP3.LUT R16, R16, 0xfffffffb, RZ, 0xc0, !PT ;  /* 0xfffffffb10107812 */ /* 0x000fe400078ec0ff */
[----:B------:R-:W-:-:S02]  /*66b0*/  ISETP.GT.AND P4, PT, R155, 0x1, !P1 ;  /* 0x000000019b00780c */ /* 0x000fc40004f84270 */
[----:B------:R-:W-:Y:S02]  /*66c0*/  ISETP.GT.AND P3, PT, R155, 0x8, !P2 ;  /* 0x000000089b00780c */ /* 0x000fe40005764270 */
[----:B------:R-:W-:Y:S02]  /*66d0*/  @P6 LOP3.LUT R16, R16, 0x4, RZ, 0xfc, !PT ;  /* 0x0000000410106812 */ /* 0x000fe400078efcff */
[C---:B------:R-:W-:Y:S02]  /*66e0*/  ISETP.LT.OR P4, PT, R153.reuse, 0x2, P4 ;  /* 0x000000029900780c */ /* 0x040fe40002781670 */
[----:B------:R-:W-:Y:S02]  /*66f0*/  ISETP.LT.OR P3, PT, R153, 0x9, P3 ;  /* 0x000000099900780c */ /* 0x000fe40001f61670 */
[----:B------:R-:W-:Y:S02]  /*6700*/  LOP3.LUT R16, R16, 0xfffffff7, RZ, 0xc0, !PT ;  /* 0xfffffff710107812 */ /* 0x000fe400078ec0ff */
[----:B------:R-:W-:-:S02]  /*6710*/  FSEL R206, R9, -INF , !P4 ;  /* 0xff80000009ce7808 */ /* 0x000fc40006000000 */
[----:B------:R-:W-:Y:S02]  /*6720*/  FSEL R204, R168, -INF , !P3 ;  /* 0xff800000a8cc7808 */ /* 0x000fe40005800000 */
[C---:B------:R-:W-:Y:S02]  /*6730*/  ISETP.GT.AND P4, PT, R155.reuse, 0x9, !P6 ;  /* 0x000000099b00780c */ /* 0x040fe40007784270 */
[----:B------:R-:W-:Y:S02]  /*6740*/  @P5 LOP3.LUT R16, R16, 0x8, RZ, 0xfc, !PT ;  /* 0x0000000810105812 */ /* 0x000fe400078efcff */
[----:B------:R-:W-:Y:S02]  /*6750*/  ISETP.GT.AND P3, PT, R155, 0x10, !P5 ;  /* 0x000000109b00780c */ /* 0x000fe40006f64270 */
[----:B------:R-:W-:Y:S02]  /*6760*/  ISETP.GE.AND P5, PT, R176, 0x12, PT ;  /* 0x00000012b000780c */ /* 0x000fe40003fa6270 */
[----:B------:R-:W-:-:S02]  /*6770*/  ISETP.LT.OR P4, PT, R153, 0xa, P4 ;  /* 0x0000000a9900780c */ /* 0x000fc40002781670 */
[----:B------:R-:W-:Y:S02]  /*6780*/  ISETP.LT.OR P3, PT, R153, 0x11, P3 ;  /* 0x000000119900780c */ /* 0x000fe40001f61670 */
[----:B0-----:R-:W-:Y:S02]  /*6790*/  FSEL R192, R169, -INF , !P4 ;  /* 0xff800000a9c07808 */ /* 0x001fe40006000000 */
[----:B------:R-:W-:Y:S02]  /*67a0*/  ISETP.GE.AND P4, PT, R176, 0x19, PT ;  /* 0x00000019b000780c */ /* 0x000fe40003f86270 */
[----:B------:R-:W-:Y:S02]  /*67b0*/  LOP3.LUT R16, R16, 0xffffffef, RZ, 0xc0, !PT ;  /* 0xffffffef10107812 */ /* 0x000fe400078ec0ff */
[----:B------:R-:W-:Y:S02]  /*67c0*/  FSEL R194, R170, -INF , !P3 ;  /* 0xff800000aac27808 */ /* 0x000fe40005800000 */
[----:B------:R-:W-:-:S02]  /*67d0*/  ISETP.GT.AND P3, PT, R155, 0x11, !P5 ;  /* 0x000000119b00780c */ /* 0x000fc40006f64270 */
[----:B------:R-:W-:Y:S02]  /*67e0*/  @P5 LOP3.LUT R16, R16, 0x10, RZ, 0xfc, !PT ;  /* 0x0000001010105812 */ /* 0x000fe400078efcff */
[----:B------:R-:W-:Y:S02]  /*67f0*/  ISETP.LT.OR P3, PT, R153, 0x12, P3 ;  /* 0x000000129900780c */ /* 0x000fe40001f61670 */
[----:B------:R-:W-:Y:S02]  /*6800*/  LOP3.LUT R16, R16, 0xfffbffff, RZ, 0xc0, !PT ;  /* 0xfffbffff10107812 */ /* 0x000fe400078ec0ff */
[----:B------:R-:W-:Y:S02]  /*6810*/  FSEL R196, R171, -INF , !P3 ;  /* 0xff800000abc47808 */ /* 0x000fe40005800000 */
[----:B------:R-:W-:Y:S02]  /*6820*/  @P4 LOP3.LUT R16, R16, 0x40000, RZ, 0xfc, !PT ;  /* 0x0004000010104812 */ /* 0x000fe400078efcff */
[----:B------:R-:W-:-:S02]  /*6830*/  ISETP.GT.AND P3, PT, R155, 0x18, !P4 ;  /* 0x000000189b00780c */ /* 0x000fc40006764270 */
[----:B------:R-:W-:Y:S02]  /*6840*/  ISETP.GE.AND P4, PT, R176, 0x1a, PT ;  /* 0x0000001ab000780c */ /* 0x000fe40003f86270 */
[----:B------:R-:W-:Y:S02]  /*6850*/  ISETP.LT.OR P3, PT, R153, 0x19, P3 ;  /* 0x000000199900780c */ /* 0x000fe40001f61670 */
[----:B------:R-:W-:Y:S02]  /*6860*/  LOP3.LUT R16, R16, 0xfffdffff, RZ, 0xc0, !PT ;  /* 0xfffdffff10107812 */ /* 0x000fe400078ec0ff */
[----:B------:R-:W-:Y:S02]  /*6870*/  FSEL R198, R172, -INF , !P3 ;  /* 0xff800000acc67808 */ /* 0x000fe40005800000 */
[----:B------:R-:W-:Y:S02]  /*6880*/  ISETP.GT.AND P3, PT, R155, 0x19, !P4 ;  /* 0x000000199b00780c */ /* 0x000fe40006764270 */
[----:B------:R-:W-:-:S02]  /*6890*/  R2UR UR5, R18 ;  /* 0x00000000120572ca */ /* 0x000fc400000e0000 */
[----:B------:R-:W-:Y:S02]  /*68a0*/  ISETP.LT.OR P3, PT, R153, 0x1a, P3 ;  /* 0x0000001a9900780c */ /* 0x000fe40001f61670 */
[----:B------:R-:W-:Y:S02]  /*68b0*/  @P4 LOP3.LUT R16, R16, 0x20000, RZ, 0xfc, !PT ;  /* 0x0002000010104812 */ /* 0x000fe400078efcff */
[----:B------:R-:W-:Y:S02]  /*68c0*/  ISETP.GE.AND P4, PT, R176, 0x21, PT ;  /* 0x00000021b000780c */ /* 0x000fe40003f86270 */
[----:B------:R-:W-:Y:S02]  /*68d0*/  LOP3.LUT R16, R16, 0xfffeffff, RZ, 0xc0, !PT ;  /* 0xfffeffff10107812 */ /* 0x000fe400078ec0ff */
[----:B------:R-:W-:Y:S02]  /*68e0*/  FSEL R200, R133, -INF , !P3 ;  /* 0xff80000085c87808 */ /* 0x000fe40005800000 */
[----:B------:R-:W-:Y:S01]  /*68f0*/  ISETP.GT.AND P3, PT, R155, 0x20, !P4 ;  /* 0x000000209b00780c */ /* 0x000fe20006764270 */
[----:B------:R-:W-:-:S03]  /*6900*/  UISETP.NE.AND UP0, UPT, UR5, URZ, UPT ;  /* 0x0000003f0500728c */ /* 0x000fc6000bf05270 */
[----:B------:R-:W-:-:S03]  /*6910*/  ISETP.LT.OR P3, PT, R153, 0x21, P3 ;  /* 0x000000219900780c */ /* 0x000fc60001f61670 */
[----:B------:R-:W-:Y:S02]  /*6920*/  @P4 LOP3.LUT R16, R16, 0x10000, RZ, 0xfc, !PT ;  /* 0x0001000010104812 */ /* 0x000fe400078efcff */
[----:B------:R-:W-:Y:S02]  /*6930*/  ISETP.GE.AND P4, PT, R176, 0x22, PT ;  /* 0x00000022b000780c */ /* 0x000fe40003f86270 */
[----:B------:R-:W-:Y:S02]  /*6940*/  LOP3.LUT R16, R16, 0xffff7fff, RZ, 0xc0, !PT ;  /* 0xffff7fff10107812 */ /* 0x000fe400078ec0ff */
[----:B------:R-:W-:Y:S02]  /*6950*/  FSEL R202, R173, -INF , !P3 ;  /* 0xff800000adca7808 */ /* 0x000fe40005800000 */
[----:B------:R-:W-:-:S04]  /*6960*/  ISETP.GT.AND P3, PT, R155, 0x21, !P4 ;  /* 0x000000219b00780c */ /* 0x000fc80006764270 */
        /* <DEDUP_REMOVED lines=51> */
[----:B------:R-:W-:Y:S02]  /*6ca0*/  FSEL R166, R149, -INF , !P3 ;  /* 0xff80000095a67808 */ /* 0x000fe40005800000 */
[----:B------:R-:W-:Y:S02]  /*6cb0*/  LOP3.LUT R16, R16, 0xffffffbf, RZ, 0xc0, !PT ;  /* 0xffffffbf10107812 */ /* 0x000fe400078ec0ff */
[----:B------:R-:W-:-:S04]  /*6cc0*/  ISETP.GT.AND P3, PT, R155, 0x48, !P4 ;  /* 0x000000489b00780c */ /* 0x000fc80006764270 */
[----:B------:R-:W-:-:S03]  /*6cd0*/  ISETP.LT.OR P3, PT, R153, 0x49, P3 ;  /* 0x000000499900780c */ /* 0x000fc60001f61670 */
[----:B------:R-:W-:Y:S02]  /*6ce0*/  @P4 LOP3.LUT R16, R16, 0x40, RZ, 0xfc, !PT ;  /* 0x0000004010104812 */ /* 0x000fe400078efcff */
[----:B------:R-:W-:Y:S02]  /*6cf0*/  ISETP.GE.AND P4, PT, R176, 0x4a, PT ;  /* 0x0000004ab000780c */ /* 0x000fe40003f86270 */
[----:B------:R-:W-:Y:S02]  /*6d00*/  FSEL R152, R152, -INF , !P3 ;  /* 0xff80000098987808 */ /* 0x000fe40005800000 */
[----:B------:R-:W-:Y:S02]  /*6d10*/  ISETP.GT.AND P3, PT, R155, 0x49, !P4 ;  /* 0x000000499b00780c */ /* 0x000fe40006764270 */
[----:B------:R-:W-:Y:S02]  /*6d20*/  LOP3.LUT R16, R16, 0xffffffdf, RZ, 0xc0, !PT ;  /* 0xffffffdf10107812 */ /* 0x000fe400078ec0ff */
[----:B------:R-:W-:-:S04]  /*6d30*/  ISETP.LT.OR P3, PT, R153, 0x4a, P3 ;  /* 0x0000004a9900780c */ /* 0x000fc80001f61670 */
[----:B------:R-:W-:Y:S02]  /*6d40*/  FSEL R150, R150, -INF , !P3 ;  /* 0xff80000096967808 */ /* 0x000fe40005800000 */
[----:B------:R-:W-:Y:S02]  /*6d50*/  ISETP.GE.AND P3, PT, R176, 0x51, PT ;  /* 0x00000051b000780c */ /* 0x000fe40003f66270 */
[----:B------:R-:W-:Y:S02]  /*6d60*/  @P4 LOP3.LUT R16, R16, 0x20, RZ, 0xfc, !PT ;  /* 0x0000002010104812 */ /* 0x000fe400078efcff */
[----:B------:R-:W-:Y:S02]  /*6d70*/  ISETP.GT.AND P4, PT, R155, 0x50, !P3 ;  /* 0x000000509b00780c */ /* 0x000fe40005f84270 */
[----:B------:R-:W-:Y:S02]  /*6d80*/  LOP3.LUT R16, R16, 0xfffffffd, RZ, 0xc0, !PT ;  /* 0xfffffffd10107812 */ /* 0x000fe400078ec0ff */
[----:B------:R-:W-:-:S04]  /*6d90*/  ISETP.LT.OR P4, PT, R153, 0x51, P4 ;  /* 0x000000519900780c */ /* 0x000fc80002781670 */
[----:B------:R-:W-:Y:S02]  /*6da0*/  FSEL R148, R159, -INF , !P4 ;  /* 0xff8000009f947808 */ /* 0x000fe40006000000 */
[----:B------:R-:W-:-:S04]  /*6db0*/  ISETP.GE.AND P4, PT, R176, 0x52, PT ;  /* 0x00000052b000780c */ /* 0x000fc80003f86270 */
[----:B------:R-:W-:-:S04]  /*6dc0*/  ISETP.GT.AND P5, PT, R155, 0x51, !P4 ;  /* 0x000000519b00780c */ /* 0x000fc800067a4270 */
[----:B------:R-:W-:-:S04]  /*6dd0*/  ISETP.LT.OR P5, PT, R153, 0x52, P5 ;  /* 0x000000529900780c */ /* 0x000fc80002fa1670 */
[----:B------:R-:W-:Y:S02]  /*6de0*/  FSEL R146, R161, -INF , !P5 ;  /* 0xff800000a1927808 */ /* 0x000fe40006800000 */
[----:B------:R-:W-:-:S04]  /*6df0*/  ISETP.GE.AND P5, PT, R176, 0x59, PT ;  /* 0x00000059b000780c */ /* 0x000fc80003fa6270 */
[----:B------:R-:W-:-:S04]  /*6e00*/  ISETP.GT.AND P6, PT, R155, 0x58, !P5 ;  /* 0x000000589b00780c */ /* 0x000fc80006fc4270 */
[----:B------:R-:W-:-:S04]  /*6e10*/  ISETP.LT.OR P6, PT, R153, 0x59, P6 ;  /* 0x000000599900780c */ /* 0x000fc800037c1670 */
[----:B------:R-:W-:Y:S02]  /*6e20*/  FSEL R142, R163, -INF , !P6 ;  /* 0xff800000a38e7808 */ /* 0x000fe40007000000 */
[----:B------:R-:W-:-:S13]  /*6e30*/  ISETP.GE.AND P6, PT, R176, 0x1, PT ;  /* 0x00000001b000780c */ /* 0x000fda0003fc6270 */
[----:B------:R-:W-:Y:S02]  /*6e40*/  @P6 LOP3.LUT R16, R16, 0x2, RZ, 0xfc, !PT ;  /* 0x0000000210106812 */ /* 0x000fe400078efcff */
[----:B------:R-:W-:Y:S02]  /*6e50*/  ISETP.GT.AND P6, PT, R155, RZ, !P6 ;  /* 0x000000ff9b00720c */ /* 0x000fe400077c4270 */
[----:B------:R-:W-:Y:S02]  /*6e60*/  LOP3.LUT R16, R16, 0xfffffffe, RZ, 0xc0, !PT ;  /* 0xfffffffe10107812 */ /* 0x000fe400078ec0ff */
[----:B------:R-:W-:-:S04]  /*6e70*/  ISETP.LT.OR P6, PT, R153, 0x1, P6 ;  /* 0x000000019900780c */ /* 0x000fc800037c1670 */
[----:B------:R-:W-:Y:S02]  /*6e80*/  FSEL R210, R8, -INF , !P6 ;  /* 0xff80000008d27808 */ /* 0x000fe40007000000 */
[----:B------:R-:W-:Y:S01]  /*6e90*/  ISETP.GE.AND P6, PT, R176, 0x5a, PT ;  /* 0x0000005ab000780c */ /* 0x000fe20003fc6270 */
[----:B------:R-:W0:-:S12]  /*6ea0*/  SHFL.IDX PT, R8, R151, 0x1, 0x1c1f ;  /* 0x003c1f0097087f89 */ /* 0x000e1800000e0000 */
[----:B------:R-:W-:Y:S02]  /*6eb0*/  @P6 LOP3.LUT R16, R16, 0x1, RZ, 0xfc, !PT ;  /* 0x0000000110106812 */ /* 0x000fe400078efcff */
[----:B------:R-:W-:-:S04]  /*6ec0*/  ISETP.GT.AND P6, PT, R155, 0x59, !P6 ;  /* 0x000000599b00780c */ /* 0x000fc800077c4270 */
[----:B------:R-:W-:-:S04]  /*6ed0*/  ISETP.LT.OR P6, PT, R153, 0x5a, P6 ;  /* 0x0000005a9900780c */ /* 0x000fc800037c1670 */
[----:B------:R-:W-:Y:S02]  /*6ee0*/  FSEL R144, R165, -INF , !P6 ;  /* 0xff800000a5907808 */ /* 0x000fe40007000000 */
[----:B------:R-:W-:Y:S01]  /*6ef0*/  PLOP3.LUT P6, PT, PT, PT, UP0, 0x40, 0x0 ;  /* 0x000000000000781c */ /* 0x000fe20003fce808 */
[--C-:B0-----:R-:W-:Y:S02]  /*6f00*/  IMAD.IADD R133, R167, 0x1, R8.reuse ;  /* 0x00000001a7857824 */ /* 0x101fe400078e0208 */
[----:B------:R-:W-:-:S10]  /*6f10*/  IMAD.IADD R141, R177, 0x1, R8 ;  /* 0x00000001b18d7824 */ /* 0x000fd400078e0208 */
[----:B------:R-:W-:Y:S05]  /*6f20*/  @P6 BRA `(.L_x_1011) ;  /* 0x0000000000646947 */ /* 0x000fea0003800000 */
[----:B------:R-:W-:Y:S01]  /*6f30*/  ULDC UR5, c[0x0][0x2f0] ;  /* 0x0000bc0000057ab9 */ /* 0x000fe20000000800 */
[----:B------:R-:W-:Y:S01]  /*6f40*/  BSSY B0, `(.L_x_1012) ;  /* 0x0000014000007945 */ /* 0x000fe20003800000 */
[----:B------:R-:W-:-:S04]  /*6f50*/  IMAD R8, R17, UR5, R8 ;  /* 0x0000000511087c24 */ /* 0x000fc8000f8e0208 */
[----:B------:R-:W-:-:S05]  /*6f60*/  VIADD R143, R8, -UR10 ;  /* 0x8000000a088f7c36 */ /* 0x000fca0008000000 */
        /* <DEDUP_REMOVED lines=11> */
.L_x_1013:
[----:B------:R-:W-:Y:S02]  /*7020*/  ULDC UR5, c[0x0][0x9e4] ;  /* 0x0002790000057ab9 */ /* 0x000fe40000000800 */
[----:B------:R-:W-:-:S05]  /*7030*/  IMAD.U32 R145, RZ, RZ, UR5 ;  /* 0x00000005ff917e24 */ /* 0x000fca000f8e00ff */
[----:B------:R-:W-:-:S13]  /*7040*/  ISETP.NE.AND P6, PT, R145, 0x1, PT ;  /* 0x000000019100780c */ /* 0x000fda0003fc5270 */
[----:B------:R-:W0:Y:S02]  /*7050*/  @P6 LDC.64 R8, c[0x0][0x9e8] ;  /* 0x00027a00ff086b82 */ /* 0x000e240000000a00 */
[----:B0-----:R-:W-:-:S05]  /*7060*/  @P6 IMAD.HI.U32 R8, R143, R8, RZ ;  /* 0x000000088f086227 */ /* 0x001fca00078e00ff */
[----:B------:R-:W-:-:S07]  /*7070*/  @P6 SHF.R.U32.HI R143, RZ, R9, R8 ;  /* 0x00000009ff8f6219 */ /* 0x000fce0000011608 */
.L_x_1014:
[----:B------:R-:W-:Y:S05]  /*7080*/  BSYNC B0 ;  /* 0x0000000000007941 */ /* 0x000fea0003800000 */
.L_x_1012:
[----:B------:R-:W-:-:S05]  /*7090*/  IMAD R8, R143, R145, R178 ;  /* 0x000000918f087224 */ /* 0x000fca00078e02b2 */
[----:B------:R-:W-:Y:S02]  /*70a0*/  VIADDMNMX R133, R8, R145, R133, PT ;  /* 0x0000009108857246 */ /* 0x000fe40003800185 */
[----:B------:R-:W-:-:S07]  /*70b0*/  VIMNMX R141, R141, R8, !PT ;  /* 0x000000088d8d7248 */ /* 0x000fce0007fe0100 */
.L_x_1011:
[C---:B------:R-:W-:Y:S02]  /*70c0*/  ISETP.GT.AND P1, PT, R141.reuse, 0x1, !P1 ;  /* 0x000000018d00780c */ /* 0x040fe40004f24270 */
[----:B------:R-:W-:Y:S02]  /*70d0*/  ISETP.GT.AND P2, PT, R141, 0x8, !P2 ;  /* 0x000000088d00780c */ /* 0x000fe40005744270 */
[C---:B------:R-:W-:Y:S02]  /*70e0*/  ISETP.LT.OR P1, PT, R133.reuse, 0x2, P1 ;  /* 0x000000028500780c */ /* 0x040fe40000f21670 */
[----:B------:R-:W-:Y:S02]  /*70f0*/  ISETP.LT.OR P2, PT, R133, 0x9, P2 ;  /* 0x000000098500780c */ /* 0x000fe40001741670 */
[----:B------:R-:W-:Y:S02]  /*7100*/  FSEL R2, R2, -INF , !P1 ;  /* 0xff80000002027808 */ /* 0x000fe40004800000 */
[----:B------:R-:W-:-:S02]  /*7110*/  LOP3.LUT P1, RZ, R16, 0x4, RZ, 0xc0, !PT ;  /* 0x0000000410ff7812 */ /* 0x000fc4000782c0ff */
[----:B------:R-:W-:Y:S02]  /*7120*/  FSEL R172, R21, -INF , !P2 ;  /* 0xff80000015ac7808 */ /* 0x000fe40005000000 */
[----:B------:R-:W-:Y:S02]  /*7130*/  ISETP.GT.AND P1, PT, R141, 0x9, !P1 ;  /* 0x000000098d00780c */ /* 0x000fe40004f24270 */
[C---:B------:R-:W-:Y:S02]  /*7140*/  LOP3.LUT P2, RZ, R16.reuse, 0x40000, RZ, 0xc0, !PT ;  /* 0x0004000010ff7812 */ /* 0x040fe4000784c0ff */
[----:B------:R-:W-:Y:S02]  /*7150*/  ISETP.LT.OR P1, PT, R133, 0xa, P1 ;  /* 0x0000000a8500780c */ /* 0x000fe40000f21670 */
[----:B------:R-:W-:Y:S02]  /*7160*/  LOP3.LUT P6, RZ, R16, 0x20000, RZ, 0xc0, !PT ;  /* 0x0002000010ff7812 */ /* 0x000fe400078cc0ff */
[----:B------:R-:W-:-:S02]  /*7170*/  FSEL R176, R10, -INF , !P1 ;  /* 0xff8000000ab07808 */ /* 0x000fc40004800000 */
[----:B------:R-:W-:Y:S02]  /*7180*/  LOP3.LUT P1, RZ, R16, 0x8, RZ, 0xc0, !PT ;  /* 0x0000000810ff7812 */ /* 0x000fe4000782c0ff */
[----:B------:R-:W-:Y:S02]  /*7190*/  FMNMX.FTZ R9, R210, R14, !PT ;  /* 0x0000000ed2097209 */ /* 0x000fe40007810000 */
[----:B------:R-:W-:Y:S02]  /*71a0*/  ISETP.GT.AND P1, PT, R141, 0x10, !P1 ;  /* 0x000000108d00780c */ /* 0x000fe40004f24270 */
[----:B------:R-:W-:Y:S02]  /*71b0*/  FMNMX.FTZ R9, R206, R9, !PT ;  /* 0x00000009ce097209 */ /* 0x000fe40007810000 */
[----:B------:R-:W-:Y:S02]  /*71c0*/  ISETP.LT.OR P1, PT, R133, 0x11, P1 ;  /* 0x000000118500780c */ /* 0x000fe40000f21670 */
[----:B------:R-:W-:-:S02]  /*71d0*/  FMNMX.FTZ R9, R204, R9, !PT ;  /* 0x00000009cc097209 */ /* 0x000fc40007810000 */
[----:B------:R-:W-:Y:S02]  /*71e0*/  FSEL R178, R121, -INF , !P1 ;  /* 0xff80000079b27808 */ /* 0x000fe40004800000 */
[----:B------:R-:W-:Y:S02]  /*71f0*/  LOP3.LUT P1, RZ, R16, 0x10, RZ, 0xc0, !PT ;  /* 0x0000001010ff7812 */ /* 0x000fe4000782c0ff */
[----:B------:R-:W-:Y:S02]  /*7200*/  FMNMX.FTZ R9, R192, R9, !PT ;  /* 0x00000009c0097209 */ /* 0x000fe40007810000 */
[----:B------:R-:W-:Y:S02]  /*7210*/  ISETP.GT.AND P1, PT, R141, 0x11, !P1 ;  /* 0x000000118d00780c */ /* 0x000fe40004f24270 */
[----:B------:R-:W-:Y:S02]  /*7220*/  FMNMX.FTZ R9, R194, R9, !PT ;  /* 0x00000009c2097209 */ /* 0x000fe40007810000 */
[----:B------:R-:W-:-:S02]  /*7230*/  ISETP.LT.OR P1, PT, R133, 0x12, P1 ;  /* 0x000000128500780c */ /* 0x000fc40000f21670 */
[----:B------:R-:W-:Y:S02]  /*7240*/  FMNMX.FTZ R9, R196, R9, !PT ;  /* 0x00000009c4097209 */ /* 0x000fe40007810000 */
[----:B------:R-:W-:Y:S02]  /*7250*/  FSEL R180, R120, -INF , !P1 ;  /* 0xff80000078b47808 */ /* 0x000fe40004800000 */
        /* <DEDUP_REMOVED lines=24> */
[----:B------:R-:W-:Y:S02]  /*73e0*/  LOP3.LUT P1, RZ, R16, 0x4000, RZ, 0xc0, !PT ;  /* 0x0000400010ff7812 */ /* 0x000fe4000782c0ff */
[----:B------:R-:W-:Y:S02]  /*73f0*/  FMNMX.FTZ R9, R162, R9, !PT ;  /* 0x00000009a2097209 */ /* 0x000fe40007810000 */
[----:B------:R-:W-:Y:S02]  /*7400*/  ISETP.GT.AND P1, PT, R141, 0x28, !P1 ;  /* 0x000000288d00780c */ /* 0x000fe40004f24270 */
[----:B------:R-:W-:-:S02]  /*7410*/  FMNMX.FTZ R9, R166, R9, !PT ;  /* 0x00000009a6097209 */ /* 0x000fc40007810000 */
[----:B------:R-:W-:Y:S02]  /*7420*/  ISETP.LT.OR P1, PT, R133, 0x29, P1 ;  /* 0x000000298500780c */ /* 0x000fe40000f21670 */
[----:B------:R-:W-:Y:S02]  /*7430*/  FMNMX.FTZ R9, R152, R9, !PT ;  /* 0x0000000998097209 */ /* 0x000fe40007810000 */
[----:B------:R-:W-:Y:S02]  /*7440*/  FSEL R190, R126, -INF , !P1 ;  /* 0xff8000007ebe7808 */ /* 0x000fe40004800000 */
[----:B------:R-:W-:Y:S02]  /*7450*/  LOP3.LUT P1, RZ, R16, 0x2000, RZ, 0xc0, !PT ;  /* 0x0000200010ff7812 */ /* 0x000fe4000782c0ff */
[----:B------:R-:W-:Y:S02]  /*7460*/  FMNMX.FTZ R9, R150, R9, !PT ;  /* 0x0000000996097209 */ /* 0x000fe40007810000 */
[----:B------:R-:W-:-:S02]  /*7470*/  ISETP.GT.AND P1, PT, R141, 0x29, !P1 ;  /* 0x000000298d00780c */ /* 0x000fc40004f24270 */
[----:B------:R-:W-:Y:S02]  /*7480*/  FMNMX.FTZ R9, R148, R9, !PT ;  /* 0x0000000994097209 */ /* 0x000fe40007810000 */
[----:B------:R-:W-:Y:S02]  /*7490*/  ISETP.LT.OR P1, PT, R133, 0x2a, P1 ;  /* 0x0000002a8500780c */ /* 0x000fe40000f21670 */
[----:B------:R-:W-:Y:S02]  /*74a0*/  FMNMX.FTZ R9, R146, R9, !PT ;  /* 0x0000000992097209 */ /* 0x000fe40007810000 */
[----:B------:R-:W-:Y:S02]  /*74b0*/  FSEL R120, R127, -INF , !P1 ;  /* 0xff8000007f787808 */ /* 0x000fe40004800000 */
[----:B------:R-:W-:Y:S02]  /*74c0*/  LOP3.LUT P1, RZ, R16, 0x1000, RZ, 0xc0, !PT ;  /* 0x0000100010ff7812 */ /* 0x000fe4000782c0ff */
[----:B------:R-:W-:-:S02]  /*74d0*/  FMNMX.FTZ R9, R142, R9, !PT ;  /* 0x000000098e097209 */ /* 0x000fc40007810000 */
[----:B------:R-:W-:Y:S02]  /*74e0*/  ISETP.GT.AND P1, PT, R141, 0x30, !P1 ;  /* 0x000000308d00780c */ /* 0x000fe40004f24270 */
[----:B------:R-:W-:Y:S02]  /*74f0*/  FMNMX.FTZ R10, R144, R9, !PT ;  /* 0x00000009900a7209 */ /* 0x000fe40007810000 */
[----:B------:R-:W-:Y:S02]  /*7500*/  ISETP.LT.OR P1, PT, R133, 0x31, P1 ;  /* 0x000000318500780c */ /* 0x000fe40000f21670 */
[----:B------:R-:W-:Y:S01]  /*7510*/  LOP3.LUT P2, RZ, R16, 0x80, RZ, 0xc0, !PT ;  /* 0x0000008010ff7812 */ /* 0x000fe2000784c0ff */
[----:B------:R-:W0:Y:S01]  /*7520*/  SHFL.BFLY PT, R9, R10, 0x2, 0x1f ;  /* 0x0c401f000a097f89 */ /* 0x000e2200000e0000 */
[----:B------:R-:W-:Y:S02]  /*7530*/  FSEL R128, R128, -INF , !P1 ;  /* 0xff80000080807808 */ /* 0x000fe40004800000 */
[----:B------:R-:W-:-:S02]  /*7540*/  LOP3.LUT P1, RZ, R16, 0x800, RZ, 0xc0, !PT ;  /* 0x0000080010ff7812 */ /* 0x000fc4000782c0ff */
[----:B------:R-:W-:Y:S02]  /*7550*/  LOP3.LUT P6, RZ, R16, 0x40, RZ, 0xc0, !PT ;  /* 0x0000004010ff7812 */ /* 0x000fe400078cc0ff */
[C---:B------:R-:W-:Y:S02]  /*7560*/  ISETP.GT.AND P1, PT, R141.reuse, 0x31, !P1 ;  /* 0x000000318d00780c */ /* 0x040fe40004f24270 */
[----:B------:R-:W-:Y:S02]  /*7570*/  ISETP.GT.AND P3, PT, R141, 0x50, !P3 ;  /* 0x000000508d00780c */ /* 0x000fe40005f64270 */
[----:B------:R-:W-:Y:S02]  /*7580*/  ISETP.LT.OR P1, PT, R133, 0x32, P1 ;  /* 0x000000328500780c */ /* 0x000fe40000f21670 */
[----:B------:R-:W-:Y:S02]  /*7590*/  ISETP.GT.AND P4, PT, R141, 0x51, !P4 ;  /* 0x000000518d00780c */ /* 0x000fe40006784270 */
[----:B------:R-:W-:-:S02]  /*75a0*/  FSEL R122, R129, -INF , !P1 ;  /* 0xff800000817a7808 */ /* 0x000fc40004800000 */
[----:B------:R-:W-:Y:S02]  /*75b0*/  LOP3.LUT P1, RZ, R16, 0x400, RZ, 0xc0, !PT ;  /* 0x0000040010ff7812 */ /* 0x000fe4000782c0ff */
[----:B------:R-:W-:Y:S02]  /*75c0*/  ISETP.LT.OR P3, PT, R133, 0x51, P3 ;  /* 0x000000518500780c */ /* 0x000fe40001f61670 */
[C---:B------:R-:W-:Y:S02]  /*75d0*/  ISETP.GT.AND P1, PT, R141.reuse, 0x38, !P1 ;  /* 0x000000388d00780c */ /* 0x040fe40004f24270 */
[----:B------:R-:W-:Y:S02]  /*75e0*/  ISETP.GT.AND P5, PT, R141, 0x58, !P5 ;  /* 0x000000588d00780c */ /* 0x000fe40006fa4270 */
[----:B------:R-:W-:Y:S02]  /*75f0*/  ISETP.LT.OR P1, PT, R133, 0x39, P1 ;  /* 0x000000398500780c */ /* 0x000fe40000f21670 */
[----:B0-----:R-:W-:-:S02]  /*7600*/  FMNMX.FTZ R121, R10, R9, !PT ;  /* 0x000000090a797209 */ /* 0x001fc40007810000 */
[----:B------:R-:W-:Y:S01]  /*7610*/  FSEL R130, R130, -INF , !P1 ;  /* 0xff80000082827808 */ /* 0x000fe20004800000 */
[----:B------:R-:W0:Y:S01]  /*7620*/  LDC R9, c[0x0][0x988] ;  /* 0x00026200ff097b82 */ /* 0x000e220000000800 */
[----:B------:R-:W-:Y:S01]  /*7630*/  LOP3.LUT P1, RZ, R16, 0x200, RZ, 0xc0, !PT ;  /* 0x0000020010ff7812 */ /* 0x000fe2000782c0ff */
[----:B------:R-:W1:Y:S01]  /*7640*/  SHFL.BFLY PT, R8, R121, 0x1, 0x1f ;  /* 0x0c201f0079087f89 */ /* 0x000e6200000e0000 */
[----:B------:R-:W-:Y:S02]  /*7650*/  ISETP.LT.OR P4, PT, R133, 0x52, P4 ;  /* 0x000000528500780c */ /* 0x000fe40002781670 */
[----:B------:R-:W-:Y:S02]  /*7660*/  ISETP.GT.AND P1, PT, R141, 0x39, !P1 ;  /* 0x000000398d00780c */ /* 0x000fe40004f24270 */
[----:B------:R-:W-:Y:S02]  /*7670*/  FSEL R134, R134, -INF , !P3 ;  /* 0xff80000086867808 */ /* 0x000fe40005800000 */
[----:B------:R-:W-:-:S02]  /*7680*/  ISETP.LT.OR P1, PT, R133, 0x3a, P1 ;  /* 0x0000003a8500780c */ /* 0x000fc40000f21670 */
[----:B------:R-:W-:Y:S02]  /*7690*/  ISETP.LT.OR P5, PT, R133, 0x59, P5 ;  /* 0x000000598500780c */ /* 0x000fe40002fa1670 */
[----:B------:R-:W-:Y:S02]  /*76a0*/  FSEL R124, R131, -INF , !P1 ;  /* 0xff800000837c7808 */ /* 0x000fe40004800000 */
[----:B------:R-:W-:Y:S02]  /*76b0*/  LOP3.LUT P1, RZ, R16, 0x100, RZ, 0xc0, !PT ;  /* 0x0000010010ff7812 */ /* 0x000fe4000782c0ff */
[----:B------:R-:W-:Y:S02]  /*76c0*/  FSEL R136, R136, -INF , !P4 ;  /* 0xff80000088887808 */ /* 0x000fe40006000000 */
[----:B------:R-:W-:-:S04]  /*76d0*/  ISETP.GT.AND P1, PT, R141, 0x40, !P1 ;  /* 0x000000408d00780c */ /* 0x000fc80004f24270 */
[----:B------:R-:W-:Y:S02]  /*76e0*/  ISETP.LT.OR P1, PT, R133, 0x41, P1 ;  /* 0x000000418500780c */ /* 0x000fe40000f21670 */
[----:B-1----:R-:W-:Y:S02]  /*76f0*/  FMNMX.FTZ R8, R121, R8, !PT ;  /* 0x0000000879087209 */ /* 0x002fe40007810000 */
[----:B------:R-:W-:Y:S02]  /*7700*/  FSEL R126, R135, -INF , !P1 ;  /* 0xff800000877e7808 */ /* 0x000fe40004800000 */
[----:B------:R-:W-:Y:S01]  /*7710*/  ISETP.GT.AND P1, PT, R141, 0x41, !P2 ;  /* 0x000000418d00780c */ /* 0x000fe20005724270 */
[----:B0-----:R-:W-:Y:S01]  /*7720*/  FMUL.FTZ R129, R8, R9 ;  /* 0x0000000908817220 */ /* 0x001fe20000410000 */
[----:B------:R-:W-:Y:S02]  /*7730*/  LOP3.LUT P2, RZ, R16, 0x20, RZ, 0xc0, !PT ;  /* 0x0000002010ff7812 */ /* 0x000fe4000784c0ff */
[----:B------:R-:W-:-:S02]  /*7740*/  ISETP.LT.OR P1, PT, R133, 0x42, P1 ;  /* 0x000000428500780c */ /* 0x000fc40000f21670 */
[----:B------:R-:W-:Y:S02]  /*7750*/  ISETP.GT.AND P2, PT, R141, 0x49, !P2 ;  /* 0x000000498d00780c */ /* 0x000fe40005744270 */
[----:B------:R-:W-:Y:S02]  /*7760*/  FSEL R170, R137, -INF , !P1 ;  /* 0xff80000089aa7808 */ /* 0x000fe40004800000 */
[----:B------:R-:W-:Y:S02]  /*7770*/  ISETP.GT.AND P1, PT, R141, 0x48, !P6 ;  /* 0x000000488d00780c */ /* 0x000fe40007724270 */
[----:B------:R-:W-:Y:S02]  /*7780*/  LOP3.LUT P6, RZ, R16, 0x2, RZ, 0xc0, !PT ;  /* 0x0000000210ff7812 */ /* 0x000fe400078cc0ff */
[C---:B------:R-:W-:Y:S02]  /*7790*/  ISETP.LT.OR P1, PT, R133.reuse, 0x49, P1 ;  /* 0x000000498500780c */ /* 0x040fe40000f21670 */
[----:B------:R-:W-:-:S02]  /*77a0*/  ISETP.LT.OR P2, PT, R133, 0x4a, P2 ;  /* 0x0000004a8500780c */ /* 0x000fc40001741670 */
[----:B------:R-:W-:Y:S02]  /*77b0*/  FSEL R140, R140, -INF , !P1 ;  /* 0xff8000008c8c7808 */ /* 0x000fe40004800000 */
[----:B------:R-:W-:Y:S02]  /*77c0*/  ISETP.GT.AND P1, PT, R141, RZ, !P6 ;  /* 0x000000ff8d00720c */ /* 0x000fe40007724270 */
[----:B------:R-:W-:Y:S02]  /*77d0*/  LOP3.LUT P6, RZ, R16, 0x1, RZ, 0xc0, !PT ;  /* 0x0000000110ff7812 */ /* 0x000fe400078cc0ff */
[----:B------:R-:W-:Y:S02]  /*77e0*/  ISETP.LT.OR P1, PT, R133, 0x1, P1 ;  /* 0x000000018500780c */ /* 0x000fe40000f21670 */
[----:B------:R-:W-:Y:S02]  /*77f0*/  ISETP.GT.AND P6, PT, R141, 0x59, !P6 ;  /* 0x000000598d00780c */ /* 0x000fe400077c4270 */
[----:B------:R-:W-:-:S02]  /*7800*/  FSEL R208, R0, -INF , !P1 ;  /* 0xff80000000d07808 */ /* 0x000fc40004800000 */
[----:B------:R-:W-:Y:S02]  /*7810*/  FSETP.NEU.FTZ.AND P1, PT, R8, -INF , PT ;  /* 0xff8000000800780b */ /* 0x000fe40003f3d000 */
[----:B------:R-:W-:Y:S02]  /*7820*/  FMNMX.FTZ R21, R208, R15, !PT ;  /* 0x0000000fd0157209 */ /* 0x000fe40007810000 */
[----:B------:R-:W-:Y:S02]  /*7830*/  FSEL R129, R129, RZ, P1 ;  /* 0x000000ff81817208 */ /* 0x000fe40000800000 */
[----:B------:R-:W-:Y:S02]  /*7840*/  FMNMX.FTZ R121, R2, R21, !PT ;  /* 0x0000001502797209 */ /* 0x000fe40007810000 */
[----:B------:R-:W-:Y:S01]  /*7850*/  ISETP.LT.OR P6, PT, R133, 0x5a, P6 ;  /* 0x0000005a8500780c */ /* 0x000fe200037c1670 */
[--C-:B------:R-:W-:Y:S01]  /*7860*/  FFMA.FTZ R198, R198, R9, -R129.reuse ;  /* 0x00000009c6c67223 */ /* 0x100fe20000010881 */
[----:B------:R-:W-:Y:S01]  /*7870*/  FMNMX.FTZ R121, R172, R121, !PT ;  /* 0x00000079ac797209 */ /* 0x000fe20007810000 */
[-CC-:B------:R-:W-:Y:S01]  /*7880*/  FFMA.FTZ R0, R194, R9.reuse, -R129.reuse ;  /* 0x00000009c2007223 */ /* 0x180fe20000010881 */
[-CC-:B------:R-:W-:Y:S01]  /*7890*/  FFMA.FTZ R10, R168, R9.reuse, -R129.reuse ;  /* 0x00000009a80a7223 */ /* 0x180fe20000010881 */
[----:B------:R-:W-:Y:S01]  /*78a0*/  FSEL R168, R139, -INF , !P6 ;  /* 0xff8000008ba87808 */ /* 0x000fe20007000000 */
[--C-:B------:R-:W-:Y:S01]  /*78b0*/  FFMA.FTZ R210, R210, R9, -R129.reuse ;  /* 0x00000009d2d27223 */ /* 0x100fe20000010881 */
[----:B------:R-:W-:Y:S01]  /*78c0*/  FMNMX.FTZ R121, R176, R121, !PT ;  /* 0x00000079b0797209 */ /* 0x000fe20007810000 */
[--C-:B------:R-:W-:Y:S01]  /*78d0*/  FFMA.FTZ R206, R206, R9, -R129.reuse ;  /* 0x00000009cece7223 */ /* 0x100fe20000010881 */
[----:B------:R-:W-:Y:S01]  /*78e0*/  FSEL R145, R8, RZ, P1 ;  /* 0x000000ff08917208 */ /* 0x000fe20000800000 */
[----:B------:R-:W-:Y:S01]  /*78f0*/  MUFU.EX2 R21, R210 ;  /* 0x000000d200157308 */ /* 0x000fe20000000800 */
[----:B------:R-:W-:Y:S01]  /*7900*/  FMNMX.FTZ R121, R178, R121, !PT ;  /* 0x00000079b2797209 */ /* 0x000fe20007810000 */
[-CC-:B------:R-:W-:Y:S01]  /*7910*/  FFMA.FTZ R194, R196, R9.reuse, -R129.reuse ;  /* 0x00000009c4c27223 */ /* 0x180fe20000010881 */
[-CC-:B------:R-:W-:Y:S01]  /*7920*/  FFMA.FTZ R135, R158, R9.reuse, -R129.reuse ;  /* 0x000000099e877223 */ /* 0x180fe20000010881 */
[--C-:B------:R-:W-:Y:S01]  /*7930*/  FFMA.FTZ R204, R204, R9, -R129.reuse ;  /* 0x00000009cccc7223 */ /* 0x100fe20000010881 */
[----:B------:R-:W-:Y:S01]  /*7940*/  FMNMX.FTZ R123, R180, R121, !PT ;  /* 0x00000079b47b7209 */ /* 0x000fe20007810000 */
[-CC-:B------:R-:W-:Y:S01]  /*7950*/  FFMA.FTZ R192, R192, R9.reuse, -R129.reuse ;  /* 0x00000009c0c07223 */ /* 0x180fe20000010881 */
[--C-:B------:R-:W-:Y:S01]  /*7960*/  FFMA.FTZ R196, R200, R9, -R129.reuse ;  /* 0x00000009c8c47223 */ /* 0x100fe20000010881 */
[----:B------:R-:W-:Y:S01]  /*7970*/  MUFU.EX2 R206, R206 ;  /* 0x000000ce00ce7308 */ /* 0x000fe20000000800 */
[----:B------:R-:W-:Y:S01]  /*7980*/  FMNMX.FTZ R123, R182, R123, !PT ;  /* 0x0000007bb67b7209 */ /* 0x000fe20007810000 */
[-CC-:B------:R-:W-:Y:S01]  /*7990*/  FFMA.FTZ R202, R202, R9.reuse, -R129.reuse ;  /* 0x00000009caca7223 */ /* 0x180fe20000010881 */
[-CC-:B------:R-:W-:Y:S01]  /*79a0*/  FFMA.FTZ R137, R162, R9.reuse, -R129.reuse ;  /* 0x00000009a2897223 */ /* 0x180fe20000010881 */
[--C-:B------:R-:W-:Y:S01]  /*79b0*/  FFMA.FTZ R158, R166, R9, -R129.reuse ;  /* 0x00000009a69e7223 */ /* 0x100fe20000010881 */
[----:B------:R-:W-:Y:S01]  /*79c0*/  FMNMX.FTZ R123, R184, R123, !PT ;  /* 0x0000007bb87b7209 */ /* 0x000fe20007810000 */
[-CC-:B------:R-:W-:Y:S01]  /*79d0*/  FFMA.FTZ R150, R150, R9.reuse, -R129.reuse ;  /* 0x0000000996967223 */ /* 0x180fe20000010881 */
[-CC-:B------:R-:W-:Y:S01]  /*79e0*/  FFMA.FTZ R141, R148, R9.reuse, -R129.reuse ;  /* 0x00000009948d7223 */ /* 0x180fe20000010881 */
[--C-:B------:R-:W-:Y:S01]  /*79f0*/  FFMA.FTZ R146, R146, R9, -R129.reuse ;  /* 0x0000000992927223 */ /* 0x100fe20000010881 */
[----:B------:R-:W-:Y:S01]  /*7a00*/  FMNMX.FTZ R123, R186, R123, !PT ;  /* 0x0000007bba7b7209 */ /* 0x000fe20007810000 */
[----:B------:R-:W-:Y:S01]  /*7a10*/  FFMA.FTZ R142, R142, R9, -R129 ;  /* 0x000000098e8e7223 */ /* 0x000fe20000010881 */
[----:B------:R-:W-:Y:S02]  /*7a20*/  MUFU.EX2 R121, R204 ;  /* 0x000000cc00797308 */ /* 0x000fe40000000800 */
[----:B------:R-:W-:-:S04]  /*7a30*/  FMNMX.FTZ R125, R188, R123, !PT ;  /* 0x0000007bbc7d7209 */ /* 0x000fc80007810000 */
[----:B------:R-:W-:Y:S02]  /*7a40*/  FMNMX.FTZ R125, R190, R125, !PT ;  /* 0x0000007dbe7d7209 */ /* 0x000fe40007810000 */
[----:B------:R-:W-:Y:S02]  /*7a50*/  MUFU.EX2 R123, R0 ;  /* 0x00000000007b7308 */ /* 0x000fe40000000800 */
[----:B------:R-:W-:-:S04]  /*7a60*/  FMNMX.FTZ R125, R120, R125, !PT ;  /* 0x0000007d787d7209 */ /* 0x000fc80007810000 */
[----:B------:R-:W-:Y:S02]  /*7a70*/  FMNMX.FTZ R125, R128, R125, !PT ;  /* 0x0000007d807d7209 */ /* 0x000fe40007810000 */
[----:B------:R-:W-:Y:S02]  /*7a80*/  MUFU.EX2 R192, R192 ;  /* 0x000000c000c07308 */ /* 0x000fe40000000800 */
[----:B------:R-:W-:-:S04]  /*7a90*/  FMNMX.FTZ R127, R122, R125, !PT ;  /* 0x0000007d7a7f7209 */ /* 0x000fc80007810000 */
[----:B------:R-:W-:Y:S02]  /*7aa0*/  FMNMX.FTZ R127, R130, R127, !PT ;  /* 0x0000007f827f7209 */ /* 0x000fe40007810000 */
[----:B------:R0:W-:Y:S02]  /*7ab0*/  MUFU.EX2 R125, R198 ;  /* 0x000000c6007d7308 */ /* 0x0001e40000000800 */
[----:B------:R-:W-:-:S04]  /*7ac0*/  FMNMX.FTZ R127, R124, R127, !PT ;  /* 0x0000007f7c7f7209 */ /* 0x000fc80007810000 */
[----:B------:R-:W-:Y:S02]  /*7ad0*/  FMNMX.FTZ R127, R126, R127, !PT ;  /* 0x0000007f7e7f7209 */ /* 0x000fe40007810000 */
[----:B------:R-:W-:Y:S01]  /*7ae0*/  MUFU.EX2 R194, R194 ;  /* 0x000000c200c27308 */ /* 0x000fe20000000800 */
[----:B0-----:R-:W-:Y:S01]  /*7af0*/  FSEL R198, R132, -INF , !P2 ;  /* 0xff80000084c67808 */ /* 0x001fe20005000000 */
[--C-:B------:R-:W-:Y:S01]  /*7b00*/  FFMA.FTZ R132, R174, R9, -R129.reuse ;  /* 0x00000009ae847223 */ /* 0x100fe20000010881 */
[----:B------:R-:W-:Y:S02]  /*7b10*/  FMNMX.FTZ R131, R170, R127, !PT ;  /* 0x0000007faa837209 */ /* 0x000fe40007810000 */
[----:B------:R-:W-:Y:S01]  /*7b20*/  FSEL R174, R138, -INF , !P5 ;  /* 0xff8000008aae7808 */ /* 0x000fe20006800000 */
[----:B------:R-:W-:Y:S01]  /*7b30*/  FFMA.FTZ R138, R164, R9, -R129 ;  /* 0x00000009a48a7223 */ /* 0x000fe20000010881 */
[----:B------:R-:W-:Y:S01]  /*7b40*/  FMNMX.FTZ R131, R140, R131, !PT ;  /* 0x000000838c837209 */ /* 0x000fe20007810000 */
[----:B------:R-:W-:Y:S03]  /*7b50*/  MUFU.EX2 R196, R196 ;  /* 0x000000c400c47308 */ /* 0x000fe60000000800 */
[----:B------:R-:W-:-:S04]  /*7b60*/  FMNMX.FTZ R131, R198, R131, !PT ;  /* 0x00000083c6837209 */ /* 0x000fc80007810000 */
[----:B------:R-:W-:Y:S01]  /*7b70*/  FMNMX.FTZ R131, R134, R131, !PT ;  /* 0x0000008386837209 */ /* 0x000fe20007810000 */
[----:B------:R-:W-:Y:S03]  /*7b80*/  MUFU.EX2 R127, R202 ;  /* 0x000000ca007f7308 */ /* 0x000fe60000000800 */
[----:B------:R-:W-:-:S04]  /*7b90*/  FMNMX.FTZ R133, R136, R131, !PT ;  /* 0x0000008388857209 */ /* 0x000fc80007810000 */
[----:B------:R-:W-:Y:S01]  /*7ba0*/  FMNMX.FTZ R133, R174, R133, !PT ;  /* 0x00000085ae857209 */ /* 0x000fe20007810000 */
[----:B------:R0:W-:Y:S03]  /*7bb0*/  MUFU.EX2 R131, R10 ;  /* 0x0000000a00837308 */ /* 0x0001e60000000800 */
[----:B------:R-:W-:Y:S01]  /*7bc0*/  FMNMX.FTZ R0, R168, R133, !PT ;  /* 0x00000085a8007209 */ /* 0x000fe20007810000 */
[-CC-:B------:R-:W-:Y:S01]  /*7bd0*/  FFMA.FTZ R133, R154, R9.reuse, -R129.reuse ;  /* 0x000000099a857223 */ /* 0x180fe20000010881 */
[-CC-:B------:R-:W-:Y:S01]  /*7be0*/  FFMA.FTZ R154, R156, R9.reuse, -R129.reuse ;  /* 0x000000099c9a7223 */ /* 0x180fe20000010881 */
[--C-:B------:R-:W-:Y:S02]  /*7bf0*/  FFMA.FTZ R156, R160, R9, -R129.reuse ;  /* 0x00000009a09c7223 */ /* 0x100fe40000010881 */
[----:B------:R-:W0:Y:S01]  /*7c00*/  SHFL.BFLY PT, R139, R0, 0x2, 0x1f ;  /* 0x0c401f00008b7f89 */ /* 0x000e2200000e0000 */
[----:B------:R-:W-:Y:S08]  /*7c10*/  MUFU.EX2 R132, R132 ;  /* 0x0000008400847308 */ /* 0x000ff00000000800 */
[----:B------:R-:W-:Y:S08]  /*7c20*/  MUFU.EX2 R138, R138 ;  /* 0x0000008a008a7308 */ /* 0x000ff00000000800 */
[----:B------:R-:W-:Y:S01]  /*7c30*/  MUFU.EX2 R133, R133 ;  /* 0x0000008500857308 */ /* 0x000fe20000000800 */
[----:B0-----:R-:W-:Y:S01]  /*7c40*/  FMNMX.FTZ R10, R0, R139, !PT ;  /* 0x0000008b000a7209 */ /* 0x001fe20007810000 */
[----:B------:R-:W-:Y:S01]  /*7c50*/  FADD.FTZ R0, -R145, R14 ;  /* 0x0000000e91007221 */ /* 0x000fe20000010100 */
[-CC-:B------:R-:W-:Y:S01]  /*7c60*/  FFMA.FTZ R139, R152, R9.reuse, -R129.reuse ;  /* 0x00000009988b7223 */ /* 0x180fe20000010881 */
[----:B------:R-:W-:-:S04]  /*7c70*/  FFMA.FTZ R129, R144, R9, -R129 ;  /* 0x0000000990817223 */ /* 0x000fc80000010881 */
[----:B------:R-:W-:Y:S01]  /*7c80*/  MUFU.EX2 R154, R154 ;  /* 0x0000009a009a7308 */ /* 0x000fe20000000800 */
[----:B------:R-:W0:Y:S01]  /*7c90*/  SHFL.BFLY PT, R143, R10, 0x1, 0x1f ;  /* 0x0c201f000a8f7f89 */ /* 0x000e2200000e0000 */
[----:B------:R-:W-:-:S06]  /*7ca0*/  FMUL.FTZ R0, R0, R9 ;  /* 0x0000000900007220 */ /* 0x000fcc0000410000 */
[----:B------:R-:W1:Y:S08]  /*7cb0*/  MUFU.EX2 R0, R0 ;  /* 0x0000000000007308 */ /* 0x000e700000000800 */
[----:B------:R-:W-:Y:S08]  /*7cc0*/  MUFU.EX2 R135, R135 ;  /* 0x0000008700877308 */ /* 0x000ff00000000800 */
[----:B------:R-:W-:Y:S01]  /*7cd0*/  MUFU.EX2 R156, R156 ;  /* 0x0000009c009c7308 */ /* 0x000fe20000000800 */
[----:B0-----:R-:W-:-:S04]  /*7ce0*/  FMNMX.FTZ R10, R10, R143, !PT ;  /* 0x0000008f0a0a7209 */ /* 0x001fc80007810000 */
[C---:B------:R-:W-:Y:S01]  /*7cf0*/  FSETP.NEU.FTZ.AND P1, PT, R10.reuse, -INF , PT ;  /* 0xff8000000a00780b */ /* 0x040fe20003f3d000 */
[----:B------:R-:W-:Y:S02]  /*7d00*/  FMUL.FTZ R143, R10, R9 ;  /* 0x000000090a8f7220 */ /* 0x000fe40000410000 */
[----:B------:R-:W-:Y:S03]  /*7d10*/  MUFU.EX2 R137, R137 ;  /* 0x0000008900897308 */ /* 0x000fe60000000800 */
[----:B------:R-:W-:-:S05]  /*7d20*/  FSEL R143, R143, RZ, P1 ;  /* 0x000000ff8f8f7208 */ /* 0x000fca0000800000 */
[-CC-:B------:R-:W-:Y:S01]  /*7d30*/  FFMA.FTZ R14, R2, R9.reuse, -R143.reuse ;  /* 0x00000009020e7223 */ /* 0x180fe2000001088f */
[----:B------:R-:W-:Y:S01]  /*7d40*/  FSEL R2, R10, RZ, P1 ;  /* 0x000000ff0a027208 */ /* 0x000fe20000800000 */
[-CC-:B------:R-:W-:Y:S01]  /*7d50*/  FFMA.FTZ R189, R208, R9.reuse, -R143.reuse ;  /* 0x00000009d0bd7223 */ /* 0x180fe2000001088f */
[-CC-:B------:R-:W-:Y:S01]  /*7d60*/  FFMA.FTZ R191, R172, R9.reuse, -R143.reuse ;  /* 0x00000009acbf7223 */ /* 0x180fe2000001088f */
[-CC-:B------:R-:W-:Y:S01]  /*7d70*/  FFMA.FTZ R144, R176, R9.reuse, -R143.reuse ;  /* 0x00000009b0907223 */ /* 0x180fe2000001088f */
[-C--:B------:R-:W-:Y:S01]  /*7d80*/  FFMA.FTZ R185, R178, R9.reuse, -R143 ;  /* 0x00000009b2b97223 */ /* 0x080fe2000001088f */
[----:B------:R-:W-:Y:S01]  /*7d90*/  FADD.FTZ R2, -R2, R15 ;  /* 0x0000000f02027221 */ /* 0x000fe20000010100 */
[----:B------:R-:W-:Y:S01]  /*7da0*/  MUFU.EX2 R14, R14 ;  /* 0x0000000e000e7308 */ /* 0x000fe20000000800 */
[-C--:B------:R-:W-:Y:S01]  /*7db0*/  FFMA.FTZ R148, R180, R9.reuse, -R143 ;  /* 0x00000009b4947223 */ /* 0x080fe2000001088f */
[----:B-1----:R-:W-:Y:S01]  /*7dc0*/  FFMA.FTZ R15, R0, R6, R21 ;  /* 0x00000006000f7223 */ /* 0x002fe20000010015 */
[-C--:B------:R-:W-:Y:S01]  /*7dd0*/  FMUL.FTZ R2, R2, R9.reuse ;  /* 0x0000000902027220 */ /* 0x080fe20000410000 */
[-CC-:B------:R-:W-:Y:S01]  /*7de0*/  FFMA.FTZ R187, R182, R9.reuse, -R143.reuse ;  /* 0x00000009b6bb7223 */ /* 0x180fe2000001088f */
[-C--:B------:R-:W-:Y:S01]  /*7df0*/  FFMA.FTZ R177, R128, R9.reuse, -R143 ;  /* 0x0000000980b17223 */ /* 0x080fe2000001088f */
[----:B------:R-:W-:Y:S01]  /*7e00*/  FADD.FTZ R6, R206, R15 ;  /* 0x0000000fce067221 */ /* 0x000fe20000010000 */
        /* <DEDUP_REMOVED lines=17> */
[----:B------:R-:W1:Y:S01]  /*7f20*/  MUFU.EX2 R191, R191 ;  /* 0x000000bf00bf7308 */ /* 0x000e620000000800 */
[----:B------:R-:W-:-:S07]  /*7f30*/  FFMA.FTZ R143, R168, R9, -R143 ;  /* 0x00000009a88f7223 */ /* 0x000fce000001088f */
[----:B------:R-:W2:Y:S01]  /*7f40*/  MUFU.EX2 R144, R144 ;  /* 0x0000009000907308 */ /* 0x000ea20000000800 */
[----:B0-----:R-:W-:-:S04]  /*7f50*/  FFMA.FTZ R3, R2, R3, R189 ;  /* 0x0000000302037223 */ /* 0x001fc800000100bd */
[----:B------:R-:W-:Y:S01]  /*7f60*/  FADD.FTZ R128, R14, R3 ;  /* 0x000000030e807221 */ /* 0x000fe20000010000 */
[----:B------:R-:W-:Y:S02]  /*7f70*/  FADD.FTZ R3, R121, R6 ;  /* 0x0000000679037221 */ /* 0x000fe40000010000 */
[----:B------:R-:W0:Y:S01]  /*7f80*/  MUFU.EX2 R185, R185 ;  /* 0x000000b900b97308 */ /* 0x000e220000000800 */
[----:B-1----:R-:W-:Y:S01]  /*7f90*/  FADD.FTZ R15, R191, R128 ;  /* 0x00000080bf0f7221 */ /* 0x002fe20000010000 */
[----:B------:R-:W-:-:S04]  /*7fa0*/  FADD.FTZ R6, R192, R3 ;  /* 0x00000003c0067221 */ /* 0x000fc80000010000 */
[----:B------:R-:W-:Y:S02]  /*7fb0*/  FADD.FTZ R3, R123, R6 ;  /* 0x000000067b037221 */ /* 0x000fe40000010000 */
[----:B------:R-:W1:Y:S01]  /*7fc0*/  MUFU.EX2 R148, R148 ;  /* 0x0000009400947308 */ /* 0x000e620000000800 */
[----:B--2---:R-:W-:Y:S01]  /*7fd0*/  FADD.FTZ R128, R144, R15 ;  /* 0x0000000f90807221 */ /* 0x004fe20000010000 */
[----:B------:R-:W-:-:S04]  /*7fe0*/  FADD.FTZ R6, R194, R3 ;  /* 0x00000003c2067221 */ /* 0x000fc80000010000 */
[----:B------:R-:W-:Y:S02]  /*7ff0*/  FADD.FTZ R3, R125, R6 ;  /* 0x000000067d037221 */ /* 0x000fe40000010000 */
[----:B------:R-:W2:Y:S01]  /*8000*/  MUFU.EX2 R187, R187 ;  /* 0x000000bb00bb7308 */ /* 0x000ea20000000800 */
[----:B0-----:R-:W-:Y:S01]  /*8010*/  FADD.FTZ R15, R185, R128 ;  /* 0x00000080b90f7221 */ /* 0x001fe20000010000 */
[----:B------:R-:W-:-:S04]  /*8020*/  FADD.FTZ R6, R196, R3 ;  /* 0x00000003c4067221 */ /* 0x000fc80000010000 */
        /* <DEDUP_REMOVED lines=61> */
.L_x_1015:
[----:B------:R-:W0:Y:S01]  /*8400*/  S2UR UR5, SR_CgaCtaId ;  /* 0x00000000000579c3 */ /* 0x000e220000008800 */
[----:B------:R-:W-:Y:S01]  /*8410*/  UIADD3 UR14, UR14, 0x30860, URZ ;  /* 0x000308600e0e7890 */ /* 0x000fe2000fffe03f */
[----:B------:R-:W-:Y:S01]  /*8420*/  ISETP.GT.AND P1, PT, R20, UR61, PT ;  /* 0x0000003d14007c0c */ /* 0x000fe2000bf24270 */
[----:B------:R-:W-:Y:S01]  /*8430*/  UMOV UR6, UR4 ;  /* 0x0000000400067c82 */ /* 0x000fe20008000000 */
[----:B------:R-:W-:Y:S01]  /*8440*/  F2FP.BF16.F32.PACK_AB R189, R14, R189 ;  /* 0x000000bd0ebd723e */ /* 0x000fe200000010ff */
[----:B------:R-:W-:Y:S01]  /*8450*/  VIADD R20, R20, 0xffffffff ;  /* 0xffffffff14147836 */ /* 0x000fe20000000000 */
[----:B------:R-:W-:Y:S01]  /*8460*/  F2FP.BF16.F32.PACK_AB R188, R206, R21 ;  /* 0x00000015cebc723e */ /* 0x000fe200000010ff */
[----:B------:R-:W-:Y:S01]  /*8470*/  IMAD.MOV.U32 R15, RZ, RZ, R10 ;  /* 0x000000ffff0f7224 */ /* 0x000fe200078e000a */
[----:B------:R-:W-:Y:S01]  /*8480*/  F2FP.BF16.F32.PACK_AB R190, R192, R121 ;  /* 0x00000079c0be723e */ /* 0x000fe200000010ff */
[----:B------:R-:W-:Y:S01]  /*8490*/  IMAD.MOV.U32 R14, RZ, RZ, R8 ;  /* 0x000000ffff0e7224 */ /* 0x000fe200078e0008 */
[----:B------:R-:W-:-:S02]  /*84a0*/  F2FP.BF16.F32.PACK_AB R191, R144, R191 ;  /* 0x000000bf90bf723e */ /* 0x000fc400000010ff */
[----:B------:R-:W-:Y:S02]  /*84b0*/  F2FP.BF16.F32.PACK_AB R184, R194, R123 ;  /* 0x0000007bc2b8723e */ /* 0x000fe400000010ff */
[----:B------:R-:W-:Y:S02]  /*84c0*/  F2FP.BF16.F32.PACK_AB R185, R148, R185 ;  /* 0x000000b994b9723e */ /* 0x000fe400000010ff */
[----:B------:R-:W-:Y:S02]  /*84d0*/  F2FP.BF16.F32.PACK_AB R186, R196, R125 ;  /* 0x0000007dc4ba723e */ /* 0x000fe400000010ff */
[----:B------:R-:W-:Y:S02]  /*84e0*/  F2FP.BF16.F32.PACK_AB R187, R152, R187 ;  /* 0x000000bb98bb723e */ /* 0x000fe400000010ff */
[----:B------:R-:W-:Y:S02]  /*84f0*/  F2FP.BF16.F32.PACK_AB R180, R132, R127 ;  /* 0x0000007f84b4723e */ /* 0x000fe400000010ff */
[----:B------:R-:W-:Y:S01]  /*8500*/  F2FP.BF16.F32.PACK_AB R181, R160, R181 ;  /* 0x000000b5a0b5723e */ /* 0x000fe200000010ff */
[----:B0-----:R-:W-:Y:S01]  /*8510*/  UPRMT UR14, UR5, 0x654, UR14 ;  /* 0x00000654050e7896 */ /* 0x001fe2000800000e */
        /* <DEDUP_REMOVED lines=15> */
[----:B------:R-:W-:Y:S01]  /*8610*/  F2FP.BF16.F32.PACK_AB R171, R143, R128 ;  /* 0x000000808fab723e */ /* 0x000fe200000010ff */
[----:B------:R-:W-:Y:S06]  /*8620*/  @P1 BRA `(.L_x_1016) ;  /* 0xffffffc800241947 */ /* 0x000fec000383ffff */
.L_x_997:
[----:B------:R-:W-:Y:S01]  /*8630*/  R2UR UR5, R18 ;  /* 0x00000000120572ca */ /* 0x000fe200000e0000 */
[----:B------:R-:W0:Y:S01]  /*8640*/  LDC R14, c[0x0][0x2f0] ;  /* 0x0000bc00ff0e7b82 */ /* 0x000e220000000800 */
[----:B------:R-:W-:Y:S01]  /*8650*/  R2UR UR6, R19 ;  /* 0x00000000130672ca */ /* 0x000fe200000e0000 */
[----:B------:R-:W-:-:S10]  /*8660*/  UIADD3 UR10, -UR10, 0x1, URZ ;  /* 0x000000010a0a7890 */ /* 0x000fd4000fffe13f */
[----:B------:R-:W-:Y:S01]  /*8670*/  UISETP.NE.AND UP0, UPT, UR5, URZ, UPT ;  /* 0x0000003f0500728c */ /* 0x000fe2000bf05270 */
[----:B------:R-:W1:Y:S01]  /*8680*/  S2UR UR5, SR_CTAID.X ;  /* 0x00000000000579c3 */ /* 0x000e620000002500 */
[----:B------:R-:W-:-:S04]  /*8690*/  UISETP.NE.AND UP1, UPT, UR6, URZ, UPT ;  /* 0x0000003f0600728c */ /* 0x000fc8000bf25270 */
[----:B------:R-:W-:Y:S01]  /*86a0*/  PLOP3.LUT P1, PT, PT, PT, UP0, 0x40, 0x0 ;  /* 0x000000000000781c */ /* 0x000fe20003f2e808 */
[----:B0-----:R-:W-:-:S06]  /*86b0*/  IMAD R14, R17, R14, UR10 ;  /* 0x0000000a110e7e24 */ /* 0x001fcc000f8e020e */
[----:B------:R-:W-:Y:S01]  /*86c0*/  @UP1 ULDC UR10, c[0x0][0x44c] ;  /* 0x00011300000a1ab9 */ /* 0x000fe20000000800 */
[----:B------:R-:W-:Y:S01]  /*86d0*/  @UP1 ULDC UR14, c[0x0][0x450] ;  /* 0x00011400000e1ab9 */ /* 0x000fe20000000800 */
[----:B------:R-:W-:Y:S01]  /*86e0*/  R2UR UR6, R14 ;  /* 0x000000000e0672ca */ /* 0x000fe200000e0000 */
[----:B-1----:R-:W-:-:S04]  /*86f0*/  ULEA UR5, UR5, 0x7f, 0x7 ;  /* 0x0000007f05057891 */ /* 0x002fc8000f8e383f */
[----:B------:R-:W-:-:S04]  /*8700*/  UIMAD.WIDE.U32 UR10, UR5, UR10, URZ ;  /* 0x0000000a050a72a5 */ /* 0x000fc8000f8e003f */
[----:B------:R-:W-:-:S04]  /*8710*/  @UP1 USHF.R.U32.HI UR5, URZ, UR14, UR11 ;  /* 0x0000000e3f051299 */ /* 0x000fc8000801160b */
[----:B------:R-:W-:-:S03]  /*8720*/  UIADD3 UR5, UR6, UR5, URZ ;  /* 0x0000000506057290 */ /* 0x000fc6000fffe03f */
[----:B------:R-:W-:Y:S02]  /*8730*/  ULDC UR6, c[0x0][0x9dc] ;  /* 0x0002770000067ab9 */ /* 0x000fe40000000800 */
[----:B------:R-:W-:Y:S01]  /*8740*/  UIADD3 UR6, UR5, -UR6, URZ ;  /* 0x8000000605067290 */ /* 0x000fe2000fffe03f */
[----:B------:R-:W-:Y:S11]  /*8750*/  @P1 BRA `(.L_x_1017) ;  /* 0x00000000004c1947 */ /* 0x000ff60003800000 */
[----:B------:R-:W-:-:S06]  /*8760*/  UISETP.GT.AND UP0, UPT, UR5, -0x1, UPT ;  /* 0xffffffff0500788c */ /* 0x000fcc000bf04270 */
[----:B------:R-:W-:-:S13]  /*8770*/  PLOP3.LUT P1, PT, PT, PT, UP0, 0x80, 0x0 ;  /* 0x000000000000781c */ /* 0x000fda0003f2f008 */
[----:B------:R-:W-:Y:S05]  /*8780*/  @P1 BRA `(.L_x_1018) ;  /* 0x0000000000201947 */ /* 0x000fea0003800000 */
[----:B------:R-:W-:Y:S01]  /*8790*/  ULDC UR14, c[0x0][0x9e4] ;  /* 0x00027900000e7ab9 */ /* 0x000fe20000000800 */
[----:B------:R-:W-:Y:S02]  /*87a0*/  ULOP3.LUT UR5, URZ, UR5, URZ, 0x33, !UPT ;  /* 0x000000053f057292 */ /* 0x000fe4000f8e333f */
[----:B------:R-:W-:-:S11]  /*87b0*/  UISETP.NE.AND UP0, UPT, UR14, 0x1, UPT ;  /* 0x000000010e00788c */ /* 0x000fd6000bf05270 */
[----:B------:R-:W-:Y:S02]  /*87c0*/  @UP0 ULDC.64 UR18, c[0x0][0x9e8] ;  /* 0x00027a0000120ab9 */ /* 0x000fe40000000a00 */
[----:B------:R-:W-:-:S04]  /*87d0*/  UIMAD.WIDE.U32 UR10, UR5, UR18, URZ ;  /* 0x00000012050a72a5 */ /* 0x000fc8000f8e003f */
[----:B------:R-:W-:-:S04]  /*87e0*/  @UP0 USHF.R.U32.HI UR5, URZ, UR19, UR11 ;  /* 0x000000133f050299 */ /* 0x000fc8000801160b */
[----:B------:R-:W-:Y:S01]  /*87f0*/  ULOP3.LUT UR5, URZ, UR5, URZ, 0x33, !UPT ;  /* 0x000000053f057292 */ /* 0x000fe2000f8e333f */
[----:B------:R-:W-:Y:S11]  /*8800*/  BRA `(.L_x_1019) ;  /* 0x0000000000147947 */ /* 0x000ff60003800000 */
.L_x_1018:
[----:B------:R-:W-:Y:S02]  /*8810*/  ULDC UR14, c[0x0][0x9e4] ;  /* 0x00027900000e7ab9 */ /* 0x000fe40000000800 */
[----:B------:R-:W-:-:S11]  /*8820*/  UISETP.NE.AND UP0, UPT, UR14, 0x1, UPT ;  /* 0x000000010e00788c */ /* 0x000fd6000bf05270 */
[----:B------:R-:W-:Y:S02]  /*8830*/  @UP0 ULDC.64 UR18, c[0x0][0x9e8] ;  /* 0x00027a0000120ab9 */ /* 0x000fe40000000a00 */
[----:B------:R-:W-:-:S04]  /*8840*/  UIMAD.WIDE.U32 UR10, UR5, UR18, URZ ;  /* 0x00000012050a72a5 */ /* 0x000fc8000f8e003f */
[----:B------:R-:W-:-:S12]  /*8850*/  @UP0 USHF.R.U32.HI UR5, URZ, UR19, UR11 ;  /* 0x000000133f050299 */ /* 0x000fd8000801160b */
.L_x_1019:
[----:B------:R-:W-:-:S04]  /*8860*/  UIMAD UR5, UR5, UR14, URZ ;  /* 0x0000000e050572a4 */ /* 0x000fc8000f8e023f */
[----:B------:R-:W-:-:S04]  /*8870*/  UISETP.LT.AND UP0, UPT, UR6, UR5, UPT ;  /* 0x000000050600728c */ /* 0x000fc8000bf01270 */
[----:B------:R-:W-:-:S12]  /*8880*/  USEL UR6, UR6, UR5, !UP0 ;  /* 0x0000000506067287 */ /* 0x000fd8000c000000 */
.L_x_1017:
[----:B------:R-:W-:Y:S01]  /*8890*/  UIADD3 UR10, UR6, 0x5f, URZ ;  /* 0x0000005f060a7890 */ /* 0x000fe2000fffe03f */
[----:B------:R-:W-:-:S03]  /*88a0*/  R2UR UR14, R22 ;  /* 0x00000000160e72ca */ /* 0x000fc600000e0000 */
[----:B------:R-:W-:-:S04]  /*88b0*/  UIMAD.WIDE UR10, UR10, 0x2aaaaaab, URZ ;  /* 0x2aaaaaab0a0a78a5 */ /* 0x000fc8000f8e023f */
[----:B------:R-:W-:-:S04]  /*88c0*/  USHF.R.U32.HI UR5, URZ, 0x1f, UR11 ;  /* 0x0000001f3f057899 */ /* 0x000fc8000801160b */
[----:B------:R-:W-:-:S04]  /*88d0*/  ULEA.HI.SX32 UR5, UR11, UR5, 0x1c ;  /* 0x000000050b057291 */ /* 0x000fc8000f8fe23f */
[----:B------:R-:W-:-:S04]  /*88e0*/  UISETP.LT.AND UP0, UPT, UR14, UR5, UPT ;  /* 0x000000050e00728c */ /* 0x000fc8000bf01270 */
[----:B------:R-:W-:-:S06]  /*88f0*/  USEL UR61, UR14, UR5, !UP0 ;  /* 0x000000050e3d7287 */ /* 0x000fcc000c000000 */
[----:B------:R-:W-:-:S13]  /*8900*/  ISETP.GE.AND P1, PT, R20, UR61, PT ;  /* 0x0000003d14007c0c */ /* 0x000fda000bf26270 */
[----:B------:R-:W-:Y:S05]  /*8910*/  @!P1 BRA `(.L_x_1020) ;  /* 0x0000002400089947 */ /* 0x000fea0003800000 */
[----:B------:R-:W-:Y:S01]  /*8920*/  IMAD.MOV.U32 R21, RZ, RZ, R10 ;  /* 0x000000ffff157224 */ /* 0x000fe200078e000a */
[----:B------:R-:W-:Y:S01]  /*8930*/  UMOV UR60, UR7 ;  /* 0x00000007003c7c82 */ /* 0x000fe20008000000 */
[----:B------:R-:W-:Y:S01]  /*8940*/  IMAD.MOV.U32 R15, RZ, RZ, R8 ;  /* 0x000000ffff0f7224 */ /* 0x000fe200078e0008 */
[----:B------:R-:W-:Y:S01]  /*8950*/  UMOV UR38, UR4 ;  /* 0x0000000400267c82 */ /* 0x000fe20008000000 */
[----:B------:R-:W-:Y:S01]  /*8960*/  IMAD.MOV.U32 R14, RZ, RZ, R20 ;  /* 0x000000ffff0e7224 */ /* 0x000fe200078e0014 */
[----:B------:R-:W-:-:S06]  /*8970*/  ULDC UR6, c[0x0][0x9d8] ;  /* 0x0002760000067ab9 */ /* 0x000fcc0000000800 */
.L_x_1031:
[----:B------:R-:W-:-:S04]  /*8980*/  UIADD3 UR4, UR38, 0x1, URZ ;  /* 0x0000000126047890 */ /* 0x000fc8000fffe03f */
[----:B------:R-:W-:-:S04]  /*8990*/  UISETP.NE.AND UP0, UPT, UR4, 0x2, UPT ;  /* 0x000000020400788c */ /* 0x000fc8000bf05270 */
[----:B------:R-:W-:Y:S02]  /*89a0*/  USEL UR7, URZ, 0x1, UP0 ;  /* 0x000000013f077887 */ /* 0x000fe40008000000 */
[----:B------:R-:W-:Y:S02]  /*89b0*/  USEL UR4, UR4, URZ, UP0 ;  /* 0x0000003f04047287 */ /* 0x000fe40008000000 */
[----:B------:R-:W-:Y:S01]  /*89c0*/  ULOP3.LUT UR7, UR60, UR7, URZ, 0x3c, !UPT ;  /* 0x000000073c077292 */ /* 0x000fe2000f8e3c3f */
[----:B------:R-:W-:Y:S11]  /*89d0*/  @!P0 BRA `(.L_x_1021) ;  /* 0x0000000000048947 */ /* 0x000ff60003800000 */
[----:B------:R-:W-:Y:S01]  /*89e0*/  BPT.TRAP 0x1 ;  /* 0x000000040000795c */ /* 0x000fe20000300000 */
.L_x_1021:
[----:B------:R-:W-:Y:S01]  /*89f0*/  ULEA UR5, UR4, UR39, 0x3 ;  /* 0x0000002704057291 */ /* 0x000fe2000f8e183f */
[----:B------:R-:W-:-:S04]  /*8a00*/  MOV R8, UR7 ;  /* 0x0000000700087c02 */ /* 0x000fc80008000f00 */
[----:B------:R-:W-:-:S04]  /*8a10*/  SHF.L.U32 R8, R8, 0x1f, RZ ;  /* 0x0000001f08087819 */ /* 0x000fc800000006ff */
[----:B------:R0:W1:Y:S01]  /*8a20*/  SYNCS.PHASECHK.TRANS64.TRYWAIT P1, [UR5+0x30830], R8 ;  /* 0x03083008ff0075a7 */ /* 0x0000620008020145 */
[----:B------:R-:W-:Y:S05]  /*8a30*/  @!P0 BRA `(.L_x_1022) ;  /* 0x0000000000048947 */ /* 0x000fea0003800000 */
[----:B------:R-:W-:Y:S01]  /*8a40*/  BPT.TRAP 0x1 ;  /* 0x000000040000795c */ /* 0x000fe20000300000 */
.L_x_1022:
[----:B-1----:R-:W-:Y:S05]  /*8a50*/  @P1 BRA `(.L_x_1023) ;  /* 0x0000000000081947 */ /* 0x002fea0003800000 */
[----:B------:R-:W1:Y:S02]  /*8a60*/  SYNCS.PHASECHK.TRANS64.TRYWAIT P1, [UR5+0x30830], R8 ;  /* 0x03083008ff0075a7 */ /* 0x000e640008020145 */
[----:B-1----:R-:W-:Y:S05]  /*8a70*/  @!P1 BRA `(.L_x_1024) ;  /* 0x000000cc00249947 */ /* 0x002fea0003800000 */
.L_x_1023:
        /* <DEDUP_REMOVED lines=162> */
.L_x_1025:
[----:B------:R-:W-:Y:S01]  /*94a0*/  ULEA UR5, UR38, UR39, 0x3 ;  /* 0x0000002726057291 */ /* 0x000fe2000f8e183f */
[----:B------:R-:W-:-:S05]  /*94b0*/  IMAD.U32 R0, RZ, RZ, UR60 ;  /* 0x0000003cff007e24 */ /* 0x000fca000f8e00ff */
[----:B------:R-:W-:-:S04]  /*94c0*/  SHF.L.U32 R0, R0, 0x1f, RZ ;  /* 0x0000001f00007819 */ /* 0x000fc800000006ff */
[----:B------:R2:W3:Y:S01]  /*94d0*/  SYNCS.PHASECHK.TRANS64.TRYWAIT P1, [UR5+0x30850], R0 ;  /* 0x03085000ff0075a7 */ /* 0x0004e20008020145 */
[----:B------:R-:W-:Y:S05]  /*94e0*/  @!P0 BRA `(.L_x_1026) ;  /* 0x0000000000048947 */ /* 0x000fea0003800000 */
[----:B------:R-:W-:Y:S01]  /*94f0*/  BPT.TRAP 0x1 ;  /* 0x000000040000795c */ /* 0x000fe20000300000 */
.L_x_1026:
[----:B---3--:R-:W-:Y:S05]  /*9500*/  @P1 BRA `(.L_x_1027) ;  /* 0x0000000000081947 */ /* 0x008fea0003800000 */
[----:B------:R-:W3:Y:S02]  /*9510*/  SYNCS.PHASECHK.TRANS64.TRYWAIT P1, [UR5+0x30850], R0 ;  /* 0x03085000ff0075a7 */ /* 0x000ee40008020145 */
[----:B---3--:R-:W-:Y:S05]  /*9520*/  @!P1 BRA `(.L_x_1028) ;  /* 0x000000c000909947 */ /* 0x008fea0003800000 */
.L_x_1027:
        /* <DEDUP_REMOVED lines=37> */
.L_x_1029:
        /* <DEDUP_REMOVED lines=39> */
[----:B----4-:R-:W-:Y:S01]  /*99f0*/  FMNMX.FTZ R121, R20, R21, !PT ;  /* 0x0000001514797209 */ /* 0x010fe20007810000 */
        /* <DEDUP_REMOVED lines=20> */
[----:B------:R-:W3:Y:S01]  /*9b40*/  S2UR UR11, SR_CgaCtaId ;  /* 0x00000000000b79c3 */ /* 0x000ee20000008800 */
[----:B------:R-:W-:Y:S01]  /*9b50*/  ULEA UR10, UR4, UR39, 0x3 ;  /* 0x00000027040a7291 */ /* 0x000fe2000f8e183f */
[----:B------:R-:W5:Y:S01]  /*9b60*/  MUFU.TANH R176, R176 ;  /* 0x000000b000b07308 */ /* 0x000f620000002400 */
[----:B----4-:R-:W-:-:S02]  /*9b70*/  FMNMX.FTZ R9, R174, R9, !PT ;  /* 0x00000009ae097209 */ /* 0x010fc40007810000 */
[----:B------:R-:W-:-:S05]  /*9b80*/  UIADD3 UR10, UR10, 0x30840, URZ ;  /* 0x000308400a0a7890 */ /* 0x000fca000fffe03f */
[----:B------:R-:W4:Y:S01]  /*9b90*/  MUFU.TANH R124, R124 ;  /* 0x0000007c007c7308 */ /* 0x000f220000002400 */
[----:B-1----:R-:W-:-:S07]  /*9ba0*/  FMNMX.FTZ R121, R122, R121, !PT ;  /* 0x000000797a797209 */ /* 0x002fce0007810000 */
[----:B------:R-:W1:Y:S01]  /*9bb0*/  MUFU.TANH R178, R178 ;  /* 0x000000b200b27308 */ /* 0x000e620000002400 */
[----:B-----5:R-:W-:Y:S01]  /*9bc0*/  FMNMX.FTZ R9, R176, R9, !PT ;  /* 0x00000009b0097209 */ /* 0x020fe20007810000 */
[----:B---3--:R-:W-:-:S06]  /*9bd0*/  UPRMT UR10, UR11, 0x654, UR10 ;  /* 0x000006540b0a7896 */ /* 0x008fcc000800000a */
[----:B------:R-:W3:Y:S01]  /*9be0*/  MUFU.TANH R126, R126 ;  /* 0x0000007e007e7308 */ /* 0x000ee20000002400 */
[----:B----4-:R-:W-:Y:S02]  /*9bf0*/  FMNMX.FTZ R121, R124, R121, !PT ;  /* 0x000000797c797209 */ /* 0x010fe40007810000 */
[----:B------:R-:W-:Y:S05]  /*9c00*/  SYNCS.ARRIVE.TRANS64.RED.A1T0 RZ, [UR10], RZ ;  /* 0x000000ffffff79a7 */ /* 0x000fea000810040a */
[----:B------:R-:W4:Y:S01]  /*9c10*/  MUFU.TANH R180, R180 ;  /* 0x000000b400b47308 */ /* 0x000f220000002400 */
[----:B-1----:R-:W-:-:S07]  /*9c20*/  FMNMX.FTZ R9, R178, R9, !PT ;  /* 0x00000009b2097209 */ /* 0x002fce0007810000 */
[----:B------:R-:W1:Y:S01]  /*9c30*/  MUFU.TANH R128, R128 ;  /* 0x0000008000807308 */ /* 0x000e620000002400 */
[----:B---3--:R-:W-:-:S07]  /*9c40*/  FMNMX.FTZ R121, R126, R121, !PT ;  /* 0x000000797e797209 */ /* 0x008fce0007810000 */
[----:B------:R-:W3:Y:S01]  /*9c50*/  MUFU.TANH R182, R182 ;  /* 0x000000b600b67308 */ /* 0x000ee20000002400 */
[----:B----4-:R-:W-:-:S07]  /*9c60*/  FMNMX.FTZ R9, R180, R9, !PT ;  /* 0x00000009b4097209 */ /* 0x010fce0007810000 */
        /* <DEDUP_REMOVED lines=62> */
[----:B------:R-:W2:Y:S01]  /*a050*/  MUFU.TANH R214, R214 ;  /* 0x000000d600d67308 */ /* 0x000ea20000002400 */
[----:B---3--:R-:W-:-:S07]  /*a060*/  FMNMX.FTZ R9, R212, R9, !PT ;  /* 0x00000009d4097209 */ /* 0x008fce0007810000 */
[----:B------:R-:W1:Y:S01]  /*a070*/  MUFU.TANH R162, R162 ;  /* 0x000000a200a27308 */ /* 0x000e620000002400 */
[----:B----4-:R-:W-:-:S07]  /*a080*/  FMNMX.FTZ R121, R160, R121, !PT ;  /* 0x00000079a0797209 */ /* 0x010fce0007810000 */
[----:B------:R-:W3:Y:S01]  /*a090*/  MUFU.TANH R164, R164 ;  /* 0x000000a400a47308 */ /* 0x000ee20000002400 */
[----:B--2---:R-:W-:-:S05]  /*a0a0*/  FMNMX.FTZ R0, R214, R9, !PT ;  /* 0x00000009d6007209 */ /* 0x004fca0007810000 */
[----:B------:R-:W2:Y:S01]  /*a0b0*/  SHFL.BFLY PT, R9, R0, 0x2, 0x1f ;  /* 0x0c401f0000097f89 */ /* 0x000ea200000e0000 */
[----:B-1----:R-:W-:-:S04]  /*a0c0*/  FMNMX.FTZ R121, R162, R121, !PT ;  /* 0x00000079a2797209 */ /* 0x002fc80007810000 */
[----:B---3--:R-:W-:-:S05]  /*a0d0*/  FMNMX.FTZ R121, R164, R121, !PT ;  /* 0x00000079a4797209 */ /* 0x008fca0007810000 */
[----:B0-----:R-:W0:Y:S01]  /*a0e0*/  SHFL.BFLY PT, R8, R121, 0x2, 0x1f ;  /* 0x0c401f0079087f89 */ /* 0x001e2200000e0000 */
[----:B--2---:R-:W-:Y:S02]  /*a0f0*/  FMNMX.FTZ R2, R0, R9, !PT ;  /* 0x0000000900027209 */ /* 0x004fe40007810000 */
[----:B------:R-:W1:Y:S03]  /*a100*/  LDC R9, c[0x0][0x988] ;  /* 0x00026200ff097b82 */ /* 0x000e660000000800 */
[----:B------:R-:W2:Y:S01]  /*a110*/  SHFL.BFLY PT, R123, R2, 0x1, 0x1f ;  /* 0x0c201f00027b7f89 */ /* 0x000ea200000e0000 */
[----:B0-----:R-:W-:-:S05]  /*a120*/  FMNMX.FTZ R125, R121, R8, !PT ;  /* 0x00000008797d7209 */ /* 0x001fca0007810000 */
[----:B------:R-:W0:Y:S01]  /*a130*/  SHFL.BFLY PT, R10, R125, 0x1, 0x1f ;  /* 0x0c201f007d0a7f89 */ /* 0x000e2200000e0000 */
[----:B--2---:R-:W-:-:S05]  /*a140*/  FMNMX.FTZ R8, R2, R123, !PT ;  /* 0x0000007b02087209 */ /* 0x004fca0007810000 */
[C---:B------:R-:W-:Y:S01]  /*a150*/  FADD.FTZ R166, -R8.reuse, R15 ;  /* 0x0000000f08a67221 */ /* 0x040fe20000010100 */
[----:B-1----:R-:W-:-:S03]  /*a160*/  FMUL.FTZ R141, R8, R9 ;  /* 0x00000009088d7220 */ /* 0x002fc60000410000 */
[-C--:B------:R-:W-:Y:S01]  /*a170*/  FMUL.FTZ R123, R166, R9.reuse ;  /* 0x00000009a67b7220 */ /* 0x080fe20000410000 */
[-CC-:B------:R-:W-:Y:S01]  /*a180*/  FFMA.FTZ R15, R168, R9.reuse, -R141.reuse ;  /* 0x00000009a80f7223 */ /* 0x180fe2000001088d */
[-CC-:B------:R-:W-:Y:S01]  /*a190*/  FFMA.FTZ R121, R176, R9.reuse, -R141.reuse ;  /* 0x00000009b0797223 */ /* 0x180fe2000001088d */
[-CC-:B------:R-:W-:Y:S01]  /*a1a0*/  FFMA.FTZ R168, R174, R9.reuse, -R141.reuse ;  /* 0x00000009aea87223 */ /* 0x180fe2000001088d */
[----:B------:R1:W-:Y:S01]  /*a1b0*/  MUFU.EX2 R0, R123 ;  /* 0x0000007b00007308 */ /* 0x0003e20000000800 */
[-CC-:B------:R-:W-:Y:S01]  /*a1c0*/  FFMA.FTZ R176, R192, R9.reuse, -R141.reuse ;  /* 0x00000009c0b07223 */ /* 0x180fe2000001088d */
[-CC-:B------:R-:W-:Y:S01]  /*a1d0*/  FFMA.FTZ R129, R194, R9.reuse, -R141.reuse ;  /* 0x00000009c2817223 */ /* 0x180fe2000001088d */
[----:B0-----:R-:W-:Y:S01]  /*a1e0*/  FMNMX.FTZ R10, R125, R10, !PT ;  /* 0x0000000a7d0a7209 */ /* 0x001fe20007810000 */
[-CC-:B------:R-:W-:Y:S01]  /*a1f0*/  FFMA.FTZ R125, R186, R9.reuse, -R141.reuse ;  /* 0x00000009ba7d7223 */ /* 0x180fe2000001088d */
[-CC-:B------:R-:W-:Y:S01]  /*a200*/  FFMA.FTZ R131, R198, R9.reuse, -R141.reuse ;  /* 0x00000009c6837223 */ /* 0x180fe2000001088d */
[-CC-:B------:R-:W-:Y:S01]  /*a210*/  FFMA.FTZ R133, R200, R9.reuse, -R141.reuse ;  /* 0x00000009c8857223 */ /* 0x180fe2000001088d */
[-C--:B------:R-:W-:Y:S01]  /*a220*/  FFMA.FTZ R174, R202, R9.reuse, -R141 ;  /* 0x00000009caae7223 */ /* 0x080fe2000001088d */
[----:B------:R-:W-:Y:S01]  /*a230*/  FADD.FTZ R166, -R10, R21 ;  /* 0x000000150aa67221 */ /* 0x000fe20000010100 */
[-CC-:B------:R-:W-:Y:S01]  /*a240*/  FFMA.FTZ R21, R172, R9.reuse, -R141.reuse ;  /* 0x00000009ac157223 */ /* 0x180fe2000001088d */
[-CC-:B-1----:R-:W-:Y:S01]  /*a250*/  FFMA.FTZ R123, R180, R9.reuse, -R141.reuse ;  /* 0x00000009b47b7223 */ /* 0x182fe2000001088d */
[-CC-:B------:R-:W-:Y:S01]  /*a260*/  FFMA.FTZ R172, R182, R9.reuse, -R141.reuse ;  /* 0x00000009b6ac7223 */ /* 0x180fe2000001088d */
[-C--:B------:R-:W-:Y:S01]  /*a270*/  FMUL.FTZ R127, R166, R9.reuse ;  /* 0x00000009a67f7220 */ /* 0x080fe20000410000 */
        /* <DEDUP_REMOVED lines=12> */
[-C--:B0-----:R-:W-:Y:S01]  /*a340*/  FFMA.FTZ R127, R190, R9.reuse, -R141 ;  /* 0x00000009be7f7223 */ /* 0x081fe2000001088d */
[-C--:B------:R-:W-:Y:S01]  /*a350*/  FMUL.FTZ R141, R10, R9.reuse ;  /* 0x000000090a8d7220 */ /* 0x080fe20000410000 */
[----:B------:R-:W0:Y:S03]  /*a360*/  MUFU.EX2 R15, R15 ;  /* 0x0000000f000f7308 */ /* 0x000e260000000800 */
[-CC-:B------:R-:W-:Y:S01]  /*a370*/  FFMA.FTZ R189, R20, R9.reuse, -R141.reuse ;  /* 0x0000000914bd7223 */ /* 0x180fe2000001088d */
[-CC-:B------:R-:W-:Y:S01]  /*a380*/  FFMA.FTZ R20, R120, R9.reuse, -R141.reuse ;  /* 0x0000000978147223 */ /* 0x180fe2000001088d */
        /* <DEDUP_REMOVED lines=10> */
[-C--:B------:R-:W-:Y:S01]  /*a430*/  FFMA.FTZ R128, R140, R9.reuse, -R141 ;  /* 0x000000098c807223 */ /* 0x080fe2000001088d */
[----:B------:R-:W2:Y:S01]  /*a440*/  MUFU.EX2 R189, R189 ;  /* 0x000000bd00bd7308 */ /* 0x000ea20000000800 */
[----:B0-----:R-:W-:Y:S01]  /*a450*/  FFMA.FTZ R143, R0, R6, R15 ;  /* 0x00000006008f7223 */ /* 0x001fe2000001000f */
[-CC-:B------:R-:W-:Y:S01]  /*a460*/  FFMA.FTZ R177, R142, R9.reuse, -R141.reuse ;  /* 0x000000098eb17223 */ /* 0x180fe2000001088d */
[-CC-:B------:R-:W-:Y:S01]  /*a470*/  FFMA.FTZ R130, R144, R9.reuse, -R141.reuse ;  /* 0x0000000990827223 */ /* 0x180fe2000001088d */
[-CC-:B------:R-:W-:Y:S01]  /*a480*/  FFMA.FTZ R179, R146, R9.reuse, -R141.reuse ;  /* 0x0000000992b37223 */ /* 0x180fe2000001088d */
[-CC-:B------:R-:W-:Y:S01]  /*a490*/  FFMA.FTZ R132, R148, R9.reuse, -R141.reuse ;  /* 0x0000000994847223 */ /* 0x180fe2000001088d */
[-CC-:B------:R-:W-:Y:S01]  /*a4a0*/  FFMA.FTZ R173, R150, R9.reuse, -R141.reuse ;  /* 0x0000000996ad7223 */ /* 0x180fe2000001088d */
[-C--:B------:R-:W-:Y:S01]  /*a4b0*/  FFMA.FTZ R154, R154, R9.reuse, -R141 ;  /* 0x000000099a9a7223 */ /* 0x080fe2000001088d */
[----:B------:R-:W0:Y:S01]  /*a4c0*/  MUFU.EX2 R20, R20 ;  /* 0x0000001400147308 */ /* 0x000e220000000800 */
[----:B-1----:R-:W-:Y:S01]  /*a4d0*/  FADD.FTZ R6, R166, R143 ;  /* 0x0000008fa6067221 */ /* 0x002fe20000010000 */
[-CC-:B------:R-:W-:Y:S01]  /*a4e0*/  FFMA.FTZ R156, R156, R9.reuse, -R141.reuse ;  /* 0x000000099c9c7223 */ /* 0x180fe2000001088d */
[-CC-:B------:R-:W-:Y:S01]  /*a4f0*/  FFMA.FTZ R158, R158, R9.reuse, -R141.reuse ;  /* 0x000000099e9e7223 */ /* 0x180fe2000001088d */
[-CC-:B------:R-:W-:Y:S01]  /*a500*/  FFMA.FTZ R160, R160, R9.reuse, -R141.reuse ;  /* 0x00000009a0a07223 */ /* 0x180fe2000001088d */
[----:B------:R-:W-:-:S03]  /*a510*/  FFMA.FTZ R162, R162, R9, -R141 ;  /* 0x00000009a2a27223 */ /* 0x000fc6000001088d */
[----:B------:R-:W1:Y:S01]  /*a520*/  MUFU.EX2 R21, R21 ;  /* 0x0000001500157308 */ /* 0x000e620000000800 */
[----:B--2---:R-:W-:-:S07]  /*a530*/  FFMA.FTZ R3, R2, R3, R189 ;  /* 0x0000000302037223 */ /* 0x004fce00000100bd */
        /* <DEDUP_REMOVED lines=14> */
[-CC-:B------:R-:W-:Y:S01]  /*a620*/  FFMA.FTZ R134, R152, R9.reuse, -R141.reuse ;  /* 0x0000000998867223 */ /* 0x180fe2000001088d */
[----:B------:R-:W-:-:S05]  /*a630*/  FFMA.FTZ R141, R164, R9, -R141 ;  /* 0x00000009a48d7223 */ /* 0x000fca000001088d */
        /* <DEDUP_REMOVED lines=76> */
.L_x_1030:
[----:B------:R-:W0:Y:S01]  /*ab00*/  S2UR UR10, SR_CgaCtaId ;  /* 0x00000000000a79c3 */ /* 0x000e220000008800 */
[----:B------:R-:W-:Y:S01]  /*ab10*/  UIADD3 UR5, UR5, 0x30860, URZ ;  /* 0x0003086005057890 */ /* 0x000fe2000fffe03f */
[----:B------:R-:W-:Y:S01]  /*ab20*/  ISETP.GT.AND P1, PT, R14, UR61, PT ;  /* 0x0000003d0e007c0c */ /* 0x000fe2000bf24270 */
[----:B------:R-:W-:Y:S01]  /*ab30*/  UMOV UR60, UR7 ;  /* 0x00000007003c7c82 */ /* 0x000fe20008000000 */
        /* <DEDUP_REMOVED lines=31> */
[----:B------:R-:W-:-:S07]  /*ad30*/  IMAD.MOV.U32 R20, RZ, RZ, R14 ;  /* 0x000000ffff147224 */ /* 0x000fce00078e000e */
.L_x_1020:
[----:B------:R-:W-:-:S13]  /*ad40*/  R2UR UR5, R22 ;  /* 0x00000000160572ca */ /* 0x000fda00000e0000 */
[----:B------:R-:W-:-:S13]  /*ad50*/  ISETP.GE.AND P1, PT, R20, UR5, PT ;  /* 0x0000000514007c0c */ /* 0x000fda000bf26270 */
[----:B------:R-:W-:Y:S05]  /*ad60*/  @!P1 BRA `(.L_x_1032) ;  /* 0x0000003400f09947 */ /* 0x000fea0003800000 */
[----:B------:R-:W-:Y:S01]  /*ad70*/  IMAD.MOV.U32 R15, RZ, RZ, R10 ;  /* 0x000000ffff0f7224 */ /* 0x000fe200078e000a */
[----:B------:R-:W-:Y:S01]  /*ad80*/  UMOV UR61, UR7 ;  /* 0x00000007003d7c82 */ /* 0x000fe20008000000 */
[----:B------:R-:W-:Y:S01]  /*ad90*/  IMAD.MOV.U32 R14, RZ, RZ, R8 ;  /* 0x000000ffff0e7224 */ /* 0x000fe200078e0008 */
[----:B------:R-:W-:Y:S01]  /*ada0*/  UMOV UR38, UR4 ;  /* 0x0000000400267c82 */ /* 0x000fe20008000000 */
[----:B------:R-:W-:-:S05]  /*adb0*/  ULDC UR6, c[0x0][0x9d8] ;  /* 0x0002760000067ab9 */ /* 0x000fca0000000800 */
.L_x_1051:
[----:B------:R-:W-:-:S04]  /*adc0*/  UIADD3 UR4, UR38, 0x1, URZ ;  /* 0x0000000126047890 */ /* 0x000fc8000fffe03f */
[----:B------:R-:W-:-:S04]  /*add0*/  UISETP.NE.AND UP0, UPT, UR4, 0x2, UPT ;  /* 0x000000020400788c */ /* 0x000fc8000bf05270 */
[----:B------:R-:W-:Y:S02]  /*ade0*/  USEL UR7, URZ, 0x1, UP0 ;  /* 0x000000013f077887 */ /* 0x000fe40008000000 */
[----:B------:R-:W-:Y:S02]  /*adf0*/  USEL UR4, UR4, URZ, UP0 ;  /* 0x0000003f04047287 */ /* 0x000fe40008000000 */
[----:B------:R-:W-:Y:S01]  /*ae00*/  ULOP3.LUT UR7, UR61, UR7, URZ, 0x3c, !UPT ;  /* 0x000000073d077292 */ /* 0x000fe2000f8e3c3f */
[----:B------:R-:W-:Y:S11]  /*ae10*/  @!P0 BRA `(.L_x_1033) ;  /* 0x0000000000048947 */ /* 0x000ff60003800000 */
[----:B------:R-:W-:Y:S01]  /*ae20*/  BPT.TRAP 0x1 ;  /* 0x000000040000795c */ /* 0x000fe20000300000 */
.L_x_1033:
[----:B------:R-:W-:Y:S01]  /*ae30*/  ULEA UR60, UR4, UR39, 0x3 ;  /* 0x00000027043c7291 */ /* 0x000fe2000f8e183f */
[----:B------:R-:W-:-:S05]  /*ae40*/  IMAD.U32 R8, RZ, RZ, UR7 ;  /* 0x00000007ff087e24 */ /* 0x000fca000f8e00ff */
[----:B------:R-:W-:-:S04]  /*ae50*/  SHF.L.U32 R8, R8, 0x1f, RZ ;  /* 0x0000001f08087819 */ /* 0x000fc800000006ff */
[----:B------:R0:W1:Y:S01]  /*ae60*/  SYNCS.PHASECHK.TRANS64.TRYWAIT P1, [UR60+0x30830], R8 ;  /* 0x03083008ff0075a7 */ /* 0x000062000802017c */
[----:B------:R-:W-:Y:S05]  /*ae70*/  @!P0 BRA `(.L_x_1034) ;  /* 0x0000000000048947 */ /* 0x000fea0003800000 */
[----:B------:R-:W-:Y:S01]  /*ae80*/  BPT.TRAP 0x1 ;  /* 0x000000040000795c */ /* 0x000fe20000300000 */
.L_x_1034:
[----:B-1----:R-:W-:Y:S05]  /*ae90*/  @P1 BRA `(.L_x_1035) ;  /* 0x0000000000081947 */ /* 0x002fea0003800000 */
[----:B------:R-:W1:Y:S02]  /*aea0*/  SYNCS.PHASECHK.TRANS64.TRYWAIT P1, [UR60+0x30830], R8 ;  /* 0x03083008ff0075a7 */ /* 0x000e64000802017c */
[----:B-1----:R-:W-:Y:S05]  /*aeb0*/  @!P1 BRA `(.L_x_1036) ;  /* 0x000000a800449947 */ /* 0x002fea0003800000 */
.L_x_1035:
        /* <DEDUP_REMOVED lines=162> */
.L_x_1037:
[----:B------:R-:W-:Y:S01]  /*b8e0*/  ULEA UR5, UR38, UR39, 0x3 ;  /* 0x0000002726057291 */ /* 0x000fe2000f8e183f */
[----:B------:R-:W-:-:S05]  /*b8f0*/  IMAD.U32 R0, RZ, RZ, UR61 ;  /* 0x0000003dff007e24 */ /* 0x000fca000f8e00ff */
[----:B------:R-:W-:-:S04]  /*b900*/  SHF.L.U32 R0, R0, 0x1f, RZ ;  /* 0x0000001f00007819 */ /* 0x000fc800000006ff */
[----:B------:R2:W3:Y:S01]  /*b910*/  SYNCS.PHASECHK.TRANS64.TRYWAIT P1, [UR5+0x30850], R0 ;  /* 0x03085000ff0075a7 */ /* 0x0004e20008020145 */
[----:B------:R-:W-:Y:S05]  /*b920*/  @!P0 BRA `(.L_x_1038) ;  /* 0x0000000000048947 */ /* 0x000fea0003800000 */
[----:B------:R-:W-:Y:S01]  /*b930*/  BPT.TRAP 0x1 ;  /* 0x000000040000795c */ /* 0x000fe20000300000 */
.L_x_1038:
[----:B---3--:R-:W-:Y:S05]  /*b940*/  @P1 BRA `(.L_x_1039) ;  /* 0x0000000000081947 */ /* 0x008fea0003800000 */
[----:B------:R-:W3:Y:S02]  /*b950*/  SYNCS.PHASECHK.TRANS64.TRYWAIT P1, [UR5+0x30850], R0 ;  /* 0x03085000ff0075a7 */ /* 0x000ee40008020145 */
[----:B---3--:R-:W-:Y:S05]  /*b960*/  @!P1 BRA `(.L_x_1040) ;  /* 0x0000009c00b09947 */ /* 0x008fea0003800000 */
.L_x_1039:
        /* <DEDUP_REMOVED lines=37> */
.L_x_1041:
        /* <DEDUP_REMOVED lines=10> */
[----:B------:R-:W-:Y:S01]  /*bc60*/  FMUL.FTZ R123, R135, UR6 ;  /* 0x00000006877b7c20 */ /* 0x000fe20008410000 */
[----:B------:R-:W-:Y:S01]  /*bc70*/  FMUL.FTZ R135, R154, UR6 ;  /* 0x000000069a877c20 */ /* 0x000fe20008410000 */
[----:B------:R-:W-:Y:S01]  /*bc80*/  IMAD R176, R20, -0x60, RZ ;  /* 0xffffffa014b07824 */ /* 0x000fe200078e02ff */
[----:B------:R-:W-:Y:S01]  /*bc90*/  UISETP.NE.AND UP1, UPT, UR11, URZ, UPT ;  /* 0x0000003f0b00728c */ /* 0x000fe2000bf25270 */
[----:B------:R-:W-:Y:S01]  /*bca0*/  FMUL.FTZ R170, R128, UR6 ;  /* 0x0000000680aa7c20 */ /* 0x000fe20008410000 */
[----:B------:R-:W-:Y:S01]  /*bcb0*/  UISETP.NE.AND UP0, UPT, UR10, URZ, UPT ;  /* 0x0000003f0a00728c */ /* 0x000fe2000bf05270 */
[----:B------:R-:W-:Y:S01]  /*bcc0*/  FMUL.FTZ R171, R129, UR6 ;  /* 0x0000000681ab7c20 */ /* 0x000fe20008410000 */
[----:B------:R-:W-:Y:S01]  /*bcd0*/  FMUL.FTZ R9, R121, UR6 ;  /* 0x0000000679097c20 */ /* 0x000fe20008410000 */
[----:B--2---:R-:W-:Y:S01]  /*bce0*/  FMUL.FTZ R0, R122, UR6 ;  /* 0x000000067a007c20 */ /* 0x004fe20008410000 */
[----:B------:R-:W-:Y:S01]  /*bcf0*/  PLOP3.LUT P1, PT, PT, PT, UP1, 0x80, 0x0 ;  /* 0x000000000000781c */ /* 0x000fe20003f2f018 */
[----:B------:R-:W-:Y:S01]  /*bd00*/  FMUL.FTZ R169, R125, UR6 ;  /* 0x000000067da97c20 */ /* 0x000fe20008410000 */
[----:B------:R-:W-:Y:S01]  /*bd10*/  PLOP3.LUT P2, PT, PT, PT, UP1, 0x80, 0x0 ;  /* 0x000000000000781c */ /* 0x000fe20003f4f018 */
[----:B------:R-:W-:Y:S01]  /*bd20*/  FMUL.FTZ R10, R127, UR6 ;  /* 0x000000067f0a7c20 */ /* 0x000fe20008410000 */
[----:B------:R-:W-:Y:S01]  /*bd30*/  FMUL.FTZ R128, R146, UR6 ;  /* 0x0000000692807c20 */ /* 0x000fe20008410000 */
[----:B------:R-:W-:Y:S01]  /*bd40*/  @UP1 ULDC UR10, c[0x0][0x44c] ;  /* 0x00011300000a1ab9 */ /* 0x000fe20000000800 */
[----:B------:R-:W-:Y:S01]  /*bd50*/  FMUL.FTZ R129, R147, UR6 ;  /* 0x0000000693817c20 */ /* 0x000fe20008410000 */
[----:B------:R-:W-:Y:S01]  /*bd60*/  FMUL.FTZ R21, R126, UR6 ;  /* 0x000000067e157c20 */ /* 0x000fe20008410000 */
        /* <DEDUP_REMOVED lines=30> */
[----:B------:R-:W-:-:S02]  /*bf50*/  VIADD R143, R176, 0x1 ;  /* 0x00000001b08f7836 */ /* 0x000fc40000000000 */
        /* <DEDUP_REMOVED lines=8> */
[----:B------:R-:W-:Y:S01]  /*bfe0*/  IMAD R142, R12, -0x2, R143 ;  /* 0xfffffffe0c8e7824 */ /* 0x000fe200078e028f */
[----:B------:R-:W1:Y:S01]  /*bff0*/  MUFU.TANH R8, R8 ;  /* 0x0000000800087308 */ /* 0x000e620000002400 */
[----:B---3--:R-:W-:Y:S01]  /*c000*/  UPRMT UR60, UR14, 0x654, UR60 ;  /* 0x000006540e3c7896 */ /* 0x008fe2000800003c */
[----:B------:R-:W-:-:S02]  /*c010*/  ULDC UR15, c[0x0][0x288] ;  /* 0x0000a200000f7ab9 */ /* 0x000fc40000000800 */
[----:B------:R-:W-:Y:S01]  /*c020*/  ULDC UR14, c[0x0][0x9e0] ;  /* 0x00027800000e7ab9 */ /* 0x000fe20000000800 */
[C---:B------:R-:W-:Y:S01]  /*c030*/  IADD3 R143, R142.reuse, -UR15, R23 ;  /* 0x8000000f8e8f7c10 */ /* 0x040fe2000fffe017 */
[----:B------:R-:W-:Y:S02]  /*c040*/  VIADD R178, R142, 0xffffffff ;  /* 0xffffffff8eb27836 */ /* 0x000fe40000000000 */
[----:B------:R-:W2:Y:S01]  /*c050*/  MUFU.TANH R9, R9 ;  /* 0x0000000900097308 */ /* 0x000ea20000002400 */
[C---:B------:R-:W-:Y:S01]  /*c060*/  IADD3 R167, R143.reuse, UR14, RZ ;  /* 0x0000000e8fa77c10 */ /* 0x040fe2000fffe0ff */
[----:B------:R-:W-:Y:S01]  /*c070*/  VIADD R177, R143, UR11 ;  /* 0x0000000b8fb17c36 */ /* 0x000fe20008000000 */
[----:B------:R-:W-:Y:S03]  /*c080*/  SYNCS.ARRIVE.TRANS64.RED.A1T0 RZ, [UR60], RZ ;  /* 0x000000ffffff79a7 */ /* 0x000fe6000810043c */
[----:B0-----:R-:W-:-:S02]  /*c090*/  IMAD.IADD R153, R167, 0x1, R154 ;  /* 0x00000001a7997824 */ /* 0x001fc400078e029a */
        /* <DEDUP_REMOVED lines=49> */
[----:B------:R-:W-:Y:S01]  /*c3b0*/  ULDC UR10, c[0x0][0x288] ;  /* 0x0000a200000a7ab9 */ /* 0x000fe20000000800 */
[----:B------:R-:W-:Y:S01]  /*c3c0*/  IMAD R142, R17, UR11, R154 ;  /* 0x0000000b118e7c24 */ /* 0x000fe2000f8e029a */
[----:B------:R-:W-:Y:S03]  /*c3d0*/  BSSY B0, `(.L_x_1043) ;  /* 0x0000013000007945 */ /* 0x000fe60003800000 */
        /* <DEDUP_REMOVED lines=12> */
.L_x_1044:
[----:B------:R-:W-:Y:S02]  /*c4a0*/  ULDC UR10, c[0x0][0x9e4] ;  /* 0x00027900000a7ab9 */ /* 0x000fe40000000800 */
[----:B------:R-:W-:-:S05]  /*c4b0*/  IMAD.U32 R154, RZ, RZ, UR10 ;  /* 0x0000000aff9a7e24 */ /* 0x000fca000f8e00ff */
[----:B------:R-:W-:-:S13]  /*c4c0*/  ISETP.NE.AND P1, PT, R154, 0x1, PT ;  /* 0x000000019a00780c */ /* 0x000fda0003f25270 */
[----:B------:R-:W0:Y:S02]  /*c4d0*/  @P1 LDC.64 R142, c[0x0][0x9e8] ;  /* 0x00027a00ff8e1b82 */ /* 0x000e240000000a00 */
[----:B0-----:R-:W-:-:S05]  /*c4e0*/  @P1 IMAD.HI.U32 R142, R157, R142, RZ ;  /* 0x0000008e9d8e1227 */ /* 0x001fca00078e00ff */
[----:B------:R-:W-:-:S07]  /*c4f0*/  @P1 SHF.R.U32.HI R157, RZ, R143, R142 ;  /* 0x0000008fff9d1219 */ /* 0x000fce000001168e */
.L_x_1045:
[----:B------:R-:W-:Y:S05]  /*c500*/  BSYNC B0 ;  /* 0x0000000000007941 */ /* 0x000fea0003800000 */
.L_x_1043:
[----:B------:R-:W-:-:S05]  /*c510*/  IMAD R142, R157, R154, R178 ;  /* 0x0000009a9d8e7224 */ /* 0x000fca00078e02b2 */
[----:B------:R-:W-:Y:S02]  /*c520*/  VIADDMNMX R153, R142, R154, R153, PT ;  /* 0x0000009a8e997246 */ /* 0x000fe40003800199 */
[----:B------:R-:W-:-:S07]  /*c530*/  VIMNMX R155, R155, R142, !PT ;  /* 0x0000008e9b9b7248 */ /* 0x000fce0007fe0100 */
.L_x_1042:
        /* <DEDUP_REMOVED lines=142> */
[----:B------:R-:W-:Y:S01]  /*ce20*/  ULDC UR10, c[0x0][0x288] ;  /* 0x0000a200000a7ab9 */ /* 0x000fe20000000800 */
[----:B------:R-:W-:Y:S01]  /*ce30*/  IMAD R8, R17, UR11, R8 ;  /* 0x0000000b11087c24 */ /* 0x000fe2000f8e0208 */
[----:B------:R-:W-:Y:S03]  /*ce40*/  BSSY B0, `(.L_x_1047) ;  /* 0x0000013000007945 */ /* 0x000fe60003800000 */
        /* <DEDUP_REMOVED lines=12> */
.L_x_1048:
[----:B------:R-:W-:Y:S02]  /*cf10*/  ULDC UR10, c[0x0][0x9e4] ;  /* 0x00027900000a7ab9 */ /* 0x000fe40000000800 */
[----:B------:R-:W-:-:S04]  /*cf20*/  MOV R145, UR10 ;  /* 0x0000000a00917c02 */ /* 0x000fc80008000f00 */
[----:B------:R-:W-:-:S13]  /*cf30*/  ISETP.NE.AND P6, PT, R145, 0x1, PT ;  /* 0x000000019100780c */ /* 0x000fda0003fc5270 */
[----:B------:R-:W0:Y:S02]  /*cf40*/  @P6 LDC.64 R8, c[0x0][0x9e8] ;  /* 0x00027a00ff086b82 */ /* 0x000e240000000a00 */
[----:B0-----:R-:W-:-:S05]  /*cf50*/  @P6 IMAD.HI.U32 R8, R143, R8, RZ ;  /* 0x000000088f086227 */ /* 0x001fca00078e00ff */
[----:B------:R-:W-:-:S07]  /*cf60*/  @P6 SHF.R.U32.HI R143, RZ, R9, R8 ;  /* 0x00000009ff8f6219 */ /* 0x000fce0000011608 */
.L_x_1049:
[----:B------:R-:W-:Y:S05]  /*cf70*/  BSYNC B0 ;  /* 0x0000000000007941 */ /* 0x000fea0003800000 */
.L_x_1047:
[----:B------:R-:W-:-:S05]  /*cf80*/  IMAD R8, R143, R145, R178 ;  /* 0x000000918f087224 */ /* 0x000fca00078e02b2 */
[----:B------:R-:W-:Y:S02]  /*cf90*/  VIADDMNMX R133, R8, R145, R133, PT ;  /* 0x0000009108857246 */ /* 0x000fe40003800185 */
[----:B------:R-:W-:-:S07]  /*cfa0*/  VIMNMX R141, R141, R8, !PT ;  /* 0x000000088d8d7248 */ /* 0x000fce0007fe0100 */
.L_x_1046:
        /* <DEDUP_REMOVED lines=149> */
[-CC-:B------:R-:W-:Y:S01]  /*d900*/  FFMA.FTZ R146, R146, R9.reuse, -R129.reuse ;  /* 0x0000000992927223 */ /* 0x180fe20000010881 */
[----:B------:R-:W-:Y:S01]  /*d910*/  FFMA.FTZ R142, R142, R9, -R129 ;  /* 0x000000098e8e7223 */ /* 0x000fe20000010881 */
[----:B------:R-:W-:Y:S01]  /*d920*/  MUFU.EX2 R121, R206 ;  /* 0x000000ce00797308 */ /* 0x000fe20000000800 */
[----:B------:R-:W-:-:S04]  /*d930*/  FMNMX.FTZ R125, R190, R123, !PT ;  /* 0x0000007bbe7d7209 */ /* 0x000fc80007810000 */
[----:B------:R-:W-:-:S03]  /*d940*/  FMNMX.FTZ R125, R192, R125, !PT ;  /* 0x0000007dc07d7209 */ /* 0x000fc60007810000 */
[----:B------:R-:W-:Y:S01]  /*d950*/  MUFU.EX2 R123, R0 ;  /* 0x00000000007b7308 */ /* 0x000fe20000000800 */
[----:B------:R-:W-:-:S04]  /*d960*/  FMNMX.FTZ R125, R120, R125, !PT ;  /* 0x0000007d787d7209 */ /* 0x000fc80007810000 */
[----:B------:R-:W-:-:S03]  /*d970*/  FMNMX.FTZ R125, R128, R125, !PT ;  /* 0x0000007d807d7209 */ /* 0x000fc60007810000 */
[----:B------:R-:W-:Y:S01]  /*d980*/  MUFU.EX2 R194, R194 ;  /* 0x000000c200c27308 */ /* 0x000fe20000000800 */
[----:B------:R-:W-:-:S04]  /*d990*/  FMNMX.FTZ R127, R122, R125, !PT ;  /* 0x0000007d7a7f7209 */ /* 0x000fc80007810000 */
[----:B------:R-:W-:-:S03]  /*d9a0*/  FMNMX.FTZ R127, R130, R127, !PT ;  /* 0x0000007f827f7209 */ /* 0x000fc60007810000 */
[----:B------:R0:W-:Y:S01]  /*d9b0*/  MUFU.EX2 R125, R200 ;  /* 0x000000c8007d7308 */ /* 0x0001e20000000800 */
[----:B------:R-:W-:-:S04]  /*d9c0*/  FMNMX.FTZ R127, R124, R127, !PT ;  /* 0x0000007f7c7f7209 */ /* 0x000fc80007810000 */
[----:B------:R-:W-:-:S03]  /*d9d0*/  FMNMX.FTZ R127, R126, R127, !PT ;  /* 0x0000007f7e7f7209 */ /* 0x000fc60007810000 */
[----:B------:R-:W-:Y:S01]  /*d9e0*/  MUFU.EX2 R196, R196 ;  /* 0x000000c400c47308 */ /* 0x000fe20000000800 */
[----:B------:R-:W-:Y:S02]  /*d9f0*/  FMNMX.FTZ R131, R170, R127, !PT ;  /* 0x0000007faa837209 */ /* 0x000fe40007810000 */
        /* <DEDUP_REMOVED lines=12> */
[----:B------:R0:W-:Y:S01]  /*dac0*/  MUFU.EX2 R131, R10 ;  /* 0x0000000a00837308 */ /* 0x0001e20000000800 */
[-CC-:B------:R-:W-:Y:S01]  /*dad0*/  FFMA.FTZ R133, R154, R9.reuse, -R129.reuse ;  /* 0x000000099a857223 */ /* 0x180fe20000010881 */
[--C-:B------:R-:W-:Y:S02]  /*dae0*/  FFMA.FTZ R154, R160, R9, -R129.reuse ;  /* 0x00000009a09a7223 */ /* 0x100fe40000010881 */
[----:B------:R-:W0:Y:S04]  /*daf0*/  SHFL.BFLY PT, R139, R0, 0x2, 0x1f ;  /* 0x0c401f00008b7f89 */ /* 0x000e2800000e0000 */
        /* <DEDUP_REMOVED lines=127> */
.L_x_1050:
[----:B------:R-:W0:Y:S01]  /*e2f0*/  S2UR UR11, SR_CgaCtaId ;  /* 0x00000000000b79c3 */ /* 0x000e220000008800 */
[----:B------:R-:W-:Y:S01]  /*e300*/  R2UR UR10, R22 ;  /* 0x00000000160a72ca */ /* 0x000fe200000e0000 */
[----:B------:R-:W-:Y:S01]  /*e310*/  UIADD3 UR5, UR5, 0x30860, URZ ;  /* 0x0003086005057890 */ /* 0x000fe2000fffe03f */
[----:B------:R-:W-:Y:S01]  /*e320*/  F2FP.BF16.F32.PACK_AB R189, R14, R189 ;  /* 0x000000bd0ebd723e */ /* 0x000fe200000010ff */
[----:B------:R-:W-:Y:S01]  /*e330*/  UMOV UR61, UR7 ;  /* 0x00000007003d7c82 */ /* 0x000fe20008000000 */
[----:B------:R-:W-:Y:S01]  /*e340*/  UMOV UR38, UR4 ;  /* 0x0000000400267c82 */ /* 0x000fe20008000000 */
[----:B------:R-:W-:Y:S01]  /*e350*/  F2FP.BF16.F32.PACK_AB R188, R208, R21 ;  /* 0x00000015d0bc723e */ /* 0x000fe200000010ff */
[----:B------:R-:W-:Y:S01]  /*e360*/  IMAD.MOV.U32 R15, RZ, RZ, R10 ;  /* 0x000000ffff0f7224 */ /* 0x000fe200078e000a */
[----:B------:R-:W-:Y:S01]  /*e370*/  F2FP.BF16.F32.PACK_AB R190, R194, R121 ;  /* 0x00000079c2be723e */ /* 0x000fe200000010ff */
[----:B------:R-:W-:Y:S01]  /*e380*/  IMAD.MOV.U32 R14, RZ, RZ, R8 ;  /* 0x000000ffff0e7224 */ /* 0x000fe200078e0008 */
[----:B------:R-:W-:-:S02]  /*e390*/  F2FP.BF16.F32.PACK_AB R191, R144, R191 ;  /* 0x000000bf90bf723e */ /* 0x000fc400000010ff */
[----:B------:R-:W-:Y:S02]  /*e3a0*/  F2FP.BF16.F32.PACK_AB R184, R196, R123 ;  /* 0x0000007bc4b8723e */ /* 0x000fe400000010ff */
[C---:B------:R-:W-:Y:S01]  /*e3b0*/  ISETP.GT.AND P1, PT, R20.reuse, UR10, PT ;  /* 0x0000000a14007c0c */ /* 0x040fe2000bf24270 */
[----:B------:R-:W-:Y:S01]  /*e3c0*/  VIADD R20, R20, 0xffffffff ;  /* 0xffffffff14147836 */ /* 0x000fe20000000000 */
        /* <DEDUP_REMOVED lines=20> */
[----:B------:R-:W-:Y:S01]  /*e510*/  F2FP.BF16.F32.PACK_AB R171, R143, R128 ;  /* 0x000000808fab723e */ /* 0x000fe200000010ff */
[----:B------:R-:W-:Y:S06]  /*e520*/  @P1 BRA `(.L_x_1051) ;  /* 0xffffffc800241947 */ /* 0x000fec000383ffff */
.L_x_1032:
        /* <DEDUP_REMOVED lines=99> */
.L_x_1052:
[----:B------:R-:W-:Y:S01]  /*eb60*/  ULEA UR5, UR4, UR39, 0x3 ;  /* 0x0000002704057291 */ /* 0x000fe2000f8e183f */
[----:B------:R-:W-:-:S05]  /*eb70*/  IMAD.U32 R0, RZ, RZ, UR7 ;  /* 0x00000007ff007e24 */ /* 0x000fca000f8e00ff */
[----:B------:R-:W-:-:S04]  /*eb80*/  SHF.L.U32 R0, R0, 0x1f, RZ ;  /* 0x0000001f00007819 */ /* 0x000fc800000006ff */
[----:B------:R0:W1:Y:S01]  /*eb90*/  SYNCS.PHASECHK.TRANS64.TRYWAIT P1, [UR5+0x30850], R0 ;  /* 0x03085000ff0075a7 */ /* 0x0000620008020145 */
[----:B------:R-:W-:Y:S05]  /*eba0*/  @!P0 BRA `(.L_x_1053) ;  /* 0x0000000000048947 */ /* 0x000fea0003800000 */
[----:B------:R-:W-:Y:S01]  /*ebb0*/  BPT.TRAP 0x1 ;  /* 0x000000040000795c */ /* 0x000fe20000300000 */
.L_x_1053:
[----:B-1----:R-:W-:Y:S05]  /*ebc0*/  @P1 BRA `(.L_x_1054) ;  /* 0x0000000000081947 */ /* 0x002fea0003800000 */
[----:B------:R-:W1:Y:S02]  /*ebd0*/  SYNCS.PHASECHK.TRANS64.TRYWAIT P1, [UR5+0x30850], R0 ;  /* 0x03085000ff0075a7 */ /* 0x000e640008020145 */
[----:B-1----:R-:W-:Y:S05]  /*ebe0*/  @!P1 BRA `(.L_x_1055) ;  /* 0x0000006c00289947 */ /* 0x002fea0003800000 */
.L_x_1054:
[----:B------:R-:W-:Y:S01]  /*ebf0*/  UIADD3 UR39, UR39, 0x400, URZ ;  /* 0x0000040027277890 */ /* 0x000fe2000fffe03f */
[----:B------:R-:W-:Y:S01]  /*ec00*/  WARPGROUP.ARRIVE ;  /* 0x00000000000079c5 */ /* 0x000fe20000000000 */
[----:B------:R-:W-:Y:S01]  /*ec10*/  UMOV UR7, 0x40000040 ;  /* 0x4000004000077882 */ /* 0x000fe20000000000 */
[----:B-1----:R-:W1:Y:S01]  /*ec20*/  SHFL.BFLY PT, R5, R6, 0x2, 0x1f ;  /* 0x0c401f0006057f89 */ /* 0x002e6200000e0000 */
[----:B------:R-:W-:-:S03]  /*ec30*/  USHF.R.U32.HI UR39, URZ, 0x4, UR39 ;  /* 0x000000043f277899 */ /* 0x000fc60008011627 */
[----:B0-----:R-:W0:Y:S01]  /*ec40*/  SHFL.BFLY PT, R0, R3, 0x2, 0x1f ;  /* 0x0c401f0003007f89 */ /* 0x001e2200000e0000 */
[----:B------:R-:W-:-:S04]  /*ec50*/  ULOP3.LUT UR39, UR39, 0x3fff, URZ, 0xc0, !UPT ;  /* 0x00003fff27277892 */ /* 0x000fc8000f8ec03f */
[----:B------:R-:W-:-:S04]  /*ec60*/  ULOP3.LUT UR39, UR39, 0x3000000, URZ, 0xfc, !UPT ;  /* 0x0300000027277892 */ /* 0x000fc8000f8efc3f */
[----:B------:R-:W-:-:S07]  /*ec70*/  UIMAD UR4, UR4, 0x900, UR39 ;  /* 0x00000900040478a4 */ /* 0x000fce000f8e0227 */
[----:B------:R-:W-:Y:S02]  /*ec80*/  UMOV UR6, UR4 ;  /* 0x0000000400067c82 */ /* 0x000fe40008000000 */
[----:B------:R-:W-:Y:S01]  /*ec90*/  HGMMA.64x192x16.F32.BF16 R24, R188, gdesc[UR4].tnspB, R24, gsb0 ;  /* 0x42e00004bc187df0 */ /* 0x000fe20008001818 */
[----:B------:R-:W-:Y:S01]  /*eca0*/  UIADD3 UR6, UR4, 0x80, URZ ;  /* 0x0000008004067890 */ /* 0x000fe2000fffe03f */
[----:B-1----:R-:W-:Y:S01]  /*ecb0*/  FADD.FTZ R5, R5, R6 ;  /* 0x0000000605057221 */ /* 0x002fe20000010000 */
[----:B------:R-:W-:Y:S01]  /*ecc0*/  UMOV UR7, 0x40000040 ;  /* 0x4000004000077882 */ /* 0x000fe20000000000 */
[----:B------:R-:W-:Y:S02]  /*ecd0*/  IMAD.MOV.U32 R6, RZ, RZ, RZ ;  /* 0x000000ffff067224 */ /* 0x000fe400078e00ff */
[----:B0-----:R-:W-:Y:S01]  /*ece0*/  FADD.FTZ R2, R0, R3 ;  /* 0x0000000300027221 */ /* 0x001fe20000010000 */
[----:B------:R-:W-:Y:S01]  /*ecf0*/  IMAD.MOV.U32 R3, RZ, RZ, RZ ;  /* 0x000000ffff037224 */ /* 0x000fe200078e00ff */
[----:B------:R-:W0:Y:S04]  /*ed00*/  SHFL.BFLY PT, R0, R5, 0x1, 0x1f ;  /* 0x0c201f0005007f89 */ /* 0x000e2800000e0000 */
[----:B------:R-:W1:Y:S01]  /*ed10*/  SHFL.BFLY PT, R7, R2, 0x1, 0x1f ;  /* 0x0c201f0002077f89 */ /* 0x000e6200000e0000 */
[----:B0-----:R-:W-:Y:S01]  /*ed20*/  FADD.FTZ R11, R5, R0 ;  /* 0x00000000050b7221 */ /* 0x001fe20000010000 */
[----:B------:R-:W-:-:S02]  /*ed30*/  IMAD.MOV.U32 R0, RZ, RZ, -0x800000 ;  /* 0xff800000ff007424 */ /* 0x000fc400078e00ff */
[----:B-1----:R-:W-:Y:S02]  /*ed40*/  FADD.FTZ R12, R2, R7 ;  /* 0x00000007020c7221 */ /* 0x002fe40000010000 */
[----:B------:R-:W-:Y:S01]  /*ed50*/  FSETP.NE.FTZ.AND P1, PT, R11, RZ, PT ;  /* 0x000000ff0b00720b */ /* 0x000fe20003f35000 */
[----:B------:R-:W-:Y:S02]  /*ed60*/  IMAD.MOV.U32 R2, RZ, RZ, -0x800000 ;  /* 0xff800000ff027424 */ /* 0x000fe400078e00ff */
[----:B------:R-:W-:-:S10]  /*ed70*/  FSETP.NE.FTZ.AND P2, PT, R12, RZ, PT ;  /* 0x000000ff0c00720b */ /* 0x000fd40003f55000 */
[----:B------:R-:W0:Y:S01]  /*ed80*/  @P1 MUFU.LG2 R4, R11 ;  /* 0x0000000b00041308 */ /* 0x000e220000000c00 */
[C---:B------:R-:W-:Y:S02]  /*ed90*/  @P1 FMUL.FTZ R5, R9.reuse, 0.69314718246459960938 ;  /* 0x3f31721809051820 */ /* 0x040fe40000410000 */
[----:B------:R-:W-:-:S05]  /*eda0*/  @P2 FMUL.FTZ R14, R9, 0.69314718246459960938 ;  /* 0x3f317218090e2820 */ /* 0x000fca0000410000 */
        /* <DEDUP_REMOVED lines=34> */
.L_x_1056:
        /* <DEDUP_REMOVED lines=101> */
.L_x_978:
[----:B------:R-:W-:Y:S05]  /*f620*/  @P0 BRA `(.L_x_1057) ;  /* 0x0000001800d40947 */ /* 0x000fea0003800000 */
[----:B------:R-:W2:Y:S01]  /*f630*/  LDL R3, [R1] ;  /* 0x0000000001037983 */ /* 0x000ea20000100800 */
[----:B------:R-:W0:Y:S01]  /*f640*/  LDC R17, c[0x0][0xbe8] ;  /* 0x0002fa00ff117b82 */ /* 0x000e220000000800 */
[----:B------:R-:W-:Y:S01]  /*f650*/  ULDC.64 UR8, c[0x0][0xbd0] ;  /* 0x0002f40000087ab9 */ /* 0x000fe20000000a00 */
[----:B------:R-:W-:Y:S01]  /*f660*/  BSSY B0, `(.L_x_1058) ;  /* 0x000011d000007945 */ /* 0x000fe20003800000 */
[----:B------:R-:W1:Y:S05]  /*f670*/  S2R R18, SR_CTAID.X ;  /* 0x0000000000127919 */ /* 0x000e6a0000002500 */
[----:B------:R-:W3:Y:S08]  /*f680*/  S2UR UR12, SR_CTAID.Z ;  /* 0x00000000000c79c3 */ /* 0x000ef00000002700 */
[----:B------:R-:W4:Y:S08]  /*f690*/  S2UR UR11, SR_CTAID.Y ;  /* 0x00000000000b79c3 */ /* 0x000f300000002600 */
[----:B------:R-:W-:Y:S01]  /*f6a0*/  BAR.SYNC.DEFER_BLOCKING 0x1, 0x100 ;  /* 0x0044000000007b1d */ /* 0x000fe20000010000 */
[----:B0-----:R-:W-:-:S07]  /*f6b0*/  ISETP.NE.AND P0, PT, R17, 0x1, PT ;  /* 0x000000011100780c */ /* 0x001fce0003f05270 */
[----:B------:R-:W4:Y:S01]  /*f6c0*/  LDC R19, c[0x0][0xc50] ;  /* 0x00031400ff137b82 */ /* 0x000f220000000800 */
[----:B---3--:R-:W-:-:S07]  /*f6d0*/  USHF.R.S32.HI UR10, URZ, 0x1f, UR12 ;  /* 0x0000001f3f0a7899 */ /* 0x008fce000801140c */
[----:B------:R-:W0:Y:S08]  /*f6e0*/  LDC.64 R14, c[0x0][0xb40] ;  /* 0x0002d000ff0e7b82 */ /* 0x000e300000000a00 */
[----:B------:R-:W3:Y:S08]  /*f6f0*/  @P0 LDC R13, c[0x0][0xbf0] ;  /* 0x0002fc00ff0d0b82 */ /* 0x000ef00000000800 */
[----:B------:R-:W5:Y:S08]  /*f700*/  @P0 LDC R23, c[0x0][0xbec] ;  /* 0x0002fb00ff170b82 */ /* 0x000f700000000800 */
[----:B------:R-:W5:Y:S01]  /*f710*/  @P0 LDC R22, c[0x0][0xbf0] ;  /* 0x0002fc00ff160b82 */ /* 0x000f620000000800 */
[----:B--2---:R-:W-:-:S02]  /*f720*/  R2UR UR13, R3 ;  /* 0x00000000030d72ca */ /* 0x004fc400000e0000 */
[----:B------:R-:W2:Y:S11]  /*f730*/  S2R R3, SR_TID.X ;  /* 0x0000000000037919 */ /* 0x000eb60000002100 */
[----:B------:R-:W-:-:S02]  /*f740*/  USHF.R.S32.HI UR7, URZ, 0x1f, UR13 ;  /* 0x0000001f3f077899 */ /* 0x000fc4000801140d */
[----:B------:R-:W-:Y:S01]  /*f750*/  IMAD R16, RZ, RZ, -UR13 ;  /* 0x8000000dff107e24 */ /* 0x000fe2000f8e02ff */
[----:B------:R-:W-:Y:S02]  /*f760*/  UIMAD.WIDE.U32 UR4, UR13, UR8, URZ ;  /* 0x000000080d0472a5 */ /* 0x000fe4000f8e003f */
[----:B------:R-:W-:Y:S01]  /*f770*/  UIMAD UR6, UR7, UR8, URZ ;  /* 0x00000008070672a4 */ /* 0x000fe2000f8e023f */
[----:B----4-:R-:W-:-:S03]  /*f780*/  IMAD R19, R19, R16, UR11 ;  /* 0x0000000b13137e24 */ /* 0x010fc6000f8e0210 */
[----:B------:R-:W-:-:S03]  /*f790*/  UIMAD UR6, UR13, UR9, UR6 ;  /* 0x000000090d0672a4 */ /* 0x000fc6000f8e0206 */
[----:B------:R-:W-:Y:S01]  /*f7a0*/  ULDC.64 UR8, c[0x0][0xb38] ;  /* 0x0002ce0000087ab9 */ /* 0x000fe20000000a00 */
[----:B------:R-:W-:Y:S02]  /*f7b0*/  UIADD3 UR6, UR5, UR6, URZ ;  /* 0x0000000605067290 */ /* 0x000fe4000fffe03f */
[----:B------:R-:W-:Y:S01]  /*f7c0*/  UIMAD UR7, UR7, UR8, URZ ;  /* 0x00000008070772a4 */ /* 0x000fe2000f8e023f */
[----:B--2---:R-:W-:-:S05]  /*f7d0*/  VIADD R4, R3, 0xffffff80 ;  /* 0xffffff8003047836 */ /* 0x004fca0000000000 */
[----:B------:R-:W-:-:S04]  /*f7e0*/  SHF.R.S32.HI R3, RZ, 0x1f, R4 ;  /* 0x0000001fff037819 */ /* 0x000fc80000011404 */
[CC--:B------:R-:W-:Y:S02]  /*f7f0*/  LEA.HI R5, R3.reuse, R4.reuse, RZ, 0x7 ;  /* 0x0000000403057211 */ /* 0x0c0fe400078f38ff */
[----:B------:R-:W-:Y:S02]  /*f800*/  LEA.HI R10, R3, R4, RZ, 0x2 ;  /* 0x00000004030a7211 */ /* 0x000fe400078f10ff */
[----:B------:R-:W-:Y:S02]  /*f810*/  LOP3.LUT R7, R5, 0xffffff80, RZ, 0xc0, !PT ;  /* 0xffffff8005077812 */ /* 0x000fe400078ec0ff */
[----:B------:R-:W-:-:S03]  /*f820*/  SHF.R.S32.HI R6, RZ, 0x7, R5 ;  /* 0x00000007ff067819 */ /* 0x000fc60000011405 */
[----:B------:R-:W-:Y:S01]  /*f830*/  IMAD.IADD R20, R4, 0x1, -R7 ;  /* 0x0000000104147824 */ /* 0x000fe200078e0a07 */
[----:B------:R-:W-:Y:S02]  /*f840*/  LEA.HI R3, R5, R6, RZ, 0x1 ;  /* 0x0000000605037211 */ /* 0x000fe400078f08ff */
[----:B------:R-:W-:Y:S02]  /*f850*/  LOP3.LUT R5, R10, 0xfffffffc, RZ, 0xc0, !PT ;  /* 0xfffffffc0a057812 */ /* 0x000fe400078ec0ff */
[----:B------:R-:W-:Y:S01]  /*f860*/  SHF.R.S32.HI R7, RZ, 0x1f, R20 ;  /* 0x0000001fff077819 */ /* 0x000fe20000011414 */
[----:B------:R-:W2:Y:S01]  /*f870*/  LDC.64 R10, c[0x0][0xbd8] ;  /* 0x0002f600ff0a7b82 */ /* 0x000ea20000000a00 */
[----:B------:R-:W-:Y:S01]  /*f880*/  LOP3.LUT R3, R3, 0x3fffffe, RZ, 0xc0, !PT ;  /* 0x03fffffe03037812 */ /* 0x000fe200078ec0ff */
[----:B------:R-:W-:Y:S01]  /*f890*/  IMAD.IADD R5, R4, 0x1, -R5 ;  /* 0x0000000104057824 */ /* 0x000fe200078e0a05 */
[----:B------:R-:W-:Y:S02]  /*f8a0*/  LEA.HI R21, R7, R20, RZ, 0x2 ;  /* 0x0000001407157211 */ /* 0x000fe400078f10ff */
[----:B------:R-:W-:-:S02]  /*f8b0*/  IADD3 R3, R6, -R3, RZ ;  /* 0x8000000306037210 */ /* 0x000fc40007ffe0ff */
[--C-:B------:R-:W-:Y:S02]  /*f8c0*/  SHF.R.S32.HI R8, RZ, 0x2, R21.reuse ;  /* 0x00000002ff087819 */ /* 0x100fe40000011415 */
[----:B------:R-:W-:Y:S02]  /*f8d0*/  SHF.R.S32.HI R9, RZ, 0x1f, R21 ;  /* 0x0000001fff097819 */ /* 0x000fe40000011415 */
[----:B------:R-:W-:Y:S02]  /*f8e0*/  LEA.HI R6, R5, R5, RZ, 0x1 ;  /* 0x0000000505067211 */ /* 0x000fe400078f08ff */
[----:B------:R-:W-:Y:S02]  /*f8f0*/  LEA.HI R9, R9, R8, RZ, 0x3 ;  /* 0x0000000809097211 */ /* 0x000fe400078f18ff */
[----:B------:R-:W-:Y:S02]  /*f900*/  LEA.HI R7, R7, R20, RZ, 0x5 ;  /* 0x0000001407077211 */ /* 0x000fe400078f28ff */
[----:B------:R-:W-:-:S02]  /*f910*/  LOP3.LUT R9, R9, 0xfffffff8, RZ, 0xc0, !PT ;  /* 0xfffffff809097812 */ /* 0x000fc400078ec0ff */
[----:B------:R-:W-:Y:S02]  /*f920*/  LOP3.LUT R6, R6, 0x1ffffffe, RZ, 0xc0, !PT ;  /* 0x1ffffffe06067812 */ /* 0x000fe400078ec0ff */
[----:B------:R-:W-:Y:S01]  /*f930*/  SHF.R.S32.HI R7, RZ, 0x5, R7 ;  /* 0x00000005ff077819 */ /* 0x000fe20000011407 */
[----:B------:R-:W-:Y:S01]  /*f940*/  IMAD.IADD R4, R8, 0x1, -R9 ;  /* 0x0000000108047824 */ /* 0x000fe200078e0a09 */
[----:B------:R-:W-:Y:S01]  /*f950*/  LOP3.LUT R21, R21, 0x7ffffffc, RZ, 0xc0, !PT ;  /* 0x7ffffffc15157812 */ /* 0x000fe200078ec0ff */
[----:B------:R-:W4:Y:S01]  /*f960*/  @P0 LDC R9, c[0x0][0xbec] ;  /* 0x0002fb00ff090b82 */ /* 0x000f220000000800 */
[----:B------:R-:W-:Y:S02]  /*f970*/  IMAD.IADD R12, R5, 0x1, -R6 ;  /* 0x00000001050c7824 */ /* 0x000fe400078e0a06 */
[----:B------:R-:W-:Y:S02]  /*f980*/  IMAD R6, R7, 0x10, R4 ;  /* 0x0000001007067824 */ /* 0x000fe400078e0204 */
[----:B------:R-:W-:-:S02]  /*f990*/  IMAD.U32 R5, RZ, RZ, UR5 ;  /* 0x00000005ff057e24 */ /* 0x000fc4000f8e00ff */
[----:B------:R-:W-:Y:S02]  /*f9a0*/  IMAD R3, R3, 0x40, R6 ;  /* 0x0000004003037824 */ /* 0x000fe400078e0206 */
[----:B------:R-:W-:Y:S01]  /*f9b0*/  IMAD.U32 R4, RZ, RZ, UR4 ;  /* 0x00000004ff047e24 */ /* 0x000fe2000f8e00ff */
[----:B------:R-:W-:Y:S01]  /*f9c0*/  UIMAD.WIDE.U32 UR4, UR13, UR8, URZ ;  /* 0x000000080d0472a5 */ /* 0x000fe2000f8e003f */
[----:B------:R-:W-:Y:S01]  /*f9d0*/  IMAD.U32 R5, RZ, RZ, UR6 ;  /* 0x00000006ff057e24 */ /* 0x000fe2000f8e00ff */
[----:B------:R-:W-:Y:S01]  /*f9e0*/  UIMAD UR6, UR13, UR9, UR7 ;  /* 0x000000090d0672a4 */ /* 0x000fe2000f8e0207 */
[----:B--2---:R-:W-:Y:S02]  /*f9f0*/  IMAD R8, R10, UR10, RZ ;  /* 0x0000000a0a087c24 */ /* 0x004fe4000f8e02ff */
[----:B------:R-:W-:Y:S01]  /*fa00*/  IMAD R6, R12, 0x8, R3 ;  /* 0x000000080c067824 */ /* 0x000fe200078e0203 */
[----:B------:R-:W-:Y:S01]  /*fa10*/  UIADD3 UR6, UR5, UR6, URZ ;  /* 0x0000000605067290 */ /* 0x000fe2000fffe03f */
[----:B------:R-:W-:Y:S01]  /*fa20*/  IMAD R11, R11, UR12, R8 ;  /* 0x0000000c0b0b7c24 */ /* 0x000fe2000f8e0208 */
[----:B------:R-:W-:Y:S01]  /*fa30*/  ULDC.64 UR8, c[0x0][0xb28] ;  /* 0x0002ca0000087ab9 */ /* 0x000fe20000000a00 */
[----:B-1----:R-:W-:-:S02]  /*fa40*/  IMAD R8, R18, 0x80, R6 ;  /* 0x0000008012087824 */ /* 0x002fc400078e0206 */
[----:B------:R-:W-:-:S04]  /*fa50*/  IMAD.WIDE.U32 R4, R10, UR12, R4 ;  /* 0x0000000c0a047c25 */ /* 0x000fc8000f8e0004 */
[----:B----4-:R-:W-:-:S04]  /*fa60*/  @P0 IMAD.HI.U32 R10, R8, R9, RZ ;  /* 0x00000009080a0227 */ /* 0x010fc800078e00ff */
[----:B------:R-:W-:Y:S01]  /*fa70*/  IMAD.U32 R7, RZ, RZ, UR5 ;  /* 0x00000005ff077e24 */ /* 0x000fe2000f8e00ff */
[----:B------:R-:W-:Y:S01]  /*fa80*/  MOV R7, UR6 ;  /* 0x0000000600077c02 */ /* 0x000fe20008000f00 */
[C---:B0-----:R-:W-:Y:S01]  /*fa90*/  IMAD R12, R14.reuse, UR10, RZ ;  /* 0x0000000a0e0c7c24 */ /* 0x041fe2000f8e02ff */
[----:B------:R-:W-:Y:S01]  /*faa0*/  ULDC.64 UR6, c[0x0][0xb48] ;  /* 0x0002d20000067ab9 */ /* 0x000fe20000000a00 */
[----:B------:R-:W-:Y:S01]  /*fab0*/  IMAD.U32 R6, RZ, RZ, UR4 ;  /* 0x00000004ff067e24 */ /* 0x000fe2000f8e00ff */
[----:B------:R-:W-:Y:S01]  /*fac0*/  ULDC.64 UR4, c[0x0][0xbe0] ;  /* 0x0002f80000047ab9 */ /* 0x000fe20000000a00 */
[----:B------:R-:W-:Y:S01]  /*fad0*/  IMAD.MOV.U32 R9, RZ, RZ, R8 ;  /* 0x000000ffff097224 */ /* 0x000fe200078e0008 */
[----:B---3--:R-:W-:Y:S01]  /*fae0*/  @P0 SHF.R.U32.HI R9, RZ, R13, R10 ;  /* 0x0000000dff090219 */ /* 0x008fe2000001160a */
[----:B------:R-:W-:Y:S01]  /*faf0*/  IMAD R13, R15, UR12, R12 ;  /* 0x0000000c0f0d7c24 */ /* 0x000fe2000f8e020c */
[----:B------:R-:W-:Y:S01]  /*fb00*/  SHF.R.S32.HI R12, RZ, 0x1f, R19 ;  /* 0x0000001fff0c7819 */ /* 0x000fe20000011413 */
[----:B------:R-:W-:-:S04]  /*fb10*/  IMAD.WIDE.U32 R6, R14, UR12, R6 ;  /* 0x0000000c0e067c25 */ /* 0x000fc8000f8e0006 */
[----:B------:R-:W-:Y:S02]  /*fb20*/  IMAD.IADD R5, R5, 0x1, R11 ;  /* 0x0000000105057824 */ /* 0x000fe400078e020b */
[----:B-----5:R-:W-:-:S04]  /*fb30*/  @P0 IMAD.HI.U32 R23, R8, R23, RZ ;  /* 0x0000001708170227 */ /* 0x020fc800078e00ff */
[----:B------:R-:W-:Y:S02]  /*fb40*/  IMAD.IADD R7, R7, 0x1, R13 ;  /* 0x0000000107077824 */ /* 0x000fe400078e020d */
[----:B------:R-:W-:Y:S02]  /*fb50*/  IMAD R13, R12, UR6, RZ ;  /* 0x000000060c0d7c24 */ /* 0x000fe4000f8e02ff */
[----:B------:R-:W-:-:S04]  /*fb60*/  IMAD.WIDE.U32 R4, R19, UR4, R4 ;  /* 0x0000000413047c25 */ /* 0x000fc8000f8e0004 */
[----:B------:R-:W-:Y:S01]  /*fb70*/  IMAD.MOV.U32 R11, RZ, RZ, R8 ;  /* 0x000000ffff0b7224 */ /* 0x000fe200078e0008 */
[----:B------:R-:W-:Y:S01]  /*fb80*/  @P0 SHF.R.U32.HI R11, RZ, R22, R23 ;  /* 0x00000016ff0b0219 */ /* 0x000fe20000011617 */
[----:B------:R-:W-:Y:S01]  /*fb90*/  IMAD R10, R12, UR4, RZ ;  /* 0x000000040c0a7c24 */ /* 0x000fe2000f8e02ff */
[----:B------:R-:W-:Y:S01]  /*fba0*/  IADD3 R4, P0, R9, R4, RZ ;  /* 0x0000000409047210 */ /* 0x000fe20007f1e0ff */
[C---:B------:R-:W-:Y:S01]  /*fbb0*/  IMAD R15, R19.reuse, UR7, R13 ;  /* 0x00000007130f7c24 */ /* 0x040fe2000f8e020d */
[--C-:B------:R-:W-:Y:S01]  /*fbc0*/  SHF.R.S32.HI R13, RZ, 0x1f, R9.reuse ;  /* 0x0000001fff0d7819 */ /* 0x100fe20000011409 */
[----:B------:R-:W-:Y:S02]  /*fbd0*/  IMAD.MOV R9, RZ, RZ, -R9 ;  /* 0x000000ffff097224 */ /* 0x000fe400078e0a09 */
[----:B------:R-:W-:Y:S01]  /*fbe0*/  IMAD R12, R19, UR5, R10 ;  /* 0x00000005130c7c24 */ /* 0x000fe2000f8e020a */
[--C-:B------:R-:W-:Y:S01]  /*fbf0*/  SHF.R.S32.HI R10, RZ, 0x1f, R11.reuse ;  /* 0x0000001fff0a7819 */ /* 0x100fe2000001140b */
[----:B------:R-:W-:Y:S01]  /*fc00*/  IMAD.MOV R14, RZ, RZ, -R11 ;  /* 0x000000ffff0e7224 */ /* 0x000fe200078e0a0b */
[----:B------:R-:W-:Y:S01]  /*fc10*/  ULDC.64 UR4, c[0x0][0xb30] ;  /* 0x0002cc0000047ab9 */ /* 0x000fe20000000a00 */
[----:B------:R-:W-:Y:S01]  /*fc20*/  IMAD R9, R17, R9, R8 ;  /* 0x0000000911097224 */ /* 0x000fe200078e0208 */
[----:B------:R-:W-:Y:S01]  /*fc30*/  IADD3.X R5, R13, R5, R12, P0, !PT ;  /* 0x000000050d057210 */ /* 0x000fe200007fe40c */
[----:B------:R-:W-:Y:S01]  /*fc40*/  IMAD.WIDE.U32 R6, R19, UR6, R6 ;  /* 0x0000000613067c25 */ /* 0x000fe2000f8e0006 */
[----:B------:R-:W-:-:S03]  /*fc50*/  ULDC.64 UR6, c[0x0][0xbc8] ;  /* 0x0002f20000067ab9 */ /* 0x000fc60000000a00 */
[----:B------:R-:W-:Y:S02]  /*fc60*/  IMAD R10, R10, UR4, RZ ;  /* 0x000000040a0a7c24 */ /* 0x000fe4000f8e02ff */
[----:B------:R-:W-:Y:S01]  /*fc70*/  IMAD R13, R17, R14, R8 ;  /* 0x0000000e110d7224 */ /* 0x000fe200078e0208 */
[----:B------:R-:W-:Y:S01]  /*fc80*/  SHF.R.S32.HI R8, RZ, 0x1f, R9 ;  /* 0x0000001fff087819 */ /* 0x000fe20000011409 */
[----:B------:R-:W-:Y:S01]  /*fc90*/  IMAD.IADD R7, R7, 0x1, R15 ;  /* 0x0000000107077824 */ /* 0x000fe200078e020f */
[----:B------:R-:W-:Y:S01]  /*fca0*/  LEA R14, R18, R3, 0x7 ;  /* 0x00000003120e7211 */ /* 0x000fe200078e38ff */
[C---:B------:R-:W-:Y:S01]  /*fcb0*/  IMAD R15, R11.reuse, UR5, R10 ;  /* 0x000000050b0f7c24 */ /* 0x040fe2000f8e020a */
[----:B------:R-:W-:Y:S01]  /*fcc0*/  SHF.R.S32.HI R10, RZ, 0x1f, R13 ;  /* 0x0000001fff0a7819 */ /* 0x000fe2000001140d */
[----:B------:R-:W-:Y:S01]  /*fcd0*/  IMAD.WIDE.U32 R6, R11, UR4, R6 ;  /* 0x000000040b067c25 */ /* 0x000fe2000f8e0006 */
[----:B------:R-:W0:Y:S01]  /*fce0*/  S2UR UR5, SR_CgaCtaId ;  /* 0x00000000000579c3 */ /* 0x000e220000008800 */
[----:B------:R-:W-:-:S02]  /*fcf0*/  UMOV UR4, 0x400 ;  /* 0x0000040000047882 */ /* 0x000fc40000000000 */
[----:B------:R-:W-:Y:S02]  /*fd00*/  IMAD R8, R8, UR6, RZ ;  /* 0x0000000608087c24 */ /* 0x000fe4000f8e02ff */
        /* <DEDUP_REMOVED lines=11> */
[----:B------:R-:W-:Y:S01]  /*fdc0*/  SHFL.IDX PT, R10, R16, RZ, 0x1c1f ;  /* 0x001c1fff100a7589 */ /* 0x000fe200000e0000 */
[----:B------:R-:W-:Y:S01]  /*fdd0*/  IMAD.IADD R9, R9, 0x1, R15 ;  /* 0x0000000109097824 */ /* 0x000fe200078e020f */
[----:B------:R-:W-:Y:S01]  /*fde0*/  LEA R6, P1, R8, UR8, 0x2 ;  /* 0x0000000808067c11 */ /* 0x000fe2000f8210ff */
[----:B0-----:R-:W-:Y:S01]  /*fdf0*/  ULEA UR4, UR5, UR4, 0x18 ;  /* 0x0000000405047291 */ /* 0x001fe2000f8ec03f */
[----:B------:R-:W-:Y:S01]  /*fe00*/  LEA.HI.X R15, R4, UR7, R5, 0x2, P0 ;  /* 0x00000007040f7c11 */ /* 0x000fe200080f1405 */
[----:B------:R-:W-:Y:S01]  /*fe10*/  SHFL.IDX PT, R12, R16, 0x1, 0x1c1f ;  /* 0x003c1f00100c7f89 */ /* 0x000fe200000e0000 */
[----:B------:R-:W-:Y:S01]  /*fe20*/  LEA.HI.X R9, R8, UR9, R9, 0x2, P1 ;  /* 0x0000000908097c11 */ /* 0x000fe200088f1409 */
[----:B------:R-:W-:Y:S01]  /*fe30*/  IMAD R7, R17, UR6, RZ ;  /* 0x0000000611077c24 */ /* 0x000fe2000f8e02ff */
[----:B------:R-:W-:Y:S01]  /*fe40*/  LOP3.LUT P0, RZ, R20, 0x3, RZ, 0xc0, !PT ;  /* 0x0000000314ff7812 */ /* 0x000fe2000780c0ff */
[----:B------:R-:W0:Y:S01]  /*fe50*/  SHFL.IDX PT, R11, R15, RZ, 0x1c1f ;  /* 0x001c1fff0f0b7589 */ /* 0x000e2200000e0000 */
[C---:B------:R-:W-:Y:S01]  /*fe60*/  VIADD R8, R14.reuse, 0x8 ;  /* 0x000000080e087836 */ /* 0x040fe20000000000 */
[----:B------:R-:W-:Y:S01]  /*fe70*/  UIADD3 UR4, UR4, 0x30820, URZ ;  /* 0x0003082004047890 */ /* 0x000fe2000fffe03f */
[CC--:B------:R-:W-:Y:S01]  /*fe80*/  ISETP.GE.OR P1, PT, R14.reuse, R7.reuse, P0 ;  /* 0x000000070e00720c */ /* 0x0c0fe20000726670 */
[----:B------:R-:W1:Y:S01]  /*fe90*/  SHFL.IDX PT, R13, R15, 0x1, 0x1c1f ;  /* 0x003c1f000f0d7f89 */ /* 0x000e6200000e0000 */
[-C--:B------:R-:W-:Y:S01]  /*fea0*/  ISETP.GE.AND P2, PT, R14, R7.reuse, PT ;  /* 0x000000070e00720c */ /* 0x080fe20003f46270 */
[----:B------:R-:W-:Y:S01]  /*feb0*/  UPRMT UR4, URZ, 0x654, UR4 ;  /* 0x000006543f047896 */ /* 0x000fe20008000004 */
[----:B------:R-:W-:Y:S01]  /*fec0*/  ISETP.GE.OR P0, PT, R8, R7, P0 ;  /* 0x000000070800720c */ /* 0x000fe20000706670 */
[----:B------:R-:W-:Y:S01]  /*fed0*/  IMAD.IADD R3, R20, 0x1, -R21 ;  /* 0x0000000114037824 */ /* 0x000fe200078e0a15 */
[----:B------:R2:W3:Y:S03]  /*fee0*/  SHFL.IDX PT, R4, R6, RZ, 0x1c1f ;  /* 0x001c1fff06047589 */ /* 0x0004e600000e0000 */
[----:B------:R-:W-:Y:S01]  /*fef0*/  IMAD.SHL.U32 R3, R3, 0x2, RZ ;  /* 0x0000000203037824 */ /* 0x000fe200078e00ff */
[----:B------:R2:W4:Y:S02]  /*ff00*/  SHFL.IDX PT, R5, R9, RZ, 0x1c1f ;  /* 0x001c1fff09057589 */ /* 0x00052400000e0000 */
[----:B------:R-:W-:Y:S02]  /*ff10*/  SYNCS.ARRIVE.TRANS64.RED.A1T0 RZ, [UR4], RZ ;  /* 0x000000ffffff79a7 */ /* 0x000fe40008100404 */
[----:B0-----:R2:W-:Y:S04]  /*ff20*/  @!P1 ST.E desc[UR36][R10.64], R2 ;  /* 0x000000020a009985 */ /* 0x0015e8000c101924 */
[----:B-1----:R2:W-:Y:S01]  /*ff30*/  @!P0 ST.E desc[UR36][R12.64], R0 ;  /* 0x000000000c008985 */ /* 0x0025e2000c101924 */
[----:B------:R-:W-:Y:S05]  /*ff40*/  @P2 BRA `(.L_x_1059) ;  /* 0x0000000800382947 */ /* 0x000fea0003800000 */
[C---:B--2---:R-:W-:Y:S01]  /*ff50*/  VIADD R0, R3.reuse, 0x8 ;  /* 0x0000000803007836 */ /* 0x044fe20000000000 */
        /* <DEDUP_REMOVED lines=10> */
[----:B------:R-:W-:Y:S01]  /*10000*/  ISETP.GE.AND P6, PT, R17, UR4, PT ;  /* 0x0000000411007c0c */ /* 0x000fe2000bfc6270 */
[C---:B------:R-:W-:Y:S01]  /*10010*/  VIADD R22, R3.reuse, 0x50 ;  /* 0x0000005003167836 */ /* 0x040fe20000000000 */
[----:B------:R-:W-:-:S02]  /*10020*/  IADD3 R20, R3, 0x48, RZ ;  /* 0x0000004803147810 */ /* 0x000fc40007ffe0ff */
[----:B------:R-:W-:Y:S01]  /*10030*/  ISETP.GE.AND P3, PT, R18, UR4, PT ;  /* 0x0000000412007c0c */ /* 0x000fe2000bf66270 */
[C-C-:B---34-:R-:W-:Y:S02]  /*10040*/  @!P0 IMAD.WIDE R10, R3.reuse, 0x4, R4.reuse ;  /* 0x00000004030a8825 */ /* 0x158fe400078e0204 */
[----:B------:R-:W-:Y:S02]  /*10050*/  @!P1 LEA.HI R0, R0, R0, RZ, 0x1 ;  /* 0x0000000000009211 */ /* 0x000fe400078f08ff */
[----:B------:R-:W-:Y:S01]  /*10060*/  @!P2 LEA.HI R2, R2, R2, RZ, 0x1 ;  /* 0x000000020202a211 */ /* 0x000fe200078f08ff */
[----:B------:R0:W-:Y:S01]  /*10070*/  @!P0 ST.E.64 desc[UR36][R10.64], R24 ;  /* 0x000000180a008985 */ /* 0x0001e2000c101b24 */
[----:B------:R-:W-:Y:S01]  /*10080*/  @!P1 LOP3.LUT R13, R0, 0xfffffffe, RZ, 0xc0, !PT ;  /* 0xfffffffe000d9812 */ /* 0x000fe200078ec0ff */
[C---:B------:R-:W-:Y:S01]  /*10090*/  VIADD R0, R3.reuse, 0x28 ;  /* 0x0000002803007836 */ /* 0x040fe20000000000 */
[----:B------:R-:W-:Y:S01]  /*100a0*/  @!P2 LOP3.LUT R15, R2, 0xfffffffe, RZ, 0xc0, !PT ;  /* 0xfffffffe020fa812 */ /* 0x000fe200078ec0ff */
[----:B------:R-:W-:Y:S01]  /*100b0*/  VIADD R2, R3, 0x30 ;  /* 0x0000003003027836 */ /* 0x000fe20000000000 */
[----:B------:R-:W-:Y:S01]  /*100c0*/  @!P5 LEA.HI R16, R16, R16, RZ, 0x1 ;  /* 0x000000101010d211 */ /* 0x000fe200078f08ff */
[----:B------:R-:W-:Y:S01]  /*100d0*/  @!P1 IMAD.WIDE R12, R13, 0x4, R4 ;  /* 0x000000040d0c9825 */ /* 0x000fe200078e0204 */
[----:B------:R-:W-:-:S02]  /*100e0*/  ISETP.GE.AND P0, PT, R0, UR4, PT ;  /* 0x0000000400007c0c */ /* 0x000fc4000bf06270 */
[----:B------:R-:W-:Y:S01]  /*100f0*/  ISETP.GE.AND P4, PT, R2, UR4, PT ;  /* 0x0000000402007c0c */ /* 0x000fe2000bf86270 */
[----:B------:R-:W-:Y:S01]  /*10100*/  @!P2 IMAD.WIDE R14, R15, 0x4, R4 ;  /* 0x000000040f0ea825 */ /* 0x000fe200078e0204 */
[----:B------:R1:W-:Y:S01]  /*10110*/  @!P1 ST.E.64 desc[UR36][R12.64], R28 ;  /* 0x0000001c0c009985 */ /* 0x0003e2000c101b24 */
[----:B------:R-:W-:Y:S02]  /*10120*/  ISETP.GE.AND P1, PT, R20, UR4, PT ;  /* 0x0000000414007c0c */ /* 0x000fe4000bf26270 */
[----:B------:R-:W-:Y:S01]  /*10130*/  @!P6 LEA.HI R17, R17, R17, RZ, 0x1 ;  /* 0x000000111111e211 */ /* 0x000fe200078f08ff */
[----:B------:R2:W-:Y:S01]  /*10140*/  @!P2 ST.E.64 desc[UR36][R14.64], R32 ;  /* 0x000000200e00a985 */ /* 0x0005e2000c101b24 */
[----:B------:R-:W-:Y:S01]  /*10150*/  ISETP.GE.AND P2, PT, R19, UR4, PT ;  /* 0x0000000413007c0c */ /* 0x000fe2000bf46270 */
[----:B0-----:R-:W-:Y:S01]  /*10160*/  VIADD R24, R3, 0x58 ;  /* 0x0000005803187836 */ /* 0x001fe20000000000 */
[----:B------:R-:W-:Y:S02]  /*10170*/  @!P5 LOP3.LUT R11, R16, 0xfffffffe, RZ, 0xc0, !PT ;  /* 0xfffffffe100bd812 */ /* 0x000fe400078ec0ff */
[----:B------:R-:W-:-:S02]  /*10180*/  @!P0 LEA.HI R0, R0, R0, RZ, 0x1 ;  /* 0x0000000000008211 */ /* 0x000fc400078f08ff */
[----:B------:R-:W-:Y:S01]  /*10190*/  @!P4 LEA.HI R2, R2, R2, RZ, 0x1 ;  /* 0x000000020202c211 */ /* 0x000fe200078f08ff */
[--C-:B------:R-:W-:Y:S01]  /*101a0*/  @!P5 IMAD.WIDE R10, R11, 0x4, R4.reuse ;  /* 0x000000040b0ad825 */ /* 0x100fe200078e0204 */
[----:B------:R-:W-:Y:S02]  /*101b0*/  @!P3 LEA.HI R18, R18, R18, RZ, 0x1 ;  /* 0x000000121212b211 */ /* 0x000fe400078f08ff */
[----:B-1----:R-:W-:Y:S02]  /*101c0*/  @!P6 LOP3.LUT R13, R17, 0xfffffffe, RZ, 0xc0, !PT ;  /* 0xfffffffe110de812 */ /* 0x002fe400078ec0ff */
[----:B------:R-:W-:Y:S01]  /*101d0*/  @!P1 LEA.HI R20, R20, R20, RZ, 0x1 ;  /* 0x0000001414149211 */ /* 0x000fe200078f08ff */
[----:B------:R0:W-:Y:S01]  /*101e0*/  @!P5 ST.E.64 desc[UR36][R10.64], R36 ;  /* 0x000000240a00d985 */ /* 0x0001e2000c101b24 */
[----:B--2---:R-:W-:Y:S01]  /*101f0*/  @!P2 LEA.HI R14, R19, R19, RZ, 0x1 ;  /* 0x00000013130ea211 */ /* 0x004fe200078f08ff */
[----:B------:R-:W-:Y:S01]  /*10200*/  @!P6 IMAD.WIDE R12, R13, 0x4, R4 ;  /* 0x000000040d0ce825 */ /* 0x000fe200078e0204 */
[----:B------:R-:W-:-:S02]  /*10210*/  @!P0 LOP3.LUT R15, R0, 0xfffffffe, RZ, 0xc0, !PT ;  /* 0xfffffffe000f8812 */ /* 0x000fc400078ec0ff */
[----:B------:R-:W-:Y:S01]  /*10220*/  @!P4 LOP3.LUT R17, R2, 0xfffffffe, RZ, 0xc0, !PT ;  /* 0xfffffffe0211c812 */ /* 0x000fe200078ec0ff */
[C---:B------:R-:W-:Y:S01]  /*10230*/  VIADD R0, R3.reuse, 0x60 ;  /* 0x0000006003007836 */ /* 0x040fe20000000000 */
[----:B------:R-:W-:Y:S01]  /*10240*/  @!P3 LOP3.LUT R19, R18, 0xfffffffe, RZ, 0xc0, !PT ;  /* 0xfffffffe1213b812 */ /* 0x000fe200078ec0ff */
[----:B------:R1:W-:Y:S01]  /*10250*/  @!P6 ST.E.64 desc[UR36][R12.64], R40 ;  /* 0x000000280c00e985 */ /* 0x0003e2000c101b24 */
[----:B------:R-:W-:Y:S01]  /*10260*/  @!P2 LOP3.LUT R21, R14, 0xfffffffe, RZ, 0xc0, !PT ;  /* 0xfffffffe0e15a812 */ /* 0x000fe200078ec0ff */
[C---:B------:R-:W-:Y:S01]  /*10270*/  VIADD R2, R3.reuse, 0x68 ;  /* 0x0000006803027836 */ /* 0x040fe20000000000 */
[----:B------:R-:W-:Y:S01]  /*10280*/  @!P1 LOP3.LUT R23, R20, 0xfffffffe, RZ, 0xc0, !PT ;  /* 0xfffffffe14179812 */ /* 0x000fe200078ec0ff */
[----:B------:R-:W-:Y:S01]  /*10290*/  VIADD R20, R3, 0x70 ;  /* 0x0000007003147836 */ /* 0x000fe20000000000 */
[----:B------:R-:W-:Y:S01]  /*102a0*/  ISETP.GE.AND P5, PT, R22, UR4, PT ;  /* 0x0000000416007c0c */ /* 0x000fe2000bfa6270 */
[----:B0-----:R-:W-:Y:S01]  /*102b0*/  @!P0 IMAD.WIDE R10, R15, 0x4, R4 ;  /* 0x000000040f0a8825 */ /* 0x001fe200078e0204 */
[----:B------:R-:W-:-:S03]  /*102c0*/  ISETP.GE.AND P6, PT, R24, UR4, PT ;  /* 0x0000000418007c0c */ /* 0x000fc6000bfc6270 */
[--C-:B------:R-:W-:Y:S01]  /*102d0*/  @!P3 IMAD.WIDE R14, R19, 0x4, R4.reuse ;  /* 0x00000004130eb825 */ /* 0x100fe200078e0204 */
[----:B------:R0:W-:Y:S01]  /*102e0*/  @!P0 ST.E.64 desc[UR36][R10.64], R44 ;  /* 0x0000002c0a008985 */ /* 0x0001e2000c101b24 */
[----:B------:R-:W-:Y:S02]  /*102f0*/  ISETP.GE.AND P0, PT, R0, UR4, PT ;  /* 0x0000000400007c0c */ /* 0x000fe4000bf06270 */
[----:B-1----:R-:W-:-:S04]  /*10300*/  @!P4 IMAD.WIDE R12, R17, 0x4, R4 ;  /* 0x00000004110cc825 */ /* 0x002fc800078e0204 */
[--C-:B------:R-:W-:Y:S01]  /*10310*/  @!P2 IMAD.WIDE R16, R21, 0x4, R4.reuse ;  /* 0x000000041510a825 */ /* 0x100fe200078e0204 */
[----:B------:R1:W-:Y:S01]  /*10320*/  @!P4 ST.E.64 desc[UR36][R12.64], R48 ;  /* 0x000000300c00c985 */ /* 0x0003e2000c101b24 */
[----:B------:R-:W-:Y:S02]  /*10330*/  @!P5 LEA.HI R22, R22, R22, RZ, 0x1 ;  /* 0x000000161616d211 */ /* 0x000fe400078f08ff */
[----:B------:R-:W-:Y:S01]  /*10340*/  @!P1 IMAD.WIDE R18, R23, 0x4, R4 ;  /* 0x0000000417129825 */ /* 0x000fe200078e0204 */
[----:B------:R2:W-:Y:S01]  /*10350*/  @!P3 ST.E.64 desc[UR36][R14.64], R52 ;  /* 0x000000340e00b985 */ /* 0x0005e2000c101b24 */
[----:B------:R-:W-:Y:S02]  /*10360*/  @!P6 LEA.HI R24, R24, R24, RZ, 0x1 ;  /* 0x000000181818e211 */ /* 0x000fe400078f08ff */
[C---:B------:R-:W-:Y:S01]  /*10370*/  VIADD R21, R3.reuse, 0x78 ;  /* 0x0000007803157836 */ /* 0x040fe20000000000 */
[----:B------:R3:W-:Y:S01]  /*10380*/  @!P2 ST.E.64 desc[UR36][R16.64], R56 ;  /* 0x000000381000a985 */ /* 0x0007e2000c101b24 */
[----:B------:R-:W-:Y:S01]  /*10390*/  VIADD R23, R3, 0x80 ;  /* 0x0000008003177836 */ /* 0x000fe20000000000 */
[----:B------:R-:W-:-:S02]  /*103a0*/  ISETP.GE.AND P2, PT, R20, UR4, PT ;  /* 0x0000000414007c0c */ /* 0x000fc4000bf46270 */
[----:B------:R4:W-:Y:S01]  /*103b0*/  @!P1 ST.E.64 desc[UR36][R18.64], R60 ;  /* 0x0000003c12009985 */ /* 0x0009e2000c101b24 */
[----:B------:R-:W-:Y:S02]  /*103c0*/  ISETP.GE.AND P1, PT, R2, UR4, PT ;  /* 0x0000000402007c0c */ /* 0x000fe4000bf26270 */
[----:B------:R-:W-:Y:S02]  /*103d0*/  ISETP.GE.AND P3, PT, R21, UR4, PT ;  /* 0x0000000415007c0c */ /* 0x000fe4000bf66270 */
[----:B------:R-:W-:Y:S02]  /*103e0*/  ISETP.GE.AND P4, PT, R23, UR4, PT ;  /* 0x0000000417007c0c */ /* 0x000fe4000bf86270 */
[----:B0-----:R-:W-:Y:S02]  /*103f0*/  @!P5 LOP3.LUT R11, R22, 0xfffffffe, RZ, 0xc0, !PT ;  /* 0xfffffffe160bd812 */ /* 0x001fe400078ec0ff */
[----:B------:R-:W-:Y:S02]  /*10400*/  @!P0 LEA.HI R0, R0, R0, RZ, 0x1 ;  /* 0x0000000000008211 */ /* 0x000fe400078f08ff */
[----:B-1----:R-:W-:Y:S01]  /*10410*/  @!P6 LOP3.LUT R13, R24, 0xfffffffe, RZ, 0xc0, !PT ;  /* 0xfffffffe180de812 */ /* 0x002fe200078ec0ff */
[----:B------:R-:W-:Y:S01]  /*10420*/  @!P5 IMAD.WIDE R10, R11, 0x4, R4 ;  /* 0x000000040b0ad825 */ /* 0x000fe200078e0204 */
[----:B--2---:R-:W-:-:S02]  /*10430*/  @!P0 LOP3.LUT R15, R0, 0xfffffffe, RZ, 0xc0, !PT ;  /* 0xfffffffe000f8812 */ /* 0x004fc400078ec0ff */
[----:B------:R-:W-:Y:S01]  /*10440*/  @!P1 LEA.HI R2, R2, R2, RZ, 0x1 ;  /* 0x0000000202029211 */ /* 0x000fe200078f08ff */
[--C-:B------:R-:W-:Y:S01]  /*10450*/  @!P6 IMAD.WIDE R12, R13, 0x4, R4.reuse ;  /* 0x000000040d0ce825 */ /* 0x100fe200078e0204 */
[----:B------:R-:W-:Y:S01]  /*10460*/  @!P2 LEA.HI R20, R20, R20, RZ, 0x1 ;  /* 0x000000141414a211 */ /* 0x000fe200078f08ff */
[----:B------:R0:W-:Y:S01]  /*10470*/  @!P5 ST.E.64 desc[UR36][R10.64], R64 ;  /* 0x000000400a00d985 */ /* 0x0001e2000c101b24 */
[----:B---3--:R-:W-:Y:S01]  /*10480*/  @!P1 LOP3.LUT R17, R2, 0xfffffffe, RZ, 0xc0, !PT ;  /* 0xfffffffe02119812 */ /* 0x008fe200078ec0ff */
[--C-:B------:R-:W-:Y:S01]  /*10490*/  @!P0 IMAD.WIDE R14, R15, 0x4, R4.reuse ;  /* 0x000000040f0e8825 */ /* 0x100fe200078e0204 */
[----:B------:R-:W-:Y:S01]  /*104a0*/  @!P3 LEA.HI R21, R21, R21, RZ, 0x1 ;  /* 0x000000151515b211 */ /* 0x000fe200078f08ff */
[----:B------:R1:W-:Y:S01]  /*104b0*/  @!P6 ST.E.64 desc[UR36][R12.64], R68 ;  /* 0x000000440c00e985 */ /* 0x0003e2000c101b24 */
[----:B------:R-:W-:Y:S01]  /*104c0*/  @!P4 LEA.HI R23, R23, R23, RZ, 0x1 ;  /* 0x000000171717c211 */ /* 0x000fe200078f08ff */
[----:B------:R-:W-:Y:S01]  /*104d0*/  VIADD R0, R3, 0x88 ;  /* 0x0000008803007836 */ /* 0x000fe20000000000 */
[----:B----4-:R-:W-:Y:S01]  /*104e0*/  @!P2 LOP3.LUT R19, R20, 0xfffffffe, RZ, 0xc0, !PT ;  /* 0xfffffffe1413a812 */ /* 0x010fe200078ec0ff */
[----:B------:R2:W-:Y:S01]  /*104f0*/  @!P0 ST.E.64 desc[UR36][R14.64], R72 ;  /* 0x000000480e008985 */ /* 0x0005e2000c101b24 */
[----:B------:R-:W-:Y:S01]  /*10500*/  @!P3 LOP3.LUT R21, R21, 0xfffffffe, RZ, 0xc0, !PT ;  /* 0xfffffffe1515b812 */ /* 0x000fe200078ec0ff */
[----:B------:R-:W-:Y:S01]  /*10510*/  VIADD R2, R3, 0x90 ;  /* 0x0000009003027836 */ /* 0x000fe20000000000 */
[----:B------:R-:W-:Y:S01]  /*10520*/  @!P4 LOP3.LUT R23, R23, 0xfffffffe, RZ, 0xc0, !PT ;  /* 0xfffffffe1717c812 */ /* 0x000fe200078ec0ff */
[----:B------:R-:W-:Y:S01]  /*10530*/  VIADD R20, R3, 0x98 ;  /* 0x0000009803147836 */ /* 0x000fe20000000000 */
[----:B------:R-:W-:Y:S01]  /*10540*/  ISETP.GE.AND P0, PT, R0, UR4, PT ;  /* 0x0000000400007c0c */ /* 0x000fe2000bf06270 */
[----:B0-----:R-:W-:-:S04]  /*10550*/  @!P1 IMAD.WIDE R10, R17, 0x4, R4 ;  /* 0x00000004110a9825 */ /* 0x001fc800078e0204 */
[--C-:B-1----:R-:W-:Y:S01]  /*10560*/  @!P2 IMAD.WIDE R12, R19, 0x4, R4.reuse ;  /* 0x00000004130ca825 */ /* 0x102fe200078e0204 */
[----:B------:R0:W-:Y:S01]  /*10570*/  @!P1 ST.E.64 desc[UR36][R10.64], R76 ;  /* 0x0000004c0a009985 */ /* 0x0001e2000c101b24 */
[----:B------:R-:W-:Y:S02]  /*10580*/  ISETP.GE.AND P1, PT, R2, UR4, PT ;  /* 0x0000000402007c0c */ /* 0x000fe4000bf26270 */
[--C-:B------:R-:W-:Y:S01]  /*10590*/  @!P3 IMAD.WIDE R16, R21, 0x4, R4.reuse ;  /* 0x000000041510b825 */ /* 0x100fe200078e0204 */
[----:B--2---:R-:W-:Y:S01]  /*105a0*/  IADD3 R14, R3, 0xa8, RZ ;  /* 0x000000a8030e7810 */ /* 0x004fe20007ffe0ff */
[----:B------:R1:W-:Y:S01]  /*105b0*/  @!P2 ST.E.64 desc[UR36][R12.64], R80 ;  /* 0x000000500c00a985 */ /* 0x0003e2000c101b24 */
[----:B------:R-:W-:Y:S01]  /*105c0*/  ISETP.GE.AND P2, PT, R20, UR4, PT ;  /* 0x0000000414007c0c */ /* 0x000fe2000bf46270 */
[----:B------:R-:W-:Y:S01]  /*105d0*/  @!P4 IMAD.WIDE R18, R23, 0x4, R4 ;  /* 0x000000041712c825 */ /* 0x000fe200078e0204 */
[----:B------:R-:W-:Y:S01]  /*105e0*/  @!P0 LEA.HI R0, R0, R0, RZ, 0x1 ;  /* 0x0000000000008211 */ /* 0x000fe200078f08ff */
[----:B------:R2:W-:Y:S02]  /*105f0*/  @!P3 ST.E.64 desc[UR36][R16.64], R84 ;  /* 0x000000541000b985 */ /* 0x0005e4000c101b24 */
[----:B------:R-:W-:-:S02]  /*10600*/  VIADD R21, R3, 0xa0 ;  /* 0x000000a003157836 */ /* 0x000fc40000000000 */
[C---:B------:R-:W-:Y:S01]  /*10610*/  VIADD R15, R3.reuse, 0xb0 ;  /* 0x000000b0030f7836 */ /* 0x040fe20000000000 */
[----:B------:R3:W-:Y:S01]  /*10620*/  @!P4 ST.E.64 desc[UR36][R18.64], R88 ;  /* 0x000000581200c985 */ /* 0x0007e2000c101b24 */
[----:B0-----:R-:W-:Y:S01]  /*10630*/  VIADD R11, R3, 0xb8 ;  /* 0x000000b8030b7836 */ /* 0x001fe20000000000 */
[----:B------:R-:W-:Y:S02]  /*10640*/  ISETP.GE.AND P3, PT, R21, UR4, PT ;  /* 0x0000000415007c0c */ /* 0x000fe4000bf66270 */
[----:B------:R-:W-:Y:S02]  /*10650*/  ISETP.GE.AND P4, PT, R14, UR4, PT ;  /* 0x000000040e007c0c */ /* 0x000fe4000bf86270 */
[----:B------:R-:W-:Y:S02]  /*10660*/  ISETP.GE.AND P6, PT, R11, UR4, PT ;  /* 0x000000040b007c0c */ /* 0x000fe4000bfc6270 */
[----:B------:R-:W-:Y:S02]  /*10670*/  ISETP.GE.AND P5, PT, R15, UR4, PT ;  /* 0x000000040f007c0c */ /* 0x000fe4000bfa6270 */
[----:B------:R-:W-:-:S02]  /*10680*/  @!P1 LEA.HI R2, R2, R2, RZ, 0x1 ;  /* 0x0000000202029211 */ /* 0x000fc400078f08ff */
[----:B------:R-:W-:Y:S02]  /*10690*/  @!P2 LEA.HI R20, R20, R20, RZ, 0x1 ;  /* 0x000000141414a211 */ /* 0x000fe400078f08ff */
[----:B-1----:R-:W-:Y:S02]  /*106a0*/  @!P1 LOP3.LUT R13, R2, 0xfffffffe, RZ, 0xc0, !PT ;  /* 0xfffffffe020d9812 */ /* 0x002fe400078ec0ff */
[----:B------:R-:W-:Y:S02]  /*106b0*/  @!P3 LEA.HI R21, R21, R21, RZ, 0x1 ;  /* 0x000000151515b211 */ /* 0x000fe400078f08ff */
[----:B------:R-:W-:Y:S02]  /*106c0*/  @!P4 LEA.HI R14, R14, R14, RZ, 0x1 ;  /* 0x0000000e0e0ec211 */ /* 0x000fe400078f08ff */
[----:B------:R-:W-:Y:S02]  /*106d0*/  @!P6 LEA.HI R12, R11, R11, RZ, 0x1 ;  /* 0x0000000b0b0ce211 */ /* 0x000fe400078f08ff */
[----:B------:R-:W-:-:S02]  /*106e0*/  @!P5 LEA.HI R10, R15, R15, RZ, 0x1 ;  /* 0x0000000f0f0ad211 */ /* 0x000fc400078f08ff */
[----:B------:R-:W-:Y:S02]  /*106f0*/  @!P0 LOP3.LUT R11, R0, 0xfffffffe, RZ, 0xc0, !PT ;  /* 0xfffffffe000b8812 */ /* 0x000fe400078ec0ff */
[----:B------:R-:W-:Y:S02]  /*10700*/  @!P2 LOP3.LUT R15, R20, 0xfffffffe, RZ, 0xc0, !PT ;  /* 0xfffffffe140fa812 */ /* 0x000fe400078ec0ff */
[----:B--2---:R-:W-:Y:S02]  /*10710*/  @!P3 LOP3.LUT R17, R21, 0xfffffffe, RZ, 0xc0, !PT ;  /* 0xfffffffe1511b812 */ /* 0x004fe400078ec0ff */
[----:B---3--:R-:W-:Y:S01]  /*10720*/  @!P4 LOP3.LUT R19, R14, 0xfffffffe, RZ, 0xc0, !PT ;  /* 0xfffffffe0e13c812 */ /* 0x008fe200078ec0ff */
        /* <DEDUP_REMOVED lines=16> */
.L_x_1059:
[----:B------:R-:W-:Y:S05]  /*10830*/  BSYNC B0 ;  /* 0x0000000000007941 */ /* 0x000fea0003800000 */
.L_x_1058:
[----:B------:R-:W-:Y:S01]  /*10840*/  ISETP.GE.AND P0, PT, R8, R7, PT ;  /* 0x000000070800720c */ /* 0x000fe20003f06270 */
[----:B0---4-:R0:W1:Y:S04]  /*10850*/  SHFL.IDX PT, R5, R9, 0x1, 0x1c1f ;  /* 0x003c1f0009057f89 */ /* 0x01106800000e0000 */
[----:B---3--:R0:W3:Y:S08]  /*10860*/  SHFL.IDX PT, R4, R6, 0x1, 0x1c1f ;  /* 0x003c1f0006047f89 */ /* 0x0080f000000e0000 */
[----:B0-----:R-:W-:Y:S05]  /*10870*/  @P0 BRA `(.L_x_970) ;  /* 0x0000004c003c0947 */ /* 0x001fea0003800000 */
        /* <DEDUP_REMOVED lines=10> */
[C---:B------:R-:W-:Y:S01]  /*10920*/  VIADD R13, R3.reuse, 0x38 ;  /* 0x00000038030d7836 */ /* 0x040fe20000000000 */
[C---:B------:R-:W-:Y:S01]  /*10930*/  IADD3 R18, R3.reuse, 0x50, RZ ;  /* 0x0000005003127810 */ /* 0x040fe20007ffe0ff */
[C---:B------:R-:W-:Y:S01]  /*10940*/  VIADD R14, R3.reuse, 0x40 ;  /* 0x00000040030e7836 */ /* 0x040fe20000000000 */
[----:B------:R-:W-:Y:S01]  /*10950*/  ISETP.GE.AND P4, PT, R12, UR4, PT ;  /* 0x000000040c007c0c */ /* 0x000fe2000bf86270 */
[----:B------:R-:W-:Y:S01]  /*10960*/  VIADD R16, R3, 0x48 ;  /* 0x0000004803107836 */ /* 0x000fe20000000000 */
[----:B------:R-:W-:Y:S01]  /*10970*/  ISETP.GE.AND P5, PT, R13, UR4, PT ;  /* 0x000000040d007c0c */ /* 0x000fe2000bfa6270 */
[----:B-1-3--:R-:W-:Y:S01]  /*10980*/  @!P2 IMAD.WIDE R6, R3, 0x4, R4 ;  /* 0x000000040306a825 */ /* 0x00afe200078e0204 */
[----:B------:R-:W-:-:S02]  /*10990*/  ISETP.GE.AND P6, PT, R14, UR4, PT ;  /* 0x000000040e007c0c */ /* 0x000fc4000bfc6270 */
[----:B------:R-:W-:Y:S01]  /*109a0*/  @!P3 LEA.HI R0, R0, R0, RZ, 0x1 ;  /* 0x000000000000b211 */ /* 0x000fe200078f08ff */
[C---:B------:R-:W-:Y:S01]  /*109b0*/  VIADD R20, R3.reuse, 0x78 ;  /* 0x0000007803147836 */ /* 0x040fe20000000000 */
[----:B------:R0:W-:Y:S01]  /*109c0*/  @!P2 ST.E.64 desc[UR36][R6.64], R26 ;  /* 0x0000001a0600a985 */ /* 0x0001e2000c101b24 */
[----:B------:R-:W-:Y:S02]  /*109d0*/  @!P0 LEA.HI R2, R2, R2, RZ, 0x1 ;  /* 0x0000000202028211 */ /* 0x000fe400078f08ff */
[----:B------:R-:W-:Y:S01]  /*109e0*/  @!P3 LOP3.LUT R9, R0, 0xfffffffe, RZ, 0xc0, !PT ;  /* 0xfffffffe0009b812 */ /* 0x000fe200078ec0ff */
[----:B------:R-:W-:Y:S01]  /*109f0*/  VIADD R0, R3, 0x20 ;  /* 0x0000002003007836 */ /* 0x000fe20000000000 */
[----:B------:R-:W-:Y:S02]  /*10a00*/  @!P1 LEA.HI R10, R10, R10, RZ, 0x1 ;  /* 0x0000000a0a0a9211 */ /* 0x000fe400078f08ff */
[----:B------:R-:W-:Y:S01]  /*10a10*/  @!P4 LEA.HI R12, R12, R12, RZ, 0x1 ;  /* 0x0000000c0c0cc211 */ /* 0x000fe200078f08ff */
[----:B------:R-:W-:Y:S01]  /*10a20*/  @!P3 IMAD.WIDE R8, R9, 0x4, R4 ;  /* 0x000000040908b825 */ /* 0x000fe200078e0204 */
[----:B------:R-:W-:-:S02]  /*10a30*/  ISETP.GE.AND P2, PT, R0, UR4, PT ;  /* 0x0000000400007c0c */ /* 0x000fc4000bf46270 */
[----:B------:R-:W-:Y:S02]  /*10a40*/  @!P6 LEA.HI R14, R14, R14, RZ, 0x1 ;  /* 0x0000000e0e0ee211 */ /* 0x000fe400078f08ff */
[----:B------:R1:W-:Y:S01]  /*10a50*/  @!P3 ST.E.64 desc[UR36][R8.64], R30 ;  /* 0x0000001e0800b985 */ /* 0x0003e2000c101b24 */
[----:B------:R-:W-:Y:S02]  /*10a60*/  ISETP.GE.AND P3, PT, R11, UR4, PT ;  /* 0x000000040b007c0c */ /* 0x000fe4000bf66270 */
[----:B0-----:R-:W-:Y:S02]  /*10a70*/  @!P0 LOP3.LUT R7, R2, 0xfffffffe, RZ, 0xc0, !PT ;  /* 0xfffffffe02078812 */ /* 0x001fe400078ec0ff */
[----:B------:R-:W-:Y:S02]  /*10a80*/  @!P4 LOP3.LUT R15, R12, 0xfffffffe, RZ, 0xc0, !PT ;  /* 0xfffffffe0c0fc812 */ /* 0x000fe400078ec0ff */
[----:B------:R-:W-:Y:S01]  /*10a90*/  @!P6 LOP3.LUT R19, R14, 0xfffffffe, RZ, 0xc0, !PT ;  /* 0xfffffffe0e13e812 */ /* 0x000fe200078ec0ff */
[----:B------:R-:W-:Y:S01]  /*10aa0*/  @!P0 IMAD.WIDE R6, R7, 0x4, R4 ;  /* 0x0000000407068825 */ /* 0x000fe200078e0204 */
[----:B------:R-:W-:-:S04]  /*10ab0*/  @!P2 LEA.HI R0, R0, R0, RZ, 0x1 ;  /* 0x000000000000a211 */ /* 0x000fc800078f08ff */
[----:B------:R0:W-:Y:S01]  /*10ac0*/  @!P0 ST.E.64 desc[UR36][R6.64], R34 ;  /* 0x0000002206008985 */ /* 0x0001e2000c101b24 */
[----:B-1----:R-:W-:Y:S02]  /*10ad0*/  @!P1 LOP3.LUT R9, R10, 0xfffffffe, RZ, 0xc0, !PT ;  /* 0xfffffffe0a099812 */ /* 0x002fe400078ec0ff */
[----:B------:R-:W-:Y:S02]  /*10ae0*/  @!P3 LEA.HI R2, R11, R11, RZ, 0x1 ;  /* 0x0000000b0b02b211 */ /* 0x000fe400078f08ff */
[----:B------:R-:W-:Y:S01]  /*10af0*/  @!P5 LEA.HI R10, R13, R13, RZ, 0x1 ;  /* 0x0000000d0d0ad211 */ /* 0x000fe200078f08ff */
[--C-:B------:R-:W-:Y:S01]  /*10b00*/  @!P1 IMAD.WIDE R8, R9, 0x4, R4.reuse ;  /* 0x0000000409089825 */ /* 0x100fe200078e0204 */
[----:B------:R-:W-:Y:S02]  /*10b10*/  @!P2 LOP3.LUT R11, R0, 0xfffffffe, RZ, 0xc0, !PT ;  /* 0xfffffffe000ba812 */ /* 0x000fe400078ec0ff */
[----:B------:R-:W-:Y:S01]  /*10b20*/  @!P3 LOP3.LUT R13, R2, 0xfffffffe, RZ, 0xc0, !PT ;  /* 0xfffffffe020db812 */ /* 0x000fe200078ec0ff */
[----:B------:R-:W-:Y:S01]  /*10b30*/  VIADD R0, R3, 0x58 ;  /* 0x0000005803007836 */ /* 0x000fe20000000000 */
[----:B------:R-:W-:Y:S01]  /*10b40*/  @!P5 LOP3.LUT R17, R10, 0xfffffffe, RZ, 0xc0, !PT ;  /* 0xfffffffe0a11d812 */ /* 0x000fe200078ec0ff */
[----:B------:R1:W-:Y:S01]  /*10b50*/  @!P1 ST.E.64 desc[UR36][R8.64], R38 ;  /* 0x0000002608009985 */ /* 0x0003e2000c101b24 */
[----:B------:R-:W-:Y:S01]  /*10b60*/  ISETP.GE.AND P1, PT, R16, UR4, PT ;  /* 0x0000000410007c0c */ /* 0x000fe2000bf26270 */
[----:B0-----:R-:W-:Y:S01]  /*10b70*/  @!P2 IMAD.WIDE R6, R11, 0x4, R4 ;  /* 0x000000040b06a825 */ /* 0x001fe200078e0204 */
[----:B------:R-:W-:-:S03]  /*10b80*/  ISETP.GE.AND P0, PT, R18, UR4, PT ;  /* 0x0000000412007c0c */ /* 0x000fc6000bf06270 */
[--C-:B------:R-:W-:Y:S01]  /*10b90*/  @!P4 IMAD.WIDE R10, R15, 0x4, R4.reuse ;  /* 0x000000040f0ac825 */ /* 0x100fe200078e0204 */
[----:B------:R0:W-:Y:S01]  /*10ba0*/  @!P2 ST.E.64 desc[UR36][R6.64], R42 ;  /* 0x0000002a0600a985 */ /* 0x0001e2000c101b24 */
[----:B------:R-:W-:Y:S02]  /*10bb0*/  ISETP.GE.AND P2, PT, R0, UR4, PT ;  /* 0x0000000400007c0c */ /* 0x000fe4000bf46270 */
[----:B------:R-:W-:-:S04]  /*10bc0*/  @!P6 IMAD.WIDE R14, R19, 0x4, R4 ;  /* 0x00000004130ee825 */ /* 0x000fc800078e0204 */
[--C-:B-1----:R-:W-:Y:S01]  /*10bd0*/  @!P3 IMAD.WIDE R8, R13, 0x4, R4.reuse ;  /* 0x000000040d08b825 */ /* 0x102fe200078e0204 */
[----:B------:R-:W-:Y:S02]  /*10be0*/  @!P1 LEA.HI R16, R16, R16, RZ, 0x1 ;  /* 0x0000001010109211 */ /* 0x000fe400078f08ff */
[----:B------:R-:W-:Y:S01]  /*10bf0*/  @!P0 LEA.HI R18, R18, R18, RZ, 0x1 ;  /* 0x0000001212128211 */ /* 0x000fe200078f08ff */
[--C-:B------:R-:W-:Y:S01]  /*10c00*/  @!P5 IMAD.WIDE R12, R17, 0x4, R4.reuse ;  /* 0x00000004110cd825 */ /* 0x100fe200078e0204 */
[----:B------:R1:W-:Y:S01]  /*10c10*/  @!P3 ST.E.64 desc[UR36][R8.64], R46 ;  /* 0x0000002e0800b985 */ /* 0x0003e2000c101b24 */
[----:B------:R-:W-:Y:S02]  /*10c20*/  ISETP.GE.AND P3, PT, R20, UR4, PT ;  /* 0x0000000414007c0c */ /* 0x000fe4000bf66270 */
[C---:B------:R-:W-:Y:S01]  /*10c30*/  VIADD R2, R3.reuse, 0x60 ;  /* 0x0000006003027836 */ /* 0x040fe20000000000 */
[----:B------:R2:W-:Y:S01]  /*10c40*/  @!P4 ST.E.64 desc[UR36][R10.64], R50 ;  /* 0x000000320a00c985 */ /* 0x0005e2000c101b24 */
[C---:B------:R-:W-:Y:S01]  /*10c50*/  VIADD R17, R3.reuse, 0x68 ;  /* 0x0000006803117836 */ /* 0x040fe20000000000 */
[----:B0-----:R-:W-:Y:S01]  /*10c60*/  @!P1 LOP3.LUT R7, R16, 0xfffffffe, RZ, 0xc0, !PT ;  /* 0xfffffffe10079812 */ /* 0x001fe200078ec0ff */
[C---:B------:R-:W-:Y:S01]  /*10c70*/  VIADD R19, R3.reuse, 0x70 ;  /* 0x0000007003137836 */ /* 0x040fe20000000000 */
[----:B------:R0:W-:Y:S01]  /*10c80*/  @!P5 ST.E.64 desc[UR36][R12.64], R54 ;  /* 0x000000360c00d985 */ /* 0x0001e2000c101b24 */
[----:B------:R-:W-:Y:S01]  /*10c90*/  @!P2 LEA.HI R0, R0, R0, RZ, 0x1 ;  /* 0x000000000000a211 */ /* 0x000fe200078f08ff */
[----:B------:R-:W-:Y:S01]  /*10ca0*/  VIADD R16, R3, 0x80 ;  /* 0x0000008003107836 */ /* 0x000fe20000000000 */
[----:B------:R-:W-:Y:S01]  /*10cb0*/  ISETP.GE.AND P5, PT, R17, UR4, PT ;  /* 0x0000000411007c0c */ /* 0x000fe2000bfa6270 */
[----:B------:R-:W-:Y:S01]  /*10cc0*/  @!P6 ST.E.64 desc[UR36][R14.64], R58 ;  /* 0x0000003a0e00e985 */ /* 0x000fe2000c101b24 */
[----:B------:R-:W-:Y:S01]  /*10cd0*/  ISETP.GE.AND P6, PT, R2, UR4, PT ;  /* 0x0000000402007c0c */ /* 0x000fe2000bfc6270 */
[----:B------:R-:W-:Y:S01]  /*10ce0*/  @!P1 IMAD.WIDE R6, R7, 0x4, R4 ;  /* 0x0000000407069825 */ /* 0x000fe200078e0204 */
[----:B------:R-:W-:-:S02]  /*10cf0*/  ISETP.GE.AND P4, PT, R19, UR4, PT ;  /* 0x0000000413007c0c */ /* 0x000fc4000bf86270 */
[----:B-1----:R-:W-:Y:S01]  /*10d00*/  @!P0 LOP3.LUT R9, R18, 0xfffffffe, RZ, 0xc0, !PT ;  /* 0xfffffffe12098812 */ /* 0x002fe200078ec0ff */
[----:B------:R-:W-:Y:S01]  /*10d10*/  VIADD R18, R3, 0x88 ;  /* 0x0000008803127836 */ /* 0x000fe20000000000 */
[----:B------:R-:W-:Y:S01]  /*10d20*/  @!P3 LEA.HI R20, R20, R20, RZ, 0x1 ;  /* 0x000000141414b211 */ /* 0x000fe200078f08ff */
[----:B------:R1:W-:Y:S01]  /*10d30*/  @!P1 ST.E.64 desc[UR36][R6.64], R62 ;  /* 0x0000003e06009985 */ /* 0x0003e2000c101b24 */
[----:B--2---:R-:W-:Y:S01]  /*10d40*/  @!P2 LOP3.LUT R11, R0, 0xfffffffe, RZ, 0xc0, !PT ;  /* 0xfffffffe000ba812 */ /* 0x004fe200078ec0ff */
[----:B------:R-:W-:Y:S01]  /*10d50*/  @!P0 IMAD.WIDE R8, R9, 0x4, R4 ;  /* 0x0000000409088825 */ /* 0x000fe200078e0204 */
[----:B------:R-:W-:Y:S02]  /*10d60*/  ISETP.GE.AND P1, PT, R18, UR4, PT ;  /* 0x0000000412007c0c */ /* 0x000fe4000bf26270 */
[----:B------:R-:W-:Y:S01]  /*10d70*/  @!P5 LEA.HI R17, R17, R17, RZ, 0x1 ;  /* 0x000000111111d211 */ /* 0x000fe200078f08ff */
[----:B------:R-:W-:Y:S01]  /*10d80*/  VIADD R0, R3, 0x90 ;  /* 0x0000009003007836 */ /* 0x000fe20000000000 */
[----:B------:R-:W-:Y:S01]  /*10d90*/  @!P6 LEA.HI R2, R2, R2, RZ, 0x1 ;  /* 0x000000020202e211 */ /* 0x000fe200078f08ff */
[----:B------:R2:W-:Y:S01]  /*10da0*/  @!P0 ST.E.64 desc[UR36][R8.64], R66 ;  /* 0x0000004208008985 */ /* 0x0005e2000c101b24 */
[----:B------:R-:W-:-:S02]  /*10db0*/  @!P4 LEA.HI R19, R19, R19, RZ, 0x1 ;  /* 0x000000131313c211 */ /* 0x000fc400078f08ff */
[----:B0-----:R-:W-:Y:S01]  /*10dc0*/  @!P6 LOP3.LUT R13, R2, 0xfffffffe, RZ, 0xc0, !PT ;  /* 0xfffffffe020de812 */ /* 0x001fe200078ec0ff */
[----:B------:R-:W-:Y:S01]  /*10dd0*/  VIADD R2, R3, 0x98 ;  /* 0x0000009803027836 */ /* 0x000fe20000000000 */
[----:B------:R-:W-:Y:S01]  /*10de0*/  @!P5 LOP3.LUT R17, R17, 0xfffffffe, RZ, 0xc0, !PT ;  /* 0xfffffffe1111d812 */ /* 0x000fe200078ec0ff */
[--C-:B-1----:R-:W-:Y:S01]  /*10df0*/  @!P2 IMAD.WIDE R6, R11, 0x4, R4.reuse ;  /* 0x000000040b06a825 */ /* 0x102fe200078e0204 */
[----:B------:R-:W-:Y:S02]  /*10e00*/  @!P4 LOP3.LUT R19, R19, 0xfffffffe, RZ, 0xc0, !PT ;  /* 0xfffffffe1313c812 */ /* 0x000fe400078ec0ff */
[----:B------:R-:W-:Y:S01]  /*10e10*/  @!P3 LOP3.LUT R15, R20, 0xfffffffe, RZ, 0xc0, !PT ;  /* 0xfffffffe140fb812 */ /* 0x000fe200078ec0ff */
[--C-:B------:R-:W-:Y:S01]  /*10e20*/  @!P5 IMAD.WIDE R10, R17, 0x4, R4.reuse ;  /* 0x00000004110ad825 */ /* 0x100fe200078e0204 */
[----:B------:R-:W-:Y:S01]  /*10e30*/  ISETP.GE.AND P0, PT, R16, UR4, PT ;  /* 0x0000000410007c0c */ /* 0x000fe2000bf06270 */
[----:B------:R0:W-:Y:S01]  /*10e40*/  @!P2 ST.E.64 desc[UR36][R6.64], R70 ;  /* 0x000000460600a985 */ /* 0x0001e2000c101b24 */
[----:B------:R-:W-:Y:S01]  /*10e50*/  IADD3 R20, R3, 0xb0, RZ ;  /* 0x000000b003147810 */ /* 0x000fe20007ffe0ff */
[----:B--2---:R-:W-:Y:S01]  /*10e60*/  @!P6 IMAD.WIDE R8, R13, 0x4, R4 ;  /* 0x000000040d08e825 */ /* 0x004fe200078e0204 */
[----:B------:R-:W-:-:S02]  /*10e70*/  ISETP.GE.AND P2, PT, R0, UR4, PT ;  /* 0x0000000400007c0c */ /* 0x000fc4000bf46270 */
[----:B------:R-:W-:Y:S01]  /*10e80*/  @!P1 LEA.HI R18, R18, R18, RZ, 0x1 ;  /* 0x0000001212129211 */ /* 0x000fe200078f08ff */
[--C-:B------:R-:W-:Y:S01]  /*10e90*/  @!P4 IMAD.WIDE R12, R19, 0x4, R4.reuse ;  /* 0x00000004130cc825 */ /* 0x100fe200078e0204 */
[----:B------:R1:W-:Y:S01]  /*10ea0*/  @!P6 ST.E.64 desc[UR36][R8.64], R74 ;  /* 0x0000004a0800e985 */ /* 0x0003e2000c101b24 */
[----:B------:R-:W-:Y:S02]  /*10eb0*/  ISETP.GE.AND P6, PT, R20, UR4, PT ;  /* 0x0000000414007c0c */ /* 0x000fe4000bfc6270 */
[----:B------:R-:W-:Y:S01]  /*10ec0*/  @!P3 IMAD.WIDE R14, R15, 0x4, R4 ;  /* 0x000000040f0eb825 */ /* 0x000fe200078e0204 */
[----:B------:R2:W-:Y:S01]  /*10ed0*/  @!P5 ST.E.64 desc[UR36][R10.64], R78 ;  /* 0x0000004e0a00d985 */ /* 0x0005e2000c101b24 */
[----:B------:R-:W-:Y:S02]  /*10ee0*/  @!P0 LEA.HI R16, R16, R16, RZ, 0x1 ;  /* 0x0000001010108211 */ /* 0x000fe400078f08ff */
[C---:B------:R-:W-:Y:S01]  /*10ef0*/  VIADD R17, R3.reuse, 0xa0 ;  /* 0x000000a003117836 */ /* 0x040fe20000000000 */
[----:B------:R3:W-:Y:S01]  /*10f00*/  @!P4 ST.E.64 desc[UR36][R12.64], R82 ;  /* 0x000000520c00c985 */ /* 0x0007e2000c101b24 */
[C---:B------:R-:W-:Y:S01]  /*10f10*/  VIADD R19, R3.reuse, 0xa8 ;  /* 0x000000a803137836 */ /* 0x040fe20000000000 */
[----:B0-----:R-:W-:Y:S01]  /*10f20*/  @!P0 LOP3.LUT R7, R16, 0xfffffffe, RZ, 0xc0, !PT ;  /* 0xfffffffe10078812 */ /* 0x001fe200078ec0ff */
[----:B------:R-:W-:Y:S01]  /*10f30*/  VIADD R3, R3, 0xb8 ;  /* 0x000000b803037836 */ /* 0x000fe20000000000 */
[----:B------:R-:W-:Y:S01]  /*10f40*/  @!P3 ST.E.64 desc[UR36][R14.64], R86 ;  /* 0x000000560e00b985 */ /* 0x000fe2000c101b24 */
[----:B------:R-:W-:-:S02]  /*10f50*/  ISETP.GE.AND P3, PT, R2, UR4, PT ;  /* 0x0000000402007c0c */ /* 0x000fc4000bf66270 */
[----:B------:R-:W-:Y:S01]  /*10f60*/  ISETP.GE.AND P4, PT, R17, UR4, PT ;  /* 0x0000000411007c0c */ /* 0x000fe2000bf86270 */
[--C-:B------:R-:W-:Y:S01]  /*10f70*/  @!P0 IMAD.WIDE R6, R7, 0x4, R4.reuse ;  /* 0x0000000407068825 */ /* 0x100fe200078e0204 */
[----:B------:R-:W-:Y:S02]  /*10f80*/  ISETP.GE.AND P5, PT, R19, UR4, PT ;  /* 0x0000000413007c0c */ /* 0x000fe4000bfa6270 */
[----:B-1----:R-:W-:Y:S02]  /*10f90*/  @!P1 LOP3.LUT R9, R18, 0xfffffffe, RZ, 0xc0, !PT ;  /* 0xfffffffe12099812 */ /* 0x002fe400078ec0ff */
[----:B------:R-:W-:Y:S01]  /*10fa0*/  @!P2 LEA.HI R0, R0, R0, RZ, 0x1 ;  /* 0x000000000000a211 */ /* 0x000fe200078f08ff */
[----:B------:R0:W-:Y:S01]  /*10fb0*/  @!P0 ST.E.64 desc[UR36][R6.64], R90 ;  /* 0x0000005a06008985 */ /* 0x0001e2000c101b24 */
[----:B------:R-:W-:Y:S01]  /*10fc0*/  @!P6 LEA.HI R20, R20, R20, RZ, 0x1 ;  /* 0x000000141414e211 */ /* 0x000fe200078f08ff */
[----:B------:R-:W-:Y:S01]  /*10fd0*/  @!P1 IMAD.WIDE R8, R9, 0x4, R4 ;  /* 0x0000000409089825 */ /* 0x000fe200078e0204 */
[----:B--2---:R-:W-:-:S02]  /*10fe0*/  @!P2 LOP3.LUT R11, R0, 0xfffffffe, RZ, 0xc0, !PT ;  /* 0xfffffffe000ba812 */ /* 0x004fc400078ec0ff */
[----:B------:R-:W-:Y:S02]  /*10ff0*/  @!P3 LEA.HI R2, R2, R2, RZ, 0x1 ;  /* 0x000000020202b211 */ /* 0x000fe400078f08ff */
[----:B------:R-:W-:Y:S01]  /*11000*/  @!P4 LEA.HI R17, R17, R17, RZ, 0x1 ;  /* 0x000000111111c211 */ /* 0x000fe200078f08ff */
[----:B------:R1:W-:Y:S01]  /*11010*/  @!P1 ST.E.64 desc[UR36][R8.64], R94 ;  /* 0x0000005e08009985 */ /* 0x0003e2000c101b24 */
[----:B------:R-:W-:Y:S02]  /*11020*/  @!P5 LEA.HI R19, R19, R19, RZ, 0x1 ;  /* 0x000000131313d211 */ /* 0x000fe400078f08ff */
[----:B---3--:R-:W-:Y:S02]  /*11030*/  @!P3 LOP3.LUT R13, R2, 0xfffffffe, RZ, 0xc0, !PT ;  /* 0xfffffffe020db812 */ /* 0x008fe400078ec0ff */
[----:B------:R-:W-:Y:S01]  /*11040*/  @!P4 LOP3.LUT R17, R17, 0xfffffffe, RZ, 0xc0, !PT ;  /* 0xfffffffe1111c812 */ /* 0x000fe200078ec0ff */
[----:B0-----:R-:W-:Y:S01]  /*11050*/  @!P2 IMAD.WIDE R6, R11, 0x4, R4 ;  /* 0x000000040b06a825 */ /* 0x001fe200078e0204 */
[----:B------:R-:W-:-:S02]  /*11060*/  @!P5 LOP3.LUT R19, R19, 0xfffffffe, RZ, 0xc0, !PT ;  /* 0xfffffffe1313d812 */ /* 0x000fc400078ec0ff */
[----:B------:R-:W-:Y:S01]  /*11070*/  @!P6 LOP3.LUT R15, R20, 0xfffffffe, RZ, 0xc0, !PT ;  /* 0xfffffffe140fe812 */ /* 0x000fe200078ec0ff */
[--C-:B------:R-:W-:Y:S01]  /*11080*/  @!P4 IMAD.WIDE R10, R17, 0x4, R4.reuse ;  /* 0x00000004110ac825 */ /* 0x100fe200078e0204 */
[----:B------:R0:W-:Y:S01]  /*11090*/  @!P2 ST.E.64 desc[UR36][R6.64], R98 ;  /* 0x000000620600a985 */ /* 0x0001e2000c101b24 */
[----:B------:R-:W-:Y:S02]  /*110a0*/  ISETP.GE.AND P0, PT, R3, UR4, PT ;  /* 0x0000000403007c0c */ /* 0x000fe4000bf06270 */
[----:B-1----:R-:W-:-:S04]  /*110b0*/  @!P3 IMAD.WIDE R8, R13, 0x4, R4 ;  /* 0x000000040d08b825 */ /* 0x002fc800078e0204 */
[--C-:B------:R-:W-:Y:S01]  /*110c0*/  @!P5 IMAD.WIDE R12, R19, 0x4, R4.reuse ;  /* 0x00000004130cd825 */ /* 0x100fe200078e0204 */
[----:B------:R0:W-:Y:S03]  /*110d0*/  @!P3 ST.E.64 desc[UR36][R8.64], R102 ;  /* 0x000000660800b985 */ /* 0x0001e6000c101b24 */
[----:B------:R-:W-:Y:S01]  /*110e0*/  @!P6 IMAD.WIDE R14, R15, 0x4, R4 ;  /* 0x000000040f0ee825 */ /* 0x000fe200078e0204 */
[----:B------:R0:W-:Y:S04]  /*110f0*/  @!P4 ST.E.64 desc[UR36][R10.64], R106 ;  /* 0x0000006a0a00c985 */ /* 0x0001e8000c101b24 */
        /* <DEDUP_REMOVED lines=8> */
.L_x_1057:
[----:B------:R-:W0:Y:S02]  /*11180*/  S2R R0, SR_TID.X ;  /* 0x0000000000007919 */ /* 0x000e240000002100 */
[----:B0-----:R-:W-:-:S05]  /*11190*/  VIADD R2, R0, 0xffffff80 ;  /* 0xffffff8000027836 */ /* 0x001fca0000000000 */
        /* <DEDUP_REMOVED lines=10> */
[----:B------:R-:W2:Y:S01]  /*11240*/  LDL R4, [R1] ;  /* 0x0000000001047983 */ /* 0x000ea20000100800 */
[----:B------:R-:W-:Y:S01]  /*11250*/  ISETP.NE.AND P0, PT, R6, 0x1, PT ;  /* 0x000000010600780c */ /* 0x000fe20003f05270 */
[----:B------:R-:W-:Y:S01]  /*11260*/  S2UR UR7, SR_CTAID.Z ;  /* 0x00000000000779c3 */ /* 0x000fe20000002700 */
[----:B------:R-:W-:Y:S01]  /*11270*/  ULDC.64 UR8, c[0x0][0xbd0] ;  /* 0x0002f40000087ab9 */ /* 0x000fe20000000a00 */
[----:B------:R-:W-:-:S06]  /*11280*/  IMAD.MOV.U32 R5, RZ, RZ, R0 ;  /* 0x000000ffff057224 */ /* 0x000fcc00078e0000 */
[----:B------:R-:W0:Y:S08]  /*11290*/  LDC.64 R10, c[0x0][0xbd8] ;  /* 0x0002f600ff0a7b82 */ /* 0x000e300000000a00 */
[----:B------:R-:W1:Y:S08]  /*112a0*/  @P0 LDC R7, c[0x0][0xbec] ;  /* 0x0002fb00ff070b82 */ /* 0x000e700000000800 */
[----:B------:R-:W3:Y:S08]  /*112b0*/  @P0 LDC R9, c[0x0][0xbf0] ;  /* 0x0002fc00ff090b82 */ /* 0x000ef00000000800 */
[----:B------:R-:W4:Y:S08]  /*112c0*/  S2UR UR10, SR_CTAID.Y ;  /* 0x00000000000a79c3 */ /* 0x000f300000002600 */
[----:B------:R-:W4:Y:S01]  /*112d0*/  LDC R8, c[0x0][0xc50] ;  /* 0x00031400ff087b82 */ /* 0x000f220000000800 */
[----:B--2---:R-:W-:Y:S01]  /*112e0*/  R2UR UR11, R4 ;  /* 0x00000000040b72ca */ /* 0x004fe200000e0000 */
[----:B-1----:R-:W-:-:S05]  /*112f0*/  @P0 IMAD.HI.U32 R4, R0, R7, RZ ;  /* 0x0000000700040227 */ /* 0x002fca00078e00ff */
[----:B---3--:R-:W-:-:S07]  /*11300*/  @P0 SHF.R.U32.HI R5, RZ, R9, R4 ;  /* 0x00000009ff050219 */ /* 0x008fce0000011604 */
[----:B------:R-:W-:Y:S02]  /*11310*/  USHF.R.S32.HI UR6, URZ, 0x1f, UR11 ;  /* 0x0000001f3f067899 */ /* 0x000fe4000801140b */
[----:B------:R-:W-:Y:S01]  /*11320*/  IMAD R7, RZ, RZ, -UR11 ;  /* 0x8000000bff077e24 */ /* 0x000fe2000f8e02ff */
[----:B------:R-:W-:Y:S02]  /*11330*/  UIMAD.WIDE.U32 UR4, UR11, UR8, URZ ;  /* 0x000000080b0472a5 */ /* 0x000fe4000f8e003f */
[----:B------:R-:W-:Y:S01]  /*11340*/  UIMAD UR6, UR6, UR8, URZ ;  /* 0x00000008060672a4 */ /* 0x000fe2000f8e023f */
[----:B----4-:R-:W-:Y:S01]  /*11350*/  IMAD R9, R8, R7, UR10 ;  /* 0x0000000a08097e24 */ /* 0x010fe2000f8e0207 */
[----:B------:R-:W-:Y:S01]  /*11360*/  USHF.R.S32.HI UR8, URZ, 0x1f, UR7 ;  /* 0x0000001f3f087899 */ /* 0x000fe20008011407 */
[----:B------:R-:W-:Y:S01]  /*11370*/  IMAD.MOV R7, RZ, RZ, -R5 ;  /* 0x000000ffff077224 */ /* 0x000fe200078e0a05 */
[----:B------:R-:W-:Y:S01]  /*11380*/  UIMAD UR6, UR11, UR9, UR6 ;  /* 0x000000090b0672a4 */ /* 0x000fe2000f8e0206 */
[----:B------:R-:W-:Y:S01]  /*11390*/  IMAD.U32 R3, RZ, RZ, UR5 ;  /* 0x00000005ff037e24 */ /* 0x000fe2000f8e00ff */
[----:B------:R-:W-:Y:S01]  /*113a0*/  SHF.R.S32.HI R4, RZ, 0x1f, R9 ;  /* 0x0000001fff047819 */ /* 0x000fe20000011409 */
[----:B------:R-:W-:Y:S01]  /*113b0*/  IMAD.U32 R2, RZ, RZ, UR4 ;  /* 0x00000004ff027e24 */ /* 0x000fe2000f8e00ff */
[----:B------:R-:W-:Y:S01]  /*113c0*/  UIADD3 UR6, UR5, UR6, URZ ;  /* 0x0000000605067290 */ /* 0x000fe2000fffe03f */
[----:B0-----:R-:W-:-:S02]  /*113d0*/  IMAD R12, R10, UR8, RZ ;  /* 0x000000080a0c7c24 */ /* 0x001fc4000f8e02ff */
[----:B------:R-:W-:Y:S01]  /*113e0*/  ULDC.64 UR4, c[0x0][0xbe0] ;  /* 0x0002f80000047ab9 */ /* 0x000fe20000000a00 */
[----:B------:R-:W-:Y:S02]  /*113f0*/  IMAD R7, R6, R7, R0 ;  /* 0x0000000706077224 */ /* 0x000fe400078e0200 */
[----:B------:R-:W-:Y:S02]  /*11400*/  IMAD.U32 R3, RZ, RZ, UR6 ;  /* 0x00000006ff037e24 */ /* 0x000fe4000f8e00ff */
[----:B------:R-:W-:Y:S01]  /*11410*/  IMAD R11, R11, UR7, R12 ;  /* 0x000000070b0b7c24 */ /* 0x000fe2000f8e020c */
[----:B------:R-:W-:Y:S01]  /*11420*/  SHF.R.S32.HI R0, RZ, 0x1f, R7 ;  /* 0x0000001fff007819 */ /* 0x000fe20000011407 */
[----:B------:R-:W-:-:S04]  /*11430*/  IMAD.WIDE.U32 R2, R10, UR7, R2 ;  /* 0x000000070a027c25 */ /* 0x000fc8000f8e0002 */
[----:B------:R-:W-:Y:S02]  /*11440*/  IMAD.IADD R3, R11, 0x1, R3 ;  /* 0x000000010b037824 */ /* 0x000fe400078e0203 */
[----:B------:R-:W-:Y:S02]  /*11450*/  IMAD R4, R4, UR4, RZ ;  /* 0x0000000404047c24 */ /* 0x000fe4000f8e02ff */
[----:B------:R-:W-:-:S04]  /*11460*/  IMAD.WIDE.U32 R2, R9, UR4, R2 ;  /* 0x0000000409027c25 */ /* 0x000fc8000f8e0002 */
[----:B------:R-:W-:Y:S01]  /*11470*/  IMAD R4, R9, UR5, R4 ;  /* 0x0000000509047c24 */ /* 0x000fe2000f8e0204 */
[----:B------:R-:W-:Y:S01]  /*11480*/  SHF.R.S32.HI R9, RZ, 0x1f, R5 ;  /* 0x0000001fff097819 */ /* 0x000fe20000011405 */
[----:B------:R-:W-:Y:S01]  /*11490*/  ULDC.64 UR4, c[0x0][0xbc8] ;  /* 0x0002f20000047ab9 */ /* 0x000fe20000000a00 */
[----:B------:R-:W-:Y:S01]  /*114a0*/  IADD3 R2, P0, R5, R2, RZ ;  /* 0x0000000205027210 */ /* 0x000fe20007f1e0ff */
[----:B------:R-:W-:-:S03]  /*114b0*/  IMAD R0, R0, UR4, RZ ;  /* 0x0000000400007c24 */ /* 0x000fc6000f8e02ff */
[----:B------:R-:W-:Y:S01]  /*114c0*/  IADD3.X R3, R9, R3, R4, P0, !PT ;  /* 0x0000000309037210 */ /* 0x000fe200007fe404 */
[C---:B------:R-:W-:Y:S02]  /*114d0*/  IMAD R5, R7.reuse, UR5, R0 ;  /* 0x0000000507057c24 */ /* 0x040fe4000f8e0200 */
[----:B------:R-:W-:Y:S01]  /*114e0*/  IMAD.WIDE.U32 R2, R7, UR4, R2 ;  /* 0x0000000407027c25 */ /* 0x000fe2000f8e0002 */
[----:B------:R-:W-:-:S04]  /*114f0*/  ULDC.64 UR4, c[0x0][0xba8] ;  /* 0x0002ea0000047ab9 */ /* 0x000fc80000000a00 */
[----:B------:R-:W-:Y:S02]  /*11500*/  IADD3 R3, R3, R5, RZ ;  /* 0x0000000503037210 */ /* 0x000fe40007ffe0ff */
[----:B------:R-:W-:-:S04]  /*11510*/  LEA R4, P0, R2, UR4, 0x2 ;  /* 0x0000000402047c11 */ /* 0x000fc8000f8010ff */
[----:B------:R-:W-:Y:S01]  /*11520*/  LEA.HI.X R5, R2, UR5, R3, 0x2, P0 ;  /* 0x0000000502057c11 */ /* 0x000fe200080f1403 */
[----:B------:R-:W-:-:S05]  /*11530*/  IMAD.MOV.U32 R3, RZ, RZ, -0x800000 ;  /* 0xff800000ff037424 */ /* 0x000fca00078e00ff */
[----:B------:R0:W-:Y:S01]  /*11540*/  STG.E desc[UR36][R4.64], R3 ;  /* 0x0000000304007986 */ /* 0x0001e2000c101924 */
[----:B------:R-:W-:Y:S05]  /*11550*/  BRA `(.L_x_970) ;  /* 0x0000004000047947 */ /* 0x000fea0003800000 */
.L_x_968:
        /* <DEDUP_REMOVED lines=18> */
.L_x_1060:
[----:B------:R-:W-:Y:S01]  /*11680*/  ULDC UR7, c[0x0][0xc50] ;  /* 0x0003140000077ab9 */ /* 0x000fe20000000800 */
[----:B------:R-:W-:Y:S01]  /*11690*/  UMOV UR41, UR6 ;  /* 0x0000000600297c82 */ /* 0x000fe20008000000 */
[----:B------:R-:W-:-:S11]  /*116a0*/  UISETP.NE.AND UP0, UPT, UR7, 0x1, UPT ;  /* 0x000000010700788c */ /* 0x000fd6000bf05270 */
[----:B------:R-:W-:Y:S01]  /*116b0*/  @UP0 ULDC UR4, c[0x0][0xc54] ;  /* 0x0003150000040ab9 */ /* 0x000fe20000000800 */
[----:B------:R-:W-:Y:S01]  /*116c0*/  @UP0 ULDC UR8, c[0x0][0xc58] ;  /* 0x0003160000080ab9 */ /* 0x000fe20000000800 */
[----:B------:R-:W-:-:S04]  /*116d0*/  UIMAD.WIDE.U32 UR4, UR6, UR4, URZ ;  /* 0x00000004060472a5 */ /* 0x000fc8000f8e003f */
[----:B------:R-:W-:-:S12]  /*116e0*/  @UP0 USHF.R.U32.HI UR41, URZ, UR8, UR5 ;  /* 0x000000083f290299 */ /* 0x000fd80008011605 */
.L_x_1061:
[----:B------:R-:W-:Y:S01]  /*116f0*/  ISETP.GE.AND P0, PT, R26, RZ, PT ;  /* 0x000000ff1a00720c */ /* 0x000fe20003f06270 */
[----:B------:R-:W-:Y:S01]  /*11700*/  UIADD3 UR47, -UR41, URZ, URZ ;  /* 0x0000003f292f7290 */ /* 0x000fe2000fffe13f */
[----:B------:R-:W-:Y:S02]  /*11710*/  IMAD.MOV.U32 R28, RZ, RZ, 0x1 ;  /* 0x00000001ff1c7424 */ /* 0x000fe400078e00ff */
[----:B------:R-:W-:Y:S01]  /*11720*/  IMAD.MOV.U32 R0, RZ, RZ, RZ ;  /* 0x000000ffff007224 */ /* 0x000fe200078e00ff */
[----:B------:R-:W-:Y:S01]  /*11730*/  UIMAD UR47, UR7, UR47, UR6 ;  /* 0x0000002f072f72a4 */ /* 0x000fe2000f8e0206 */
[----:B------:R-:W-:-:S07]  /*11740*/  IMAD.MOV.U32 R6, RZ, RZ, 0x1 ;  /* 0x00000001ff067424 */ /* 0x000fce00078e00ff */
[----:B------:R-:W-:Y:S05]  /*11750*/  @!P0 BRA `(.L_x_1062) ;  /* 0x0000003800bc8947 */ /* 0x000fea0003800000 */
[----:B------:R-:W0:Y:S01]  /*11760*/  LDC.64 R2, c[0x0][0xa28] ;  /* 0x00028a00ff027b82 */ /* 0x000e220000000a00 */
[----:B------:R-:W-:Y:S01]  /*11770*/  IMAD.MOV.U32 R22, RZ, RZ, RZ ;  /* 0x000000ffff167224 */ /* 0x000fe200078e00ff */
[----:B------:R-:W-:Y:S01]  /*11780*/  ULDC UR4, c[0x0][0x448] ;  /* 0x0001120000047ab9 */ /* 0x000fe20000000800 */
[----:B------:R-:W-:Y:S01]  /*11790*/  ULDC UR6, c[0x0][0x2f0] ;  /* 0x0000bc0000067ab9 */ /* 0x000fe20000000800 */
[----:B------:R-:W-:Y:S01]  /*117a0*/  ULDC UR10, c[0x0][0x288] ;  /* 0x0000a200000a7ab9 */ /* 0x000fe20000000800 */
[----:B0-----:R-:W-:-:S04]  /*117b0*/  ISETP.NE.U32.AND P0, PT, R2, RZ, PT ;  /* 0x000000ff0200720c */ /* 0x001fc80003f05070 */
[----:B------:R-:W-:-:S13]  /*117c0*/  ISETP.NE.AND.EX P0, PT, R3, RZ, PT, P0 ;  /* 0x000000ff0300720c */ /* 0x000fda0003f05300 */
[----:B------:R-:W0:Y:S02]  /*117d0*/  @P0 LDC.64 R2, c[0x0][0xa28] ;  /* 0x00028a00ff020b82 */ /* 0x000e240000000a00 */
[----:B0-----:R-:W-:-:S05]  /*117e0*/  @P0 IMAD.WIDE R2, R26, 0x4, R2 ;  /* 0x000000041a020825 */ /* 0x001fca00078e0202 */
[----:B------:R0:W5:Y:S01]  /*117f0*/  @P0 LDG.E R22, desc[UR36][R2.64] ;  /* 0x0000002402160981 */ /* 0x000162000c1e1900 */
[----:B------:R-:W1:Y:S01]  /*11800*/  S2UR UR42, SR_CTAID.X ;  /* 0x00000000002a79c3 */ /* 0x000e620000002500 */
[----:B------:R-:W-:-:S03]  /*11810*/  UISETP.NE.AND UP1, UPT, UR4, 0x1, UPT ;  /* 0x000000010400788c */ /* 0x000fc6000bf25270 */
[----:B------:R-:W-:Y:S01]  /*11820*/  ULDC.64 UR4, c[0x0][0x418] ;  /* 0x0001060000047ab9 */ /* 0x000fe20000000a00 */
[----:B------:R-:W-:Y:S02]  /*11830*/  UP2UR UR50, UPR, URZ, 0x2 ;  /* 0x000000023f327883 */ /* 0x000fe40008000000 */
[----:B------:R-:W-:-:S03]  /*11840*/  UISETP.NE.U32.AND UP0, UPT, UR4, URZ, UPT ;  /* 0x0000003f0400728c */ /* 0x000fc6000bf05070 */
[----:B------:R-:W-:Y:S01]  /*11850*/  ULDC UR4, c[0x0][0x424] ;  /* 0x0001090000047ab9 */ /* 0x000fe20000000800 */
[----:B------:R-:W-:Y:S01]  /*11860*/  UISETP.NE.AND.EX UP0, UPT, UR5, URZ, UPT, UP0 ;  /* 0x0000003f0500728c */ /* 0x000fe2000bf05300 */
[----:B------:R-:W-:Y:S02]  /*11870*/  @UP1 ULDC UR9, c[0x0][0x450] ;  /* 0x0001140000091ab9 */ /* 0x000fe40000000800 */
[----:B------:R-:W-:Y:S01]  /*11880*/  @UP1 ULDC UR5, c[0x0][0x44c] ;  /* 0x0001130000051ab9 */ /* 0x000fe20000000800 */
[----:B------:R-:W-:-:S04]  /*11890*/  USEL UR43, UR4, 0x1, UP0 ;  /* 0x00000001042b7887 */ /* 0x000fc80008000000 */
[----:B------:R-:W-:Y:S02]  /*118a0*/  UIMAD UR7, UR43, UR6, 0x5f ;  /* 0x0000005f2b0774a4 */ /* 0x000fe4000f8e0206 */
[----:B------:R-:W-:Y:S02]  /*118b0*/  UIMAD UR43, UR43, UR6, URZ ;  /* 0x000000062b2b72a4 */ /* 0x000fe4000f8e023f */
[----:B------:R-:W-:Y:S02]  /*118c0*/  UIMAD.WIDE UR6, UR7, 0x2aaaaaab, URZ ;  /* 0x2aaaaaab070678a5 */ /* 0x000fe4000f8e023f */
[----:B-1----:R-:W-:Y:S02]  /*118d0*/  USHF.L.U32 UR42, UR42, 0x7, URZ ;  /* 0x000000072a2a7899 */ /* 0x002fe4000800063f */
[----:B------:R-:W-:Y:S02]  /*118e0*/  USHF.R.U32.HI UR44, URZ, 0x1f, UR7 ;  /* 0x0000001f3f2c7899 */ /* 0x000fe40008011607 */
[----:B------:R-:W-:-:S02]  /*118f0*/  UIADD3 UR8, UR42, 0x7f, URZ ;  /* 0x0000007f2a087890 */ /* 0x000fc4000fffe03f */
[----:B------:R-:W-:Y:S02]  /*11900*/  ULEA.HI.SX32 UR44, UR7, UR44, 0x1c ;  /* 0x0000002c072c7291 */ /* 0x000fe4000f8fe23f */
[----:B------:R-:W-:-:S04]  /*11910*/  UIMAD.WIDE.U32 UR4, UR8, UR5, URZ ;  /* 0x00000005080472a5 */ /* 0x000fc8000f8e003f */
[----:B------:R-:W-:Y:S02]  /*11920*/  @UP1 USHF.R.U32.HI UR8, URZ, UR9, UR5 ;  /* 0x000000093f081299 */ /* 0x000fe40008011605 */
[----:B------:R-:W-:Y:S01]  /*11930*/  UIADD3 UR9, UR43, 0x1, -UR10 ;  /* 0x000000012b097890 */ /* 0x000fe2000fffe80a */
[----:B------:R-:W-:Y:S02]  /*11940*/  ULDC.64 UR4, c[0x0][0x9e0] ;  /* 0x0002780000047ab9 */ /* 0x000fe40000000a00 */
[----:B------:R-:W-:Y:S02]  /*11950*/  UISETP.GE.AND UP0, UPT, UR5, 0x1, UPT ;  /* 0x000000010500788c */ /* 0x000fe4000bf06270 */
[----:B------:R-:W-:-:S04]  /*11960*/  UIADD3 UR9, UR9, UR8, URZ ;  /* 0x0000000809097290 */ /* 0x000fc8000fffe03f */
[----:B------:R-:W-:Y:S01]  /*11970*/  PLOP3.LUT P1, PT, PT, PT, UP0, 0x80, 0x0 ;  /* 0x000000000000781c */ /* 0x000fe20003f2f008 */
[----:B------:R-:W-:-:S12]  /*11980*/  UIADD3 UR4, UR9, UR4, URZ ;  /* 0x0000000409047290 */ /* 0x000fd8000fffe03f */
[----:B0-----:R-:W-:Y:S05]  /*11990*/  @!P1 BRA `(.L_x_1063) ;  /* 0x0000000000449947 */ /* 0x001fea0003800000 */
        /* <DEDUP_REMOVED lines=10> */
.L_x_1064:
[----:B------:R-:W-:-:S11]  /*11a40*/  UISETP.NE.AND UP0, UPT, UR5, 0x1, UPT ;  /* 0x000000010500788c */ /* 0x000fd6000bf05270 */
[----:B------:R-:W-:Y:S02]  /*11a50*/  @UP0 ULDC.64 UR12, c[0x0][0x9e8] ;  /* 0x00027a00000c0ab9 */ /* 0x000fe40000000a00 */
[----:B------:R-:W-:-:S04]  /*11a60*/  UIMAD.WIDE.U32 UR6, UR8, UR12, URZ ;  /* 0x0000000c080672a5 */ /* 0x000fc8000f8e003f */
[----:B------:R-:W-:-:S12]  /*11a70*/  @UP0 USHF.R.U32.HI UR8, URZ, UR13, UR7 ;  /* 0x0000000d3f080299 */ /* 0x000fd80008011607 */
.L_x_1065:
[----:B------:R-:W-:-:S04]  /*11a80*/  UIMAD UR8, UR8, UR5, UR5 ;  /* 0x00000005080872a4 */ /* 0x000fc8000f8e0205 */
[----:B------:R-:W-:-:S04]  /*11a90*/  UISETP.LT.AND UP0, UPT, UR4, UR8, UPT ;  /* 0x000000080400728c */ /* 0x000fc8000bf01270 */
[----:B------:R-:W-:-:S12]  /*11aa0*/  USEL UR4, UR4, UR8, UP0 ;  /* 0x0000000804047287 */ /* 0x000fd80008000000 */
.L_x_1063:
[----:B------:R-:W-:Y:S02]  /*11ab0*/  UISETP.NE.AND UP0, UPT, UR50, URZ, UPT ;  /* 0x0000003f3200728c */ /* 0x000fe4000bf05270 */
[----:B------:R-:W-:-:S03]  /*11ac0*/  UIADD3 UR6, UR4, 0x5f, URZ ;  /* 0x0000005f04067890 */ /* 0x000fc6000fffe03f */
[----:B------:R-:W-:Y:S01]  /*11ad0*/  UMOV UR4, UR42 ;  /* 0x0000002a00047c82 */ /* 0x000fe20008000000 */
[----:B------:R-:W-:-:S04]  /*11ae0*/  UIMAD.WIDE UR6, UR6, 0x2aaaaaab, URZ ;  /* 0x2aaaaaab060678a5 */ /* 0x000fc8000f8e023f */
[----:B------:R-:W-:Y:S01]  /*11af0*/  USHF.R.U32.HI UR45, URZ, 0x1f, UR7 ;  /* 0x0000001f3f2d7899 */ /* 0x000fe20008011607 */
[----:B------:R-:W-:Y:S02]  /*11b00*/  @UP0 ULDC UR8, c[0x0][0x44c] ;  /* 0x0001130000080ab9 */ /* 0x000fe40000000800 */
[----:B------:R-:W-:Y:S01]  /*11b10*/  @UP0 ULDC UR6, c[0x0][0x450] ;  /* 0x0001140000060ab9 */ /* 0x000fe20000000800 */
[----:B------:R-:W-:Y:S02]  /*11b20*/  UIMAD.WIDE.U32 UR8, UR42, UR8, URZ ;  /* 0x000000082a0872a5 */ /* 0x000fe4000f8e003f */
[----:B------:R-:W-:Y:S02]  /*11b30*/  ULEA.HI.SX32 UR45, UR7, UR45, 0x1c ;  /* 0x0000002d072d7291 */ /* 0x000fe4000f8fe23f */
[----:B------:R-:W-:Y:S02]  /*11b40*/  @UP0 USHF.R.U32.HI UR4, URZ, UR6, UR9 ;  /* 0x000000063f040299 */ /* 0x000fe40008011609 */
[----:B------:R-:W-:-:S02]  /*11b50*/  UISETP.LT.AND UP0, UPT, UR44, UR45, UPT ;  /* 0x0000002d2c00728c */ /* 0x000fc4000bf01270 */
[----:B------:R-:W-:Y:S01]  /*11b60*/  UIADD3 UR4, UR4, -UR10, UR43 ;  /* 0x8000000a04047290 */ /* 0x000fe2000fffe02b */
[----:B------:R-:W-:Y:S01]  /*11b70*/  ULDC UR8, c[0x0][0x9dc] ;  /* 0x0002770000087ab9 */ /* 0x000fe20000000800 */
[----:B------:R-:W-:Y:S02]  /*11b80*/  USEL UR12, UR44, UR45, UP0 ;  /* 0x0000002d2c0c7287 */ /* 0x000fe40008000000 */
[----:B------:R-:W-:Y:S01]  /*11b90*/  UIADD3 UR8, UR4, -UR8, URZ ;  /* 0x8000000804087290 */ /* 0x000fe2000fffe03f */
[----:B------:R-:W-:Y:S11]  /*11ba0*/  @!P1 BRA `(.L_x_1066) ;  /* 0x0000000000449947 */ /* 0x000ff60003800000 */
        /* <DEDUP_REMOVED lines=10> */
.L_x_1067:
[----:B------:R-:W-:-:S11]  /*11c50*/  UISETP.NE.AND UP0, UPT, UR5, 0x1, UPT ;  /* 0x000000010500788c */ /* 0x000fd6000bf05270 */
[----:B------:R-:W-:Y:S02]  /*11c60*/  @UP0 ULDC.64 UR10, c[0x0][0x9e8] ;  /* 0x00027a00000a0ab9 */ /* 0x000fe40000000a00 */
[----:B------:R-:W-:-:S04]  /*11c70*/  UIMAD.WIDE.U32 UR6, UR4, UR10, URZ ;  /* 0x0000000a040672a5 */ /* 0x000fc8000f8e003f */
[----:B------:R-:W-:-:S12]  /*11c80*/  @UP0 USHF.R.U32.HI UR4, URZ, UR11, UR7 ;  /* 0x0000000b3f040299 */ /* 0x000fd80008011607 */
.L_x_1068:
[----:B------:R-:W-:-:S04]  /*11c90*/  UIMAD UR4, UR4, UR5, URZ ;  /* 0x00000005040472a4 */ /* 0x000fc8000f8e023f */
[----:B------:R-:W-:-:S04]  /*11ca0*/  UISETP.LT.AND UP0, UPT, UR8, UR4, UPT ;  /* 0x000000040800728c */ /* 0x000fc8000bf01270 */
[----:B------:R-:W-:-:S12]  /*11cb0*/  USEL UR8, UR8, UR4, !UP0 ;  /* 0x0000000408087287 */ /* 0x000fd8000c000000 */
.L_x_1066:
[----:B------:R-:W-:Y:S02]  /*11cc0*/  UIMAD.WIDE UR4, UR8, 0x2aaaaaab, URZ ;  /* 0x2aaaaaab080478a5 */ /* 0x000fe4000f8e023f */
[----:B------:R-:W-:Y:S02]  /*11cd0*/  USHF.R.U32.HI UR9, URZ, 0x10, UR47 ;  /* 0x000000103f097899 */ /* 0x000fe4000801162f */
[----:B------:R-:W-:Y:S02]  /*11ce0*/  USHF.R.U32.HI UR4, URZ, 0x1f, UR5 ;  /* 0x0000001f3f047899 */ /* 0x000fe40008011605 */
[----:B------:R-:W-:Y:S02]  /*11cf0*/  ULOP3.LUT UR47, UR47, 0xffff, URZ, 0xc0, !UPT ;  /* 0x0000ffff2f2f7892 */ /* 0x000fe4000f8ec03f */
[----:B------:R-:W-:Y:S01]  /*11d00*/  ULEA.HI.SX32 UR4, UR5, UR4, 0x1c ;  /* 0x0000000405047291 */ /* 0x000fe2000f8fe23f */
[----:B------:R-:W-:-:S03]  /*11d10*/  UMOV UR40, URZ ;  /* 0x0000003f00287c82 */ /* 0x000fc60008000000 */
[----:B------:R-:W-:-:S04]  /*11d20*/  UISETP.LT.AND UP0, UPT, URZ, UR4, UPT ;  /* 0x000000043f00728c */ /* 0x000fc8000bf01270 */
[----:B------:R-:W-:Y:S02]  /*11d30*/  USEL UR46, URZ, UR4, !UP0 ;  /* 0x000000043f2e7287 */ /* 0x000fe4000c000000 */
[----:B------:R-:W-:Y:S02]  /*11d40*/  UISETP.NE.AND UP0, UPT, UR9, URZ, UPT ;  /* 0x0000003f0900728c */ /* 0x000fe4000bf05270 */
[----:B------:R-:W-:-:S06]  /*11d50*/  UISETP.GT.AND UP1, UPT, UR12, UR46, UPT ;  /* 0x0000002e0c00728c */ /* 0x000fcc000bf24270 */
[----:B------:R-:W-:-:S03]  /*11d60*/  PLOP3.LUT P0, PT, PT, PT, UP1, 0x80, 0x0 ;  /* 0x000000000000781c */ /* 0x000fc60003f0f018 */
[----:B------:R-:W-:-:S10]  /*11d70*/  @!UP0 ULDC UR9, c[0x0][0x9f0] ;  /* 0x00027c0000098ab9 */ /* 0x000fd40000000800 */
[----:B------:R-:W-:Y:S05]  /*11d80*/  @!P0 BRA `(.L_x_1069) ;  /* 0x00000000007c8947 */ /* 0x000fea0003800000 */
[----:B------:R-:W-:Y:S01]  /*11d90*/  IABS R0, UR9 ;  /* 0x0000000900007c13 */ /* 0x000fe20008000000 */
[----:B------:R-:W-:Y:S02]  /*11da0*/  UIADD3 UR4, UR9, -0x1, UR12 ;  /* 0xffffffff09047890 */ /* 0x000fe4000fffe00c */
[----:B------:R-:W-:Y:S02]  /*11db0*/  IABS R4, UR9 ;  /* 0x0000000900047c13 */ /* 0x000fe40008000000 */
[----:B------:R-:W-:Y:S01]  /*11dc0*/  R2UR UR10, R0 ;  /* 0x00000000000a72ca */ /* 0x000fe200000e0000 */
[----:B------:R-:W-:-:S03]  /*11dd0*/  UIADD3 UR6, -UR46, UR4, URZ ;  /* 0x000000042e067290 */ /* 0x000fc6000fffe13f */
[----:B------:R-:W-:-:S03]  /*11de0*/  UMOV UR4, URZ ;  /* 0x0000003f00047c82 */ /* 0x000fc60008000000 */
[----:B------:R-:W-:Y:S01]  /*11df0*/  IABS R3, UR6 ;  /* 0x0000000600037c13 */ /* 0x000fe20008000000 */
[----:B------:R-:W-:-:S03]  /*11e00*/  ULOP3.LUT UR6, UR6, UR9, URZ, 0x3c, !UPT ;  /* 0x0000000906067292 */ /* 0x000fc6000f8e3c3f */
[----:B------:R-:W-:Y:S02]  /*11e10*/  R2UR UR8, R3 ;  /* 0x00000000030872ca */ /* 0x000fe400000e0000 */
        /* <DEDUP_REMOVED lines=22> */
.L_x_1069:
[----:B------:R-:W-:Y:S02]  /*11f80*/  UIMAD UR51, UR47, UR40, UR46 ;  /* 0x000000282f3372a4 */ /* 0x000fe4000f8e022e */
[----:B------:R-:W-:Y:S01]  /*11f90*/  IMAD.U32 R0, RZ, RZ, UR40 ;  /* 0x00000028ff007e24 */ /* 0x000fe2000f8e00ff */
[----:B------:R-:W-:Y:S01]  /*11fa0*/  MOV R6, 0x1 ;  /* 0x0000000100067802 */ /* 0x000fe20000000f00 */
[----:B------:R-:W-:Y:S02]  /*11fb0*/  IMAD.MOV.U32 R28, RZ, RZ, 0x1 ;  /* 0x00000001ff1c7424 */ /* 0x000fe400078e00ff */
[----:B------:R-:W-:-:S05]  /*11fc0*/  IMAD.U32 R19, RZ, RZ, UR51 ;  /* 0x00000033ff137e24 */ /* 0x000fca000f8e00ff */
[----:B------:R-:W-:Y:S01]  /*11fd0*/  VIADDMNMX R19, R19, R0, UR12, PT ;  /* 0x0000000c13137e46 */ /* 0x000fe2000b800100 */
[----:B------:R-:W-:-:S03]  /*11fe0*/  IMAD.MOV.U32 R0, RZ, RZ, RZ ;  /* 0x000000ffff007224 */ /* 0x000fc600078e00ff */
[----:B------:R-:W-:-:S13]  /*11ff0*/  ISETP.GT.AND P0, PT, R19, UR51, PT ;  /* 0x0000003313007c0c */ /* 0x000fda000bf04270 */
        /* <DEDUP_REMOVED lines=11> */
[----:B------:R-:W-:Y:S02]  /*120b0*/  IMAD.U32 R4, RZ, RZ, UR4 ;  /* 0x00000004ff047e24 */ /* 0x000fe4000f8e00ff */
        /* <DEDUP_REMOVED lines=8> */
[----:B------:R-:W-:Y:S02]  /*12140*/  IMAD.MOV.U32 R12, RZ, RZ, 0x1 ;  /* 0x00000001ff0c7424 */ /* 0x000fe400078e00ff */
[----:B------:R-:W-:-:S07]  /*12150*/  IMAD.MOV.U32 R13, RZ, RZ, RZ ;  /* 0x000000ffff0d7224 */ /* 0x000fce00078e00ff */
[----:B------:R-:W-:-:S07]  /*12160*/  LEPC R20, `(.L_x_1070) ;  /* 0x000000001014794e */ /* 0x000fce0000000000 */
[----:B0----5:R-:W-:Y:S05]  /*12170*/  CALL.ABS.NOINC R2 ;  /* 0x0000000002007343 */ /* 0x021fea0003c00000 */
.L_x_1070:
        /* <DEDUP_REMOVED lines=19> */
[----:B-1---5:R-:W-:Y:S05]  /*122b0*/  CALL.ABS.NOINC R2 ;  /* 0x0000000002007343 */ /* 0x022fea0003c00000 */
.L_x_1072:
[----:B------:R0:W1:Y:S01]  /*122c0*/  LDC.64 R2, c[0x4][R16] ;  /* 0x0100000010027b82 */ /* 0x0000620000000a00 */
[----:B------:R-:W-:Y:S01]  /*122d0*/  ULDC.64 UR4, c[0x4][0x88] ;  /* 0x0100220000047ab9 */ /* 0x000fe20000000a00 */
[----:B------:R-:W-:Y:S01]  /*122e0*/  ULDC.64 UR6, c[0x4][0x90] ;  /* 0x0100240000067ab9 */ /* 0x000fe20000000a00 */
[----:B------:R-:W-:Y:S02]  /*122f0*/  IMAD.U32 R4, RZ, RZ, UR4 ;  /* 0x00000004ff047e24 */ /* 0x000fe4000f8e00ff */
[----:B------:R-:W-:Y:S01]  /*12300*/  IMAD.U32 R5, RZ, RZ, UR5 ;  /* 0x00000005ff057e24 */ /* 0x000fe2000f8e00ff */
[----:B------:R-:W-:Y:S01]  /*12310*/  ULDC.64 UR4, c[0x4][0x18] ;  /* 0x0100060000047ab9 */ /* 0x000fe20000000a00 */
[----:B------:R-:W-:Y:S01]  /*12320*/  IMAD.U32 R6, RZ, RZ, UR6 ;  /* 0x00000006ff067e24 */ /* 0x000fe2000f8e00ff */
[----:B------:R-:W-:Y:S01]  /*12330*/  MOV R11, UR5 ;  /* 0x00000005000b7c02 */ /* 0x000fe20008000f00 */
[----:B------:R-:W-:Y:S02]  /*12340*/  IMAD.U32 R7, RZ, RZ, UR7 ;  /* 0x00000007ff077e24 */ /* 0x000fe4000f8e00ff */
[----:B------:R-:W-:-:S02]  /*12350*/  IMAD.U32 R10, RZ, RZ, UR4 ;  /* 0x00000004ff0a7e24 */ /* 0x000fc4000f8e00ff */
[----:B------:R-:W-:Y:S02]  /*12360*/  IMAD.MOV.U32 R8, RZ, RZ, 0x70 ;  /* 0x00000070ff087424 */ /* 0x000fe400078e00ff */
[----:B------:R-:W-:Y:S02]  /*12370*/  IMAD.MOV.U32 R12, RZ, RZ, 0x1 ;  /* 0x00000001ff0c7424 */ /* 0x000fe400078e00ff */
[----:B0-----:R-:W-:-:S07]  /*12380*/  IMAD.MOV.U32 R13, RZ, RZ, RZ ;  /* 0x000000ffff0d7224 */ /* 0x001fce00078e00ff */
[----:B------:R-:W-:-:S07]  /*12390*/  LEPC R20, `(.L_x_1071) ;  /* 0x000000001014794e */ /* 0x000fce0000000000 */
[----:B-1----:R-:W-:Y:S05]  /*123a0*/  CALL.ABS.NOINC R2 ;  /* 0x0000000002007343 */ /* 0x002fea0003c00000 */
.L_x_1071:
[----:B------:R-:W0:Y:S01]  /*123b0*/  LDC.64 R2, c[0x0][0x9f8] ;  /* 0x00027e00ff027b82 */ /* 0x000e220000000a00 */
[----:B------:R-:W-:-:S07]  /*123c0*/  IMAD.MOV.U32 R36, RZ, RZ, R26 ;  /* 0x000000ffff247224 */ /* 0x000fce00078e001a */
[----:B------:R-:W1:Y:S01]  /*123d0*/  LDC R17, c[0x0][0x430] ;  /* 0x00010c00ff117b82 */ /* 0x000e620000000800 */
[C---:B------:R-:W-:Y:S01]  /*123e0*/  IMAD.SHL.U32 R24, R25.reuse, 0x10, RZ ;  /* 0x0000001019187824 */ /* 0x040fe200078e00ff */
[----:B------:R-:W-:Y:S01]  /*123f0*/  LOP3.LUT R8, R25, 0x7f, RZ, 0xc0, !PT ;  /* 0x0000007f19087812 */ /* 0x000fe200078ec0ff */
[----:B------:R-:W-:Y:S01]  /*12400*/  VIADD R31, R19, 0xffffffff ;  /* 0xffffffff131f7836 */ /* 0x000fe20000000000 */
[----:B------:R-:W-:Y:S01]  /*12410*/  LOP3.LUT R16, R16, 0xffffffdf, RZ, 0xc0, !PT ;  /* 0xffffffdf10107812 */ /* 0x000fe200078ec0ff */
[----:B------:R-:W-:Y:S01]  /*12420*/  ULDC UR4, c[0x0][0x2f4] ;  /* 0x0000bd0000047ab9 */ /* 0x000fe20000000800 */
[----:B0-----:R-:W-:-:S04]  /*12430*/  ISETP.NE.U32.AND P0, PT, R2, RZ, PT ;  /* 0x000000ff0200720c */ /* 0x001fc80003f05070 */
[----:B------:R-:W-:-:S13]  /*12440*/  ISETP.NE.AND.EX P0, PT, R3, RZ, PT, P0 ;  /* 0x000000ff0300720c */ /* 0x000fda0003f05300 */
[----:B------:R-:W0:Y:S02]  /*12450*/  @P0 LDC.64 R2, c[0x0][0x9f8] ;  /* 0x00027e00ff020b82 */ /* 0x000e240000000a00 */
[----:B0-----:R-:W-:-:S05]  /*12460*/  @P0 IMAD.WIDE R2, R26, 0x4, R2 ;  /* 0x000000041a020825 */ /* 0x001fca00078e0202 */
[----:B------:R0:W2:Y:S01]  /*12470*/  @P0 LDG.E R36, desc[UR36][R2.64] ;  /* 0x0000002402240981 */ /* 0x0000a2000c1e1900 */
[----:B------:R-:W-:Y:S02]  /*12480*/  LOP3.LUT R24, R24, 0x70, RZ, 0xc0, !PT ;  /* 0x0000007018187812 */ /* 0x000fe400078ec0ff */
[----:B------:R-:W-:Y:S02]  /*12490*/  SHF.R.U32.HI R0, RZ, 0x3, R8 ;  /* 0x00000003ff007819 */ /* 0x000fe40000011608 */
[----:B-1----:R-:W-:Y:S02]  /*124a0*/  ISETP.NE.AND P1, PT, R17, 0x1, PT ;  /* 0x000000011100780c */ /* 0x002fe40003f25270 */
[----:B------:R-:W-:-:S05]  /*124b0*/  LOP3.LUT R37, R24, R0, RZ, 0xfc, !PT ;  /* 0x0000000018257212 */ /* 0x000fca00078efcff */
[----:B------:R-:W-:-:S04]  /*124c0*/  IMAD R5, R31, 0x60, R37 ;  /* 0x000000601f057824 */ /* 0x000fc800078e0225 */
[C---:B-----5:R-:W-:Y:S01]  /*124d0*/  IMAD.IADD R10, R5.reuse, 0x1, R22 ;  /* 0x00000001050a7824 */ /* 0x060fe200078e0216 */
[----:B------:R-:W-:Y:S01]  /*124e0*/  ISETP.GE.AND P0, PT, R5, UR43, PT ;  /* 0x0000002b05007c0c */ /* 0x000fe2000bf06270 */
[----:B0-----:R-:W0:Y:S01]  /*124f0*/  @P1 LDC R3, c[0x0][0x434] ;  /* 0x00010d00ff031b82 */ /* 0x001e220000000800 */
[----:B------:R-:W-:Y:S01]  /*12500*/  @P1 LOP3.LUT R16, R16, 0x20, RZ, 0xfc, !PT ;  /* 0x0000002010101812 */ /* 0x000fe200078efcff */
[----:B------:R-:W-:Y:S01]  /*12510*/  IMAD.MOV.U32 R9, RZ, RZ, R10 ;  /* 0x000000ffff097224 */ /* 0x000fe200078e000a */
[----:B------:R-:W-:-:S05]  /*12520*/  ISETP.GT.U32.OR P0, PT, R37, 0x5f, P0 ;  /* 0x0000005f2500780c */ /* 0x000fca0000704470 */
[----:B------:R-:W1:Y:S08]  /*12530*/  @P1 LDC R11, c[0x0][0x438] ;  /* 0x00010e00ff0b1b82 */ /* 0x000e700000000800 */
[----:B------:R-:W3:Y:S08]  /*12540*/  @!P0 LDC.64 R6, c[0x0][0x428] ;  /* 0x00010a00ff068b82 */ /* 0x000ef00000000a00 */
[----:B------:R-:W4:Y:S01]  /*12550*/  @!P0 LDC.64 R4, c[0x0][0x418] ;  /* 0x00010600ff048b82 */ /* 0x000f220000000a00 */
[----:B0-----:R-:W-:-:S05]  /*12560*/  @P1 IMAD.HI.U32 R0, R10, R3, RZ ;  /* 0x000000030a001227 */ /* 0x001fca00078e00ff */
[----:B-1----:R-:W-:-:S04]  /*12570*/  @P1 SHF.R.U32.HI R9, RZ, R11, R0 ;  /* 0x0000000bff091219 */ /* 0x002fc80000011600 */
[--C-:B------:R-:W-:Y:S01]  /*12580*/  @!P0 SHF.R.S32.HI R3, RZ, 0x1f, R9.reuse ;  /* 0x0000001fff038819 */ /* 0x100fe20000011409 */
[----:B------:R-:W-:Y:S01]  /*12590*/  @!P0 IMAD.MOV.U32 R2, RZ, RZ, R9 ;  /* 0x000000ffff028224 */ /* 0x000fe200078e0009 */
[----:B------:R-:W-:Y:S01]  /*125a0*/  LOP3.LUT R16, R16, 0xfffffffb, RZ, 0xc0, !PT ;  /* 0xfffffffb10107812 */ /* 0x000fe200078ec0ff */
[----:B------:R-:W-:Y:S01]  /*125b0*/  UMOV UR5, 0xffffffff ;  /* 0xffffffff00057882 */ /* 0x000fe20000000000 */
[----:B--2---:R-:W-:Y:S01]  /*125c0*/  SHF.R.S32.HI R12, RZ, 0x1f, R36 ;  /* 0x0000001fff0c7819 */ /* 0x004fe20000011424 */
[----:B---3--:R-:W-:-:S04]  /*125d0*/  @!P0 IMAD.WIDE.U32 R2, R36, R6, R2 ;  /* 0x0000000624028225 */ /* 0x008fc800078e0002 */
[----:B------:R-:W-:Y:S01]  /*125e0*/  @!P0 IMAD R0, R12, R6, RZ ;  /* 0x000000060c008224 */ /* 0x000fe200078e02ff */
[----:B----4-:R-:W-:Y:S01]  /*125f0*/  @!P0 LEA R4, P1, R2, R4, 0x2 ;  /* 0x0000000402048211 */ /* 0x010fe200078210ff */
[----:B------:R0:W-:Y:S02]  /*12600*/  STL [R1], R12 ;  /* 0x0000000c01007387 */ /* 0x0001e40000100800 */
[----:B------:R-:W-:-:S04]  /*12610*/  @!P0 IMAD R7, R36, R7, R0 ;  /* 0x0000000724078224 */ /* 0x000fc800078e0200 */
[----:B------:R-:W-:-:S05]  /*12620*/  @!P0 IMAD.IADD R0, R3, 0x1, R7 ;  /* 0x0000000103008824 */ /* 0x000fca00078e0207 */
[----:B------:R-:W-:Y:S01]  /*12630*/  @!P0 LEA.HI.X R5, R2, R5, R0, 0x2, P1 ;  /* 0x0000000502058211 */ /* 0x000fe200008f1400 */
[----:B------:R-:W-:-:S06]  /*12640*/  IMAD.MOV.U32 R0, RZ, RZ, RZ ;  /* 0x000000ffff007224 */ /* 0x000fcc00078e00ff */
[----:B------:R1:W5:Y:S02]  /*12650*/  @!P0 LDG.E R0, desc[UR36][R4.64] ;  /* 0x0000002404008981 */ /* 0x000364000c1e1900 */
[----:B-1----:R-:W-:-:S04]  /*12660*/  SHF.L.U32 R4, R25, 0x3, RZ ;  /* 0x0000000319047819 */ /* 0x002fc800000006ff */
[----:B------:R-:W-:-:S04]  /*12670*/  LOP3.LUT R23, R4, 0x38, RZ, 0xc0, !PT ;  /* 0x0000003804177812 */ /* 0x000fc800078ec0ff */
[C---:B------:R-:W-:Y:S02]  /*12680*/  ISETP.GE.AND P2, PT, R23.reuse, UR4, PT ;  /* 0x0000000417007c0c */ /* 0x040fe4000bf46270 */
[C---:B------:R-:W-:Y:S02]  /*12690*/  LOP3.LUT R34, R23.reuse, 0x40, RZ, 0xfc, !PT ;  /* 0x0000004017227812 */ /* 0x040fe400078efcff */
[----:B------:R-:W-:Y:S02]  /*126a0*/  LOP3.LUT R33, R23, 0x80, RZ, 0xfc, !PT ;  /* 0x0000008017217812 */ /* 0x000fe400078efcff */
[----:B------:R-:W-:Y:S02]  /*126b0*/  ISETP.GE.AND P1, PT, R34, UR4, PT ;  /* 0x0000000422007c0c */ /* 0x000fe4000bf26270 */
[----:B------:R-:W-:-:S05]  /*126c0*/  ISETP.GE.AND P0, PT, R33, UR4, PT ;  /* 0x0000000421007c0c */ /* 0x000fca000bf06270 */
[----:B------:R-:W-:-:S04]  /*126d0*/  @P2 LOP3.LUT R16, R16, 0x4, RZ, 0xfc, !PT ;  /* 0x0000000410102812 */ /* 0x000fc800078efcff */
[----:B------:R-:W-:-:S04]  /*126e0*/  LOP3.LUT R16, R16, 0xfffffffe, RZ, 0xc0, !PT ;  /* 0xfffffffe10107812 */ /* 0x000fc800078ec0ff */
[----:B------:R-:W-:-:S04]  /*126f0*/  LOP3.LUT R16, R16, 0xfffffffd, RZ, 0xc0, !PT ;  /* 0xfffffffd10107812 */ /* 0x000fc800078ec0ff */
[----:B------:R-:W-:-:S04]  /*12700*/  @P1 LOP3.LUT R16, R16, 0x2, RZ, 0xfc, !PT ;  /* 0x0000000210101812 */ /* 0x000fc800078efcff */
[----:B------:R-:W-:Y:S01]  /*12710*/  @P0 LOP3.LUT R16, R16, 0x1, RZ, 0xfc, !PT ;  /* 0x0000000110100812 */ /* 0x000fe200078efcff */
[----:B0-----:R-:W-:Y:S06]  /*12720*/  BRA.DIV UR5, `(.L_x_1073) ;  /* 0x0000003205707947 */ /* 0x001fec000b800000 */
.L_x_1115:
[----:B------:R-:W2:Y:S01]  /*12730*/  LDL R2, [R1+0x4] ;  /* 0x0000040001027983 */ /* 0x000ea20000100800 */
[----:B------:R-:W-:Y:S01]  /*12740*/  ISETP.GT.U32.AND P1, PT, R37, 0x5f, PT ;  /* 0x0000005f2500780c */ /* 0x000fe20003f24070 */
[----:B------:R-:W-:Y:S01]  /*12750*/  IMAD.U32 R35, RZ, RZ, UR41 ;  /* 0x00000029ff237e24 */ /* 0x000fe2000f8e00ff */
[----:B------:R-:W-:Y:S01]  /*12760*/  LOP3.LUT R16, R16, 0xfffffff7, RZ, 0xc0, !PT ;  /* 0xfffffff710107812 */ /* 0x000fe200078ec0ff */
[----:B------:R-:W-:-:S03]  /*12770*/  IMAD.MOV R3, RZ, RZ, -R9 ;  /* 0x000000ffff037224 */ /* 0x000fc600078e0a09 */
[----:B------:R-:W-:Y:S01]  /*12780*/  SHF.R.S32.HI R35, RZ, 0x1f, R35 ;  /* 0x0000001fff237819 */ /* 0x000fe20000011423 */
[----:B------:R-:W-:-:S06]  /*12790*/  IMAD R10, R17, R3, R10 ;  /* 0x00000003110a7224 */ /* 0x000fcc00078e020a */
[----:B------:R-:W-:-:S04]  /*127a0*/  @P1 LOP3.LUT R16, R16, 0x8, RZ, 0xfc, !PT ;  /* 0x0000000810101812 */ /* 0x000fc800078efcff */
[----:B------:R-:W-:Y:S02]  /*127b0*/  LOP3.LUT R16, R16, 0xffffffef, RZ, 0xc0, !PT ;  /* 0xffffffef10107812 */ /* 0x000fe400078ec0ff */
[----:B--2---:R-:W-:-:S13]  /*127c0*/  R2UR UR4, R2 ;  /* 0x00000000020472ca */ /* 0x004fda00000e0000 */
[----:B------:R-:W-:-:S06]  /*127d0*/  ULOP3.LUT UR4, UR4, 0x2, URZ, 0xfc, !UPT ;  /* 0x0000000204047892 */ /* 0x000fcc000f8efc3f */
[----:B------:R-:W-:-:S05]  /*127e0*/  IMAD.U32 R2, RZ, RZ, UR4 ;  /* 0x00000004ff027e24 */ /* 0x000fca000f8e00ff */
[----:B------:R-:W-:-:S13]  /*127f0*/  ISETP.NE.AND P0, PT, R2, 0x3, PT ;  /* 0x000000030200780c */ /* 0x000fda0003f05270 */
[----:B------:R-:W-:Y:S01]  /*12800*/  @P0 LOP3.LUT R16, R16, 0x10, RZ, 0xfc, !PT ;  /* 0x0000001010100812 */ /* 0x000fe200078efcff */
[----:B------:R-:W-:Y:S06]  /*12810*/  @!P0 BRA `(.L_x_1074) ;  /* 0x0000000000048947 */ /* 0x000fec0003800000 */
[----:B------:R-:W-:Y:S01]  /*12820*/  BPT.TRAP 0x1 ;  /* 0x000000040000795c */ /* 0x000fe20000300000 */
.L_x_1074:
[----:B------:R-:W-:Y:S01]  /*12830*/  SHF.R.S32.HI R6, RZ, 0x1f, R10 ;  /* 0x0000001fff067819 */ /* 0x000fe2000001140a */
[----:B------:R-:W-:Y:S01]  /*12840*/  ULDC.64 UR4, c[0x0][0x328] ;  /* 0x0000ca0000047ab9 */ /* 0x000fe20000000a00 */
[----:B------:R-:W-:-:S03]  /*12850*/  R2UR UR6, R35 ;  /* 0x00000000230672ca */ /* 0x000fc600000e0000 */
        /* <DEDUP_REMOVED lines=11> */
[----:B------:R-:W-:Y:S01]  /*12910*/  IMAD.U32 R7, RZ, RZ, UR4 ;  /* 0x00000004ff077e24 */ /* 0x000fe2000f8e00ff */
[----:B------:R-:W-:-:S03]  /*12920*/  UIMAD UR4, UR6, UR4, URZ ;  /* 0x00000004060472a4 */ /* 0x000fc6000f8e023f */
[----:B------:R-:W-:Y:S01]  /*12930*/  IMAD.WIDE.U32 R2, R7, UR41, R2 ;  /* 0x0000002907027c25 */ /* 0x000fe2000f8e0002 */
[----:B------:R-:W-:Y:S01]  /*12940*/  UIMAD UR4, UR41, UR5, UR4 ;  /* 0x00000005290472a4 */ /* 0x000fe2000f8e0204 */
[----:B------:R-:W-:Y:S02]  /*12950*/  ULDC.64 UR6, c[0x0][0x318] ;  /* 0x0000c60000067ab9 */ /* 0x000fe40000000a00 */
[----:B------:R-:W-:-:S03]  /*12960*/  LEA R17, P0, R2, UR6, 0x1 ;  /* 0x0000000602117c11 */ /* 0x000fc6000f8008ff */
[----:B------:R-:W-:-:S05]  /*12970*/  VIADD R3, R3, UR4 ;  /* 0x0000000403037c36 */ /* 0x000fca0008000000 */
[----:B------:R-:W-:Y:S01]  /*12980*/  LEA.HI.X R18, R2, UR7, R3, 0x1, P0 ;  /* 0x0000000702127c11 */ /* 0x000fe200080f0c03 */
[----:B------:R-:W-:-:S05]  /*12990*/  IMAD.MOV.U32 R2, RZ, RZ, 0x1 ;  /* 0x00000001ff027424 */ /* 0x000fca00078e00ff */
[----:B------:R-:W-:-:S04]  /*129a0*/  SHF.L.U32 R2, R2, 0x1f, RZ ;  /* 0x0000001f02027819 */ /* 0x000fc800000006ff */
[----:B------:R-:W0:Y:S02]  /*129b0*/  SYNCS.PHASECHK.TRANS64.TRYWAIT P0, [UR48+0x30840], R2 ;  /* 0x03084002ff0075a7 */ /* 0x000e240008000170 */
[----:B0-----:R-:W-:Y:S05]  /*129c0*/  @!P0 BRA `(.L_x_1075) ;  /* 0x0000002c00e88947 */ /* 0x001fea0003800000 */
.L_x_1116:
[----:B------:R-:W-:Y:S01]  /*129d0*/  ULDC.64 UR4, c[0x0][0x300] ;  /* 0x0000c00000047ab9 */ /* 0x000fe20000000a00 */
[----:B------:R-:W-:Y:S01]  /*129e0*/  R2UR UR6, R35 ;  /* 0x00000000230672ca */ /* 0x000fe200000e0000 */
[----:B0-----:R-:W-:Y:S01]  /*129f0*/  IMAD R3, R6, UR4, RZ ;  /* 0x0000000406037c24 */ /* 0x001fe2000f8e02ff */
[----:B------:R-:W-:Y:S01]  /*12a00*/  SHF.R.U32.HI R27, RZ, 0x3, R8 ;  /* 0x00000003ff1b7819 */ /* 0x000fe20000011608 */
[----:B------:R-:W-:Y:S01]  /*12a10*/  IMAD.MOV.U32 R6, RZ, RZ, -0x60 ;  /* 0xffffffa0ff067424 */ /* 0x000fe200078e00ff */
[----:B------:R-:W-:Y:S01]  /*12a20*/  LOP3.LUT P3, RZ, R16, 0x4, RZ, 0xc0, !PT ;  /* 0x0000000410ff7812 */ /* 0x000fe2000786c0ff */
[----:B------:R-:W-:Y:S01]  /*12a30*/  IMAD R7, R10, UR5, R3 ;  /* 0x000000050a077c24 */ /* 0x000fe2000f8e0203 */
[----:B------:R-:W-:Y:S01]  /*12a40*/  LOP3.LUT P2, RZ, R16, 0x2, RZ, 0xc0, !PT ;  /* 0x0000000210ff7812 */ /* 0x000fe2000784c0ff */
[----:B------:R-:W-:Y:S01]  /*12a50*/  IMAD.WIDE.U32 R2, R10, UR4, RZ ;  /* 0x000000040a027c25 */ /* 0x000fe2000f8e00ff */
[----:B------:R-:W-:Y:S01]  /*12a60*/  ULDC.64 UR4, c[0x0][0x310] ;  /* 0x0000c40000047ab9 */ /* 0x000fe20000000a00 */
[----:B------:R-:W-:-:S02]  /*12a70*/  LOP3.LUT P1, RZ, R16, 0x1, RZ, 0xc0, !PT ;  /* 0x0000000110ff7812 */ /* 0x000fc4000782c0ff */
[----:B------:R-:W-:Y:S02]  /*12a80*/  IMAD.IADD R3, R3, 0x1, R7 ;  /* 0x0000000103037824 */ /* 0x000fe400078e0207 */
[----:B------:R-:W-:Y:S02]  /*12a90*/  IMAD R5, R5, UR4, RZ ;  /* 0x0000000405057c24 */ /* 0x000fe4000f8e02ff */
[----:B------:R-:W-:-:S04]  /*12aa0*/  IMAD.WIDE.U32 R2, R0, UR4, R2 ;  /* 0x0000000400027c25 */ /* 0x000fc8000f8e0002 */
[----:B------:R-:W-:Y:S01]  /*12ab0*/  IMAD R5, R0, UR5, R5 ;  /* 0x0000000500057c24 */ /* 0x000fe2000f8e0205 */
[----:B------:R-:W-:Y:S01]  /*12ac0*/  ULDC.64 UR4, c[0x0][0x308] ;  /* 0x0000c20000047ab9 */ /* 0x000fe20000000a00 */
[----:B------:R-:W-:Y:S02]  /*12ad0*/  IMAD R6, R31, R6, UR43 ;  /* 0x0000002b1f067e24 */ /* 0x000fe4000f8e0206 */
[----:B------:R-:W-:Y:S02]  /*12ae0*/  IMAD.IADD R3, R3, 0x1, R5 ;  /* 0x0000000103037824 */ /* 0x000fe400078e0205 */
[----:B------:R-:W-:Y:S01]  /*12af0*/  IMAD.U32 R5, RZ, RZ, UR4 ;  /* 0x00000004ff057e24 */ /* 0x000fe2000f8e00ff */
[----:B------:R-:W-:Y:S01]  /*12b00*/  UIMAD UR4, UR6, UR4, URZ ;  /* 0x00000004060472a4 */ /* 0x000fe2000f8e023f */
[----:B------:R-:W-:Y:S02]  /*12b10*/  IMAD.IADD R6, R6, 0x1, -R27 ;  /* 0x0000000106067824 */ /* 0x000fe400078e0a1b */
[----:B------:R-:W-:Y:S01]  /*12b20*/  IMAD.WIDE.U32 R2, R5, UR41, R2 ;  /* 0x0000002905027c25 */ /* 0x000fe2000f8e0002 */
[----:B------:R-:W-:Y:S01]  /*12b30*/  UIMAD UR4, UR41, UR5, UR4 ;  /* 0x00000005290472a4 */ /* 0x000fe2000f8e0204 */
[----:B------:R-:W-:-:S02]  /*12b40*/  ULDC.64 UR6, c[0x0][0x2e8] ;  /* 0x0000ba0000067ab9 */ /* 0x000fc40000000a00 */
[----:B------:R-:W-:Y:S01]  /*12b50*/  IMAD.SHL.U32 R30, R8, 0x8, RZ ;  /* 0x00000008081e7824 */ /* 0x000fe200078e00ff */
[----:B------:R-:W-:Y:S02]  /*12b60*/  LEA R0, P0, R2, UR6, 0x1 ;  /* 0x0000000602007c11 */ /* 0x000fe4000f8008ff */
[----:B------:R-:W-:Y:S01]  /*12b70*/  IADD3 R7, R3, UR4, RZ ;  /* 0x0000000403077c10 */ /* 0x000fe2000fffe0ff */
[----:B------:R-:W-:Y:S01]  /*12b80*/  UMOV UR4, 0xffffffff ;  /* 0xffffffff00047882 */ /* 0x000fe20000000000 */
[----:B------:R-:W-:Y:S02]  /*12b90*/  LOP3.LUT R3, R4, 0x1c0, RZ, 0xc0, !PT ;  /* 0x000001c004037812 */ /* 0x000fe400078ec0ff */
[----:B------:R-:W-:Y:S02]  /*12ba0*/  LEA.HI.X R7, R2, UR7, R7, 0x1, P0 ;  /* 0x0000000702077c11 */ /* 0x000fe400080f0c07 */
[----:B------:R-:W-:Y:S02]  /*12bb0*/  LOP3.LUT R4, R3, 0x38, R4, 0xf8, !PT ;  /* 0x0000003803047812 */ /* 0x000fe400078ef804 */
[----:B------:R-:W-:-:S02]  /*12bc0*/  ISETP.GE.AND P0, PT, R6, 0x1, PT ;  /* 0x000000010600780c */ /* 0x000fc40003f06270 */
[----:B------:R-:W-:-:S04]  /*12bd0*/  LOP3.LUT R25, R4, 0x38, R25, 0x78, !PT ;  /* 0x0000003804197812 */ /* 0x000fc800078e7819 */
[----:B------:R-:W-:Y:S01]  /*12be0*/  LOP3.LUT R30, R25, 0x200, R30, 0xf8, !PT ;  /* 0x00000200191e7812 */ /* 0x000fe200078ef81e */
[----:B------:R-:W-:Y:S06]  /*12bf0*/  BRA.DIV UR4, `(.L_x_1076) ;  /* 0x0000002e04747947 */ /* 0x000fec000b800000 */
[----:B------:R-:W-:Y:S01]  /*12c00*/  SHFL.IDX PT, R3, R7, RZ, 0x181f ;  /* 0x00181fff07037589 */ /* 0x000fe200000e0000 */
[----:B------:R-:W-:-:S03]  /*12c10*/  @P0 LEA R9, R30, UR48, 0x1 ;  /* 0x000000301e090c11 */ /* 0x000fc6000f8e08ff */
[----:B------:R-:W0:Y:S04]  /*12c20*/  SHFL.IDX PT, R2, R0, RZ, 0x181f ;  /* 0x00181fff00027589 */ /* 0x000e2800000e0000 */
[----:B------:R-:W-:Y:S04]  /*12c30*/  SHFL.IDX PT, R5, R7, 0x1, 0x181f ;  /* 0x00381f0007057f89 */ /* 0x000fe800000e0000 */
[----:B------:R-:W-:Y:S04]  /*12c40*/  SHFL.IDX PT, R4, R0, 0x1, 0x181f ;  /* 0x00381f0000047f89 */ /* 0x000fe800000e0000 */
[----:B------:R-:W-:Y:S04]  /*12c50*/  SHFL.IDX PT, R8, R7, 0x2, 0x181f ;  /* 0x00581f0007087f89 */ /* 0x000fe800000e0000 */
[----:B------:R-:W1:Y:S04]  /*12c60*/  SHFL.IDX PT, R14, R0, 0x2, 0x181f ;  /* 0x00581f00000e7f89 */ /* 0x000e6800000e0000 */
[----:B------:R-:W2:Y:S01]  /*12c70*/  SHFL.IDX PT, R10, R0, 0x3, 0x181f ;  /* 0x00781f00000a7f89 */ /* 0x000ea200000e0000 */
[----:B0-----:R-:W-:-:S05]  /*12c80*/  @P0 IMAD.WIDE.U32 R2, R23, 0x2, R2 ;  /* 0x0000000217020825 */ /* 0x001fca00078e0002 */
[----:B------:R-:W-:Y:S04]  /*12c90*/  @P0 LDGSTS.E.BYPASS.LTC128B.128 [R9+0x1e400], desc[UR36][R2.64], !P3 ;  /* 0x1e40000002090fae */ /* 0x000fe8000d901d64 */
[----:B------:R-:W-:Y:S04]  /*12ca0*/  @P0 LDGSTS.E.BYPASS.LTC128B.128 [R9+0x21400], desc[UR36][R2.64+0x80], !P2 ;  /* 0x2140008002090fae */ /* 0x000fe8000d101d64 */
[----:B------:R0:W-:Y:S01]  /*12cb0*/  @P0 LDGSTS.E.BYPASS.LTC128B.128 [R9+0x24400], desc[UR36][R2.64+0x100], !P1 ;  /* 0x2440010002090fae */ /* 0x0001e2000c901d64 */
[----:B------:R-:W-:-:S03]  /*12cc0*/  ISETP.GE.AND P0, PT, R6, 0x11, PT ;  /* 0x000000110600780c */ /* 0x000fc60003f06270 */
[----:B0-----:R-:W0:Y:S01]  /*12cd0*/  SHFL.IDX PT, R9, R7, 0x3, 0x181f ;  /* 0x00781f0007097f89 */ /* 0x001e2200000e0000 */
[----:B-1----:R-:W-:-:S09]  /*12ce0*/  IMAD.MOV.U32 R2, RZ, RZ, R14 ;  /* 0x000000ffff027224 */ /* 0x002fd200078e000e */
[----:B------:R-:W-:Y:S01]  /*12cf0*/  @P0 LEA R21, R30, UR48, 0x1 ;  /* 0x000000301e150c11 */ /* 0x000fe2000f8e08ff */
[----:B------:R-:W-:Y:S01]  /*12d00*/  @P0 IMAD.WIDE.U32 R4, R23, 0x2, R4 ;  /* 0x0000000217040825 */ /* 0x000fe200078e0004 */
[----:B------:R-:W1:Y:S03]  /*12d10*/  SHFL.IDX PT, R14, R0, 0x4, 0x181f ;  /* 0x00981f00000e7f89 */ /* 0x000e6600000e0000 */
[----:B------:R-:W-:Y:S01]  /*12d20*/  IMAD.MOV.U32 R3, RZ, RZ, R8 ;  /* 0x000000ffff037224 */ /* 0x000fe200078e0008 */
[----:B------:R-:W-:Y:S04]  /*12d30*/  @P0 LDGSTS.E.BYPASS.LTC128B.128 [R21+0x1ec00], desc[UR36][R4.64], !P3 ;  /* 0x1ec0000004150fae */ /* 0x000fe8000d901d64 */
[----:B------:R-:W-:Y:S04]  /*12d40*/  @P0 LDGSTS.E.BYPASS.LTC128B.128 [R21+0x21c00], desc[UR36][R4.64+0x80], !P2 ;  /* 0x21c0008004150fae */ /* 0x000fe8000d101d64 */
[----:B------:R2:W-:Y:S01]  /*12d50*/  @P0 LDGSTS.E.BYPASS.LTC128B.128 [R21+0x24c00], desc[UR36][R4.64+0x100], !P1 ;  /* 0x24c0010004150fae */ /* 0x0005e2000c901d64 */
[----:B------:R-:W-:-:S03]  /*12d60*/  ISETP.GE.AND P0, PT, R6, 0x21, PT ;  /* 0x000000210600780c */ /* 0x000fc60003f06270 */
[----:B------:R-:W3:Y:S04]  /*12d70*/  SHFL.IDX PT, R8, R7, 0x4, 0x181f ;  /* 0x00981f0007087f89 */ /* 0x000ee800000e0000 */
[----:B------:R-:W4:Y:S01]  /*12d80*/  SHFL.IDX PT, R7, R7, 0x5, 0x181f ;  /* 0x00b81f0007077f89 */ /* 0x000f2200000e0000 */
[----:B--2---:R-:W-:-:S05]  /*12d90*/  IMAD.MOV.U32 R4, RZ, RZ, R10 ;  /* 0x000000ffff047224 */ /* 0x004fca00078e000a */
[----:B------:R-:W-:Y:S01]  /*12da0*/  @P0 IMAD.WIDE.U32 R2, R23, 0x2, R2 ;  /* 0x0000000217020825 */ /* 0x000fe200078e0002 */
[----:B------:R-:W-:-:S03]  /*12db0*/  @P0 LEA R25, R30, UR48, 0x1 ;  /* 0x000000301e190c11 */ /* 0x000fc6000f8e08ff */
[----:B0-----:R-:W-:Y:S02]  /*12dc0*/  IMAD.MOV.U32 R5, RZ, RZ, R9 ;  /* 0x000000ffff057224 */ /* 0x001fe400078e0009 */
[----:B------:R-:W-:Y:S04]  /*12dd0*/  @P0 LDGSTS.E.BYPASS.LTC128B.128 [R25+0x1f400], desc[UR36][R2.64], !P3 ;  /* 0x1f40000002190fae */ /* 0x000fe8000d901d64 */
[----:B------:R-:W-:Y:S04]  /*12de0*/  @P0 LDGSTS.E.BYPASS.LTC128B.128 [R25+0x22400], desc[UR36][R2.64+0x80], !P2 ;  /* 0x2240008002190fae */ /* 0x000fe8000d101d64 */
[----:B------:R1:W-:Y:S01]  /*12df0*/  @P0 LDGSTS.E.BYPASS.LTC128B.128 [R25+0x25400], desc[UR36][R2.64+0x100], !P1 ;  /* 0x2540010002190fae */ /* 0x0003e2000c901d64 */
[----:B------:R-:W-:Y:S01]  /*12e00*/  ISETP.GE.AND P0, PT, R6, 0x31, PT ;  /* 0x000000310600780c */ /* 0x000fe20003f06270 */
[----:B-1----:R-:W-:-:S12]  /*12e10*/  IMAD.MOV.U32 R2, RZ, RZ, R14 ;  /* 0x000000ffff027224 */ /* 0x002fd800078e000e */
[----:B------:R-:W-:Y:S01]  /*12e20*/  @P0 IMAD.WIDE.U32 R4, R23, 0x2, R4 ;  /* 0x0000000217040825 */ /* 0x000fe200078e0004 */
[----:B------:R-:W-:Y:S01]  /*12e30*/  @P0 LEA R9, R30, UR48, 0x1 ;  /* 0x000000301e090c11 */ /* 0x000fe2000f8e08ff */
[----:B------:R0:W1:Y:S02]  /*12e40*/  SHFL.IDX PT, R14, R0, 0x5, 0x181f ;  /* 0x00b81f00000e7f89 */ /* 0x00006400000e0000 */
[----:B---3--:R-:W-:Y:S02]  /*12e50*/  IMAD.MOV.U32 R3, RZ, RZ, R8 ;  /* 0x000000ffff037224 */ /* 0x008fe400078e0008 */
        /* <DEDUP_REMOVED lines=8> */
[----:B-1--4-:R0:W-:Y:S02]  /*12ee0*/  @P0 LDGSTS.E.BYPASS.LTC128B.128 [R21+0x26400], desc[UR36][R2.64+0x100], !P1 ;  /* 0x2640010002150fae */ /* 0x0121e4000c901d64 */
.L_x_1130:
[----:B------:R-:W-:Y:S01]  /*12ef0*/  ISETP.GE.AND P0, PT, R6, 0x51, PT ;  /* 0x000000510600780c */ /* 0x000fe20003f06270 */
[----:B0-----:R-:W-:Y:S02]  /*12f00*/  IMAD.MOV.U32 R2, RZ, RZ, R14 ;  /* 0x000000ffff027224 */ /* 0x001fe400078e000e */
[----:B------:R-:W-:-:S10]  /*12f10*/  IMAD.MOV.U32 R3, RZ, RZ, R7 ;  /* 0x000000ffff037224 */ /* 0x000fd400078e0007 */
        /* <DEDUP_REMOVED lines=15> */
.L_x_1077:
        /* <DEDUP_REMOVED lines=18> */
[----:B------:R-:W-:Y:S01]  /*13130*/  MOV R4, UR6 ;  /* 0x0000000600047c02 */ /* 0x000fe20008000f00 */
[----:B------:R-:W-:Y:S01]  /*13140*/  IMAD.U32 R5, RZ, RZ, UR7 ;  /* 0x00000007ff057e24 */ /* 0x000fe2000f8e00ff */
[----:B------:R-:W0:Y:S01]  /*13150*/  LDC.64 R2, c[0x4][R2] ;  /* 0x0100000002027b82 */ /* 0x000e220000000a00 */
[----:B------:R-:W-:Y:S02]  /*13160*/  IMAD.U32 R6, RZ, RZ, UR8 ;  /* 0x00000008ff067e24 */ /* 0x000fe4000f8e00ff */
[----:B------:R-:W-:Y:S02]  /*13170*/  IMAD.U32 R7, RZ, RZ, UR9 ;  /* 0x00000009ff077e24 */ /* 0x000fe4000f8e00ff */
[----:B------:R-:W-:-:S02]  /*13180*/  IMAD.U32 R10, RZ, RZ, UR4 ;  /* 0x00000004ff0a7e24 */ /* 0x000fc4000f8e00ff */
[----:B------:R-:W-:Y:S02]  /*13190*/  IMAD.U32 R11, RZ, RZ, UR5 ;  /* 0x00000005ff0b7e24 */ /* 0x000fe4000f8e00ff */
[----:B------:R-:W-:Y:S02]  /*131a0*/  IMAD.MOV.U32 R8, RZ, RZ, 0x70 ;  /* 0x00000070ff087424 */ /* 0x000fe400078e00ff */
[----:B------:R-:W-:Y:S02]  /*131b0*/  IMAD.MOV.U32 R12, RZ, RZ, 0x1 ;  /* 0x00000001ff0c7424 */ /* 0x000fe400078e00ff */
[----:B------:R-:W-:-:S07]  /*131c0*/  IMAD.MOV.U32 R13, RZ, RZ, RZ ;  /* 0x000000ffff0d7224 */ /* 0x000fce00078e00ff */
[----:B------:R-:W-:-:S07]  /*131d0*/  LEPC R20, `(.L_x_1078) ;  /* 0x000000001014794e */ /* 0x000fce0000000000 */
[----:B0-----:R-:W-:Y:S05]  /*131e0*/  CALL.ABS.NOINC R2 ;  /* 0x0000000002007343 */ /* 0x001fea0003c00000 */
.L_x_1078:
[----:B------:R-:W-:Y:S01]  /*131f0*/  UISETP.NE.AND UP0, UPT, UR50, URZ, UPT ;  /* 0x0000003f3200728c */ /* 0x000fe2000bf05270 */
[----:B------:R-:W-:Y:S01]  /*13200*/  VIADD R7, R37, UR42 ;  /* 0x0000002a25077c36 */ /* 0x000fe20008000000 */
[----:B------:R-:W0:Y:S01]  /*13210*/  LDC R0, c[0x0][0x448] ;  /* 0x00011200ff007b82 */ /* 0x000e220000000800 */
[----:B------:R-:W-:Y:S01]  /*13220*/  IMAD.U32 R4, RZ, RZ, UR38 ;  /* 0x00000026ff047e24 */ /* 0x000fe2000f8e00ff */
[----:B------:R-:W-:Y:S01]  /*13230*/  ULDC.64 UR4, c[0x0][0x2e0] ;  /* 0x0000b80000047ab9 */ /* 0x000fe20000000a00 */
[----:B------:R-:W-:Y:S01]  /*13240*/  IMAD.U32 R3, RZ, RZ, UR49 ;  /* 0x00000031ff037e24 */ /* 0x000fe2000f8e00ff */
[----:B------:R-:W-:Y:S01]  /*13250*/  PLOP3.LUT P0, PT, PT, PT, UP0, 0x80, 0x0 ;  /* 0x000000000000781c */ /* 0x000fe20003f0f008 */
[----:B------:R-:W-:Y:S01]  /*13260*/  IMAD.MOV.U32 R2, RZ, RZ, R4 ;  /* 0x000000ffff027224 */ /* 0x000fe200078e0004 */
[----:B------:R-:W-:Y:S01]  /*13270*/  MOV R5, UR39 ;  /* 0x0000002700057c02 */ /* 0x000fe20008000f00 */
[----:B------:R-:W-:Y:S02]  /*13280*/  IMAD R25, R25, UR4, RZ ;  /* 0x0000000419197c24 */ /* 0x000fe4000f8e02ff */
[----:B------:R-:W-:Y:S01]  /*13290*/  @UP0 ULDC UR6, c[0x0][0x44c] ;  /* 0x0001130000060ab9 */ /* 0x000fe20000000800 */
[----:B------:R-:W-:Y:S01]  /*132a0*/  IMAD.WIDE.U32 R2, R26, UR4, R2 ;  /* 0x000000041a027c25 */ /* 0x000fe2000f8e0002 */
[----:B------:R-:W-:-:S03]  /*132b0*/  @UP0 ULDC UR4, c[0x0][0x450] ;  /* 0x0001140000040ab9 */ /* 0x000fc60000000800 */
[----:B------:R-:W-:Y:S02]  /*132c0*/  IMAD.MOV.U32 R5, RZ, RZ, R7 ;  /* 0x000000ffff057224 */ /* 0x000fe400078e0007 */
[----:B------:R-:W-:Y:S02]  /*132d0*/  IMAD R25, R26, UR5, R25 ;  /* 0x000000051a197c24 */ /* 0x000fe4000f8e0219 */
[----:B------:R-:W-:Y:S01]  /*132e0*/  @P0 IMAD.HI.U32 R6, R7, UR6, RZ ;  /* 0x0000000607060c27 */ /* 0x000fe2000f8e00ff */
[----:B------:R-:W-:-:S03]  /*132f0*/  PLOP3.LUT P0, PT, PT, PT, UP0, 0x80, 0x0 ;  /* 0x000000000000781c */ /* 0x000fc60003f0f008 */
[----:B------:R-:W-:-:S10]  /*13300*/  IMAD.IADD R3, R3, 0x1, R25 ;  /* 0x0000000103037824 */ /* 0x000fd400078e0219 */
[----:B------:R-:W-:Y:S01]  /*13310*/  @P0 SHF.R.U32.HI R5, RZ, UR4, R6 ;  /* 0x00000004ff050c19 */ /* 0x000fe20008011606 */
[----:B------:R-:W-:-:S04]  /*13320*/  ULDC.64 UR4, c[0x0][0x2d0] ;  /* 0x0000b40000047ab9 */ /* 0x000fc80000000a00 */
[----:B------:R-:W-:Y:S02]  /*13330*/  IMAD.MOV R4, RZ, RZ, -R5 ;  /* 0x000000ffff047224 */ /* 0x000fe400078e0a05 */
[----:B------:R-:W-:-:S04]  /*13340*/  IMAD.WIDE.U32 R2, R5, UR4, R2 ;  /* 0x0000000405027c25 */ /* 0x000fc8000f8e0002 */
[----:B0-----:R-:W-:Y:S01]  /*13350*/  IMAD R7, R0, R4, R7 ;  /* 0x0000000400077224 */ /* 0x001fe200078e0207 */
[----:B------:R-:W-:-:S05]  /*13360*/  SHF.R.S32.HI R4, RZ, 0x1f, R5 ;  /* 0x0000001fff047819 */ /* 0x000fca0000011405 */
        /* <DEDUP_REMOVED lines=9> */
[C---:B------:R-:W-:Y:S01]  /*13400*/  LEA R6, P0, R2.reuse, UR4, 0x1 ;  /* 0x0000000402067c11 */ /* 0x040fe2000f8008ff */
[----:B------:R-:W-:Y:S01]  /*13410*/  IMAD.IADD R3, R3, 0x1, R5 ;  /* 0x0000000103037824 */ /* 0x000fe200078e0205 */
[----:B------:R-:W-:Y:S02]  /*13420*/  ULDC UR4, c[0x0][0x2b8] ;  /* 0x0000ae0000047ab9 */ /* 0x000fe40000000800 */
[----:B------:R-:W-:Y:S02]  /*13430*/  ISETP.GE.AND P3, PT, R23, UR4, PT ;  /* 0x0000000417007c0c */ /* 0x000fe4000bf66270 */
[----:B------:R-:W-:Y:S01]  /*13440*/  LEA.HI.X R8, R2, UR5, R3, 0x1, P0 ;  /* 0x0000000502087c11 */ /* 0x000fe200080f0c03 */
[----:B------:R-:W-:Y:S01]  /*13450*/  UMOV UR5, 0xffffffff ;  /* 0xffffffff00057882 */ /* 0x000fe20000000000 */
[----:B------:R-:W-:-:S02]  /*13460*/  ISETP.GE.AND P2, PT, R34, UR4, PT ;  /* 0x0000000422007c0c */ /* 0x000fc4000bf46270 */
[----:B------:R-:W-:Y:S01]  /*13470*/  ISETP.GE.AND P0, PT, R33, UR4, PT ;  /* 0x0000000421007c0c */ /* 0x000fe2000bf06270 */
[----:B------:R-:W-:-:S12]  /*13480*/  BRA.DIV UR5, `(.L_x_1079) ;  /* 0x0000002e05347947 */ /* 0x000fd8000b800000 */
[----:B------:R-:W-:Y:S01]  /*13490*/  SHFL.IDX PT, R3, R8, RZ, 0x181f ;  /* 0x00181fff08037589 */ /* 0x000fe200000e0000 */
[----:B------:R-:W-:Y:S01]  /*134a0*/  ULDC UR4, c[0x0][0x288] ;  /* 0x0000a20000047ab9 */ /* 0x000fe20000000800 */
[----:B------:R-:W-:Y:S02]  /*134b0*/  VIADD R7, R27, UR42 ;  /* 0x0000002a1b077c36 */ /* 0x000fe40008000000 */
[----:B------:R-:W0:Y:S01]  /*134c0*/  SHFL.IDX PT, R2, R6, RZ, 0x181f ;  /* 0x00181fff06027589 */ /* 0x000e2200000e0000 */
[----:B------:R-:W-:Y:S02]  /*134d0*/  IMAD R0, R0, UR4, RZ ;  /* 0x0000000400007c24 */ /* 0x000fe4000f8e02ff */
[C---:B------:R-:W-:Y:S01]  /*134e0*/  VIADD R11, R7.reuse, 0x10 ;  /* 0x00000010070b7836 */ /* 0x040fe20000000000 */
        /* <DEDUP_REMOVED lines=27> */
[----:B------:R-:W-:-:S02]  /*136a0*/  ISETP.GE.AND P1, PT, R11, R0, PT ;  /* 0x000000000b00720c */ /* 0x000fc40003f26270 */
[C---:B------:R-:W-:Y:S01]  /*136b0*/  IADD3 R11, R7.reuse, 0x50, RZ ;  /* 0x00000050070b7810 */ /* 0x040fe20007ffe0ff */
        /* <DEDUP_REMOVED lines=32> */
.L_x_1147:
[----:B------:R-:W-:Y:S01]  /*138c0*/  VIADD R7, R7, 0x70 ;  /* 0x0000007007077836 */ /* 0x000fe20000000000 */
[----:B------:R-:W-:Y:S01]  /*138d0*/  BSSY B0, `(.L_x_1080) ;  /* 0x000000d000007945 */ /* 0x000fe20003800000 */
[----:B-1----:R-:W-:Y:S02]  /*138e0*/  IMAD.MOV.U32 R2, RZ, RZ, R14 ;  /* 0x000000ffff027224 */ /* 0x002fe400078e000e */
[----:B--2---:R-:W-:Y:S01]  /*138f0*/  IMAD.MOV.U32 R3, RZ, RZ, R4 ;  /* 0x000000ffff037224 */ /* 0x004fe200078e0004 */
[----:B------:R-:W-:-:S13]  /*13900*/  ISETP.GE.AND P1, PT, R7, R0, PT ;  /* 0x000000000700720c */ /* 0x000fda0003f26270 */
        /* <DEDUP_REMOVED lines=9> */
.L_x_1081:
[----:B------:R-:W-:Y:S05]  /*139a0*/  BSYNC B0 ;  /* 0x0000000000007941 */ /* 0x000fea0003800000 */
.L_x_1080:
[----:B------:R-:W-:Y:S01]  /*139b0*/  NOP ;  /* 0x0000000000007918 */ /* 0x000fe20000000000 */
[----:B------:R-:W-:Y:S01]  /*139c0*/  SYNCS.ARRIVE.TRANS64.RED.A0T1 RZ, [UR48+0x30800], RZ ;  /* 0x030800ffffff79a7 */ /* 0x000fe20008200430 */
[----:B------:R-:W-:Y:S01]  /*139d0*/  IMAD.MOV.U32 R0, RZ, RZ, 0x1 ;  /* 0x00000001ff007424 */ /* 0x000fe200078e00ff */
[----:B------:R-:W-:Y:S04]  /*139e0*/  ARRIVES.LDGSTSBAR.64.TRANSCNT [UR48+0x30800] ;  /* 0x03080000ff0079b0 */ /* 0x000fe80008000ab0 */
[----:B------:R-:W-:Y:S01]  /*139f0*/  SHF.L.U32 R0, R0, 0x1f, RZ ;  /* 0x0000001f00007819 */ /* 0x000fe200000006ff */
[----:B------:R-:W-:Y:S01]  /*13a00*/  NOP ;  /* 0x0000000000007918 */ /* 0x000fe20000000000 */
[----:B------:R-:W-:Y:S01]  /*13a10*/  SYNCS.ARRIVE.TRANS64.A1T0 RZ, [UR48+0x30800], RZ ;  /* 0x030800ffffff79a7 */ /* 0x000fe20008100030 */
[----:B------:R-:W-:Y:S01]  /*13a20*/  VIADD R19, R19, 0xfffffffe ;  /* 0xfffffffe13137836 */ /* 0x000fe20000000000 */
[----:B------:R-:W1:Y:S02]  /*13a30*/  SYNCS.PHASECHK.TRANS64.TRYWAIT P0, [UR48+0x30820], R0 ;  /* 0x03082000ff0075a7 */ /* 0x000e640008000170 */
[----:B-1----:R-:W-:Y:S05]  /*13a40*/  @!P0 BRA `(.L_x_1082) ;  /* 0x00000030004c8947 */ /* 0x002fea0003800000 */
.L_x_1148:
[----:B------:R-:W-:Y:S01]  /*13a50*/  ISETP.GE.AND P0, PT, R19, UR51, PT ;  /* 0x0000003313007c0c */ /* 0x000fe2000bf06270 */
[----:B------:R-:W-:Y:S02]  /*13a60*/  IMAD.MOV.U32 R28, RZ, RZ, 0x1 ;  /* 0x00000001ff1c7424 */ /* 0x000fe400078e00ff */
[----:B------:R-:W-:-:S10]  /*13a70*/  IMAD.MOV.U32 R26, RZ, RZ, RZ ;  /* 0x000000ffff1a7224 */ /* 0x000fd400078e00ff */
[----:B------:R-:W-:Y:S05]  /*13a80*/  @!P0 BRA `(.L_x_1083) ;  /* 0x00000010003c8947 */ /* 0x000fea0003800000 */
[----:B0-----:R-:W0:Y:S01]  /*13a90*/  S2R R2, SR_TID.X ;  /* 0x0000000000027919 */ /* 0x001e220000002100 */
[----:B------:R-:W-:Y:S01]  /*13aa0*/  UIADD3 UR4, UR47, 0x1, URZ ;  /* 0x000000012f047890 */ /* 0x000fe2000fffe03f */
[----:B------:R-:W-:Y:S01]  /*13ab0*/  LOP3.LUT R3, RZ, UR45, RZ, 0x33, !PT ;  /* 0x0000002dff037c12 */ /* 0x000fe2000f8e33ff */
[----:B------:R-:W-:Y:S01]  /*13ac0*/  BSSY B0, `(.L_x_1083) ;  /* 0x000010b000007945 */ /* 0x000fe20003800000 */
[----:B------:R-:W-:Y:S01]  /*13ad0*/  LOP3.LUT R5, RZ, UR44, RZ, 0x33, !PT ;  /* 0x0000002cff057c12 */ /* 0x000fe2000f8e33ff */
[----:B------:R-:W-:Y:S01]  /*13ae0*/  UIMAD UR4, UR4, UR40, URZ ;  /* 0x00000028040472a4 */ /* 0x000fe2000f8e023f */
[----:B------:R-:W-:Y:S01]  /*13af0*/  MOV R27, 0x1 ;  /* 0x00000001001b7802 */ /* 0x000fe20000000f00 */
[----:B------:R-:W-:-:S04]  /*13b00*/  IMAD.MOV.U32 R25, RZ, RZ, RZ ;  /* 0x000000ffff197224 */ /* 0x000fc800078e00ff */
[----:B------:R-:W-:Y:S01]  /*13b10*/  LOP3.LUT R0, RZ, UR4, RZ, 0x33, !PT ;  /* 0x00000004ff007c12 */ /* 0x000fe2000f8e33ff */
[----:B------:R-:W-:Y:S02]  /*13b20*/  ULDC UR4, c[0x0][0x2f4] ;  /* 0x0000bd0000047ab9 */ /* 0x000fe40000000800 */
[----:B------:R-:W-:Y:S02]  /*13b30*/  ISETP.GE.AND P3, PT, R23, UR4, PT ;  /* 0x0000000417007c0c */ /* 0x000fe4000bf66270 */
[----:B------:R-:W-:Y:S02]  /*13b40*/  VIADDMNMX R0, R0, -UR46, R3, !PT ;  /* 0x8000002e00007c46 */ /* 0x000fe4000f800103 */
[----:B------:R-:W-:Y:S02]  /*13b50*/  ISETP.GE.AND P2, PT, R34, UR4, PT ;  /* 0x0000000422007c0c */ /* 0x000fe4000bf46270 */
[----:B------:R-:W-:Y:S02]  /*13b60*/  VIMNMX R0, R0, R5, !PT ;  /* 0x0000000500007248 */ /* 0x000fe40007fe0100 */
[----:B------:R-:W-:-:S02]  /*13b70*/  ISETP.GE.AND P1, PT, R33, UR4, PT ;  /* 0x0000000421007c0c */ /* 0x000fc4000bf26270 */
[----:B------:R-:W-:Y:S02]  /*13b80*/  IADD3 R31, -R0, -0x2, RZ ;  /* 0xfffffffe001f7810 */ /* 0x000fe40007ffe1ff */
[----:B0-----:R-:W-:-:S04]  /*13b90*/  LOP3.LUT R2, R2, 0x7f, RZ, 0xc0, !PT ;  /* 0x0000007f02027812 */ /* 0x001fc800078ec0ff */
[----:B------:R-:W-:-:S04]  /*13ba0*/  SHF.R.U32.HI R2, RZ, 0x3, R2 ;  /* 0x00000003ff027819 */ /* 0x000fc80000011602 */
[----:B------:R-:W-:Y:S02]  /*13bb0*/  IADD3 R22, R24, R22, R2 ;  /* 0x0000001618167210 */ /* 0x000fe40007ffe002 */
[----:B------:R-:W-:Y:S01]  /*13bc0*/  IADD3 R3, -R2, UR43, RZ ;  /* 0x0000002b02037c10 */ /* 0x000fe2000fffe1ff */
[----:B------:R-:W-:Y:S02]  /*13bd0*/  IMAD.SHL.U32 R2, R23, 0x2, RZ ;  /* 0x0000000217027824 */ /* 0x000fe400078e00ff */
[----:B------:R-:W-:Y:S02]  /*13be0*/  VIADD R5, R22, 0xfffffee0 ;  /* 0xfffffee016057836 */ /* 0x000fe40000000000 */
[C---:B------:R-:W-:Y:S02]  /*13bf0*/  IMAD R3, R0.reuse, 0x60, R3 ;  /* 0x0000006000037824 */ /* 0x040fe400078e0203 */
[----:B------:R-:W-:Y:S02]  /*13c00*/  IMAD R20, R0, -0x60, R5 ;  /* 0xffffffa000147824 */ /* 0x000fe400078e0205 */
[----:B------:R-:W-:-:S07]  /*13c10*/  VIADD R0, R3, 0xc0 ;  /* 0x000000c003007836 */ /* 0x000fce0000000000 */
.L_x_1096:
[----:B------:R-:W2:Y:S01]  /*13c20*/  LDL R8, [R1] ;  /* 0x0000000001087983 */ /* 0x000ea20000100800 */
[----:B------:R-:W0:Y:S01]  /*13c30*/  LDC R2, c[0x0][0x430] ;  /* 0x00010c00ff027b82 */ /* 0x000e220000000800 */
[----:B------:R-:W-:Y:S01]  /*13c40*/  ISETP.GT.U32.AND P5, PT, R37, 0x5f, PT ;  /* 0x0000005f2500780c */ /* 0x000fe20003fa4070 */
[----:B------:R-:W-:-:S12]  /*13c50*/  IMAD.MOV.U32 R9, RZ, RZ, R20 ;  /* 0x000000ffff097224 */ /* 0x000fd800078e0014 */
[----:B------:R-:W2:Y:S01]  /*13c60*/  @!P5 LDC.64 R4, c[0x0][0x428] ;  /* 0x00010a00ff04db82 */ /* 0x000ea20000000a00 */
[----:B0-----:R-:W-:-:S13]  /*13c70*/  ISETP.NE.AND P0, PT, R2, 0x1, PT ;  /* 0x000000010200780c */ /* 0x001fda0003f05270 */
[----:B------:R-:W0:Y:S08]  /*13c80*/  @P0 LDC R3, c[0x0][0x434] ;  /* 0x00010d00ff030b82 */ /* 0x000e300000000800 */
[----:B------:R-:W1:Y:S01]  /*13c90*/  @P0 LDC R7, c[0x0][0x438] ;  /* 0x00010e00ff070b82 */ /* 0x000e620000000800 */
[----:B0-----:R-:W-:-:S05]  /*13ca0*/  @P0 IMAD.HI.U32 R2, R20, R3, RZ ;  /* 0x0000000314020227 */ /* 0x001fca00078e00ff */
[----:B-1----:R-:W-:Y:S02]  /*13cb0*/  @P0 SHF.R.U32.HI R9, RZ, R7, R2 ;  /* 0x00000007ff090219 */ /* 0x002fe40000011602 */
[----:B------:R-:W0:Y:S02]  /*13cc0*/  @!P5 LDC.64 R6, c[0x0][0x418] ;  /* 0x00010600ff06db82 */ /* 0x000e240000000a00 */
[----:B------:R-:W-:Y:S01]  /*13cd0*/  @!P5 SHF.R.S32.HI R3, RZ, 0x1f, R9 ;  /* 0x0000001fff03d819 */ /* 0x000fe20000011409 */
[----:B--2---:R-:W-:-:S04]  /*13ce0*/  @!P5 IMAD R2, R8, R4, RZ ;  /* 0x000000040802d224 */ /* 0x004fc800078e02ff */
[----:B------:R-:W-:Y:S02]  /*13cf0*/  @!P5 IMAD R5, R36, R5, R2 ;  /* 0x000000052405d224 */ /* 0x000fe400078e0202 */
[----:B------:R-:W-:-:S04]  /*13d00*/  @!P5 IMAD.MOV.U32 R2, RZ, RZ, R9 ;  /* 0x000000ffff02d224 */ /* 0x000fc800078e0009 */
[----:B------:R-:W-:-:S04]  /*13d10*/  @!P5 IMAD.WIDE.U32 R2, R36, R4, R2 ;  /* 0x000000042402d225 */ /* 0x000fc800078e0002 */
[----:B------:R-:W-:Y:S01]  /*13d20*/  @!P5 IMAD.IADD R3, R5, 0x1, R3 ;  /* 0x000000010503d824 */ /* 0x000fe200078e0203 */
[----:B0-----:R-:W-:Y:S01]  /*13d30*/  @!P5 LEA R6, P0, R2, R6, 0x2 ;  /* 0x000000060206d211 */ /* 0x001fe200078010ff */
[----:B------:R-:W-:-:S03]  /*13d40*/  IMAD.MOV.U32 R4, RZ, RZ, RZ ;  /* 0x000000ffff047224 */ /* 0x000fc600078e00ff */
        /* <DEDUP_REMOVED lines=10> */
.L_x_1084:
[----:B------:R-:W-:Y:S01]  /*13df0*/  LEA R19, R26, UR48, 0x3 ;  /* 0x000000301a137c11 */ /* 0x000fe2000f8e18ff */
[----:B------:R-:W-:Y:S01]  /*13e00*/  BSSY B1, `(.L_x_1085) ;  /* 0x0000004000017945 */ /* 0x000fe20003800000 */
[----:B------:R-:W-:-:S04]  /*13e10*/  SHF.L.U32 R2, R28, 0x1f, RZ ;  /* 0x0000001f1c027819 */ /* 0x000fc800000006ff */
[----:B------:R-:W0:Y:S02]  /*13e20*/  SYNCS.PHASECHK.TRANS64.TRYWAIT P0, [R19+URZ+0x30840], R2 ;  /* 0x03084002130075a7 */ /* 0x000e24000800017f */
[----:B0-----:R-:W-:Y:S05]  /*13e30*/  @!P0 BRA `(.L_x_1086) ;  /* 0x0000002c00688947 */ /* 0x001fea0003800000 */
.L_x_1149:
[----:B------:R-:W-:Y:S05]  /*13e40*/  BSYNC B1 ;  /* 0x0000000000017941 */ /* 0x000fea0003800000 */
.L_x_1085:
        /* <DEDUP_REMOVED lines=26> */
[----:B------:R-:W-:Y:S01]  /*13ff0*/  IADD3 R3, R3, UR4, RZ ;  /* 0x0000000403037c10 */ /* 0x000fe2000fffe0ff */
[----:B------:R-:W-:-:S03]  /*14000*/  UMOV UR4, 0xffffffff ;  /* 0xffffffff00047882 */ /* 0x000fc60000000000 */
[----:B------:R-:W-:Y:S01]  /*14010*/  LEA.HI.X R24, R2, UR7, R3, 0x1, P0 ;  /* 0x0000000702187c11 */ /* 0x000fe200080f0c03 */
[----:B------:R-:W-:Y:S06]  /*14020*/  BRA.DIV UR4, `(.L_x_1087) ;  /* 0x0000002e04007947 */ /* 0x000fec000b800000 */
        /* <DEDUP_REMOVED lines=8> */
[----:B------:R-:W0:Y:S02]  /*140b0*/  SHFL.IDX PT, R14, R21, 0x1, 0x181f ;  /* 0x00381f00150e7f89 */ /* 0x000e2400000e0000 */
[----:B-1----:R-:W-:-:S05]  /*140c0*/  IMAD.X R3, RZ, RZ, R3, P0 ;  /* 0x000000ffff037224 */ /* 0x002fca00000e0603 */
        /* <DEDUP_REMOVED lines=15> */
[----:B------:R-:W0:Y:S03]  /*141c0*/  SHFL.IDX PT, R2, R21, 0x4, 0x181f ;  /* 0x00981f0015027f89 */ /* 0x000e2600000e0000 */
[----:B-1----:R-:W-:Y:S01]  /*141d0*/  IMAD.X R7, RZ, RZ, R3, P0 ;  /* 0x000000ffff077224 */ /* 0x002fe200000e0603 */
[----:B------:R2:W-:Y:S04]  /*141e0*/  LDGSTS.E.BYPASS.LTC128B.128 [R22+0x1f400], desc[UR36][R10.64], !P6 ;  /* 0x1f4000000a167fae */ /* 0x0005e8000f101d64 */
[----:B------:R-:W1:Y:S04]  /*141f0*/  SHFL.IDX PT, R3, R24, 0x4, 0x181f ;  /* 0x00981f0018037f89 */ /* 0x000e6800000e0000 */
[----:B------:R2:W-:Y:S04]  /*14200*/  LDGSTS.E.BYPASS.LTC128B.128 [R22+0x22400], desc[UR36][R10.64+0x80], !P5 ;  /* 0x224000800a167fae */ /* 0x0005e8000e901d64 */
[----:B------:R2:W-:Y:S04]  /*14210*/  LDGSTS.E.BYPASS.LTC128B.128 [R22+0x25400], desc[UR36][R10.64+0x100], !P4 ;  /* 0x254001000a167fae */ /* 0x0005e8000e101d64 */
[----:B------:R2:W-:Y:S01]  /*14220*/  LDGSTS.E.BYPASS.LTC128B.128 [R22+0x1fc00], desc[UR36][R6.64], !P6 ;  /* 0x1fc0000006167fae */ /* 0x0005e2000f101d64 */
[----:B0-----:R-:W-:-:S03]  /*14230*/  IADD3 R2, P0, R2, R12, RZ ;  /* 0x0000000c02027210 */ /* 0x001fc60007f1e0ff */
[----:B------:R2:W-:Y:S04]  /*14240*/  LDGSTS.E.BYPASS.LTC128B.128 [R22+0x22c00], desc[UR36][R6.64+0x80], !P5 ;  /* 0x22c0008006167fae */ /* 0x0005e8000e901d64 */
[----:B------:R2:W-:Y:S01]  /*14250*/  LDGSTS.E.BYPASS.LTC128B.128 [R22+0x25c00], desc[UR36][R6.64+0x100], !P4 ;  /* 0x25c0010006167fae */ /* 0x0005e2000e101d64 */
[----:B-1----:R-:W-:-:S03]  /*14260*/  IMAD.X R3, RZ, RZ, R3, P0 ;  /* 0x000000ffff037224 */ /* 0x002fc600000e0603 */
[----:B------:R-:W0:Y:S04]  /*14270*/  SHFL.IDX PT, R24, R24, 0x5, 0x181f ;  /* 0x00b81f0018187f89 */ /* 0x000e2800000e0000 */
[----:B------:R2:W-:Y:S04]  /*14280*/  LDGSTS.E.BYPASS.LTC128B.128 [R22+0x20400], desc[UR36][R2.64], !P6 ;  /* 0x2040000002167fae */ /* 0x0005e8000f101d64 */
[----:B------:R2:W-:Y:S04]  /*14290*/  LDGSTS.E.BYPASS.LTC128B.128 [R22+0x23400], desc[UR36][R2.64+0x80], !P5 ;  /* 0x2340008002167fae */ /* 0x0005e8000e901d64 */
[----:B------:R2:W-:Y:S02]  /*142a0*/  LDGSTS.E.BYPASS.LTC128B.128 [R22+0x26400], desc[UR36][R2.64+0x100], !P4 ;  /* 0x2640010002167fae */ /* 0x0005e4000e101d64 */
.L_x_1163:
[----:B--2---:R-:W-:Y:S01]  /*142b0*/  IMAD.SHL.U32 R2, R23, 0x2, RZ ;  /* 0x0000000217027824 */ /* 0x004fe200078e00ff */
[----:B------:R-:W-:-:S04]  /*142c0*/  LOP3.LUT P6, RZ, R16, 0x4, RZ, 0xc0, !PT ;  /* 0x0000000410ff7812 */ /* 0x000fc800078cc0ff */
[----:B------:R-:W-:-:S05]  /*142d0*/  IADD3 R2, P0, R14, R2, RZ ;  /* 0x000000020e027210 */ /* 0x000fca0007f1e0ff */
[----:B0-----:R-:W-:Y:S01]  /*142e0*/  IMAD.X R3, RZ, RZ, R24, P0 ;  /* 0x000000ffff037224 */ /* 0x001fe200000e0618 */
[----:B------:R-:W-:-:S04]  /*142f0*/  PLOP3.LUT P0, PT, PT, PT, PT, 0x80, 0x0 ;  /* 0x000000000000781c */ /* 0x000fc80003f0f070 */
[----:B------:R-:W-:Y:S01]  /*14300*/  @!PT LDS RZ, [RZ] ;  /* 0x00000000fffff984 */ /* 0x000fe20000000800 */
[----:B------:R-:W-:Y:S01]  /*14310*/  @!PT LDS RZ, [RZ] ;  /* 0x00000000fffff984 */ /* 0x000fe20000000800 */
[----:B------:R-:W-:Y:S01]  /*14320*/  @!PT LDS RZ, [RZ] ;  /* 0x00000000fffff984 */ /* 0x000fe20000000800 */
[----:B------:R0:W-:Y:S04]  /*14330*/  LDGSTS.E.BYPASS.LTC128B.128 [R22+0x20c00], desc[UR36][R2.64], !P6 ;  /* 0x20c0000002167fae */ /* 0x0001e8000f101d64 */
[----:B------:R0:W-:Y:S04]  /*14340*/  LDGSTS.E.BYPASS.LTC128B.128 [R22+0x23c00], desc[UR36][R2.64+0x80], !P5 ;  /* 0x23c0008002167fae */ /* 0x0001e8000e901d64 */
[----:B------:R0:W-:Y:S01]  /*14350*/  LDGSTS.E.BYPASS.LTC128B.128 [R22+0x26c00], desc[UR36][R2.64+0x100], !P4 ;  /* 0x26c0010002167fae */ /* 0x0001e2000e101d64 */
[----:B------:R-:W-:Y:S01]  /*14360*/  NOP ;  /* 0x0000000000007918 */ /* 0x000fe20000000000 */
.L_x_1088:
        /* <DEDUP_REMOVED lines=10> */
.L_x_1089:
[----:B------:R1:W-:Y:S01]  /*14410*/  SYNCS.ARRIVE.TRANS64.A1T0 RZ, [R19+URZ+0x30830], RZ ;  /* 0x030830ff13ff79a7 */ /* 0x0003e2000810003f */
[----:B------:R-:W-:Y:S05]  /*14420*/  @!P5 BRA `(.L_x_1090) ;  /* 0x000000000004d947 */ /* 0x000fea0003800000 */
[----:B------:R-:W-:Y:S01]  /*14430*/  BPT.TRAP 0x1 ;  /* 0x000000040000795c */ /* 0x000fe20000300000 */
.L_x_1090:
[----:B0-----:R-:W-:Y:S01]  /*14440*/  SHF.L.U32 R3, R27, 0x1f, RZ ;  /* 0x0000001f1b037819 */ /* 0x001fe200000006ff */
[----:B------:R-:W-:Y:S01]  /*14450*/  BSSY B1, `(.L_x_1091) ;  /* 0x0000004000017945 */ /* 0x000fe20003800000 */
[----:B------:R-:W-:-:S04]  /*14460*/  LEA R6, R25, UR48, 0x3 ;  /* 0x0000003019067c11 */ /* 0x000fc8000f8e18ff */
[----:B------:R-:W0:Y:S02]  /*14470*/  SYNCS.PHASECHK.TRANS64.TRYWAIT P0, [R6+URZ+0x30860], R3 ;  /* 0x03086003060075a7 */ /* 0x000e24000800017f */
[----:B0-----:R-:W-:Y:S05]  /*14480*/  @!P0 BRA `(.L_x_1092) ;  /* 0x0000002c00b88947 */ /* 0x001fea0003800000 */
.L_x_1164:
[----:B------:R-:W-:Y:S05]  /*14490*/  BSYNC B1 ;  /* 0x0000000000017941 */ /* 0x000fea0003800000 */
.L_x_1091:
        /* <DEDUP_REMOVED lines=48> */
[----:B------:R0:W3:Y:S03]  /*147a0*/  SHFL.IDX PT, R14, R17, 0x5, 0x181f ;  /* 0x00b81f00110e7f89 */ /* 0x0000e600000e0000 */
[----:B--2---:R-:W-:Y:S01]  /*147b0*/  IMAD.X R3, RZ, RZ, R8, P0 ;  /* 0x000000ffff037224 */ /* 0x004fe200000e0608 */
[----:B------:R-:W-:Y:S01]  /*147c0*/  ISETP.LT.OR P0, PT, R0, 0x41, P3 ;  /* 0x000000410000780c */ /* 0x000fe20001f01670 */
[----:B------:R0:W2:-:S12]  /*147d0*/  SHFL.IDX PT, R8, R18, 0x5, 0x181f ;  /* 0x00b81f0012087f89 */ /* 0x00009800000e0000 */
[----:B------:R0:W-:Y:S01]  /*147e0*/  LDGSTS.E.BYPASS.LTC128B.128 [R7+0x2400], desc[UR36][R2.64], !P0 ;  /* 0x0240000002077fae */ /* 0x0001e2000c101d64 */
[----:B------:R-:W-:-:S13]  /*147f0*/  ISETP.LT.OR P0, PT, R0, 0x41, P2 ;  /* 0x000000410000780c */ /* 0x000fda0001701670 */
[----:B------:R0:W-:Y:S01]  /*14800*/  LDGSTS.E.BYPASS.LTC128B.128 [R7+0x5400], desc[UR36][R2.64+0x80], !P0 ;  /* 0x0540008002077fae */ /* 0x0001e2000c101d64 */
[----:B------:R-:W-:-:S13]  /*14810*/  ISETP.LT.OR P0, PT, R0, 0x41, P1 ;  /* 0x000000410000780c */ /* 0x000fda0000f01670 */
[----:B--23--:R0:W-:Y:S02]  /*14820*/  LDGSTS.E.BYPASS.LTC128B.128 [R7+0x8400], desc[UR36][R2.64+0x100], !P0 ;  /* 0x0840010002077fae */ /* 0x00c1e4000c101d64 */
.L_x_1178:
        /* <DEDUP_REMOVED lines=21> */
[----:B------:R-:W-:-:S04]  /*14980*/  IMAD R5, R4, UR5, R5 ;  /* 0x0000000504057c24 */ /* 0x000fc8000f8e0205 */
[----:B-1----:R-:W-:-:S07]  /*14990*/  IMAD.IADD R19, R3, 0x1, R5 ;  /* 0x0000000103137824 */ /* 0x002fce00078e0205 */
.L_x_1094:
        /* <DEDUP_REMOVED lines=10> */
.L_x_1095:
[----:B------:R-:W-:Y:S01]  /*14a40*/  R2UR UR4, R35 ;  /* 0x00000000230472ca */ /* 0x000fe200000e0000 */
[----:B------:R-:W-:Y:S01]  /*14a50*/  ULDC.64 UR6, c[0x0][0x330] ;  /* 0x0000cc0000067ab9 */ /* 0x000fe20000000a00 */
[----:B------:R-:W-:Y:S01]  /*14a60*/  IMAD.MOV.U32 R18, RZ, RZ, R2 ;  /* 0x000000ffff127224 */ /* 0x000fe200078e0002 */
[----:B------:R-:W-:Y:S01]  /*14a70*/  IADD3 R31, R31, -0x1, RZ ;  /* 0xffffffff1f1f7810 */ /* 0x000fe20007ffe0ff */
[----:B------:R-:W-:Y:S01]  /*14a80*/  IMAD.U32 R3, RZ, RZ, UR6 ;  /* 0x00000006ff037e24 */ /* 0x000fe2000f8e00ff */
[----:B------:R0:W-:Y:S01]  /*14a90*/  SYNCS.ARRIVE.TRANS64.A1T0 RZ, [R6+URZ+0x30850], RZ ;  /* 0x030850ff06ff79a7 */ /* 0x0001e2000810003f */
[----:B------:R-:W-:Y:S02]  /*14aa0*/  VIADD R0, R0, 0x60 ;  /* 0x0000006000007836 */ /* 0x000fe40000000000 */
[----:B------:R-:W-:-:S04]  /*14ab0*/  IMAD.WIDE.U32 R18, R3, UR41, R18 ;  /* 0x0000002903127c25 */ /* 0x000fc8000f8e0012 */
[----:B------:R-:W-:Y:S01]  /*14ac0*/  VIADD R20, R20, 0xffffffa0 ;  /* 0xffffffa014147836 */ /* 0x000fe20000000000 */
[----:B------:R-:W-:Y:S01]  /*14ad0*/  UIMAD UR4, UR4, UR6, URZ ;  /* 0x00000006040472a4 */ /* 0x000fe2000f8e023f */
[----:B------:R-:W-:Y:S02]  /*14ae0*/  IMAD.MOV.U32 R25, RZ, RZ, R26 ;  /* 0x000000ffff197224 */ /* 0x000fe400078e001a */
[----:B------:R-:W-:Y:S01]  /*14af0*/  IMAD.MOV.U32 R27, RZ, RZ, R28 ;  /* 0x000000ffff1b7224 */ /* 0x000fe200078e001c */
[----:B------:R-:W-:-:S03]  /*14b00*/  UIMAD UR4, UR41, UR7, UR4 ;  /* 0x00000007290472a4 */ /* 0x000fc6000f8e0204 */
[----:B------:R-:W-:Y:S02]  /*14b10*/  ULDC.64 UR6, c[0x0][0x318] ;  /* 0x0000c60000067ab9 */ /* 0x000fe40000000a00 */
[----:B------:R-:W-:Y:S01]  /*14b20*/  LEA R17, P0, R18, UR6, 0x1 ;  /* 0x0000000612117c11 */ /* 0x000fe2000f8008ff */
[----:B------:R-:W-:-:S05]  /*14b30*/  VIADD R3, R19, UR4 ;  /* 0x0000000413037c36 */ /* 0x000fca0008000000 */
[----:B------:R-:W-:Y:S02]  /*14b40*/  LEA.HI.X R18, R18, UR7, R3, 0x1, P0 ;  /* 0x0000000712127c11 */ /* 0x000fe400080f0c03 */
[----:B------:R-:W-:-:S13]  /*14b50*/  ISETP.GT.AND P0, PT, R31, UR51, PT ;  /* 0x000000331f007c0c */ /* 0x000fda000bf04270 */
[----:B0-----:R-:W-:Y:S05]  /*14b60*/  @P0 BRA `(.L_x_1096) ;  /* 0xfffffff0002c0947 */ /* 0x001fea000383ffff */
[----:B------:R-:W-:Y:S05]  /*14b70*/  BSYNC B0 ;  /* 0x0000000000007941 */ /* 0x000fea0003800000 */
.L_x_1083:
[----:B------:R-:W-:-:S13]  /*14b80*/  LOP3.LUT P0, RZ, R16, 0x10, RZ, 0xc0, !PT ;  /* 0x0000001010ff7812 */ /* 0x000fda000780c0ff */
[----:B------:R-:W-:Y:S05]  /*14b90*/  @!P0 BRA `(.L_x_1097) ;  /* 0x0000000000048947 */ /* 0x000fea0003800000 */
[----:B------:R-:W-:Y:S01]  /*14ba0*/  BPT.TRAP 0x1 ;  /* 0x000000040000795c */ /* 0x000fe20000300000 */
.L_x_1097:
[----:B0-----:R-:W-:Y:S01]  /*14bb0*/  LEA R0, R26, UR48, 0x3 ;  /* 0x000000301a007c11 */ /* 0x001fe2000f8e18ff */
[----:B------:R-:W0:Y:S01]  /*14bc0*/  S2R R6, SR_TID.X ;  /* 0x0000000000067919 */ /* 0x000e220000002100 */
[----:B------:R-:W-:Y:S01]  /*14bd0*/  SHF.L.U32 R3, R28, 0x1f, RZ ;  /* 0x0000001f1c037819 */ /* 0x000fe200000006ff */
[----:B------:R-:W-:Y:S01]  /*14be0*/  IMAD.MOV.U32 R2, RZ, RZ, -0x60 ;  /* 0xffffffa0ff027424 */ /* 0x000fe200078e00ff */
[----:B------:R-:W-:Y:S01]  /*14bf0*/  BSSY B0, `(.L_x_1098) ;  /* 0x0000008000007945 */ /* 0x000fe20003800000 */
[----:B------:R-:W-:Y:S01]  /*14c00*/  IMAD R4, R26, 0x4800, R30 ;  /* 0x000048001a047824 */ /* 0x000fe200078e021e */
[----:B------:R-:W1:Y:S01]  /*14c10*/  SYNCS.PHASECHK.TRANS64.TRYWAIT P0, [R0+URZ+0x30860], R3 ;  /* 0x03086003000075a7 */ /* 0x000e62000800017f */
[----:B------:R-:W-:Y:S01]  /*14c20*/  IMAD R5, R31, R2, UR43 ;  /* 0x0000002b1f057e24 */ /* 0x000fe2000f8e0202 */
[----:B0-----:R-:W-:-:S04]  /*14c30*/  LOP3.LUT R6, R6, 0x7f, RZ, 0xc0, !PT ;  /* 0x0000007f06067812 */ /* 0x001fc800078ec0ff */
[----:B------:R-:W-:-:S05]  /*14c40*/  SHF.R.U32.HI R6, RZ, 0x3, R6 ;  /* 0x00000003ff067819 */ /* 0x000fca0000011606 */
[----:B------:R-:W-:Y:S01]  /*14c50*/  IMAD.IADD R5, R5, 0x1, -R6 ;  /* 0x0000000105057824 */ /* 0x000fe200078e0a06 */
[----:B-1----:R-:W-:Y:S06]  /*14c60*/  @!P0 BRA `(.L_x_1099) ;  /* 0x0000003000008947 */ /* 0x002fec0003800000 */
.L_x_1179:
[----:B------:R-:W-:Y:S05]  /*14c70*/  BSYNC B0 ;  /* 0x0000000000007941 */ /* 0x000fea0003800000 */
.L_x_1098:
        /* <DEDUP_REMOVED lines=8> */
[----:B------:R-:W-:Y:S01]  /*14d00*/  SHFL.IDX PT, R6, R18, 0x1, 0x181f ;  /* 0x00381f0012067f89 */ /* 0x000fe200000e0000 */
[----:B------:R-:W-:Y:S02]  /*14d10*/  ISETP.GE.AND P0, PT, R33, UR4, PT ;  /* 0x0000000421007c0c */ /* 0x000fe4000bf06270 */
[C---:B------:R-:W-:Y:S01]  /*14d20*/  ISETP.LT.OR P3, PT, R5.reuse, 0x1, P2 ;  /* 0x000000010500780c */ /* 0x040fe20001761670 */
[----:B------:R-:W1:Y:S01]  /*14d30*/  SHFL.IDX PT, R14, R17, 0x1, 0x181f ;  /* 0x00381f00110e7f89 */ /* 0x000e6200000e0000 */
[----:B------:R-:W-:-:S02]  /*14d40*/  ISETP.LT.OR P4, PT, R5, 0x1, P1 ;  /* 0x000000010500780c */ /* 0x000fc40000f81670 */
[----:B------:R-:W-:Y:S01]  /*14d50*/  ISETP.LT.OR P5, PT, R5, 0x1, P0 ;  /* 0x000000010500780c */ /* 0x000fe200007a1670 */
[----:B------:R-:W-:Y:S04]  /*14d60*/  SHFL.IDX PT, R7, R18, 0x2, 0x181f ;  /* 0x00581f0012077f89 */ /* 0x000fe800000e0000 */
[----:B------:R-:W2:Y:S01]  /*14d70*/  SHFL.IDX PT, R8, R17, 0x2, 0x181f ;  /* 0x00581f0011087f89 */ /* 0x000ea200000e0000 */
[----:B0-----:R-:W-:-:S05]  /*14d80*/  IMAD.WIDE.U32 R2, R23, 0x2, R2 ;  /* 0x0000000217027825 */ /* 0x001fca00078e0002 */
[----:B------:R-:W-:Y:S01]  /*14d90*/  LDGSTS.E.BYPASS.LTC128B.128 [R4+0x400], desc[UR36][R2.64], !P3 ;  /* 0x0040000002047fae */ /* 0x000fe2000d901d64 */
[----:B------:R-:W-:-:S03]  /*14da0*/  ISETP.LT.OR P3, PT, R5, 0x11, P2 ;  /* 0x000000110500780c */ /* 0x000fc60001761670 */
[----:B------:R-:W-:Y:S01]  /*14db0*/  LDGSTS.E.BYPASS.LTC128B.128 [R4+0x3400], desc[UR36][R2.64+0x80], !P4 ;  /* 0x0340008002047fae */ /* 0x000fe2000e101d64 */
[----:B------:R-:W-:-:S03]  /*14dc0*/  ISETP.LT.OR P4, PT, R5, 0x11, P1 ;  /* 0x000000110500780c */ /* 0x000fc60000f81670 */
[----:B------:R1:W-:Y:S01]  /*14dd0*/  LDGSTS.E.BYPASS.LTC128B.128 [R4+0x6400], desc[UR36][R2.64+0x100], !P5 ;  /* 0x0640010002047fae */ /* 0x0003e2000e901d64 */
[----:B------:R-:W-:Y:S01]  /*14de0*/  ISETP.LT.OR P5, PT, R5, 0x11, P0 ;  /* 0x000000110500780c */ /* 0x000fe200007a1670 */
[----:B-1----:R-:W-:Y:S02]  /*14df0*/  IMAD.MOV.U32 R2, RZ, RZ, R14 ;  /* 0x000000ffff027224 */ /* 0x002fe400078e000e */
[----:B------:R-:W-:Y:S01]  /*14e00*/  IMAD.MOV.U32 R3, RZ, RZ, R6 ;  /* 0x000000ffff037224 */ /* 0x000fe200078e0006 */
[----:B------:R-:W-:Y:S01]  /*14e10*/  SHFL.IDX PT, R14, R17, 0x3, 0x181f ;  /* 0x00781f00110e7f89 */ /* 0x000fe200000e0000 */
[----:B------:R-:W-:-:S03]  /*14e20*/  IMAD.WIDE.U32 R2, R23, 0x2, R2 ;  /* 0x0000000217027825 */ /* 0x000fc600078e0002 */
[----:B------:R-:W0:Y:S04]  /*14e30*/  SHFL.IDX PT, R6, R18, 0x3, 0x181f ;  /* 0x00781f0012067f89 */ /* 0x000e2800000e0000 */
[----:B------:R-:W-:Y:S01]  /*14e40*/  LDGSTS.E.BYPASS.LTC128B.128 [R4+0xc00], desc[UR36][R2.64], !P3 ;  /* 0x00c0000002047fae */ /* 0x000fe2000d901d64 */
[----:B------:R-:W-:-:S03]  /*14e50*/  ISETP.LT.OR P3, PT, R5, 0x21, P2 ;  /* 0x000000210500780c */ /* 0x000fc60001761670 */
[----:B------:R-:W-:Y:S01]  /*14e60*/  LDGSTS.E.BYPASS.LTC128B.128 [R4+0x3c00], desc[UR36][R2.64+0x80], !P4 ;  /* 0x03c0008002047fae */ /* 0x000fe2000e101d64 */
[----:B------:R-:W-:-:S03]  /*14e70*/  ISETP.LT.OR P4, PT, R5, 0x21, P1 ;  /* 0x000000210500780c */ /* 0x000fc60000f81670 */
[----:B------:R2:W-:Y:S01]  /*14e80*/  LDGSTS.E.BYPASS.LTC128B.128 [R4+0x6c00], desc[UR36][R2.64+0x100], !P5 ;  /* 0x06c0010002047fae */ /* 0x0005e2000e901d64 */
[----:B------:R-:W-:Y:S01]  /*14e90*/  ISETP.LT.OR P5, PT, R5, 0x21, P0 ;  /* 0x000000210500780c */ /* 0x000fe200007a1670 */
[----:B--2---:R-:W-:Y:S02]  /*14ea0*/  IMAD.MOV.U32 R2, RZ, RZ, R8 ;  /* 0x000000ffff027224 */ /* 0x004fe400078e0008 */
[----:B------:R-:W-:Y:S01]  /*14eb0*/  IMAD.MOV.U32 R3, RZ, RZ, R7 ;  /* 0x000000ffff037224 */ /* 0x000fe200078e0007 */
[----:B------:R-:W1:Y:S01]  /*14ec0*/  SHFL.IDX PT, R8, R17, 0x4, 0x181f ;  /* 0x00981f0011087f89 */ /* 0x000e6200000e0000 */
[----:B------:R-:W-:-:S03]  /*14ed0*/  IMAD.WIDE.U32 R2, R23, 0x2, R2 ;  /* 0x0000000217027825 */ /* 0x000fc600078e0002 */
[----:B------:R-:W2:Y:S04]  /*14ee0*/  SHFL.IDX PT, R7, R18, 0x4, 0x181f ;  /* 0x00981f0012077f89 */ /* 0x000ea800000e0000 */
[----:B------:R-:W-:Y:S01]  /*14ef0*/  LDGSTS.E.BYPASS.LTC128B.128 [R4+0x1400], desc[UR36][R2.64], !P3 ;  /* 0x0140000002047fae */ /* 0x000fe2000d901d64 */
[----:B------:R-:W-:-:S03]  /*14f00*/  ISETP.LT.OR P3, PT, R5, 0x31, P2 ;  /* 0x000000310500780c */ /* 0x000fc60001761670 */
[----:B------:R-:W-:Y:S01]  /*14f10*/  LDGSTS.E.BYPASS.LTC128B.128 [R4+0x4400], desc[UR36][R2.64+0x80], !P4 ;  /* 0x0440008002047fae */ /* 0x000fe2000e101d64 */
[----:B------:R-:W-:-:S03]  /*14f20*/  ISETP.LT.OR P4, PT, R5, 0x31, P1 ;  /* 0x000000310500780c */ /* 0x000fc60000f81670 */
[----:B------:R0:W-:Y:S01]  /*14f30*/  LDGSTS.E.BYPASS.LTC128B.128 [R4+0x7400], desc[UR36][R2.64+0x100], !P5 ;  /* 0x0740010002047fae */ /* 0x0001e2000e901d64 */
[----:B------:R-:W-:-:S03]  /*14f40*/  ISETP.LT.OR P5, PT, R5, 0x31, P0 ;  /* 0x000000310500780c */ /* 0x000fc600007a1670 */
[----:B------:R-:W3:Y:S01]  /*14f50*/  SHFL.IDX PT, R18, R18, 0x5, 0x181f ;  /* 0x00b81f0012127f89 */ /* 0x000ee200000e0000 */
[----:B0-----:R-:W-:Y:S01]  /*14f60*/  MOV R3, R6 ;  /* 0x0000000600037202 */ /* 0x001fe20000000f00 */
[----:B------:R-:W-:Y:S02]  /*14f70*/  IMAD.MOV.U32 R2, RZ, RZ, R14 ;  /* 0x000000ffff027224 */ /* 0x000fe400078e000e */
[----:B------:R0:W4:Y:S01]  /*14f80*/  SHFL.IDX PT, R14, R17, 0x5, 0x181f ;  /* 0x00b81f00110e7f89 */ /* 0x00012200000e0000 */
[----:B------:R-:W-:Y:S02]  /*14f90*/  IMAD.MOV.U32 R6, RZ, RZ, RZ ;  /* 0x000000ffff067224 */ /* 0x000fe400078e00ff */
[----:B------:R-:W-:-:S05]  /*14fa0*/  IMAD.WIDE.U32 R2, R23, 0x2, R2 ;  /* 0x0000000217027825 */ /* 0x000fca00078e0002 */
[----:B------:R-:W-:Y:S01]  /*14fb0*/  LDGSTS.E.BYPASS.LTC128B.128 [R4+0x1c00], desc[UR36][R2.64], !P3 ;  /* 0x01c0000002047fae */ /* 0x000fe2000d901d64 */
[----:B------:R-:W-:-:S03]  /*14fc0*/  ISETP.LT.OR P3, PT, R5, 0x41, P2 ;  /* 0x000000410500780c */ /* 0x000fc60001761670 */
[----:B------:R-:W-:Y:S01]  /*14fd0*/  LDGSTS.E.BYPASS.LTC128B.128 [R4+0x4c00], desc[UR36][R2.64+0x80], !P4 ;  /* 0x04c0008002047fae */ /* 0x000fe2000e101d64 */
[----:B------:R-:W-:-:S03]  /*14fe0*/  ISETP.LT.OR P4, PT, R5, 0x41, P1 ;  /* 0x000000410500780c */ /* 0x000fc60000f81670 */
[----:B------:R1:W-:Y:S01]  /*14ff0*/  LDGSTS.E.BYPASS.LTC128B.128 [R4+0x7c00], desc[UR36][R2.64+0x100], !P5 ;  /* 0x07c0010002047fae */ /* 0x0003e2000e901d64 */
[----:B------:R-:W-:Y:S01]  /*15000*/  ISETP.LT.OR P5, PT, R5, 0x41, P0 ;  /* 0x000000410500780c */ /* 0x000fe200007a1670 */
[----:B-1----:R-:W-:Y:S02]  /*15010*/  IMAD.MOV.U32 R2, RZ, RZ, R8 ;  /* 0x000000ffff027224 */ /* 0x002fe400078e0008 */
[----:B--2---:R-:W-:Y:S02]  /*15020*/  IMAD.MOV.U32 R3, RZ, RZ, R7 ;  /* 0x000000ffff037224 */ /* 0x004fe400078e0007 */
[----:B------:R-:W-:-:S05]  /*15030*/  IMAD.WIDE.U32 R2, R23, 0x2, R2 ;  /* 0x0000000217027825 */ /* 0x000fca00078e0002 */
[----:B------:R0:W-:Y:S04]  /*15040*/  LDGSTS.E.BYPASS.LTC128B.128 [R4+0x2400], desc[UR36][R2.64], !P3 ;  /* 0x0240000002047fae */ /* 0x0001e8000d901d64 */
[----:B------:R0:W-:Y:S04]  /*15050*/  LDGSTS.E.BYPASS.LTC128B.128 [R4+0x5400], desc[UR36][R2.64+0x80], !P4 ;  /* 0x0540008002047fae */ /* 0x0001e8000e101d64 */
[----:B---34-:R0:W-:Y:S02]  /*15060*/  LDGSTS.E.BYPASS.LTC128B.128 [R4+0x8400], desc[UR36][R2.64+0x100], !P5 ;  /* 0x0840010002047fae */ /* 0x0181e4000e901d64 */
.L_x_1193:
[C---:B------:R-:W-:Y:S01]  /*15070*/  ISETP.LT.OR P2, PT, R5.reuse, 0x51, P2 ;  /* 0x000000510500780c */ /* 0x040fe20001741670 */
[----:B0-----:R-:W-:Y:S01]  /*15080*/  IMAD.MOV.U32 R2, RZ, RZ, R14 ;  /* 0x000000ffff027224 */ /* 0x001fe200078e000e */
[C---:B------:R-:W-:Y:S01]  /*15090*/  ISETP.LT.OR P1, PT, R5.reuse, 0x51, P1 ;  /* 0x000000510500780c */ /* 0x040fe20000f21670 */
[----:B------:R-:W-:Y:S01]  /*150a0*/  IMAD.MOV.U32 R3, RZ, RZ, R18 ;  /* 0x000000ffff037224 */ /* 0x000fe200078e0012 */
[----:B------:R-:W-:Y:S01]  /*150b0*/  ISETP.LT.OR P0, PT, R5, 0x51, P0 ;  /* 0x000000510500780c */ /* 0x000fe20000701670 */
[----:B------:R-:W-:-:S08]  /*150c0*/  IMAD.WIDE.U32 R2, R23, 0x2, R2 ;  /* 0x0000000217027825 */ /* 0x000fd000078e0002 */
        /* <DEDUP_REMOVED lines=8> */
.L_x_1101:
        /* <DEDUP_REMOVED lines=10> */
.L_x_1102:
[----:B------:R1:W-:Y:S02]  /*151f0*/  SYNCS.ARRIVE.TRANS64.A1T0 RZ, [R0+URZ+0x30850], RZ ;  /* 0x030850ff00ff79a7 */ /* 0x0003e4000810003f */
[----:B-1----:R-:W-:-:S05]  /*15200*/  VIADD R0, R26, 0x1 ;  /* 0x000000011a007836 */ /* 0x002fca0000000000 */
[----:B------:R-:W-:-:S04]  /*15210*/  ISETP.NE.AND P0, PT, R0, 0x2, PT ;  /* 0x000000020000780c */ /* 0x000fc80003f05270 */
[----:B0-----:R-:W-:Y:S02]  /*15220*/  SEL R3, RZ, 0x1, P0 ;  /* 0x00000001ff037807 */ /* 0x001fe40000000000 */
[----:B------:R-:W-:Y:S02]  /*15230*/  SEL R0, R0, RZ, P0 ;  /* 0x000000ff00007207 */ /* 0x000fe40000000000 */
[----:B------:R-:W-:-:S07]  /*15240*/  LOP3.LUT R28, R28, R3, RZ, 0x3c, !PT ;  /* 0x000000031c1c7212 */ /* 0x000fce00078e3cff */
.L_x_1062:
[----:B------:R-:W0:Y:S01]  /*15250*/  S2R R3, SR_CgaCtaId ;  /* 0x0000000000037919 */ /* 0x000e220000008800 */
[----:B------:R-:W-:Y:S02]  /*15260*/  MOV R2, 0x400 ;  /* 0x0000040000027802 */ /* 0x000fe40000000f00 */
[----:B------:R-:W-:Y:S02]  /*15270*/  SHF.L.U32 R6, R6, 0x1f, RZ ;  /* 0x0000001f06067819 */ /* 0x000fe400000006ff */
[----:B0-----:R-:W-:-:S04]  /*15280*/  LEA R7, R3, R2, 0x18 ;  /* 0x0000000203077211 */ /* 0x001fc800078ec0ff */
[----:B------:R-:W0:Y:S02]  /*15290*/  SYNCS.PHASECHK.TRANS64.TRYWAIT P0, [R7+URZ+0x30820], R6 ;  /* 0x03082006070075a7 */ /* 0x000e24000800017f */
[----:B0-----:R-:W-:Y:S05]  /*152a0*/  @!P0 BRA `(.L_x_1103) ;  /* 0x0000003000a08947 */ /* 0x001fea0003800000 */
.L_x_1194:
[----:B------:R-:W-:-:S03]  /*152b0*/  UMOV UR4, 0xffffffff ;  /* 0xffffffff00047882 */ /* 0x000fc60000000000 */
[----:B------:R-:W-:Y:S05]  /*152c0*/  BRA.DIV UR4, `(.L_x_1104) ;  /* 0x0000003204ac7947 */ /* 0x000fea000b800000 */
[----:B------:R-:W1:Y:S02]  /*152d0*/  S2R R2, SR_TID.X ;  /* 0x0000000000027919 */ /* 0x000e640000002100 */
[----:B-1----:R-:W-:-:S04]  /*152e0*/  SHF.R.U32.HI R2, RZ, 0x5, R2 ;  /* 0x00000005ff027819 */ /* 0x002fc80000011602 */
[----:B------:R-:W-:-:S05]  /*152f0*/  LOP3.LUT R2, R2, 0x3, RZ, 0xc0, !PT ;  /* 0x0000000302027812 */ /* 0x000fca00078ec0ff */
[----:B------:R1:W2:Y:S02]  /*15300*/  SHFL.IDX PT, R14, R2, RZ, 0x1f ;  /* 0x00001fff020e7589 */ /* 0x0002a400000e0000 */
.L_x_1197:
[----:B--2---:R-:W-:-:S13]  /*15310*/  ISETP.NE.AND P0, PT, R14, RZ, PT ;  /* 0x000000ff0e00720c */ /* 0x004fda0003f05270 */
[----:B------:R-:W-:Y:S05]  /*15320*/  @P0 BRA `(.L_x_970) ;  /* 0x0000000000900947 */ /* 0x000fea0003800000 */
[----:B------:R-:W-:-:S03]  /*15330*/  UMOV UR4, 0xffffffff ;  /* 0xffffffff00047882 */ /* 0x000fc60000000000 */
[----:B------:R-:W-:Y:S05]  /*15340*/  BRA.DIV UR4, `(.L_x_1105) ;  /* 0x0000003204c07947 */ /* 0x000fea000b800000 */
[----:B------:R-:W-:-:S13]  /*15350*/  ELECT P6, URZ, PT ;  /* 0x00000000003f782f */ /* 0x000fda00038c0000 */
.L_x_1200:
[----:B------:R-:W-:Y:S05]  /*15360*/  @!P6 BRA `(.L_x_970) ;  /* 0x000000000080e947 */ /* 0x000fea0003800000 */
[----:B-1----:R-:W2:Y:S02]  /*15370*/  LDL R2, [R1+0x4] ;  /* 0x0000040001027983 */ /* 0x002ea40000100800 */
[----:B--2---:R-:W-:-:S13]  /*15380*/  R2UR UR4, R2 ;  /* 0x00000000020472ca */ /* 0x004fda00000e0000 */
[----:B------:R-:W-:-:S06]  /*15390*/  ULOP3.LUT UR4, UR4, 0x2, URZ, 0xfc, !UPT ;  /* 0x0000000204047892 */ /* 0x000fcc000f8efc3f */
[----:B------:R-:W-:-:S05]  /*153a0*/  IMAD.U32 R2, RZ, RZ, UR4 ;  /* 0x00000004ff027e24 */ /* 0x000fca000f8e00ff */
[----:B------:R-:W-:-:S13]  /*153b0*/  ISETP.NE.AND P0, PT, R2, 0x3, PT ;  /* 0x000000030200780c */ /* 0x000fda0003f05270 */
[----:B------:R-:W-:Y:S05]  /*153c0*/  @!P0 BRA `(.L_x_1106) ;  /* 0x0000000000048947 */ /* 0x000fea0003800000 */
[----:B------:R-:W-:Y:S01]  /*153d0*/  BPT.TRAP 0x1 ;  /* 0x000000040000795c */ /* 0x000fe20000300000 */
.L_x_1106:
[----:B------:R-:W-:Y:S01]  /*153e0*/  IMAD R5, R0, 0x8, R7 ;  /* 0x0000000800057824 */ /* 0x000fe200078e0207 */
[----:B------:R-:W-:Y:S01]  /*153f0*/  SHF.L.U32 R2, R28, 0x1f, RZ ;  /* 0x0000001f1c027819 */ /* 0x000fe200000006ff */
[----:B------:R-:W-:-:S03]  /*15400*/  VIADD R0, R0, 0x1 ;  /* 0x0000000100007836 */ /* 0x000fc60000000000 */
[----:B------:R-:W1:Y:S02]  /*15410*/  SYNCS.PHASECHK.TRANS64.TRYWAIT P1, [R5+URZ+0x30840], R2 ;  /* 0x03084002050075a7 */ /* 0x000e64000802017f */
[----:B------:R-:W-:-:S04]  /*15420*/  ISETP.NE.AND P2, PT, R0, 0x2, PT ;  /* 0x000000020000780c */ /* 0x000fc80003f45270 */
[----:B------:R-:W-:Y:S01]  /*15430*/  SEL R3, RZ, 0x1, P2 ;  /* 0x00000001ff037807 */ /* 0x000fe20001000000 */
[----:B-1----:R-:W-:Y:S08]  /*15440*/  @!P1 BRA `(.L_x_1107) ;  /* 0x0000003000a09947 */ /* 0x002ff00003800000 */
.L_x_1201:
[----:B------:R-:W-:Y:S02]  /*15450*/  SEL R0, R0, RZ, P2 ;  /* 0x000000ff00007207 */ /* 0x000fe40001000000 */
[----:B------:R-:W-:Y:S01]  /*15460*/  LOP3.LUT R3, R28, R3, RZ, 0x3c, !PT ;  /* 0x000000031c037212 */ /* 0x000fe200078e3cff */
[----:B------:R-:W-:Y:S06]  /*15470*/  @!P0 BRA `(.L_x_1108) ;  /* 0x0000000000048947 */ /* 0x000fec0003800000 */
[----:B------:R-:W-:Y:S01]  /*15480*/  BPT.TRAP 0x1 ;  /* 0x000000040000795c */ /* 0x000fe20000300000 */
.L_x_1108:
[----:B0-----:R-:W-:Y:S01]  /*15490*/  IMAD R7, R0, 0x8, R7 ;  /* 0x0000000800077824 */ /* 0x001fe200078e0207 */
[----:B------:R-:W-:-:S04]  /*154a0*/  SHF.L.U32 R0, R3, 0x1f, RZ ;  /* 0x0000001f03007819 */ /* 0x000fc800000006ff */
[----:B------:R-:W0:Y:S02]  /*154b0*/  SYNCS.PHASECHK.TRANS64.TRYWAIT P1, [R7+URZ+0x30840], R0 ;  /* 0x03084000070075a7 */ /* 0x000e24000802017f */
[----:B0-----:R-:W-:Y:S05]  /*154c0*/  @!P1 BRA `(.L_x_1109) ;  /* 0x0000003000949947 */ /* 0x001fea0003800000 */
.L_x_1202:
[----:B------:R-:W-:Y:S05]  /*154d0*/  @!P0 BRA `(.L_x_1110) ;  /* 0x0000000000048947 */ /* 0x000fea0003800000 */
[----:B------:R-:W-:Y:S01]  /*154e0*/  BPT.TRAP 0x1 ;  /* 0x000000040000795c */ /* 0x000fe20000300000 */
.L_x_1110:
[----:B------:R-:W2:Y:S02]  /*154f0*/  SYNCS.PHASECHK.TRANS64.TRYWAIT P1, [R5+URZ+0x30860], R2 ;  /* 0x03086002050075a7 */ /* 0x000ea4000802017f */
[----:B--2---:R-:W-:Y:S05]  /*15500*/  @!P1 BRA `(.L_x_1111) ;  /* 0x0000003000989947 */ /* 0x004fea0003800000 */
.L_x_1203:
[----:B------:R-:W-:Y:S05]  /*15510*/  @!P0 BRA `(.L_x_1112) ;  /* 0x0000000000048947 */ /* 0x000fea0003800000 */
[----:B------:R-:W-:Y:S01]  /*15520*/  BPT.TRAP 0x1 ;  /* 0x000000040000795c */ /* 0x000fe20000300000 */
.L_x_1112:
[----:B---3--:R3:W4:Y:S02]  /*15530*/  SYNCS.PHASECHK.TRANS64.TRYWAIT P0, [R7+URZ+0x30860], R0 ;  /* 0x03086000070075a7 */ /* 0x008724000800017f */
[----:B----4-:R-:W-:Y:S05]  /*15540*/  @!P0 NANOSLEEP.SYNCS 0x989680 ;  /* 0x009896800000895d */ /* 0x010fea0003900000 */
[----:B------:R-:W4:Y:S02]  /*15550*/  @!P0 SYNCS.PHASECHK.TRANS64 P0, [R7+URZ+0x30860], R0 ;  /* 0x03086000070085a7 */ /* 0x000f24000800007f */
[----:B----4-:R-:W-:Y:S05]  /*15560*/  @!P0 BRA `(.L_x_1112) ;  /* 0xfffffffc00f08947 */ /* 0x010fea000383ffff */
.L_x_970:
[----:B------:R-:W-:Y:S05]  /*15570*/  BSYNC B6 ;  /* 0x0000000000067941 */ /* 0x000fea0003800000 */
.L_x_967:
[----:B------:R-:W-:Y:S05]  /*15580*/  EXIT ;  /* 0x000000000000794d */ /* 0x000fea0003800000 */
.L_x_980:
[----:B0-----:R-:W-:-:S04]  /*15590*/  MOV R3, UR39 ;  /* 0x0000002700037c02 */ /* 0x001fc80008000f00 */
[----:B------:R0:W1:Y:S03]  /*155a0*/  SYNCS.PHASECHK.TRANS64.TRYWAIT P0, [R3+URZ+0x30800], R0 ;  /* 0x03080000030075a7 */ /* 0x000066000800017f */
[----:B-1----:R-:W-:Y:S05]  /*155b0*/  @!P0 NANOSLEEP.SYNCS 0x989680 ;  /* 0x009896800000895d */ /* 0x002fea0003900000 */
[----:B------:R-:W1:Y:S02]  /*155c0*/  @!P0 SYNCS.PHASECHK.TRANS64 P0, [R3+URZ+0x30800], R0 ;  /* 0x03080000030085a7 */ /* 0x000e64000800007f */
[----:B-1----:R-:W-:Y:S05]  /*155d0*/  @!P0 BRA `(.L_x_980) ;  /* 0xfffffffc00ec8947 */ /* 0x002fea000383ffff */
[----:B------:R-:W-:Y:S05]  /*155e0*/  BRA `(.L_x_1113) ;  /* 0xfffffec000a47947 */ /* 0x000fea000383ffff */
.L_x_984:
[----:B0-----:R-:W-:-:S04]  /*155f0*/  IMAD.U32 R3, RZ, RZ, UR39 ;  /* 0x00000027ff037e24 */ /* 0x001fc8000f8e00ff */
[----:B------:R0:W2:Y:S03]  /*15600*/  SYNCS.PHASECHK.TRANS64.TRYWAIT P1, [R3+URZ+0x30830], R0 ;  /* 0x03083000030075a7 */ /* 0x0000a6000802017f */
[----:B--2---:R-:W-:Y:S05]  /*15610*/  @!P1 NANOSLEEP.SYNCS 0x989680 ;  /* 0x009896800000995d */ /* 0x004fea0003900000 */
[----:B------:R-:W2:Y:S02]  /*15620*/  @!P1 SYNCS.PHASECHK.TRANS64 P1, [R3+URZ+0x30830], R0 ;  /* 0x03083000030095a7 */ /* 0x000ea4000802007f */
[----:B--2---:R-:W-:Y:S05]  /*15630*/  @!P1 BRA `(.L_x_984) ;  /* 0xfffffffc00ec9947 */ /* 0x004fea000383ffff */
[----:B------:R-:W-:Y:S05]  /*15640*/  BRA `(.L_x_983) ;  /* 0xfffffec000c87947 */ /* 0x000fea000383ffff */
.L_x_1001:
[----:B-1----:R-:W-:-:S04]  /*15650*/  IMAD.U32 R9, RZ, RZ, UR60 ;  /* 0x0000003cff097e24 */ /* 0x002fc8000f8e00ff */
[----:B------:R1:W2:Y:S03]  /*15660*/  SYNCS.PHASECHK.TRANS64.TRYWAIT P1, [R9+URZ+0x30830], R8 ;  /* 0x03083008090075a7 */ /* 0x0002a6000802017f */
[----:B--2---:R-:W-:Y:S05]  /*15670*/  @!P1 NANOSLEEP.SYNCS 0x989680 ;  /* 0x009896800000995d */ /* 0x004fea0003900000 */
[----:B------:R-:W2:Y:S02]  /*15680*/  @!P1 SYNCS.PHASECHK.TRANS64 P1, [R9+URZ+0x30830], R8 ;  /* 0x03083008090095a7 */ /* 0x000ea4000802007f */
[----:B--2---:R-:W-:Y:S05]  /*15690*/  @!P1 BRA `(.L_x_1001) ;  /* 0xfffffffc00ec9947 */ /* 0x004fea000383ffff */
[----:B------:R-:W-:Y:S05]  /*156a0*/  BRA `(.L_x_1000) ;  /* 0xfffffef800487947 */ /* 0x000fea000383ffff */
.L_x_1005:
[----:B-1----:R-:W-:-:S04]  /*156b0*/  IMAD.U32 R9, RZ, RZ, UR14 ;  /* 0x0000000eff097e24 */ /* 0x002fc8000f8e00ff */
[----:B------:R1:W3:Y:S03]  /*156c0*/  SYNCS.PHASECHK.TRANS64.TRYWAIT P1, [R9+URZ+0x30850], R0 ;  /* 0x03085000090075a7 */ /* 0x0002e6000802017f */
[----:B---3--:R-:W-:Y:S05]  /*156d0*/  @!P1 NANOSLEEP.SYNCS 0x989680 ;  /* 0x009896800000995d */ /* 0x008fea0003900000 */
[----:B------:R-:W3:Y:S02]  /*156e0*/  @!P1 SYNCS.PHASECHK.TRANS64 P1, [R9+URZ+0x30850], R0 ;  /* 0x03085000090095a7 */ /* 0x000ee4000802007f */
[----:B---3--:R-:W-:Y:S05]  /*156f0*/  @!P1 BRA `(.L_x_1005) ;  /* 0xfffffffc00ec9947 */ /* 0x008fea000383ffff */
[----:B------:R-:W-:Y:S05]  /*15700*/  BRA `(.L_x_1004) ;  /* 0xffffff0000dc7947 */ /* 0x000fea000383ffff */
.L_x_1024:
[----:B-1----:R-:W-:-:S04]  /*15710*/  IMAD.U32 R9, RZ, RZ, UR5 ;  /* 0x00000005ff097e24 */ /* 0x002fc8000f8e00ff */
[----:B------:R1:W2:Y:S03]  /*15720*/  SYNCS.PHASECHK.TRANS64.TRYWAIT P1, [R9+URZ+0x30830], R8 ;  /* 0x03083008090075a7 */ /* 0x0002a6000802017f */
[----:B--2---:R-:W-:Y:S05]  /*15730*/  @!P1 NANOSLEEP.SYNCS 0x989680 ;  /* 0x009896800000995d */ /* 0x004fea0003900000 */
[----:B------:R-:W2:Y:S02]  /*15740*/  @!P1 SYNCS.PHASECHK.TRANS64 P1, [R9+URZ+0x30830], R8 ;  /* 0x03083008090095a7 */ /* 0x000ea4000802007f */
[----:B--2---:R-:W-:Y:S05]  /*15750*/  @!P1 BRA `(.L_x_1024) ;  /* 0xfffffffc00ec9947 */ /* 0x004fea000383ffff */
[----:B------:R-:W-:Y:S05]  /*15760*/  BRA `(.L_x_1023) ;  /* 0xffffff3000c47947 */ /* 0x000fea000383ffff */
.L_x_1028:
[----:B-1----:R-:W-:-:S04]  /*15770*/  IMAD.U32 R9, RZ, RZ, UR5 ;  /* 0x00000005ff097e24 */ /* 0x002fc8000f8e00ff */
[----:B------:R1:W3:Y:S03]  /*15780*/  SYNCS.PHASECHK.TRANS64.TRYWAIT P1, [R9+URZ+0x30850], R0 ;  /* 0x03085000090075a7 */ /* 0x0002e6000802017f */
[----:B---3--:R-:W-:Y:S05]  /*15790*/  @!P1 NANOSLEEP.SYNCS 0x989680 ;  /* 0x009896800000995d */ /* 0x008fea0003900000 */
[----:B------:R-:W3:Y:S02]  /*157a0*/  @!P1 SYNCS.PHASECHK.TRANS64 P1, [R9+URZ+0x30850], R0 ;  /* 0x03085000090095a7 */ /* 0x000ee4000802007f */
[----:B---3--:R-:W-:Y:S05]  /*157b0*/  @!P1 BRA `(.L_x_1028) ;  /* 0xfffffffc00ec9947 */ /* 0x008fea000383ffff */
[----:B------:R-:W-:Y:S05]  /*157c0*/  BRA `(.L_x_1027) ;  /* 0xffffff3c00587947 */ /* 0x000fea000383ffff */
.L_x_1036:
[----:B-1----:R-:W-:-:S04]  /*157d0*/  IMAD.U32 R9, RZ, RZ, UR60 ;  /* 0x0000003cff097e24 */ /* 0x002fc8000f8e00ff */
[----:B------:R1:W2:Y:S03]  /*157e0*/  SYNCS.PHASECHK.TRANS64.TRYWAIT P1, [R9+URZ+0x30830], R8 ;  /* 0x03083008090075a7 */ /* 0x0002a6000802017f */
[----:B--2---:R-:W-:Y:S05]  /*157f0*/  @!P1 NANOSLEEP.SYNCS 0x989680 ;  /* 0x009896800000995d */ /* 0x004fea0003900000 */
[----:B------:R-:W2:Y:S02]  /*15800*/  @!P1 SYNCS.PHASECHK.TRANS64 P1, [R9+URZ+0x30830], R8 ;  /* 0x03083008090095a7 */ /* 0x000ea4000802007f */
[----:B--2---:R-:W-:Y:S05]  /*15810*/  @!P1 BRA `(.L_x_1036) ;  /* 0xfffffffc00ec9947 */ /* 0x004fea000383ffff */
[----:B------:R-:W-:Y:S05]  /*15820*/  BRA `(.L_x_1035) ;  /* 0xffffff5400a47947 */ /* 0x000fea000383ffff */
.L_x_1040:
[----:B-1----:R-:W-:-:S04]  /*15830*/  IMAD.U32 R9, RZ, RZ, UR5 ;  /* 0x00000005ff097e24 */ /* 0x002fc8000f8e00ff */
[----:B------:R1:W3:Y:S03]  /*15840*/  SYNCS.PHASECHK.TRANS64.TRYWAIT P1, [R9+URZ+0x30850], R0 ;  /* 0x03085000090075a7 */ /* 0x0002e6000802017f */
[----:B---3--:R-:W-:Y:S05]  /*15850*/  @!P1 NANOSLEEP.SYNCS 0x989680 ;  /* 0x009896800000995d */ /* 0x008fea0003900000 */
[----:B------:R-:W3:Y:S02]  /*15860*/  @!P1 SYNCS.PHASECHK.TRANS64 P1, [R9+URZ+0x30850], R0 ;  /* 0x03085000090095a7 */ /* 0x000ee4000802007f */
[----:B---3--:R-:W-:Y:S05]  /*15870*/  @!P1 BRA `(.L_x_1040) ;  /* 0xfffffffc00ec9947 */ /* 0x008fea000383ffff */
[----:B------:R-:W-:Y:S05]  /*15880*/  BRA `(.L_x_1039) ;  /* 0xffffff6000387947 */ /* 0x000fea000383ffff */
.L_x_1055:
[----:B-1----:R-:W-:-:S04]  /*15890*/  IMAD.U32 R5, RZ, RZ, UR5 ;  /* 0x00000005ff057e24 */ /* 0x002fc8000f8e00ff */
[----:B------:R1:W2:Y:S03]  /*158a0*/  SYNCS.PHASECHK.TRANS64.TRYWAIT P1, [R5+URZ+0x30850], R0 ;  /* 0x03085000050075a7 */ /* 0x0002a6000802017f */
[----:B--2---:R-:W-:Y:S05]  /*158b0*/  @!P1 NANOSLEEP.SYNCS 0x989680 ;  /* 0x009896800000995d */ /* 0x004fea0003900000 */
[----:B------:R-:W2:Y:S02]  /*158c0*/  @!P1 SYNCS.PHASECHK.TRANS64 P1, [R5+URZ+0x30850], R0 ;  /* 0x03085000050095a7 */ /* 0x000ea4000802007f */
[----:B--2---:R-:W-:Y:S05]  /*158d0*/  @!P1 BRA `(.L_x_1055) ;  /* 0xfffffffc00ec9947 */ /* 0x004fea000383ffff */
[----:B------:R-:W-:Y:S05]  /*158e0*/  BRA `(.L_x_1054) ;  /* 0xffffff9000c07947 */ /* 0x000fea000383ffff */
.L_x_1073:
[----:B------:R-:W-:Y:S01]  /*158f0*/  IMAD.MOV.U32 R13, RZ, RZ, R18 ;  /* 0x000000ffff0d7224 */ /* 0x000fe200078e0012 */
[----:B------:R-:W-:Y:S01]  /*15900*/  MOV R11, 0x1f ;  /* 0x0000001f000b7802 */ /* 0x000fe20000000f00 */
[----:B------:R-:W-:Y:S02]  /*15910*/  IMAD.MOV.U32 R12, RZ, RZ, RZ ;  /* 0x000000ffff0c7224 */ /* 0x000fe400078e00ff */
[----:B------:R-:W-:-:S07]  /*15920*/  IMAD.MOV.U32 R15, RZ, RZ, -0x1 ;  /* 0xffffffffff0f7424 */ /* 0x000fce00078e00ff */
[----:B-----5:R-:W-:Y:S05]  /*15930*/  WARPSYNC.COLLECTIVE R15, `(.L_x_1114) ;  /* 0x000000000f087348 */ /* 0x020fea0003c00000 */
[----:B------:R0:W1:Y:S02]  /*15940*/  SHFL.IDX P6, R14, R13, R12, R11 ;  /* 0x0000000c0d0e7389 */ /* 0x00006400000c000b */
[----:B01---5:R-:W-:Y:S01]  /*15950*/  ENDCOLLECTIVE ;  /* 0x000000000000791b */ /* 0x023fe20003800000 */
.L_x_1114:
[----:B------:R-:W-:Y:S05]  /*15960*/  BRA `(.L_x_1115) ;  /* 0xffffffcc00707947 */ /* 0x000fea000383ffff */
.L_x_1075:
[----:B0-----:R-:W-:-:S04]  /*15970*/  IMAD.U32 R3, RZ, RZ, UR48 ;  /* 0x00000030ff037e24 */ /* 0x001fc8000f8e00ff */
[----:B------:R0:W1:Y:S03]  /*15980*/  SYNCS.PHASECHK.TRANS64.TRYWAIT P0, [R3+URZ+0x30840], R2 ;  /* 0x03084002030075a7 */ /* 0x000066000800017f */
[----:B-1----:R-:W-:Y:S05]  /*15990*/  @!P0 NANOSLEEP.SYNCS 0x989680 ;  /* 0x009896800000895d */ /* 0x002fea0003900000 */
[----:B------:R-:W1:Y:S02]  /*159a0*/  @!P0 SYNCS.PHASECHK.TRANS64 P0, [R3+URZ+0x30840], R2 ;  /* 0x03084002030085a7 */ /* 0x000e64000800007f */
[----:B-1----:R-:W-:Y:S05]  /*159b0*/  @!P0 BRA `(.L_x_1075) ;  /* 0xfffffffc00ec8947 */ /* 0x002fea000383ffff */
[----:B------:R-:W-:Y:S05]  /*159c0*/  BRA `(.L_x_1116) ;  /* 0xffffffd000007947 */ /* 0x000fea000383ffff */
.L_x_1076:
        /* <DEDUP_REMOVED lines=8> */
.L_x_1118:
[----:B------:R-:W-:Y:S05]  /*15a50*/  BSYNC B0 ;  /* 0x0000000000007941 */ /* 0x000fea0003800000 */
.L_x_1117:
[----:B------:R-:W-:Y:S01]  /*15a60*/  IMAD.MOV.U32 R13, RZ, RZ, R0 ;  /* 0x000000ffff0d7224 */ /* 0x000fe200078e0000 */
[----:B------:R-:W-:Y:S01]  /*15a70*/  MOV R15, 0xffffffff ;  /* 0xffffffff000f7802 */ /* 0x000fe20000000f00 */
[----:B------:R-:W-:Y:S01]  /*15a80*/  IMAD.MOV.U32 R12, RZ, RZ, RZ ;  /* 0x000000ffff0c7224 */ /* 0x000fe200078e00ff */
[----:B------:R-:W-:Y:S01]  /*15a90*/  @P0 LEA R9, R30, UR48, 0x1 ;  /* 0x000000301e090c11 */ /* 0x000fe2000f8e08ff */
[----:B------:R-:W-:Y:S02]  /*15aa0*/  IMAD.MOV.U32 R11, RZ, RZ, 0x181f ;  /* 0x0000181fff0b7424 */ /* 0x000fe400078e00ff */
[----:B------:R-:W-:-:S07]  /*15ab0*/  IMAD.MOV.U32 R3, RZ, RZ, R14 ;  /* 0x000000ffff037224 */ /* 0x000fce00078e000e */
[----:B------:R-:W-:Y:S05]  /*15ac0*/  WARPSYNC.COLLECTIVE R15, `(.L_x_1119) ;  /* 0x000000000f087348 */ /* 0x000fea0003c00000 */
[----:B------:R0:W1:Y:S02]  /*15ad0*/  SHFL.IDX P6, R14, R13, R12, R11 ;  /* 0x0000000c0d0e7389 */ /* 0x00006400000c000b */
[----:B01----:R-:W-:Y:S01]  /*15ae0*/  ENDCOLLECTIVE ;  /* 0x000000000000791b */ /* 0x003fe20003800000 */
.L_x_1119:
[----:B------:R-:W-:Y:S02]  /*15af0*/  IMAD.MOV.U32 R13, RZ, RZ, R7 ;  /* 0x000000ffff0d7224 */ /* 0x000fe400078e0007 */
[----:B------:R-:W-:Y:S02]  /*15b00*/  IMAD.MOV.U32 R12, RZ, RZ, 0x1 ;  /* 0x00000001ff0c7424 */ /* 0x000fe400078e00ff */
[----:B------:R-:W-:-:S07]  /*15b10*/  IMAD.MOV.U32 R2, RZ, RZ, R14 ;  /* 0x000000ffff027224 */ /* 0x000fce00078e000e */
[----:B------:R-:W-:Y:S05]  /*15b20*/  WARPSYNC.COLLECTIVE R15, `(.L_x_1120) ;  /* 0x000000000f087348 */ /* 0x000fea0003c00000 */
[----:B------:R0:W1:Y:S02]  /*15b30*/  SHFL.IDX P6, R14, R13, R12, R11 ;  /* 0x0000000c0d0e7389 */ /* 0x00006400000c000b */
[----:B01----:R-:W-:Y:S01]  /*15b40*/  ENDCOLLECTIVE ;  /* 0x000000000000791b */ /* 0x003fe20003800000 */
.L_x_1120:
        /* <DEDUP_REMOVED lines=8> */
[----:B------:R-:W-:Y:S01]  /*15bd0*/  ISETP.GE.AND P0, PT, R6, 0x11, PT ;  /* 0x000000110600780c */ /* 0x000fe20003f06270 */
[----:B------:R-:W-:-:S12]  /*15be0*/  IMAD.MOV.U32 R5, RZ, RZ, R14 ;  /* 0x000000ffff057224 */ /* 0x000fd800078e000e */
[----:B0-----:R-:W-:Y:S05]  /*15bf0*/  WARPSYNC.COLLECTIVE R15, `(.L_x_1121) ;  /* 0x000000000f087348 */ /* 0x001fea0003c00000 */
[----:B------:R1:W2:Y:S02]  /*15c00*/  SHFL.IDX P6, R14, R13, R12, R11 ;  /* 0x0000000c0d0e7389 */ /* 0x0002a400000c000b */
[----:B012---:R-:W-:Y:S01]  /*15c10*/  ENDCOLLECTIVE ;  /* 0x000000000000791b */ /* 0x007fe20003800000 */
.L_x_1121:
[----:B------:R-:W-:Y:S01]  /*15c20*/  @P0 LEA R21, R30, UR48, 0x1 ;  /* 0x000000301e150c11 */ /* 0x000fe2000f8e08ff */
[----:B------:R-:W-:Y:S02]  /*15c30*/  IMAD.MOV.U32 R13, RZ, RZ, R7 ;  /* 0x000000ffff0d7224 */ /* 0x000fe400078e0007 */
[----:B------:R-:W-:Y:S02]  /*15c40*/  IMAD.MOV.U32 R12, RZ, RZ, 0x2 ;  /* 0x00000002ff0c7424 */ /* 0x000fe400078e00ff */
[----:B------:R-:W-:-:S07]  /*15c50*/  IMAD.MOV.U32 R4, RZ, RZ, R14 ;  /* 0x000000ffff047224 */ /* 0x000fce00078e000e */
[----:B------:R-:W-:Y:S05]  /*15c60*/  WARPSYNC.COLLECTIVE R15, `(.L_x_1122) ;  /* 0x000000000f087348 */ /* 0x000fea0003c00000 */
[----:B------:R0:W1:Y:S02]  /*15c70*/  SHFL.IDX P6, R14, R13, R12, R11 ;  /* 0x0000000c0d0e7389 */ /* 0x00006400000c000b */
[----:B01----:R-:W-:Y:S01]  /*15c80*/  ENDCOLLECTIVE ;  /* 0x000000000000791b */ /* 0x003fe20003800000 */
.L_x_1122:
        /* <DEDUP_REMOVED lines=13> */
.L_x_1123:
[----:B------:R-:W-:Y:S01]  /*15d60*/  IMAD.MOV.U32 R3, RZ, RZ, R8 ;  /* 0x000000ffff037224 */ /* 0x000fe200078e0008 */
[----:B------:R-:W-:Y:S01]  /*15d70*/  @P0 LEA R25, R30, UR48, 0x1 ;  /* 0x000000301e190c11 */ /* 0x000fe2000f8e08ff */
[----:B------:R-:W-:Y:S02]  /*15d80*/  IMAD.MOV.U32 R13, RZ, RZ, R7 ;  /* 0x000000ffff0d7224 */ /* 0x000fe400078e0007 */
[----:B------:R-:W-:Y:S01]  /*15d90*/  IMAD.MOV.U32 R12, RZ, RZ, 0x3 ;  /* 0x00000003ff0c7424 */ /* 0x000fe200078e00ff */
[----:B------:R-:W-:-:S07]  /*15da0*/  MOV R2, R14 ;  /* 0x0000000e00027202 */ /* 0x000fce0000000f00 */
[----:B------:R-:W-:Y:S05]  /*15db0*/  WARPSYNC.COLLECTIVE R15, `(.L_x_1124) ;  /* 0x000000000f087348 */ /* 0x000fea0003c00000 */
[----:B------:R0:W1:Y:S02]  /*15dc0*/  SHFL.IDX P6, R14, R13, R12, R11 ;  /* 0x0000000c0d0e7389 */ /* 0x00006400000c000b */
[----:B01----:R-:W-:Y:S01]  /*15dd0*/  ENDCOLLECTIVE ;  /* 0x000000000000791b */ /* 0x003fe20003800000 */
.L_x_1124:
        /* <DEDUP_REMOVED lines=13> */
.L_x_1125:
[----:B------:R-:W-:Y:S01]  /*15eb0*/  IMAD.MOV.U32 R5, RZ, RZ, R9 ;  /* 0x000000ffff057224 */ /* 0x000fe200078e0009 */
[----:B------:R-:W-:Y:S01]  /*15ec0*/  @P0 LEA R9, R30, UR48, 0x1 ;  /* 0x000000301e090c11 */ /* 0x000fe2000f8e08ff */
[----:B------:R-:W-:Y:S02]  /*15ed0*/  IMAD.MOV.U32 R13, RZ, RZ, R7 ;  /* 0x000000ffff0d7224 */ /* 0x000fe400078e0007 */
[----:B------:R-:W-:Y:S02]  /*15ee0*/  IMAD.MOV.U32 R12, RZ, RZ, 0x4 ;  /* 0x00000004ff0c7424 */ /* 0x000fe400078e00ff */
[----:B------:R-:W-:-:S07]  /*15ef0*/  IMAD.MOV.U32 R10, RZ, RZ, R14 ;  /* 0x000000ffff0a7224 */ /* 0x000fce00078e000e */
[----:B------:R-:W-:Y:S05]  /*15f00*/  WARPSYNC.COLLECTIVE R15, `(.L_x_1126) ;  /* 0x000000000f087348 */ /* 0x000fea0003c00000 */
[----:B------:R0:W1:Y:S02]  /*15f10*/  SHFL.IDX P6, R14, R13, R12, R11 ;  /* 0x0000000c0d0e7389 */ /* 0x00006400000c000b */
[----:B01----:R-:W-:Y:S01]  /*15f20*/  ENDCOLLECTIVE ;  /* 0x000000000000791b */ /* 0x003fe20003800000 */
.L_x_1126:
[----:B------:R-:W-:-:S04]  /*15f30*/  IMAD.MOV.U32 R4, RZ, RZ, R10 ;  /* 0x000000ffff047224 */ /* 0x000fc800078e000a */
        /* <DEDUP_REMOVED lines=13> */
.L_x_1127:
        /* <DEDUP_REMOVED lines=8> */
.L_x_1128:
        /* <DEDUP_REMOVED lines=8> */
[----:B------:R-:W-:-:S07]  /*16110*/  IMAD.MOV.U32 R7, RZ, RZ, R14 ;  /* 0x000000ffff077224 */ /* 0x000fce00078e000e */
[----:B0-----:R-:W-:Y:S05]  /*16120*/  WARPSYNC.COLLECTIVE R15, `(.L_x_1129) ;  /* 0x000000000f087348 */ /* 0x001fea0003c00000 */
[----:B------:R1:W2:Y:S02]  /*16130*/  SHFL.IDX P6, R14, R13, R12, R11 ;  /* 0x0000000c0d0e7389 */ /* 0x0002a400000c000b */
[----:B012---:R-:W-:Y:S01]  /*16140*/  ENDCOLLECTIVE ;  /* 0x000000000000791b */ /* 0x007fe20003800000 */
.L_x_1129:
[----:B------:R-:W-:Y:S05]  /*16150*/  BRA `(.L_x_1130) ;  /* 0xffffffcc00647947 */ /* 0x000fea000383ffff */
.L_x_1079:
[----:B------:R-:W-:Y:S01]  /*16160*/  IMAD.MOV.U32 R13, RZ, RZ, R8 ;  /* 0x000000ffff0d7224 */ /* 0x000fe200078e0008 */
[----:B------:R-:W-:Y:S01]  /*16170*/  MOV R15, 0xffffffff ;  /* 0xffffffff000f7802 */ /* 0x000fe20000000f00 */
[----:B------:R-:W-:Y:S02]  /*16180*/  IMAD.MOV.U32 R12, RZ, RZ, RZ ;  /* 0x000000ffff0c7224 */ /* 0x000fe400078e00ff */
[----:B------:R-:W-:Y:S02]  /*16190*/  IMAD.MOV.U32 R11, RZ, RZ, 0x181f ;  /* 0x0000181fff0b7424 */ /* 0x000fe400078e00ff */
[----:B------:R-:W-:-:S07]  /*161a0*/  VIADD R7, R27, UR42 ;  /* 0x0000002a1b077c36 */ /* 0x000fce0008000000 */
[----:B------:R-:W-:Y:S05]  /*161b0*/  WARPSYNC.COLLECTIVE R15, `(.L_x_1131) ;  /* 0x000000000f087348 */ /* 0x000fea0003c00000 */
[----:B------:R0:W1:Y:S02]  /*161c0*/  SHFL.IDX P6, R14, R13, R12, R11 ;  /* 0x0000000c0d0e7389 */ /* 0x00006400000c000b */
[----:B01----:R-:W-:Y:S01]  /*161d0*/  ENDCOLLECTIVE ;  /* 0x000000000000791b */ /* 0x003fe20003800000 */
.L_x_1131:
[----:B------:R-:W-:Y:S02]  /*161e0*/  VIADD R5, R7, 0x10 ;  /* 0x0000001007057836 */ /* 0x000fe40000000000 */
[----:B------:R-:W-:Y:S02]  /*161f0*/  IMAD.MOV.U32 R13, RZ, RZ, R6 ;  /* 0x000000ffff0d7224 */ /* 0x000fe400078e0006 */
[----:B------:R-:W-:-:S07]  /*16200*/  IMAD.MOV.U32 R3, RZ, RZ, R14 ;  /* 0x000000ffff037224 */ /* 0x000fce00078e000e */
[----:B------:R-:W-:Y:S05]  /*16210*/  WARPSYNC.COLLECTIVE R15, `(.L_x_1132) ;  /* 0x000000000f087348 */ /* 0x000fea0003c00000 */
[----:B------:R0:W1:Y:S02]  /*16220*/  SHFL.IDX P6, R14, R13, R12, R11 ;  /* 0x0000000c0d0e7389 */ /* 0x00006400000c000b */
[----:B01----:R-:W-:Y:S01]  /*16230*/  ENDCOLLECTIVE ;  /* 0x000000000000791b */ /* 0x003fe20003800000 */
.L_x_1132:
[----:B------:R-:W-:Y:S02]  /*16240*/  ULDC UR4, c[0x0][0x288] ;  /* 0x0000a20000047ab9 */ /* 0x000fe40000000800 */
[----:B------:R-:W-:-:S05]  /*16250*/  IMAD R0, R0, UR4, RZ ;  /* 0x0000000400007c24 */ /* 0x000fca000f8e02ff */
[----:B------:R-:W-:Y:S01]  /*16260*/  ISETP.GE.AND P1, PT, R7, R0, PT ;  /* 0x000000000700720c */ /* 0x000fe20003f26270 */
[----:B------:R-:W-:Y:S02]  /*16270*/  IMAD.MOV.U32 R13, RZ, RZ, R8 ;  /* 0x000000ffff0d7224 */ /* 0x000fe400078e0008 */
[----:B------:R-:W-:-:S10]  /*16280*/  IMAD.MOV.U32 R12, RZ, RZ, 0x1 ;  /* 0x00000001ff0c7424 */ /* 0x000fd400078e00ff */
[----:B------:R-:W-:Y:S01]  /*16290*/  @!P1 LEA R9, R30, UR48, 0x1 ;  /* 0x000000301e099c11 */ /* 0x000fe2000f8e08ff */
[----:B------:R-:W-:-:S07]  /*162a0*/  IMAD.MOV.U32 R2, RZ, RZ, R14 ;  /* 0x000000ffff027224 */ /* 0x000fce00078e000e */
[----:B------:R-:W-:Y:S05]  /*162b0*/  WARPSYNC.COLLECTIVE R15, `(.L_x_1133) ;  /* 0x000000000f087348 */ /* 0x000fea0003c00000 */
[----:B------:R0:W1:Y:S02]  /*162c0*/  SHFL.IDX P6, R14, R13, R12, R11 ;  /* 0x0000000c0d0e7389 */ /* 0x00006400000c000b */
[----:B01----:R-:W-:Y:S01]  /*162d0*/  ENDCOLLECTIVE ;  /* 0x000000000000791b */ /* 0x003fe20003800000 */
.L_x_1133:
        /* <DEDUP_REMOVED lines=8> */
[----:B------:R-:W-:Y:S01]  /*16360*/  ISETP.GE.AND P1, PT, R5, R0, PT ;  /* 0x000000000500720c */ /* 0x000fe20003f26270 */
[----:B------:R-:W-:-:S12]  /*16370*/  IMAD.MOV.U32 R5, RZ, RZ, R14 ;  /* 0x000000ffff057224 */ /* 0x000fd800078e000e */
[----:B0-----:R-:W-:Y:S05]  /*16380*/  WARPSYNC.COLLECTIVE R15, `(.L_x_1134) ;  /* 0x000000000f087348 */ /* 0x001fea0003c00000 */
[----:B------:R1:W2:Y:S02]  /*16390*/  SHFL.IDX P6, R14, R13, R12, R11 ;  /* 0x0000000c0d0e7389 */ /* 0x0002a400000c000b */
[----:B012---:R-:W-:Y:S01]  /*163a0*/  ENDCOLLECTIVE ;  /* 0x000000000000791b */ /* 0x007fe20003800000 */
.L_x_1134:
[----:B------:R-:W-:Y:S02]  /*163b0*/  IADD3 R3, R7, 0x20, RZ ;  /* 0x0000002007037810 */ /* 0x000fe40007ffe0ff */
[----:B------:R-:W-:Y:S01]  /*163c0*/  @!P1 LEA R21, R30, UR48, 0x1 ;  /* 0x000000301e159c11 */ /* 0x000fe2000f8e08ff */
[----:B------:R-:W-:Y:S02]  /*163d0*/  IMAD.MOV.U32 R13, RZ, RZ, R8 ;  /* 0x000000ffff0d7224 */ /* 0x000fe400078e0008 */
[----:B------:R-:W-:Y:S02]  /*163e0*/  IMAD.MOV.U32 R12, RZ, RZ, 0x2 ;  /* 0x00000002ff0c7424 */ /* 0x000fe400078e00ff */
[----:B------:R-:W-:-:S07]  /*163f0*/  IMAD.MOV.U32 R4, RZ, RZ, R14 ;  /* 0x000000ffff047224 */ /* 0x000fce00078e000e */
[----:B------:R-:W-:Y:S05]  /*16400*/  WARPSYNC.COLLECTIVE R15, `(.L_x_1135) ;  /* 0x000000000f087348 */ /* 0x000fea0003c00000 */
[----:B------:R0:W1:Y:S02]  /*16410*/  SHFL.IDX P6, R14, R13, R12, R11 ;  /* 0x0000000c0d0e7389 */ /* 0x00006400000c000b */
[----:B01----:R-:W-:Y:S01]  /*16420*/  ENDCOLLECTIVE ;  /* 0x000000000000791b */ /* 0x003fe20003800000 */
.L_x_1135:
        /* <DEDUP_REMOVED lines=13> */
.L_x_1136:
[----:B------:R-:W-:Y:S01]  /*16500*/  VIADD R5, R7, 0x30 ;  /* 0x0000003007057836 */ /* 0x000fe20000000000 */
[----:B------:R-:W-:Y:S01]  /*16510*/  @!P1 LEA R9, R30, UR48, 0x1 ;  /* 0x000000301e099c11 */ /* 0x000fe2000f8e08ff */
[----:B------:R-:W-:Y:S02]  /*16520*/  IMAD.MOV.U32 R13, RZ, RZ, R8 ;  /* 0x000000ffff0d7224 */ /* 0x000fe400078e0008 */
[----:B------:R-:W-:Y:S02]  /*16530*/  IMAD.MOV.U32 R12, RZ, RZ, 0x3 ;  /* 0x00000003ff0c7424 */ /* 0x000fe400078e00ff */
[----:B------:R-:W-:-:S07]  /*16540*/  IMAD.MOV.U32 R2, RZ, RZ, R14 ;  /* 0x000000ffff027224 */ /* 0x000fce00078e000e */
[----:B------:R-:W-:Y:S05]  /*16550*/  WARPSYNC.COLLECTIVE R15, `(.L_x_1137) ;  /* 0x000000000f087348 */ /* 0x000fea0003c00000 */
[----:B------:R0:W1:Y:S02]  /*16560*/  SHFL.IDX P6, R14, R13, R12, R11 ;  /* 0x0000000c0d0e7389 */ /* 0x00006400000c000b */
[----:B01----:R-:W-:Y:S01]  /*16570*/  ENDCOLLECTIVE ;  /* 0x000000000000791b */ /* 0x003fe20003800000 */
.L_x_1137:
        /* <DEDUP_REMOVED lines=13> */
.L_x_1138:
[----:B------:R-:W-:Y:S01]  /*16650*/  VIADD R3, R7, 0x40 ;  /* 0x0000004007037836 */ /* 0x000fe20000000000 */
[----:B------:R-:W-:Y:S01]  /*16660*/  @!P1 LEA R21, R30, UR48, 0x1 ;  /* 0x000000301e159c11 */ /* 0x000fe2000f8e08ff */
[----:B------:R-:W-:Y:S02]  /*16670*/  IMAD.MOV.U32 R13, RZ, RZ, R8 ;  /* 0x000000ffff0d7224 */ /* 0x000fe400078e0008 */
[----:B------:R-:W-:Y:S01]  /*16680*/  IMAD.MOV.U32 R12, RZ, RZ, 0x4 ;  /* 0x00000004ff0c7424 */ /* 0x000fe200078e00ff */
[----:B------:R-:W-:-:S07]  /*16690*/  MOV R4, R14 ;  /* 0x0000000e00047202 */ /* 0x000fce0000000f00 */
[----:B------:R-:W-:Y:S05]  /*166a0*/  WARPSYNC.COLLECTIVE R15, `(.L_x_1139) ;  /* 0x000000000f087348 */ /* 0x000fea0003c00000 */
[----:B------:R0:W1:Y:S02]  /*166b0*/  SHFL.IDX P6, R14, R13, R12, R11 ;  /* 0x0000000c0d0e7389 */ /* 0x00006400000c000b */
[----:B01----:R-:W-:Y:S01]  /*166c0*/  ENDCOLLECTIVE ;  /* 0x000000000000791b */ /* 0x003fe20003800000 */
.L_x_1139:
        /* <DEDUP_REMOVED lines=13> */
.L_x_1140:
        /* <DEDUP_REMOVED lines=8> */
.L_x_1141:
        /* <DEDUP_REMOVED lines=13> */
.L_x_1142:
        /* <DEDUP_REMOVED lines=8> */
.L_x_1143:
        /* <DEDUP_REMOVED lines=13> */
.L_x_1144:
[----:B------:R-:W-:Y:S01]  /*16a40*/  @!P1 LEA R9, R30, UR48, 0x1 ;  /* 0x000000301e099c11 */ /* 0x000fe2000f8e08ff */
[----:B------:R-:W-:Y:S02]  /*16a50*/  IMAD.MOV.U32 R13, RZ, RZ, R8 ;  /* 0x000000ffff0d7224 */ /* 0x000fe400078e0008 */
[----:B------:R-:W-:Y:S02]  /*16a60*/  IMAD.MOV.U32 R12, RZ, RZ, 0x7 ;  /* 0x00000007ff0c7424 */ /* 0x000fe400078e00ff */
[----:B------:R-:W-:-:S07]  /*16a70*/  IMAD.MOV.U32 R2, RZ, RZ, R14 ;  /* 0x000000ffff027224 */ /* 0x000fce00078e000e */
[----:B------:R-:W-:Y:S05]  /*16a80*/  WARPSYNC.COLLECTIVE R15, `(.L_x_1145) ;  /* 0x000000000f087348 */ /* 0x000fea0003c00000 */
[----:B------:R0:W1:Y:S02]  /*16a90*/  SHFL.IDX P6, R14, R13, R12, R11 ;  /* 0x0000000c0d0e7389 */ /* 0x00006400000c000b */
[----:B01----:R-:W-:Y:S01]  /*16aa0*/  ENDCOLLECTIVE ;  /* 0x000000000000791b */ /* 0x003fe20003800000 */
.L_x_1145:
        /* <DEDUP_REMOVED lines=8> */
[----:B------:R-:W-:-:S07]  /*16b30*/  IMAD.MOV.U32 R4, RZ, RZ, R14 ;  /* 0x000000ffff047224 */ /* 0x000fce00078e000e */
[----:B0-----:R-:W-:Y:S05]  /*16b40*/  WARPSYNC.COLLECTIVE R15, `(.L_x_1146) ;  /* 0x000000000f087348 */ /* 0x001fea0003c00000 */
[----:B------:R1:W2:Y:S02]  /*16b50*/  SHFL.IDX P6, R14, R13, R12, R11 ;  /* 0x0000000c0d0e7389 */ /* 0x0002a400000c000b */
[----:B012---:R-:W-:Y:S01]  /*16b60*/  ENDCOLLECTIVE ;  /* 0x000000000000791b */ /* 0x007fe20003800000 */
.L_x_1146:
[----:B------:R-:W-:Y:S05]  /*16b70*/  BRA `(.L_x_1147) ;  /* 0xffffffcc00507947 */ /* 0x000fea000383ffff */
.L_x_1082:
[----:B0-----:R-:W-:-:S04]  /*16b80*/  IMAD.U32 R3, RZ, RZ, UR48 ;  /* 0x00000030ff037e24 */ /* 0x001fc8000f8e00ff */
[----:B------:R0:W1:Y:S03]  /*16b90*/  SYNCS.PHASECHK.TRANS64.TRYWAIT P0, [R3+URZ+0x30820], R0 ;  /* 0x03082000030075a7 */ /* 0x000066000800017f */
[----:B-1----:R-:W-:Y:S05]  /*16ba0*/  @!P0 NANOSLEEP.SYNCS 0x989680 ;  /* 0x009896800000895d */ /* 0x002fea0003900000 */
[----:B------:R-:W1:Y:S02]  /*16bb0*/  @!P0 SYNCS.PHASECHK.TRANS64 P0, [R3+URZ+0x30820], R0 ;  /* 0x03082000030085a7 */ /* 0x000e64000800007f */
[----:B-1----:R-:W-:Y:S05]  /*16bc0*/  @!P0 BRA `(.L_x_1082) ;  /* 0xfffffffc00ec8947 */ /* 0x002fea000383ffff */
[----:B------:R-:W-:Y:S05]  /*16bd0*/  BRA `(.L_x_1148) ;  /* 0xffffffcc009c7947 */ /* 0x000fea000383ffff */
.L_x_1086:
[----:B0-----:R0:W1:Y:S02]  /*16be0*/  SYNCS.PHASECHK.TRANS64.TRYWAIT P0, [R19+URZ+0x30840], R2 ;  /* 0x03084002130075a7 */ /* 0x001064000800017f */
[----:B-1----:R-:W-:Y:S05]  /*16bf0*/  @!P0 NANOSLEEP.SYNCS 0x989680 ;  /* 0x009896800000895d */ /* 0x002fea0003900000 */
[----:B------:R-:W1:Y:S02]  /*16c00*/  @!P0 SYNCS.PHASECHK.TRANS64 P0, [R19+URZ+0x30840], R2 ;  /* 0x03084002130085a7 */ /* 0x000e64000800007f */
[----:B-1----:R-:W-:Y:S05]  /*16c10*/  @!P0 BRA `(.L_x_1086) ;  /* 0xfffffffc00f08947 */ /* 0x002fea000383ffff */
[----:B------:R-:W-:Y:S05]  /*16c20*/  BRA `(.L_x_1149) ;  /* 0xffffffd000847947 */ /* 0x000fea000383ffff */
.L_x_1087:
        /* <DEDUP_REMOVED lines=8> */
.L_x_1151:
[----:B------:R-:W-:Y:S05]  /*16cb0*/  BSYNC B1 ;  /* 0x0000000000017941 */ /* 0x000fea0003800000 */
.L_x_1150:
[----:B------:R-:W-:Y:S01]  /*16cc0*/  IMAD.MOV.U32 R13, RZ, RZ, R21 ;  /* 0x000000ffff0d7224 */ /* 0x000fe200078e0015 */
[----:B------:R-:W-:Y:S01]  /*16cd0*/  MOV R15, 0xffffffff ;  /* 0xffffffff000f7802 */ /* 0x000fe20000000f00 */
[----:B------:R-:W-:Y:S01]  /*16ce0*/  IMAD.MOV.U32 R12, RZ, RZ, RZ ;  /* 0x000000ffff0c7224 */ /* 0x000fe200078e00ff */
[----:B------:R-:W-:Y:S01]  /*16cf0*/  P2R R6, PR, RZ, 0x2 ;  /* 0x00000002ff067803 */ /* 0x000fe20000000000 */
[----:B------:R-:W-:Y:S01]  /*16d00*/  IMAD.MOV.U32 R11, RZ, RZ, 0x181f ;  /* 0x0000181fff0b7424 */ /* 0x000fe200078e00ff */
[----:B------:R-:W-:Y:S01]  /*16d10*/  LOP3.LUT P1, RZ, R16, 0x4, RZ, 0xc0, !PT ;  /* 0x0000000410ff7812 */ /* 0x000fe2000782c0ff */
[----:B------:R-:W-:Y:S01]  /*16d20*/  IMAD.MOV.U32 R3, RZ, RZ, R14 ;  /* 0x000000ffff037224 */ /* 0x000fe200078e000e */
[----:B------:R-:W-:Y:S01]  /*16d30*/  LEA R22, R22, UR48, 0x1 ;  /* 0x0000003016167c11 */ /* 0x000fe2000f8e08ff */
[----:B------:R-:W-:-:S10]  /*16d40*/  IMAD.SHL.U32 R8, R23, 0x2, RZ ;  /* 0x0000000217087824 */ /* 0x000fd400078e00ff */
[----:B------:R-:W-:Y:S05]  /*16d50*/  WARPSYNC.COLLECTIVE R15, `(.L_x_1152) ;  /* 0x000000000f087348 */ /* 0x000fea0003c00000 */
[----:B------:R0:W1:Y:S02]  /*16d60*/  SHFL.IDX P6, R14, R13, R12, R11 ;  /* 0x0000000c0d0e7389 */ /* 0x00006400000c000b */
[----:B01----:R-:W-:Y:S01]  /*16d70*/  ENDCOLLECTIVE ;  /* 0x000000000000791b */ /* 0x003fe20003800000 */
.L_x_1152:
[----:B------:R-:W-:Y:S02]  /*16d80*/  IMAD.MOV.U32 R13, RZ, RZ, R24 ;  /* 0x000000ffff0d7224 */ /* 0x000fe400078e0018 */
[----:B------:R-:W-:Y:S01]  /*16d90*/  IMAD.MOV.U32 R12, RZ, RZ, 0x1 ;  /* 0x00000001ff0c7424 */ /* 0x000fe200078e00ff */
[----:B------:R-:W-:-:S13]  /*16da0*/  IADD3 R2, P0, R14, R8, RZ ;  /* 0x000000080e027210 */ /* 0x000fda0007f1e0ff */
[----:B------:R-:W-:Y:S05]  /*16db0*/  WARPSYNC.COLLECTIVE R15, `(.L_x_1153) ;  /* 0x000000000f087348 */ /* 0x000fea0003c00000 */
[----:B------:R0:W1:Y:S02]  /*16dc0*/  SHFL.IDX P6, R14, R13, R12, R11 ;  /* 0x0000000c0d0e7389 */ /* 0x00006400000c000b */
[----:B01----:R-:W-:Y:S01]  /*16dd0*/  ENDCOLLECTIVE ;  /* 0x000000000000791b */ /* 0x003fe20003800000 */
.L_x_1153:
        /* <DEDUP_REMOVED lines=8> */
[----:B------:R-:W-:-:S07]  /*16e60*/  IMAD.MOV.U32 R7, RZ, RZ, R14 ;  /* 0x000000ffff077224 */ /* 0x000fce00078e000e */
[----:B0-----:R-:W-:Y:S05]  /*16e70*/  WARPSYNC.COLLECTIVE R15, `(.L_x_1154) ;  /* 0x000000000f087348 */ /* 0x001fea0003c00000 */
[----:B------:R1:W2:Y:S02]  /*16e80*/  SHFL.IDX P6, R14, R13, R12, R11 ;  /* 0x0000000c0d0e7389 */ /* 0x0002a400000c000b */
[----:B012---:R-:W-:Y:S01]  /*16e90*/  ENDCOLLECTIVE ;  /* 0x000000000000791b */ /* 0x007fe20003800000 */
.L_x_1154:
[----:B------:R-:W-:Y:S02]  /*16ea0*/  IMAD.MOV.U32 R13, RZ, RZ, R24 ;  /* 0x000000ffff0d7224 */ /* 0x000fe400078e0018 */
[----:B------:R-:W-:Y:S01]  /*16eb0*/  IMAD.MOV.U32 R12, RZ, RZ, 0x2 ;  /* 0x00000002ff0c7424 */ /* 0x000fe200078e00ff */
[----:B------:R-:W-:-:S13]  /*16ec0*/  IADD3 R2, P0, R14, R8, RZ ;  /* 0x000000080e027210 */ /* 0x000fda0007f1e0ff */
[----:B------:R-:W-:Y:S05]  /*16ed0*/  WARPSYNC.COLLECTIVE R15, `(.L_x_1155) ;  /* 0x000000000f087348 */ /* 0x000fea0003c00000 */
[----:B------:R0:W1:Y:S02]  /*16ee0*/  SHFL.IDX P6, R14, R13, R12, R11 ;  /* 0x0000000c0d0e7389 */ /* 0x00006400000c000b */
[----:B01----:R-:W-:Y:S01]  /*16ef0*/  ENDCOLLECTIVE ;  /* 0x000000000000791b */ /* 0x003fe20003800000 */
.L_x_1155:
        /* <DEDUP_REMOVED lines=12> */
.L_x_1156:
[----:B------:R-:W-:Y:S02]  /*16fc0*/  IMAD.MOV.U32 R13, RZ, RZ, R24 ;  /* 0x000000ffff0d7224 */ /* 0x000fe400078e0018 */
[----:B------:R-:W-:Y:S01]  /*16fd0*/  IMAD.MOV.U32 R12, RZ, RZ, 0x3 ;  /* 0x00000003ff0c7424 */ /* 0x000fe200078e00ff */
[----:B------:R-:W-:-:S07]  /*16fe0*/  MOV R10, R14 ;  /* 0x0000000e000a7202 */ /* 0x000fce0000000f00 */
[----:B------:R-:W-:Y:S05]  /*16ff0*/  WARPSYNC.COLLECTIVE R15, `(.L_x_1157) ;  /* 0x000000000f087348 */ /* 0x000fea0003c00000 */
[----:B------:R0:W1:Y:S02]  /*17000*/  SHFL.IDX P6, R14, R13, R12, R11 ;  /* 0x0000000c0d0e7389 */ /* 0x00006400000c000b */
[----:B01----:R-:W-:Y:S01]  /*17010*/  ENDCOLLECTIVE ;  /* 0x000000000000791b */ /* 0x003fe20003800000 */
.L_x_1157:
        /* <DEDUP_REMOVED lines=13> */
.L_x_1158:
[----:B------:R-:W-:Y:S02]  /*170f0*/  IMAD.MOV.U32 R13, RZ, RZ, R24 ;  /* 0x000000ffff0d7224 */ /* 0x000fe400078e0018 */
[----:B------:R-:W-:Y:S02]  /*17100*/  IMAD.MOV.U32 R12, RZ, RZ, 0x4 ;  /* 0x00000004ff0c7424 */ /* 0x000fe400078e00ff */
[----:B------:R-:W-:-:S07]  /*17110*/  IMAD.MOV.U32 R2, RZ, RZ, R14 ;  /* 0x000000ffff027224 */ /* 0x000fce00078e000e */
[----:B------:R-:W-:Y:S05]  /*17120*/  WARPSYNC.COLLECTIVE R15, `(.L_x_1159) ;  /* 0x000000000f087348 */ /* 0x000fea0003c00000 */
[----:B------:R0:W1:Y:S02]  /*17130*/  SHFL.IDX P6, R14, R13, R12, R11 ;  /* 0x0000000c0d0e7389 */ /* 0x00006400000c000b */
[----:B01----:R-:W-:Y:S01]  /*17140*/  ENDCOLLECTIVE ;  /* 0x000000000000791b */ /* 0x003fe20003800000 */
.L_x_1159:
[----:B------:R-:W-:-:S05]  /*17150*/  IADD3 R2, P0, R2, R8, RZ ;  /* 0x0000000802027210 */ /* 0x000fca0007f1e0ff */
[----:B------:R-:W-:-:S05]  /*17160*/  IMAD.X R3, RZ, RZ, R3, P0 ;  /* 0x000000ffff037224 */ /* 0x000fca00000e0603 */
        /* <DEDUP_REMOVED lines=11> */
.L_x_1160:
[----:B------:R-:W-:Y:S02]  /*17220*/  IMAD.MOV.U32 R13, RZ, RZ, R24 ;  /* 0x000000ffff0d7224 */ /* 0x000fe400078e0018 */
[----:B------:R-:W-:Y:S02]  /*17230*/  IMAD.MOV.U32 R12, RZ, RZ, 0x5 ;  /* 0x00000005ff0c7424 */ /* 0x000fe400078e00ff */
[----:B------:R-:W-:-:S07]  /*17240*/  IMAD.MOV.U32 R2, RZ, RZ, R14 ;  /* 0x000000ffff027224 */ /* 0x000fce00078e000e */
[----:B------:R-:W-:Y:S05]  /*17250*/  WARPSYNC.COLLECTIVE R15, `(.L_x_1161) ;  /* 0x000000000f087348 */ /* 0x000fea0003c00000 */
[----:B------:R0:W1:Y:S02]  /*17260*/  SHFL.IDX P6, R14, R13, R12, R11 ;  /* 0x0000000c0d0e7389 */ /* 0x00006400000c000b */
[----:B01----:R-:W-:Y:S01]  /*17270*/  ENDCOLLECTIVE ;  /* 0x000000000000791b */ /* 0x003fe20003800000 */
.L_x_1161:
[----:B------:R-:W-:-:S05]  /*17280*/  IADD3 R2, P0, R2, R8, RZ ;  /* 0x0000000802027210 */ /* 0x000fca0007f1e0ff */
[----:B------:R-:W-:-:S05]  /*17290*/  IMAD.X R3, RZ, RZ, R3, P0 ;  /* 0x000000ffff037224 */ /* 0x000fca00000e0603 */
[----:B------:R-:W-:Y:S01]  /*172a0*/  @!PT LDS RZ, [RZ] ;  /* 0x00000000fffff984 */ /* 0x000fe20000000800 */
[----:B------:R-:W-:Y:S01]  /*172b0*/  @!PT LDS RZ, [RZ] ;  /* 0x00000000fffff984 */ /* 0x000fe20000000800 */
[----:B------:R-:W-:Y:S01]  /*172c0*/  @!PT LDS RZ, [RZ] ;  /* 0x00000000fffff984 */ /* 0x000fe20000000800 */
[----:B------:R0:W-:Y:S01]  /*172d0*/  LDGSTS.E.BYPASS.LTC128B.128 [R22+0x20400], desc[UR36][R2.64], !P1 ;  /* 0x2040000002167fae */ /* 0x0001e2000c901d64 */
[----:B------:R-:W-:Y:S01]  /*172e0*/  IMAD.MOV.U32 R13, RZ, RZ, R21 ;  /* 0x000000ffff0d7224 */ /* 0x000fe200078e0015 */
[----:B------:R-:W-:Y:S02]  /*172f0*/  ISETP.NE.AND P1, PT, R6, RZ, PT ;  /* 0x000000ff0600720c */ /* 0x000fe40003f25270 */
[----:B------:R0:W-:Y:S04]  /*17300*/  LDGSTS.E.BYPASS.LTC128B.128 [R22+0x23400], desc[UR36][R2.64+0x80], !P5 ;  /* 0x2340008002167fae */ /* 0x0001e8000e901d64 */
[----:B------:R0:W-:Y:S01]  /*17310*/  LDGSTS.E.BYPASS.LTC128B.128 [R22+0x26400], desc[UR36][R2.64+0x100], !P4 ;  /* 0x2640010002167fae */ /* 0x0001e2000e101d64 */
[----:B------:R-:W-:-:S07]  /*17320*/  IMAD.MOV.U32 R24, RZ, RZ, R14 ;  /* 0x000000ffff187224 */ /* 0x000fce00078e000e */
[----:B0-----:R-:W-:Y:S05]  /*17330*/  WARPSYNC.COLLECTIVE R15, `(.L_x_1162) ;  /* 0x000000000f087348 */ /* 0x001fea0003c00000 */
[----:B------:R1:W2:Y:S02]  /*17340*/  SHFL.IDX P6, R14, R13, R12, R11 ;  /* 0x0000000c0d0e7389 */ /* 0x0002a400000c000b */
[----:B012---:R-:W-:Y:S01]  /*17350*/  ENDCOLLECTIVE ;  /* 0x000000000000791b */ /* 0x007fe20003800000 */
.L_x_1162:
[----:B------:R-:W-:Y:S05]  /*17360*/  BRA `(.L_x_1163) ;  /* 0xffffffcc00d07947 */ /* 0x000fea000383ffff */
.L_x_1092:
[----:B0-----:R0:W2:Y:S02]  /*17370*/  SYNCS.PHASECHK.TRANS64.TRYWAIT P0, [R6+URZ+0x30860], R3 ;  /* 0x03086003060075a7 */ /* 0x0010a4000800017f */
[----:B--2---:R-:W-:Y:S05]  /*17380*/  @!P0 NANOSLEEP.SYNCS 0x989680 ;  /* 0x009896800000895d */ /* 0x004fea0003900000 */
[----:B------:R-:W2:Y:S02]  /*17390*/  @!P0 SYNCS.PHASECHK.TRANS64 P0, [R6+URZ+0x30860], R3 ;  /* 0x03086003060085a7 */ /* 0x000ea4000800007f */
[----:B--2---:R-:W-:Y:S05]  /*173a0*/  @!P0 BRA `(.L_x_1092) ;  /* 0xfffffffc00f08947 */ /* 0x004fea000383ffff */
[----:B------:R-:W-:Y:S05]  /*173b0*/  BRA `(.L_x_1164) ;  /* 0xffffffd000347947 */ /* 0x000fea000383ffff */
.L_x_1093:
[----:B------:R-:W-:Y:S01]  /*173c0*/  BSSY B1, `(.L_x_1165) ;  /* 0x0000008000017945 */ /* 0x000fe20003800000 */
[----:B------:R-:W-:Y:S02]  /*173d0*/  IMAD.MOV.U32 R13, RZ, RZ, R18 ;  /* 0x000000ffff0d7224 */ /* 0x000fe400078e0012 */
[----:B------:R-:W-:Y:S02]  /*173e0*/  IMAD.MOV.U32 R12, RZ, RZ, RZ ;  /* 0x000000ffff0c7224 */ /* 0x000fe400078e00ff */
[----:B------:R-:W-:Y:S02]  /*173f0*/  IMAD.MOV.U32 R11, RZ, RZ, 0x181f ;  /* 0x0000181fff0b7424 */ /* 0x000fe400078e00ff */
[----:B------:R-:W-:-:S07]  /*17400*/  IMAD.MOV.U32 R15, RZ, RZ, -0x1 ;  /* 0xffffffffff0f7424 */ /* 0x000fce00078e00ff */
[----:B01----:R-:W-:Y:S05]  /*17410*/  WARPSYNC.COLLECTIVE R15, `(.L_x_1166) ;  /* 0x000000000f087348 */ /* 0x003fea0003c00000 */
[----:B------:R2:W3:Y:S02]  /*17420*/  SHFL.IDX P6, R14, R13, R12, R11 ;  /* 0x0000000c0d0e7389 */ /* 0x0004e400000c000b */
[----:B0123--:R-:W-:Y:S01]  /*17430*/  ENDCOLLECTIVE ;  /* 0x000000000000791b */ /* 0x00ffe20003800000 */
.L_x_1166:
[----:B------:R-:W-:Y:S05]  /*17440*/  BSYNC B1 ;  /* 0x0000000000017941 */ /* 0x000fea0003800000 */
.L_x_1165:
[----:B------:R-:W-:Y:S01]  /*17450*/  IMAD.MOV.U32 R13, RZ, RZ, R17 ;  /* 0x000000ffff0d7224 */ /* 0x000fe200078e0011 */
[----:B------:R-:W-:Y:S01]  /*17460*/  MOV R3, R14 ;  /* 0x0000000e00037202 */ /* 0x000fe20000000f00 */
[----:B------:R-:W-:Y:S01]  /*17470*/  IMAD.MOV.U32 R12, RZ, RZ, RZ ;  /* 0x000000ffff0c7224 */ /* 0x000fe200078e00ff */
[----:B------:R-:W-:Y:S01]  /*17480*/  LEA R7, R7, UR48, 0x1 ;  /* 0x0000003007077c11 */ /* 0x000fe2000f8e08ff */
[----:B------:R-:W-:Y:S02]  /*17490*/  IMAD.MOV.U32 R11, RZ, RZ, 0x181f ;  /* 0x0000181fff0b7424 */ /* 0x000fe400078e00ff */
[----:B------:R-:W-:-:S07]  /*174a0*/  IMAD.MOV.U32 R15, RZ, RZ, -0x1 ;  /* 0xffffffffff0f7424 */ /* 0x000fce00078e00ff */
[----:B------:R-:W-:Y:S05]  /*174b0*/  WARPSYNC.COLLECTIVE R15, `(.L_x_1167) ;  /* 0x000000000f087348 */ /* 0x000fea0003c00000 */
[----:B------:R0:W1:Y:S02]  /*174c0*/  SHFL.IDX P6, R14, R13, R12, R11 ;  /* 0x0000000c0d0e7389 */ /* 0x00006400000c000b */
[----:B01----:R-:W-:Y:S01]  /*174d0*/  ENDCOLLECTIVE ;  /* 0x000000000000791b */ /* 0x003fe20003800000 */
.L_x_1167:
[----:B------:R-:W-:Y:S02]  /*174e0*/  IMAD.MOV.U32 R13, RZ, RZ, R18 ;  /* 0x000000ffff0d7224 */ /* 0x000fe400078e0012 */
[----:B------:R-:W-:Y:S01]  /*174f0*/  IMAD.MOV.U32 R12, RZ, RZ, 0x1 ;  /* 0x00000001ff0c7424 */ /* 0x000fe200078e00ff */
[----:B------:R-:W-:-:S13]  /*17500*/  IADD3 R2, P0, R14, R9, RZ ;  /* 0x000000090e027210 */ /* 0x000fda0007f1e0ff */
[----:B------:R-:W-:Y:S05]  /*17510*/  WARPSYNC.COLLECTIVE R15, `(.L_x_1168) ;  /* 0x000000000f087348 */ /* 0x000fea0003c00000 */
[----:B------:R0:W1:Y:S02]  /*17520*/  SHFL.IDX P6, R14, R13, R12, R11 ;  /* 0x0000000c0d0e7389 */ /* 0x00006400000c000b */
[----:B01----:R-:W-:Y:S01]  /*17530*/  ENDCOLLECTIVE ;  /* 0x000000000000791b */ /* 0x003fe20003800000 */
.L_x_1168:
        /* <DEDUP_REMOVED lines=12> */
.L_x_1169:
        /* <DEDUP_REMOVED lines=12> */
.L_x_1170:
        /* <DEDUP_REMOVED lines=12> */
.L_x_1171:
[----:B------:R-:W-:Y:S01]  /*17780*/  @!PT LDS RZ, [RZ] ;  /* 0x00000000fffff984 */ /* 0x000fe20000000800 */
[----:B------:R-:W-:Y:S01]  /*17790*/  @!PT LDS RZ, [RZ] ;  /* 0x00000000fffff984 */ /* 0x000fe20000000800 */
[----:B------:R-:W-:Y:S01]  /*177a0*/  @!PT LDS RZ, [RZ] ;  /* 0x00000000fffff984 */ /* 0x000fe20000000800 */
[----:B------:R-:W-:Y:S01]  /*177b0*/  LDGSTS.E.BYPASS.LTC128B.128 [R7+0x3c00], desc[UR36][R2.64+0x80], !P0 ;  /* 0x03c0008002077fae */ /* 0x000fe2000c101d64 */
[----:B------:R-:W-:Y:S01]  /*177c0*/  ISETP.LT.OR P0, PT, R0, 0x11, P1 ;  /* 0x000000110000780c */ /* 0x000fe20000f01670 */
[----:B------:R-:W-:Y:S02]  /*177d0*/  IMAD.MOV.U32 R13, RZ, RZ, R18 ;  /* 0x000000ffff0d7224 */ /* 0x000fe400078e0012 */
[----:B------:R-:W-:-:S10]  /*177e0*/  IMAD.MOV.U32 R12, RZ, RZ, 0x3 ;  /* 0x00000003ff0c7424 */ /* 0x000fd400078e00ff */
[----:B------:R0:W-:Y:S02]  /*177f0*/  LDGSTS.E.BYPASS.LTC128B.128 [R7+0x6c00], desc[UR36][R2.64+0x100], !P0 ;  /* 0x06c0010002077fae */ /* 0x0001e4000c101d64 */
[----:B0-----:R-:W-:-:S13]  /*17800*/  IADD3 R2, P0, R14, R9, RZ ;  /* 0x000000090e027210 */ /* 0x001fda0007f1e0ff */
[----:B------:R-:W-:Y:S05]  /*17810*/  WARPSYNC.COLLECTIVE R15, `(.L_x_1172) ;  /* 0x000000000f087348 */ /* 0x000fea0003c00000 */
[----:B------:R0:W1:Y:S02]  /*17820*/  SHFL.IDX P6, R14, R13, R12, R11 ;  /* 0x0000000c0d0e7389 */ /* 0x00006400000c000b */
[----:B01----:R-:W-:Y:S01]  /*17830*/  ENDCOLLECTIVE ;  /* 0x000000000000791b */ /* 0x003fe20003800000 */
.L_x_1172:
        /* <DEDUP_REMOVED lines=12> */
.L_x_1173:
        /* <DEDUP_REMOVED lines=12> */
.L_x_1174:
        /* <DEDUP_REMOVED lines=12> */
.L_x_1175:
        /* <DEDUP_REMOVED lines=12> */
.L_x_1176:
        /* <DEDUP_REMOVED lines=12> */
.L_x_1177:
[----:B------:R-:W-:Y:S01]  /*17c00*/  @!PT LDS RZ, [RZ] ;  /* 0x00000000fffff984 */ /* 0x000fe20000000800 */
[----:B------:R-:W-:Y:S01]  /*17c10*/  @!PT LDS RZ, [RZ] ;  /* 0x00000000fffff984 */ /* 0x000fe20000000800 */
[----:B------:R-:W-:Y:S01]  /*17c20*/  @!PT LDS RZ, [RZ] ;  /* 0x00000000fffff984 */ /* 0x000fe20000000800 */
[----:B------:R2:W-:Y:S01]  /*17c30*/  LDGSTS.E.BYPASS.LTC128B.128 [R7+0x5400], desc[UR36][R2.64+0x80], !P0 ;  /* 0x0540008002077fae */ /* 0x0005e2000c101d64 */
[----:B------:R-:W-:-:S13]  /*17c40*/  ISETP.LT.OR P0, PT, R0, 0x41, P1 ;  /* 0x000000410000780c */ /* 0x000fda0000f01670 */
[----:B------:R2:W-:Y:S01]  /*17c50*/  LDGSTS.E.BYPASS.LTC128B.128 [R7+0x8400], desc[UR36][R2.64+0x100], !P0 ;  /* 0x0840010002077fae */ /* 0x0005e2000c101d64 */
[----:B------:R-:W-:Y:S05]  /*17c60*/  BRA `(.L_x_1178) ;  /* 0xffffffc800f07947 */ /* 0x000fea000383ffff */
.L_x_1099:
[----:B0-----:R0:W1:Y:S02]  /*17c70*/  SYNCS.PHASECHK.TRANS64.TRYWAIT P0, [R0+URZ+0x30860], R3 ;  /* 0x03086003000075a7 */ /* 0x001064000800017f */
[----:B-1----:R-:W-:Y:S05]  /*17c80*/  @!P0 NANOSLEEP.SYNCS 0x989680 ;  /* 0x009896800000895d */ /* 0x002fea0003900000 */
[----:B------:R-:W1:Y:S02]  /*17c90*/  @!P0 SYNCS.PHASECHK.TRANS64 P0, [R0+URZ+0x30860], R3 ;  /* 0x03086003000085a7 */ /* 0x000e64000800007f */
[----:B-1----:R-:W-:Y:S05]  /*17ca0*/  @!P0 BRA `(.L_x_1099) ;  /* 0xfffffffc00f08947 */ /* 0x002fea000383ffff */
[----:B------:R-:W-:Y:S05]  /*17cb0*/  BRA `(.L_x_1179) ;  /* 0xffffffcc00ec7947 */ /* 0x000fea000383ffff */
.L_x_1100:
        /* <DEDUP_REMOVED lines=8> */
.L_x_1181:
[----:B------:R-:W-:Y:S05]  /*17d40*/  BSYNC B0 ;  /* 0x0000000000007941 */ /* 0x000fea0003800000 */
.L_x_1180:
[----:B------:R-:W-:Y:S01]  /*17d50*/  IMAD.MOV.U32 R13, RZ, RZ, R17 ;  /* 0x000000ffff0d7224 */ /* 0x000fe200078e0011 */
[----:B------:R-:W-:Y:S01]  /*17d60*/  LEA R4, R4, UR48, 0x1 ;  /* 0x0000003004047c11 */ /* 0x000fe2000f8e08ff */
[----:B------:R-:W-:Y:S02]  /*17d70*/  IMAD.MOV.U32 R12, RZ, RZ, RZ ;  /* 0x000000ffff0c7224 */ /* 0x000fe400078e00ff */
[----:B------:R-:W-:Y:S02]  /*17d80*/  IMAD.MOV.U32 R11, RZ, RZ, 0x181f ;  /* 0x0000181fff0b7424 */ /* 0x000fe400078e00ff */
[----:B------:R-:W-:Y:S02]  /*17d90*/  IMAD.MOV.U32 R15, RZ, RZ, -0x1 ;  /* 0xffffffffff0f7424 */ /* 0x000fe400078e00ff */
[----:B------:R-:W-:-:S07]  /*17da0*/  IMAD.MOV.U32 R3, RZ, RZ, R14 ;  /* 0x000000ffff037224 */ /* 0x000fce00078e000e */
[----:B------:R-:W-:Y:S05]  /*17db0*/  WARPSYNC.COLLECTIVE R15, `(.L_x_1182) ;  /* 0x000000000f087348 */ /* 0x000fea0003c00000 */
[----:B------:R0:W1:Y:S02]  /*17dc0*/  SHFL.IDX P6, R14, R13, R12, R11 ;  /* 0x0000000c0d0e7389 */ /* 0x00006400000c000b */
[----:B01----:R-:W-:Y:S01]  /*17dd0*/  ENDCOLLECTIVE ;  /* 0x000000000000791b */ /* 0x003fe20003800000 */
.L_x_1182:
[----:B------:R-:W-:Y:S02]  /*17de0*/  ULDC UR4, c[0x0][0x2f4] ;  /* 0x0000bd0000047ab9 */ /* 0x000fe40000000800 */
[----:B------:R-:W-:Y:S02]  /*17df0*/  ISETP.GE.AND P1, PT, R34, UR4, PT ;  /* 0x0000000422007c0c */ /* 0x000fe4000bf26270 */
[----:B------:R-:W-:Y:S02]  /*17e00*/  ISETP.GE.AND P0, PT, R33, UR4, PT ;  /* 0x0000000421007c0c */ /* 0x000fe4000bf06270 */
[----:B------:R-:W-:Y:S02]  /*17e10*/  ISETP.GE.AND P2, PT, R23, UR4, PT ;  /* 0x0000000417007c0c */ /* 0x000fe4000bf46270 */
[C---:B------:R-:W-:Y:S02]  /*17e20*/  ISETP.LT.OR P4, PT, R5.reuse, 0x1, P1 ;  /* 0x000000010500780c */ /* 0x040fe40000f81670 */
[----:B------:R-:W-:-:S02]  /*17e30*/  ISETP.LT.OR P3, PT, R5, 0x1, P2 ;  /* 0x000000010500780c */ /* 0x000fc40001761670 */
[----:B------:R-:W-:Y:S01]  /*17e40*/  ISETP.LT.OR P5, PT, R5, 0x1, P0 ;  /* 0x000000010500780c */ /* 0x000fe200007a1670 */
[----:B------:R-:W-:Y:S02]  /*17e50*/  IMAD.MOV.U32 R13, RZ, RZ, R18 ;  /* 0x000000ffff0d7224 */ /* 0x000fe400078e0012 */
[----:B------:R-:W-:Y:S02]  /*17e60*/  IMAD.MOV.U32 R12, RZ, RZ, 0x1 ;  /* 0x00000001ff0c7424 */ /* 0x000fe400078e00ff */
[----:B------:R-:W-:-:S08]  /*17e70*/  IMAD.MOV.U32 R2, RZ, RZ, R14 ;  /* 0x000000ffff027224 */ /* 0x000fd000078e000e */
[----:B------:R-:W-:Y:S05]  /*17e80*/  WARPSYNC.COLLECTIVE R15, `(.L_x_1183) ;  /* 0x000000000f087348 */ /* 0x000fea0003c00000 */
[----:B------:R0:W1:Y:S02]  /*17e90*/  SHFL.IDX P6, R14, R13, R12, R11 ;  /* 0x0000000c0d0e7389 */ /* 0x00006400000c000b */
[----:B01----:R-:W-:Y:S01]  /*17ea0*/  ENDCOLLECTIVE ;  /* 0x000000000000791b */ /* 0x003fe20003800000 */
.L_x_1183:
        /* <DEDUP_REMOVED lines=10> */
[----:B------:R-:W-:Y:S01]  /*17f50*/  ISETP.LT.OR P5, PT, R5, 0x11, P0 ;  /* 0x000000110500780c */ /* 0x000fe200007a1670 */
[----:B------:R-:W-:-:S12]  /*17f60*/  IMAD.MOV.U32 R6, RZ, RZ, R14 ;  /* 0x000000ffff067224 */ /* 0x000fd800078e000e */
[----:B0-----:R-:W-:Y:S05]  /*17f70*/  WARPSYNC.COLLECTIVE R15, `(.L_x_1184) ;  /* 0x000000000f087348 */ /* 0x001fea0003c00000 */
[----:B------:R1:W2:Y:S02]  /*17f80*/  SHFL.IDX P6, R14, R13, R12, R11 ;  /* 0x0000000c0d0e7389 */ /* 0x0002a400000c000b */
[----:B012---:R-:W-:Y:S01]  /*17f90*/  ENDCOLLECTIVE ;  /* 0x000000000000791b */ /* 0x007fe20003800000 */
.L_x_1184:
[----:B------:R-:W-:Y:S02]  /*17fa0*/  IMAD.MOV.U32 R3, RZ, RZ, R6 ;  /* 0x000000ffff037224 */ /* 0x000fe400078e0006 */
[----:B------:R-:W-:Y:S02]  /*17fb0*/  IMAD.MOV.U32 R13, RZ, RZ, R18 ;  /* 0x000000ffff0d7224 */ /* 0x000fe400078e0012 */
[----:B------:R-:W-:Y:S01]  /*17fc0*/  IMAD.MOV.U32 R12, RZ, RZ, 0x2 ;  /* 0x00000002ff0c7424 */ /* 0x000fe200078e00ff */
[----:B------:R-:W-:-:S07]  /*17fd0*/  MOV R2, R14 ;  /* 0x0000000e00027202 */ /* 0x000fce0000000f00 */
[----:B------:R-:W-:Y:S05]  /*17fe0*/  WARPSYNC.COLLECTIVE R15, `(.L_x_1185) ;  /* 0x000000000f087348 */ /* 0x000fea0003c00000 */
[----:B------:R0:W1:Y:S02]  /*17ff0*/  SHFL.IDX P6, R14, R13, R12, R11 ;  /* 0x0000000c0d0e7389 */ /* 0x00006400000c000b */
[----:B01----:R-:W-:Y:S01]  /*18000*/  ENDCOLLECTIVE ;  /* 0x000000000000791b */ /* 0x003fe20003800000 */
.L_x_1185:
        /* <DEDUP_REMOVED lines=15> */
.L_x_1186:
[----:B------:R-:W-:Y:S02]  /*18100*/  IMAD.MOV.U32 R3, RZ, RZ, R7 ;  /* 0x000000ffff037224 */ /* 0x000fe400078e0007 */
[----:B------:R-:W-:Y:S02]  /*18110*/  IMAD.MOV.U32 R13, RZ, RZ, R18 ;  /* 0x000000ffff0d7224 */ /* 0x000fe400078e0012 */
[----:B------:R-:W-:Y:S02]  /*18120*/  IMAD.MOV.U32 R12, RZ, RZ, 0x3 ;  /* 0x00000003ff0c7424 */ /* 0x000fe400078e00ff */
[----:B------:R-:W-:-:S07]  /*18130*/  IMAD.MOV.U32 R8, RZ, RZ, R14 ;  /* 0x000000ffff087224 */ /* 0x000fce00078e000e */
[----:B------:R-:W-:Y:S05]  /*18140*/  WARPSYNC.COLLECTIVE R15, `(.L_x_1187) ;  /* 0x000000000f087348 */ /* 0x000fea0003c00000 */
[----:B------:R0:W1:Y:S02]  /*18150*/  SHFL.IDX P6, R14, R13, R12, R11 ;  /* 0x0000000c0d0e7389 */ /* 0x00006400000c000b */
[----:B01----:R-:W-:Y:S01]  /*18160*/  ENDCOLLECTIVE ;  /* 0x000000000000791b */ /* 0x003fe20003800000 */
.L_x_1187:
[----:B------:R-:W-:-:S04]  /*18170*/  IMAD.MOV.U32 R2, RZ, RZ, R8 ;  /* 0x000000ffff027224 */ /* 0x000fc800078e0008 */
[----:B------:R-:W-:-:S05]  /*18180*/  IMAD.WIDE.U32 R2, R23, 0x2, R2 ;  /* 0x0000000217027825 */ /* 0x000fca00078e0002 */
[----:B------:R-:W-:Y:S01]  /*18190*/  @!PT LDS RZ, [RZ] ;  /* 0x00000000fffff984 */ /* 0x000fe20000000800 */
[----:B------:R-:W-:Y:S01]  /*181a0*/  @!PT LDS RZ, [RZ] ;  /* 0x00000000fffff984 */ /* 0x000fe20000000800 */
[----:B------:R-:W-:Y:S01]  /*181b0*/  @!PT LDS RZ, [RZ] ;  /* 0x00000000fffff984 */ /* 0x000fe20000000800 */
[----:B------:R0:W-:Y:S01]  /*181c0*/  LDGSTS.E.BYPASS.LTC128B.128 [R4+0x1400], desc[UR36][R2.64], !P3 ;  /* 0x0140000002047fae */ /* 0x0001e2000d901d64 */
[C---:B------:R-:W-:Y:S01]  /*181d0*/  ISETP.LT.OR P3, PT, R5.reuse, 0x31, P2 ;  /* 0x000000310500780c */ /* 0x040fe20001761670 */
[----:B------:R-:W-:Y:S02]  /*181e0*/  IMAD.MOV.U32 R13, RZ, RZ, R17 ;  /* 0x000000ffff0d7224 */ /* 0x000fe400078e0011 */
        /* <DEDUP_REMOVED lines=8> */
.L_x_1188:
[----:B------:R-:W-:Y:S02]  /*18270*/  IMAD.MOV.U32 R3, RZ, RZ, R6 ;  /* 0x000000ffff037224 */ /* 0x000fe400078e0006 */
[----:B------:R-:W-:Y:S02]  /*18280*/  IMAD.MOV.U32 R6, RZ, RZ, RZ ;  /* 0x000000ffff067224 */ /* 0x000fe400078e00ff */
[----:B------:R-:W-:Y:S02]  /*18290*/  IMAD.MOV.U32 R13, RZ, RZ, R18 ;  /* 0x000000ffff0d7224 */ /* 0x000fe400078e0012 */
[----:B------:R-:W-:Y:S02]  /*182a0*/  IMAD.MOV.U32 R12, RZ, RZ, 0x4 ;  /* 0x00000004ff0c7424 */ /* 0x000fe400078e00ff */
[----:B------:R-:W-:-:S07]  /*182b0*/  IMAD.MOV.U32 R2, RZ, RZ, R14 ;  /* 0x000000ffff027224 */ /* 0x000fce00078e000e */
[----:B------:R-:W-:Y:S05]  /*182c0*/  WARPSYNC.COLLECTIVE R15, `(.L_x_1189) ;  /* 0x000000000f087348 */ /* 0x000fea0003c00000 */
[----:B------:R0:W1:Y:S02]  /*182d0*/  SHFL.IDX P6, R14, R13, R12, R11 ;  /* 0x0000000c0d0e7389 */ /* 0x00006400000c000b */
[----:B01----:R-:W-:Y:S01]  /*182e0*/  ENDCOLLECTIVE ;  /* 0x000000000000791b */ /* 0x003fe20003800000 */
.L_x_1189:
        /* <DEDUP_REMOVED lines=15> */
.L_x_1190:
[----:B------:R-:W-:Y:S01]  /*183e0*/  IMAD.MOV.U32 R3, RZ, RZ, R7 ;  /* 0x000000ffff037224 */ /* 0x000fe200078e0007 */
[----:B------:R-:W-:Y:S01]  /*183f0*/  MOV R13, R18 ;  /* 0x00000012000d7202 */ /* 0x000fe20000000f00 */
[----:B------:R-:W-:Y:S02]  /*18400*/  IMAD.MOV.U32 R12, RZ, RZ, 0x5 ;  /* 0x00000005ff0c7424 */ /* 0x000fe400078e00ff */
[----:B------:R-:W-:-:S07]  /*18410*/  IMAD.MOV.U32 R8, RZ, RZ, R14 ;  /* 0x000000ffff087224 */ /* 0x000fce00078e000e */
[----:B------:R-:W-:Y:S05]  /*18420*/  WARPSYNC.COLLECTIVE R15, `(.L_x_1191) ;  /* 0x000000000f087348 */ /* 0x000fea0003c00000 */
[----:B------:R0:W1:Y:S02]  /*18430*/  SHFL.IDX P6, R14, R13, R12, R11 ;  /* 0x0000000c0d0e7389 */ /* 0x00006400000c000b */
[----:B01----:R-:W-:Y:S01]  /*18440*/  ENDCOLLECTIVE ;  /* 0x000000000000791b */ /* 0x003fe20003800000 */
.L_x_1191:
[----:B------:R-:W-:-:S04]  /*18450*/  IMAD.MOV.U32 R2, RZ, RZ, R8 ;  /* 0x000000ffff027224 */ /* 0x000fc800078e0008 */
[----:B------:R-:W-:-:S05]  /*18460*/  IMAD.WIDE.U32 R2, R23, 0x2, R2 ;  /* 0x0000000217027825 */ /* 0x000fca00078e0002 */
        /* <DEDUP_REMOVED lines=11> */
.L_x_1192:
[----:B------:R-:W-:Y:S05]  /*18520*/  BRA `(.L_x_1193) ;  /* 0xffffffc800d07947 */ /* 0x000fea000383ffff */
.L_x_1103:
[----:B0-----:R0:W1:Y:S02]  /*18530*/  SYNCS.PHASECHK.TRANS64.TRYWAIT P0, [R7+URZ+0x30820], R6 ;  /* 0x03082006070075a7 */ /* 0x001064000800017f */
[----:B-1----:R-:W-:Y:S05]  /*18540*/  @!P0 NANOSLEEP.SYNCS 0x989680 ;  /* 0x009896800000895d */ /* 0x002fea0003900000 */
[----:B------:R-:W1:Y:S02]  /*18550*/  @!P0 SYNCS.PHASECHK.TRANS64 P0, [R7+URZ+0x30820], R6 ;  /* 0x03082006070085a7 */ /* 0x000e64000800007f */
[----:B-1----:R-:W-:Y:S05]  /*18560*/  @!P0 BRA `(.L_x_1103) ;  /* 0xfffffffc00f08947 */ /* 0x002fea000383ffff */
[----:B------:R-:W-:Y:S05]  /*18570*/  BRA `(.L_x_1194) ;  /* 0xffffffcc004c7947 */ /* 0x000fea000383ffff */
.L_x_1104:
        /* <DEDUP_REMOVED lines=8> */
[----:B0----5:R-:W-:Y:S05]  /*18600*/  WARPSYNC.COLLECTIVE R15, `(.L_x_1196) ;  /* 0x000000000f087348 */ /* 0x021fea0003c00000 */
[----:B------:R1:W2:Y:S02]  /*18610*/  SHFL.IDX P6, R14, R13, R12, R11 ;  /* 0x0000000c0d0e7389 */ /* 0x0002a400000c000b */
[----:B012--5:R-:W-:Y:S01]  /*18620*/  ENDCOLLECTIVE ;  /* 0x000000000000791b */ /* 0x027fe20003800000 */
.L_x_1196:
[----:B------:R-:W-:Y:S05]  /*18630*/  BSYNC B0 ;  /* 0x0000000000007941 */ /* 0x000fea0003800000 */
.L_x_1195:
[----:B------:R-:W-:Y:S05]  /*18640*/  BRA `(.L_x_1197) ;  /* 0xffffffcc00307947 */ /* 0x000fea000383ffff */
.L_x_1105:
[----:B------:R-:W-:Y:S01]  /*18650*/  BSSY B0, `(.L_x_1198) ;  /* 0x0000006000007945 */ /* 0x000fe20003800000 */
[----:B------:R-:W-:-:S07]  /*18660*/  IMAD.MOV.U32 R15, RZ, RZ, -0x1 ;  /* 0xffffffffff0f7424 */ /* 0x000fce00078e00ff */
[----:B01---5:R-:W-:Y:S05]  /*18670*/  WARPSYNC.COLLECTIVE R15, `(.L_x_1199) ;  /* 0x000000000f0c7348 */ /* 0x023fea0003c00000 */
[----:B------:R-:W-:Y:S02]  /*18680*/  ELECT P6, UR62, PT ;  /* 0x00000000003e782f */ /* 0x000fe400038c0000 */
[----:B------:R-:W-:Y:S01]  /*18690*/  MOV R14, UR62 ;  /* 0x0000003e000e7c02 */ /* 0x000fe20008000f00 */
[----:B01---5:R-:W-:Y:S10]  /*186a0*/  ENDCOLLECTIVE ;  /* 0x000000000000791b */ /* 0x023ff40003800000 */
.L_x_1199:
[----:B------:R-:W-:Y:S05]  /*186b0*/  BSYNC B0 ;  /* 0x0000000000007941 */ /* 0x000fea0003800000 */
.L_x_1198:
[----:B------:R-:W-:Y:S05]  /*186c0*/  BRA `(.L_x_1200) ;  /* 0xffffffcc00247947 */ /* 0x000fea000383ffff */
.L_x_1107:
[----:B-1----:R1:W2:Y:S02]  /*186d0*/  SYNCS.PHASECHK.TRANS64.TRYWAIT P1, [R5+URZ+0x30840], R2 ;  /* 0x03084002050075a7 */ /* 0x0022a4000802017f */
[----:B--2---:R-:W-:Y:S05]  /*186e0*/  @!P1 NANOSLEEP.SYNCS 0x989680 ;  /* 0x009896800000995d */ /* 0x004fea0003900000 */
[----:B------:R-:W2:Y:S02]  /*186f0*/  @!P1 SYNCS.PHASECHK.TRANS64 P1, [R5+URZ+0x30840], R2 ;  /* 0x03084002050095a7 */ /* 0x000ea4000802007f */
[----:B--2---:R-:W-:Y:S05]  /*18700*/  @!P1 BRA `(.L_x_1107) ;  /* 0xfffffffc00f09947 */ /* 0x004fea000383ffff */
[----:B------:R-:W-:Y:S05]  /*18710*/  BRA `(.L_x_1201) ;  /* 0xffffffcc004c7947 */ /* 0x000fea000383ffff */
.L_x_1109:
[----:B0-----:R0:W2:Y:S02]  /*18720*/  SYNCS.PHASECHK.TRANS64.TRYWAIT P1, [R7+URZ+0x30840], R0 ;  /* 0x03084000070075a7 */ /* 0x0010a4000802017f */
[----:B--2---:R-:W-:Y:S05]  /*18730*/  @!P1 NANOSLEEP.SYNCS 0x989680 ;  /* 0x009896800000995d */ /* 0x004fea0003900000 */
[----:B------:R-:W2:Y:S02]  /*18740*/  @!P1 SYNCS.PHASECHK.TRANS64 P1, [R7+URZ+0x30840], R0 ;  /* 0x03084000070095a7 */ /* 0x000ea4000802007f */
[----:B--2---:R-:W-:Y:S05]  /*18750*/  @!P1 BRA `(.L_x_1109) ;  /* 0xfffffffc00f09947 */ /* 0x004fea000383ffff */
[----:B------:R-:W-:Y:S05]  /*18760*/  BRA `(.L_x_1202) ;  /* 0xffffffcc00587947 */ /* 0x000fea000383ffff */
.L_x_1111:
[----:B--2---:R2:W3:Y:S02]  /*18770*/  SYNCS.PHASECHK.TRANS64.TRYWAIT P1, [R5+URZ+0x30860], R2 ;  /* 0x03086002050075a7 */ /* 0x0044e4000802017f */
[----:B---3--:R-:W-:Y:S05]  /*18780*/  @!P1 NANOSLEEP.SYNCS 0x989680 ;  /* 0x009896800000995d */ /* 0x008fea0003900000 */
[----:B------:R-:W3:Y:S02]  /*18790*/  @!P1 SYNCS.PHASECHK.TRANS64 P1, [R5+URZ+0x30860], R2 ;  /* 0x03086002050095a7 */ /* 0x000ee4000802007f */
[----:B---3--:R-:W-:Y:S05]  /*187a0*/  @!P1 BRA `(.L_x_1111) ;  /* 0xfffffffc00f09947 */ /* 0x008fea000383ffff */
[----:B------:R-:W-:Y:S05]  /*187b0*/  BRA `(.L_x_1203) ;  /* 0xffffffcc00547947 */ /* 0x000fea000383ffff */
.L_x_1204:
        /* <DEDUP_REMOVED lines=12> */
.L_x_3199:


//--------------------- .text._ZN7cutlass13device_kernelIN5flash11enable_sm90INS1_16FlashAttnFwdSm90INS1_25CollectiveMainloopFwdSm90ILi2EN4cute5tupleIJNS5_1CILi1EEES8_S8_EEENS6_IJNS7_ILi128EEENS7_ILi96EEENS7_ILi192EEEEEELi192ENS_10bfloat16_tEfNS_4arch4Sm90ELb0ELb1ELb1ELb1ELb1ELb0ELb0ELb1ELb1ELb1ELb1ELb0EEENS1_21CollectiveEpilogueFwdINS6_IJSA_SC_SB_EEES9_SE_SG_Li256ELb1ELb1ELb1ELb0EEENS1_36VarlenDynamicPersistentTileSchedulerILi128ELi96ELi256ELi128ELb1ELb1ELb1ELb1ELb0ELb1EEEEEEEEEvNT_6ParamsE --------------------------
	.section	.text._ZN7cutlass13device_kernelIN5flash11enable_sm90INS1_16FlashAttnFwdSm90INS1_25CollectiveMainloopFwdSm90ILi2EN4cute5tupleIJNS5_1CILi1EEES8_S8_EEENS6_IJNS7_ILi128EEENS7_ILi96EEENS7_ILi192EEEEEELi192ENS_10bfloat16_tEfNS_4arch4Sm90ELb0ELb1ELb1ELb1ELb1ELb0ELb0ELb1ELb1ELb1ELb1ELb0EEENS1_21CollectiveEpilogueFwdINS6_IJSA_SC_SB_EEES9_SE_SG_Li256ELb1ELb1ELb1ELb0EEENS1_36VarlenDynamicPersistentTileSchedulerILi128ELi96ELi256ELi128ELb1ELb1ELb1ELb1ELb0ELb1EEEEEEEEEvNT_6ParamsE,"ax",@progbits
	.align	128
.text._ZN7cutlass13device_kernelIN5flash11enable_sm90INS1_16FlashAttnFwdSm90INS1_25CollectiveMainloopFwdSm90ILi2EN4cute5tupleIJNS5_1CILi1EEES8_S8_EEENS6_IJNS7_ILi128EEENS7_ILi96EEENS7_ILi192EEEEEELi192ENS_10bfloat16_tEfNS_4arch4Sm90ELb0ELb1ELb1ELb1ELb1ELb0ELb0ELb1ELb1ELb1ELb1ELb0EEENS1_21CollectiveEpilogueFwdINS6_IJSA_SC_SB_EEES9_SE_SG_Li256ELb1ELb1ELb1ELb0EEENS1_36VarlenDynamicPersistentTileSchedulerILi128ELi96ELi256ELi128ELb1ELb1ELb1ELb1ELb0ELb1EEEEEEEEEvNT_6ParamsE:
        .type           _ZN7cutlass13device_kernelIN5flash11enable_sm90INS1_16FlashAttnFwdSm90INS1_25CollectiveMainloopFwdSm90ILi2EN4cute5tupleIJNS5_1CILi1EEES8_S8_EEENS6_IJNS7_ILi128EEENS7_ILi96EEENS7_ILi192EEEEEELi192ENS_10bfloat16_tEfNS_4arch4Sm90ELb0ELb1ELb1ELb1ELb1ELb0ELb0ELb1ELb1ELb1ELb1ELb0EEENS1_21CollectiveEpilogueFwdINS6_IJSA_SC_SB_EEES9_SE_SG_Li256ELb1ELb1ELb1ELb0EEENS1_36VarlenDynamicPersistentTileSchedulerILi128ELi96ELi256ELi128ELb1ELb1ELb1ELb1ELb0ELb1EEEEEEEEEvNT_6ParamsE,@function
        .size           _ZN7cutlass13device_kernelIN5flash11enable_sm90INS1_16FlashAttnFwdSm90INS1_25CollectiveMainloopFwdSm90ILi2EN4cute5tupleIJNS5_1CILi1EEES8_S8_EEENS6_IJNS7_ILi128EEENS7_ILi96EEENS7_ILi192EEEEEELi192ENS_10bfloat16_tEfNS_4arch4Sm90ELb0ELb1ELb1ELb1ELb1ELb0ELb0ELb1ELb1ELb1ELb1ELb0EEENS1_21CollectiveEpilogueFwdINS6_IJSA_SC_SB_EEES9_SE_SG_Li256ELb1ELb1ELb1ELb0EEENS1_36VarlenDynamicPersistentTileSchedulerILi128ELi96ELi256ELi128ELb1ELb1ELb1ELb1ELb0ELb1EEEEEEEEEvNT_6ParamsE,(.L_x_3200 - _ZN7cutlass13device_kernelIN5flash11enable_sm90INS1_16FlashAttnFwdSm90INS1_25CollectiveMainloopFwdSm90ILi2EN4cute5tupleIJNS5_1CILi1EEES8_S8_EEENS6_IJNS7_ILi128EEENS7_ILi96EEENS7_ILi192EEEEEELi192ENS_10bfloat16_tEfNS_4arch4Sm90ELb0ELb1ELb1ELb1ELb1ELb0ELb0ELb1ELb1ELb1ELb1ELb0EEENS1_21CollectiveEpilogueFwdINS6_IJSA_SC_SB_EEES9_SE_SG_Li256ELb1ELb1ELb1ELb0EEENS1_36VarlenDynamicPersistentTileSchedulerILi128ELi96ELi256ELi128ELb1ELb1ELb1ELb1ELb0ELb1EEEEEEEEEvNT_6ParamsE)
        .other          _ZN7cutlass13device_kernelIN5flash11enable_sm90INS1_16FlashAttnFwdSm90INS1_25CollectiveMainloopFwdSm90ILi2EN4cute5tupleIJNS5_1CILi1EEES8_S8_EEENS6_IJNS7_ILi128EEENS7_ILi96EEENS7_ILi192EEEEEELi192ENS_10bfloat16_tEfNS_4arch4Sm90ELb0ELb1ELb1ELb1ELb1ELb0ELb0ELb1ELb1ELb1ELb1ELb0EEENS1_21CollectiveEpilogueFwdINS6_IJSA_SC_SB_EEES9_SE_SG_Li256ELb1ELb1ELb1ELb0EEENS1_36VarlenDynamicPersistentTileSchedulerILi128ELi96ELi256ELi128ELb1ELb1ELb1ELb1ELb0ELb1EEEEEEEEEvNT_6ParamsE,@"STO_CUDA_ENTRY STV_DEFAULT"
_ZN7cutlass13device_kernelIN5flash11enable_sm90INS1_16FlashAttnFwdSm90INS1_25CollectiveMainloopFwdSm90ILi2EN4cute5tupleIJNS5_1CILi1EEES8_S8_EEENS6_IJNS7_ILi128EEENS7_ILi96EEENS7_ILi192EEEEEELi192ENS_10bfloat16_tEfNS_4arch4Sm90ELb0ELb1ELb1ELb1ELb1ELb0ELb0ELb1ELb1ELb1ELb1ELb0EEENS1_21CollectiveEpilogueFwdINS6_IJSA_SC_SB_EEES9_SE_SG_Li256ELb1ELb1ELb1ELb0EEENS1_36VarlenDynamicPersistentTileSchedulerILi128ELi96ELi256ELi128ELb1ELb1ELb1ELb1ELb0ELb1EEEEEEEEEvNT_6ParamsE:
        /* <DEDUP_REMOVED lines=45> */
.L_x_1205:
        /* <DEDUP_REMOVED lines=22> */
.L_x_1206:
        /* <DEDUP_REMOVED lines=18> */
.L_x_1207:
        /* <DEDUP_REMOVED lines=22> */
.L_x_1208:
        /* <DEDUP_REMOVED lines=23> */
.L_x_1209:
        /* <DEDUP_REMOVED lines=10> */
.L_x_1211:
        /* <DEDUP_REMOVED lines=34> */
[----:B------:R-:W-:Y:S02]  /*0ae0*/  IMAD.IADD R3, R6, 0x1, -R3 ;  /* 0x0000000106037824 */ /* 0x000fe400078e0a03 */
[----:B------:R-:W-:Y:S02]  /*0af0*/  IMAD.IADD R11, R12, 0x1, -R11 ;  /* 0x000000010c0b7824 */ /* 0x000fe400078e0a0b */
[----:B------:R-:W-:-:S03]  /*0b00*/  IMAD R3, R3, 0x8, R4 ;  /* 0x0000000803037824 */ /* 0x000fc600078e0204 */
[----:B------:R-:W-:Y:S02]  /*0b10*/  LEA.HI R5, R11, R11, RZ, 0x1 ;  /* 0x0000000b0b057211 */ /* 0x000fe400078f08ff */
[----:B------:R0:W-:Y:S02]  /*0b20*/  STL [R1+0x10], R3 ;  /* 0x0000100301007387 */ /* 0x0001e40000100800 */
        /* <DEDUP_REMOVED lines=27> */
[----:B------:R-:W-:Y:S02]  /*0ce0*/  VIADD R218, R19, 0x8 ;  /* 0x0000000813da7836 */ /* 0x000fe40000000000 */
[----:B------:R-:W-:Y:S02]  /*0cf0*/  IMAD R7, R7, 0x10, R10 ;  /* 0x0000001007077824 */ /* 0x000fe400078e020a */
[----:B------:R-:W-:Y:S02]  /*0d00*/  VIADD R217, R19, 0x80 ;  /* 0x0000008013d97836 */ /* 0x000fe40000000000 */
[----:B------:R-:W-:-:S02]  /*0d10*/  IMAD R5, R2, 0x40, R7 ;  /* 0x0000004002057824 */ /* 0x000fc400078e0207 */
[----:B------:R-:W-:Y:S01]  /*0d20*/  IMAD.U32 R2, RZ, RZ, UR4 ;  /* 0x00000004ff027e24 */ /* 0x000fe2000f8e00ff */
[----:B------:R-:W-:Y:S01]  /*0d30*/  UMOV UR4, URZ ;  /* 0x0000003f00047c82 */ /* 0x000fe20008000000 */
[C---:B------:R-:W-:Y:S01]  /*0d40*/  VIADD R216, R19.reuse, 0x88 ;  /* 0x0000008813d87836 */ /* 0x040fe20000000000 */
[----:B------:R-:W-:Y:S01]  /*0d50*/  STL [R1+0xc], R5 ;  /* 0x00000c0501007387 */ /* 0x000fe20000100800 */
        /* <DEDUP_REMOVED lines=13> */
[----:B0-----:R-:W-:Y:S01]  /*0e30*/  SHF.R.S32.HI R2, RZ, 0x1f, R218 ;  /* 0x0000001fff027819 */ /* 0x001fe200000114da */
[C---:B------:R-:W-:Y:S01]  /*0e40*/  VIADD R207, R19.reuse, 0x10 ;  /* 0x0000001013cf7836 */ /* 0x040fe20000000000 */
[----:B------:R-:W-:Y:S01]  /*0e50*/  SHF.R.S32.HI R225, RZ, 0x1f, R212 ;  /* 0x0000001fffe17819 */ /* 0x000fe200000114d4 */
[C---:B------:R-:W-:Y:S01]  /*0e60*/  VIADD R206, R19.reuse, 0x28 ;  /* 0x0000002813ce7836 */ /* 0x040fe20000000000 */
[----:B------:R-:W-:Y:S01]  /*0e70*/  SHF.R.S32.HI R224, RZ, 0x1f, R211 ;  /* 0x0000001fffe07819 */ /* 0x000fe200000114d3 */
[C---:B------:R-:W-:Y:S01]  /*0e80*/  VIADD R205, R19.reuse, 0x30 ;  /* 0x0000003013cd7836 */ /* 0x040fe20000000000 */
[----:B------:R-:W-:Y:S01]  /*0e90*/  SHF.R.S32.HI R223, RZ, 0x1f, R210 ;  /* 0x0000001fffdf7819 */ /* 0x000fe200000114d2 */
[----:B------:R-:W-:-:S02]  /*0ea0*/  VIADD R204, R19, 0x38 ;  /* 0x0000003813cc7836 */ /* 0x000fc40000000000 */
[C---:B------:R-:W-:Y:S02]  /*0eb0*/  VIADD R203, R19.reuse, 0x40 ;  /* 0x0000004013cb7836 */ /* 0x040fe40000000000 */
[C---:B------:R-:W-:Y:S02]  /*0ec0*/  VIADD R202, R19.reuse, 0x48 ;  /* 0x0000004813ca7836 */ /* 0x040fe40000000000 */
[C---:B------:R-:W-:Y:S02]  /*0ed0*/  VIADD R201, R19.reuse, 0x50 ;  /* 0x0000005013c97836 */ /* 0x040fe40000000000 */
[C---:B------:R-:W-:Y:S02]  /*0ee0*/  VIADD R200, R19.reuse, 0x58 ;  /* 0x0000005813c87836 */ /* 0x040fe40000000000 */
[C---:B------:R-:W-:Y:S02]  /*0ef0*/  VIADD R199, R19.reuse, 0x60 ;  /* 0x0000006013c77836 */ /* 0x040fe40000000000 */
[----:B------:R-:W-:-:S02]  /*0f00*/  VIADD R198, R19, 0x68 ;  /* 0x0000006813c67836 */ /* 0x000fc40000000000 */
[C---:B------:R-:W-:Y:S02]  /*0f10*/  VIADD R197, R19.reuse, 0x70 ;  /* 0x0000007013c57836 */ /* 0x040fe40000000000 */
[----:B------:R-:W-:Y:S02]  /*0f20*/  VIADD R196, R19, 0x78 ;  /* 0x0000007813c47836 */ /* 0x000fe40000000000 */
[----:B------:R-:W-:-:S07]  /*0f30*/  IMAD R192, R4, 0x8, R5 ;  /* 0x0000000804c07824 */ /* 0x000fce00078e0205 */
.L_x_1323:
[----:B------:R-:W-:Y:S01]  /*0f40*/  ULDC.64 UR8, c[0x0][0xa28] ;  /* 0x00028a0000087ab9 */ /* 0x000fe20000000a00 */
[----:B0-23--:R-:W0:Y:S01]  /*0f50*/  LDC.64 R8, c[0x0][0x418] ;  /* 0x00010600ff087b82 */ /* 0x00de220000000a00 */
[----:B------:R-:W-:Y:S01]  /*0f60*/  UISETP.NE.U32.AND UP0, UPT, UR8, URZ, UPT ;  /* 0x0000003f0800728c */ /* 0x000fe2000bf05070 */
[----:B----4-:R-:W-:-:S03]  /*0f70*/  IMAD.MOV.U32 R6, RZ, RZ, RZ ;  /* 0x000000ffff067224 */ /* 0x010fc600078e00ff */
[----:B------:R-:W-:-:S03]  /*0f80*/  UISETP.NE.AND.EX UP0, UPT, UR9, URZ, UPT, UP0 ;  /* 0x0000003f0900728c */ /* 0x000fc6000bf05300 */
[----:B------:R-:W-:Y:S01]  /*0f90*/  ULDC.64 UR8, c[0x0][0xa18] ;  /* 0x0002860000087ab9 */ /* 0x000fe20000000a00 */
[----:B-1----:R-:W1:Y:S01]  /*0fa0*/  LDC R0, c[0x0][0x424] ;  /* 0x00010900ff007b82 */ /* 0x002e620000000800 */
[----:B------:R-:W-:Y:S01]  /*0fb0*/  UISETP.NE.U32.AND UP1, UPT, UR8, URZ, UPT ;  /* 0x0000003f0800728c */ /* 0x000fe2000bf25070 */
[----:B------:R-:W-:-:S03]  /*0fc0*/  PLOP3.LUT P0, PT, PT, PT, UP0, 0x80, 0x0 ;  /* 0x000000000000781c */ /* 0x000fc60003f0f008 */
[----:B------:R-:W-:-:S03]  /*0fd0*/  UISETP.NE.AND.EX UP1, UPT, UR9, URZ, UPT, UP1 ;  /* 0x0000003f0900728c */ /* 0x000fc6000bf25310 */
[----:B------:R-:W-:Y:S01]  /*0fe0*/  @UP0 ULDC.64 UR8, c[0x0][0xa28] ;  /* 0x00028a0000080ab9 */ /* 0x000fe20000000a00 */
[----:B------:R-:W2:Y:S01]  /*0ff0*/  LDC R17, c[0x0][0x2f0] ;  /* 0x0000bc00ff117b82 */ /* 0x000ea20000000800 */
[----:B------:R-:W-:Y:S01]  /*1000*/  @UP0 UIMAD.WIDE UR8, UR7, 0x4, UR8 ;  /* 0x00000004070808a5 */ /* 0x000fe2000f8e0208 */
[----:B------:R-:W-:-:S05]  /*1010*/  PLOP3.LUT P2, PT, PT, PT, UP1, 0x80, 0x0 ;  /* 0x000000000000781c */ /* 0x000fca0003f4f018 */
[----:B------:R-:W-:Y:S01]  /*1020*/  @UP1 ULDC.64 UR10, c[0x0][0xa18] ;  /* 0x00028600000a1ab9 */ /* 0x000fe20000000a00 */
[----:B------:R-:W-:Y:S02]  /*1030*/  IMAD.U32 R2, RZ, RZ, UR8 ;  /* 0x00000008ff027e24 */ /* 0x000fe4000f8e00ff */
[----:B------:R-:W-:Y:S01]  /*1040*/  IMAD.U32 R3, RZ, RZ, UR9 ;  /* 0x00000009ff037e24 */ /* 0x000fe2000f8e00ff */
[----:B------:R-:W-:Y:S02]  /*1050*/  @UP1 UIMAD.WIDE UR8, UR7, 0x4, UR10 ;  /* 0x00000004070818a5 */ /* 0x000fe4000f8e020a */
[----:B------:R-:W-:Y:S02]  /*1060*/  ULOP3.LUT UR4, UR5, 0xffff, URZ, 0xc0, !UPT ;  /* 0x0000ffff05047892 */ /* 0x000fe4000f8ec03f */
[----:B------:R3:W5:Y:S02]  /*1070*/  @P0 LDG.E R6, desc[UR36][R2.64] ;  /* 0x0000002402060981 */ /* 0x000764000c1e1900 */
[----:B------:R-:W-:-:S02]  /*1080*/  IMAD.U32 R4, RZ, RZ, UR8 ;  /* 0x00000008ff047e24 */ /* 0x000fc4000f8e00ff */
[----:B------:R-:W-:Y:S01]  /*1090*/  IMAD.U32 R5, RZ, RZ, UR9 ;  /* 0x00000009ff057e24 */ /* 0x000fe2000f8e00ff */
[----:B------:R-:W-:-:S04]  /*10a0*/  ULDC.64 UR8, c[0x0][0xa20] ;  /* 0x0002880000087ab9 */ /* 0x000fc80000000a00 */
[----:B------:R3:W5:Y:S01]  /*10b0*/  @P2 LDG.E R18, desc[UR36][R4.64] ;  /* 0x0000002404122981 */ /* 0x000762000c1e1900 */
[----:B0-----:R-:W-:Y:S01]  /*10c0*/  ISETP.NE.U32.AND P0, PT, R8, RZ, PT ;  /* 0x000000ff0800720c */ /* 0x001fe20003f05070 */
[----:B------:R-:W-:Y:S01]  /*10d0*/  IMAD.U32 R209, RZ, RZ, UR4 ;  /* 0x00000004ffd17e24 */ /* 0x000fe2000f8e00ff */
[----:B------:R-:W-:Y:S02]  /*10e0*/  ISETP.NE.U32.AND P1, PT, RZ, UR8, PT ;  /* 0x00000008ff007c0c */ /* 0x000fe4000bf25070 */
[----:B------:R-:W-:Y:S02]  /*10f0*/  ISETP.NE.AND.EX P0, PT, R9, RZ, PT, P0 ;  /* 0x000000ff0900720c */ /* 0x000fe40003f05300 */
[----:B------:R-:W-:Y:S02]  /*1100*/  ISETP.NE.AND.EX P1, PT, RZ, UR9, PT, P1 ;  /* 0x00000009ff007c0c */ /* 0x000fe4000bf25310 */
[----:B-1----:R-:W-:Y:S01]  /*1110*/  SEL R0, R0, 0x1, P0 ;  /* 0x0000000100007807 */ /* 0x002fe20000000000 */
[----:B---3--:R-:W-:Y:S10]  /*1120*/  @P2 BRA `(.L_x_1212) ;  /* 0x0000000000302947 */ /* 0x008ff40003800000 */
[----:B------:R-:W-:Y:S01]  /*1130*/  ULDC.64 UR8, c[0x0][0xa00] ;  /* 0x0002800000087ab9 */ /* 0x000fe20000000a00 */
[----:B-----5:R-:W0:Y:S01]  /*1140*/  LDC R18, c[0x0][0x288] ;  /* 0x0000a200ff127b82 */ /* 0x020e220000000800 */
[----:B------:R-:W-:-:S04]  /*1150*/  ISETP.NE.U32.AND P0, PT, RZ, UR8, PT ;  /* 0x00000008ff007c0c */ /* 0x000fc8000bf05070 */
[----:B------:R-:W-:-:S13]  /*1160*/  ISETP.NE.AND.EX P0, PT, RZ, UR9, PT, P0 ;  /* 0x00000009ff007c0c */ /* 0x000fda000bf05300 */
[----:B------:R-:W-:Y:S05]  /*1170*/  @!P0 BRA `(.L_x_1212) ;  /* 0x00000000001c8947 */ /* 0x000fea0003800000 */
[----:B------:R-:W-:Y:S02]  /*1180*/  ULDC.64 UR8, c[0x0][0xa00] ;  /* 0x0002800000087ab9 */ /* 0x000fe40000000a00 */
[----:B------:R-:W-:-:S06]  /*1190*/  UIMAD.WIDE UR8, UR7, 0x4, UR8 ;  /* 0x00000004070878a5 */ /* 0x000fcc000f8e0208 */
[----:B------:R-:W-:Y:S02]  /*11a0*/  IMAD.U32 R2, RZ, RZ, UR8 ;  /* 0x00000008ff027e24 */ /* 0x000fe4000f8e00ff */
[----:B------:R-:W-:-:S05]  /*11b0*/  IMAD.U32 R3, RZ, RZ, UR9 ;  /* 0x00000009ff037e24 */ /* 0x000fca000f8e00ff */
[----:B0-----:R-:W3:Y:S04]  /*11c0*/  LDG.E R18, desc[UR36][R2.64] ;  /* 0x0000002402127981 */ /* 0x001ee8000c1e1900 */
[----:B------:R-:W3:Y:S02]  /*11d0*/  LDG.E R5, desc[UR36][R2.64+0x4] ;  /* 0x0000042402057981 */ /* 0x000ee4000c1e1900 */
[----:B---3--:R-:W-:-:S07]  /*11e0*/  IMAD.IADD R18, R5, 0x1, -R18 ;  /* 0x0000000105127824 */ /* 0x008fce00078e0a12 */
.L_x_1212:
[----:B--2---:R-:W-:Y:S02]  /*11f0*/  IMAD R17, R0, R17, RZ ;  /* 0x0000001100117224 */ /* 0x004fe400078e02ff */
[----:B------:R-:W-:Y:S01]  /*1200*/  IMAD.U32 R220, RZ, RZ, UR7 ;  /* 0x00000007ffdc7e24 */ /* 0x000fe2000f8e00ff */
[----:B------:R-:W-:Y:S06]  /*1210*/  @!P1 BRA `(.L_x_1213) ;  /* 0x0000000000189947 */ /* 0x000fec0003800000 */
[----:B------:R-:W-:Y:S02]  /*1220*/  ULDC.64 UR8, c[0x0][0xa20] ;  /* 0x0002880000087ab9 */ /* 0x000fe40000000a00 */
[----:B------:R-:W-:-:S06]  /*1230*/  UIMAD.WIDE UR8, UR7, 0x4, UR8 ;  /* 0x00000004070878a5 */ /* 0x000fcc000f8e0208 */
[----:B------:R-:W-:Y:S02]  /*1240*/  IMAD.U32 R2, RZ, RZ, UR8 ;  /* 0x00000008ff027e24 */ /* 0x000fe4000f8e00ff */
[----:B------:R-:W-:-:S05]  /*1250*/  IMAD.U32 R3, RZ, RZ, UR9 ;  /* 0x00000009ff037e24 */ /* 0x000fca000f8e00ff */
[----:B------:R1:W5:Y:S01]  /*1260*/  LDG.E R17, desc[UR36][R2.64] ;  /* 0x0000002402117981 */ /* 0x000362000c1e1900 */
[----:B------:R-:W-:Y:S05]  /*1270*/  BRA `(.L_x_1214) ;  /* 0x00000000002c7947 */ /* 0x000fea0003800000 */
.L_x_1213:
        /* <DEDUP_REMOVED lines=9> */
[----:B------:R-:W2:Y:S02]  /*1310*/  LDG.E R0, desc[UR36][R2.64+0x4] ;  /* 0x0000042402007981 */ /* 0x000ea4000c1e1900 */
[----:B--2---:R-:W-:-:S07]  /*1320*/  IMAD.IADD R17, R0, 0x1, -R17 ;  /* 0x0000000100117824 */ /* 0x004fce00078e0a11 */
.L_x_1214:
[----:B------:R-:W-:Y:S01]  /*1330*/  ULDC UR4, c[0x0][0x448] ;  /* 0x0001120000047ab9 */ /* 0x000fe20000000800 */
[----:B-----5:R-:W-:Y:S01]  /*1340*/  IMAD.IADD R17, R17, 0x1, -R6 ;  /* 0x0000000111117824 */ /* 0x020fe200078e0a06 */
[----:B------:R-:W-:Y:S02]  /*1350*/  UISETP.NE.AND UP0, UPT, UR4, 0x1, UPT ;  /* 0x000000010400788c */ /* 0x000fe4000bf05270 */
[----:B------:R-:W-:Y:S02]  /*1360*/  USHF.L.U32 UR6, UR6, 0x7, URZ ;  /* 0x0000000706067899 */ /* 0x000fe4000800063f */
[----:B0-----:R-:W-:Y:S01]  /*1370*/  IADD3 R0, R17, 0x1, -R18 ;  /* 0x0000000111007810 */ /* 0x001fe20007ffe812 */
[----:B------:R-:W-:Y:S02]  /*1380*/  UP2UR UR7, UPR, URZ, 0x1 ;  /* 0x000000013f077883 */ /* 0x000fe40008000000 */
[----:B------:R-:W-:Y:S01]  /*1390*/  UIADD3 UR4, UR6, 0x7f, URZ ;  /* 0x0000007f06047890 */ /* 0x000fe2000fffe03f */
[----:B------:R-:W-:Y:S01]  /*13a0*/  R2UR UR10, R0 ;  /* 0x00000000000a72ca */ /* 0x000fe200000e0000 */
[----:B------:R-:W-:-:S02]  /*13b0*/  IMAD.U32 R23, RZ, RZ, UR6 ;  /* 0x00000006ff177e24 */ /* 0x000fc4000f8e00ff */
[----:B------:R-:W-:Y:S01]  /*13c0*/  @UP0 ULDC UR8, c[0x0][0x44c] ;  /* 0x0001130000080ab9 */ /* 0x000fe20000000800 */
[----:B------:R-:W-:Y:S01]  /*13d0*/  IMAD.U32 R22, RZ, RZ, UR7 ;  /* 0x00000007ff167e24 */ /* 0x000fe2000f8e00ff */
[----:B------:R-:W-:Y:S01]  /*13e0*/  UIMAD.WIDE.U32 UR8, UR4, UR8, URZ ;  /* 0x00000008040872a5 */ /* 0x000fe2000f8e003f */
[----:B------:R-:W-:Y:S01]  /*13f0*/  @UP0 ULDC UR11, c[0x0][0x450] ;  /* 0x00011400000b0ab9 */ /* 0x000fe20000000800 */
[----:B------:R-:W-:Y:S02]  /*1400*/  ULDC.64 UR6, c[0x0][0x9e0] ;  /* 0x0002780000067ab9 */ /* 0x000fe40000000a00 */
[----:B------:R-:W-:Y:S02]  /*1410*/  @UP0 USHF.R.U32.HI UR4, URZ, UR11, UR9 ;  /* 0x0000000b3f040299 */ /* 0x000fe40008011609 */
[----:B------:R-:W-:Y:S02]  /*1420*/  UISETP.GE.AND UP0, UPT, UR7, 0x1, UPT ;  /* 0x000000010700788c */ /* 0x000fe4000bf06270 */
[----:B------:R-:W-:-:S02]  /*1430*/  UIADD3 UR8, UR10, UR4, URZ ;  /* 0x000000040a087290 */ /* 0x000fc4000fffe03f */
[----:B------:R-:W-:Y:S02]  /*1440*/  UP2UR UR61, UPR, URZ, 0x1 ;  /* 0x000000013f3d7883 */ /* 0x000fe40008000000 */
[----:B------:R-:W-:Y:S01]  /*1450*/  PLOP3.LUT P0, PT, PT, PT, UP0, 0x40, 0x0 ;  /* 0x000000000000781c */ /* 0x000fe20003f0e808 */
[----:B------:R-:W-:-:S06]  /*1460*/  UIADD3 UR6, UR8, UR6, URZ ;  /* 0x0000000608067290 */ /* 0x000fcc000fffe03f */
[----:B------:R-:W-:-:S06]  /*1470*/  IMAD.U32 R0, RZ, RZ, UR6 ;  /* 0x00000006ff007e24 */ /* 0x000fcc000f8e00ff */
[----:B------:R-:W-:Y:S05]  /*1480*/  @P0 BRA `(.L_x_1215) ;  /* 0x0000000000400947 */ /* 0x000fea0003800000 */
        /* <DEDUP_REMOVED lines=10> */
.L_x_1216:
[----:B------:R-:W-:-:S11]  /*1530*/  UISETP.NE.AND UP0, UPT, UR7, 0x1, UPT ;  /* 0x000000010700788c */ /* 0x000fd6000bf05270 */
[----:B------:R-:W-:Y:S02]  /*1540*/  @UP0 ULDC.64 UR10, c[0x0][0x9e8] ;  /* 0x00027a00000a0ab9 */ /* 0x000fe40000000a00 */
[----:B------:R-:W-:-:S04]  /*1550*/  UIMAD.WIDE.U32 UR8, UR4, UR10, URZ ;  /* 0x0000000a040872a5 */ /* 0x000fc8000f8e003f */
[----:B------:R-:W-:-:S12]  /*1560*/  @UP0 USHF.R.U32.HI UR4, URZ, UR11, UR9 ;  /* 0x0000000b3f040299 */ /* 0x000fd80008011609 */
.L_x_1217:
[----:B------:R-:W-:-:S06]  /*1570*/  UIMAD UR4, UR4, UR7, UR7 ;  /* 0x00000007040472a4 */ /* 0x000fcc000f8e0207 */
[----:B------:R-:W-:-:S07]  /*1580*/  VIMNMX R0, R0, UR4, PT ;  /* 0x0000000400007c48 */ /* 0x000fce000bfe0100 */
.L_x_1215:
[----:B------:R-:W-:Y:S01]  /*1590*/  R2UR UR6, R22 ;  /* 0x00000000160672ca */ /* 0x000fe200000e0000 */
[----:B------:R-:W-:Y:S01]  /*15a0*/  IMAD.IADD R73, R17, 0x1, -R18 ;  /* 0x0000000111497824 */ /* 0x000fe200078e0a12 */
[----:B------:R-:W-:Y:S01]  /*15b0*/  R2UR UR4, R23 ;  /* 0x00000000170472ca */ /* 0x000fe200000e0000 */
[----:B-1----:R-:W-:Y:S02]  /*15c0*/  VIADD R2, R0, 0x5f ;  /* 0x0000005f00027836 */ /* 0x002fe40000000000 */
[----:B------:R-:W-:Y:S02]  /*15d0*/  VIADD R0, R17, 0x5f ;  /* 0x0000005f11007836 */ /* 0x000fe40000000000 */
[----:B------:R-:W-:-:S04]  /*15e0*/  IMAD.HI R2, R2, 0x2aaaaaab, RZ ;  /* 0x2aaaaaab02027827 */ /* 0x000fc800078e02ff */
[----:B------:R-:W-:Y:S01]  /*15f0*/  IMAD.HI R0, R0, 0x2aaaaaab, RZ ;  /* 0x2aaaaaab00007827 */ /* 0x000fe200078e02ff */
[----:B------:R-:W-:Y:S01]  /*1600*/  SHF.R.U32.HI R5, RZ, 0x1f, R2 ;  /* 0x0000001fff057819 */ /* 0x000fe20000011602 */
[----:B------:R-:W-:Y:S01]  /*1610*/  UISETP.NE.AND UP0, UPT, UR6, URZ, UPT ;  /* 0x0000003f0600728c */ /* 0x000fe2000bf05270 */
[----:B------:R-:W-:Y:S02]  /*1620*/  R2UR UR6, R73 ;  /* 0x00000000490672ca */ /* 0x000fe400000e0000 */
[----:B------:R-:W-:Y:S02]  /*1630*/  SHF.R.U32.HI R3, RZ, 0x1f, R0 ;  /* 0x0000001fff037819 */ /* 0x000fe40000011600 */
[----:B------:R-:W-:Y:S02]  /*1640*/  LEA.HI.SX32 R2, R2, R5, 0x1c ;  /* 0x0000000502027211 */ /* 0x000fe400078fe2ff */
[----:B------:R-:W-:-:S04]  /*1650*/  LEA.HI.SX32 R3, R0, R3, 0x1c ;  /* 0x0000000300037211 */ /* 0x000fc800078fe2ff */
        /* <DEDUP_REMOVED lines=21> */
.L_x_1219:
[----:B------:R-:W-:-:S11]  /*17b0*/  UISETP.NE.AND UP0, UPT, UR7, 0x1, UPT ;  /* 0x000000010700788c */ /* 0x000fd6000bf05270 */
[----:B------:R-:W-:Y:S02]  /*17c0*/  @UP0 ULDC.64 UR10, c[0x0][0x9e8] ;  /* 0x00027a00000a0ab9 */ /* 0x000fe40000000a00 */
[----:B------:R-:W-:-:S04]  /*17d0*/  UIMAD.WIDE.U32 UR8, UR4, UR10, URZ ;  /* 0x0000000a040872a5 */ /* 0x000fc8000f8e003f */
[----:B------:R-:W-:-:S12]  /*17e0*/  @UP0 USHF.R.U32.HI UR4, URZ, UR11, UR9 ;  /* 0x0000000b3f040299 */ /* 0x000fd80008011609 */
.L_x_1220:
[----:B------:R-:W-:-:S04]  /*17f0*/  UIMAD UR4, UR4, UR7, URZ ;  /* 0x00000007040472a4 */ /* 0x000fc8000f8e023f */
[----:B------:R-:W-:-:S04]  /*1800*/  UISETP.LT.AND UP0, UPT, UR6, UR4, UPT ;  /* 0x000000040600728c */ /* 0x000fc8000bf01270 */
[----:B------:R-:W-:-:S12]  /*1810*/  USEL UR6, UR6, UR4, !UP0 ;  /* 0x0000000406067287 */ /* 0x000fd8000c000000 */
.L_x_1218:
[----:B------:R-:W-:-:S04]  /*1820*/  UIMAD.WIDE UR6, UR6, 0x2aaaaaab, URZ ;  /* 0x2aaaaaab060678a5 */ /* 0x000fc8000f8e023f */
[----:B------:R-:W-:-:S04]  /*1830*/  USHF.R.U32.HI UR4, URZ, 0x1f, UR7 ;  /* 0x0000001f3f047899 */ /* 0x000fc80008011607 */
[----:B------:R-:W-:Y:S02]  /*1840*/  ULEA.HI.SX32 UR7, UR7, UR4, 0x1c ;  /* 0x0000000407077291 */ /* 0x000fe4000f8fe23f */
[----:B------:R-:W-:Y:S02]  /*1850*/  ULOP3.LUT UR4, UR5, 0xff000000, URZ, 0xc0, !UPT ;  /* 0xff00000005047892 */ /* 0x000fe4000f8ec03f */
[----:B------:R-:W-:Y:S02]  /*1860*/  UISETP.LT.AND UP0, UPT, URZ, UR7, UPT ;  /* 0x000000073f00728c */ /* 0x000fe4000bf01270 */
[----:B------:R-:W-:Y:S02]  /*1870*/  ULOP3.LUT UR5, UR5, 0xff0000, URZ, 0xc0, !UPT ;  /* 0x00ff000005057892 */ /* 0x000fe4000f8ec03f */
[----:B------:R-:W-:Y:S02]  /*1880*/  USEL UR9, URZ, UR7, !UP0 ;  /* 0x000000073f097287 */ /* 0x000fe4000c000000 */
[----:B------:R-:W-:-:S04]  /*1890*/  USHF.R.U32.HI UR4, URZ, 0x8, UR4 ;  /* 0x000000083f047899 */ /* 0x000fc80008011604 */
[----:B------:R-:W-:Y:S01]  /*18a0*/  ISETP.GT.AND P0, PT, R72, UR9, PT ;  /* 0x0000000948007c0c */ /* 0x000fe2000bf04270 */
[----:B------:R-:W-:-:S03]  /*18b0*/  ULEA.HI UR5, UR5, UR4, URZ, 0x10 ;  /* 0x0000000405057291 */ /* 0x000fc6000f8f803f */
[----:B------:R-:W-:Y:S01]  /*18c0*/  UMOV UR4, URZ ;  /* 0x0000003f00047c82 */ /* 0x000fe20008000000 */
[----:B------:R-:W-:Y:S02]  /*18d0*/  ULOP3.LUT UR6, UR5, 0xff, URZ, 0xc0, !UPT ;  /* 0x000000ff05067892 */ /* 0x000fe4000f8ec03f */
[----:B------:R-:W-:-:S04]  /*18e0*/  USHF.R.U32.HI UR5, URZ, 0x10, UR5 ;  /* 0x000000103f057899 */ /* 0x000fc80008011605 */
[----:B------:R-:W-:Y:S02]  /*18f0*/  IMAD.U32 R208, RZ, RZ, UR6 ;  /* 0x00000006ffd07e24 */ /* 0x000fe4000f8e00ff */
[----:B------:R-:W-:Y:S01]  /*1900*/  IMAD.U32 R195, RZ, RZ, UR5 ;  /* 0x00000005ffc37e24 */ /* 0x000fe2000f8e00ff */
[----:B------:R-:W-:Y:S06]  /*1910*/  @!P0 BRA `(.L_x_1221) ;  /* 0x00000000009c8947 */ /* 0x000fec0003800000 */
[----:B------:R-:W-:Y:S01]  /*1920*/  R2UR UR5, R195 ;  /* 0x00000000c30572ca */ /* 0x000fe200000e0000 */
[----:B------:R-:W-:-:S12]  /*1930*/  ULDC UR4, c[0x0][0x9f0] ;  /* 0x00027c0000047ab9 */ /* 0x000fd80000000800 */
[----:B------:R-:W-:-:S04]  /*1940*/  UISETP.NE.AND UP0, UPT, UR5, URZ, UPT ;  /* 0x0000003f0500728c */ /* 0x000fc8000bf05270 */
[----:B------:R-:W-:-:S03]  /*1950*/  USEL UR10, UR5, UR4, UP0 ;  /* 0x00000004050a7287 */ /* 0x000fc60008000000 */
[----:B------:R-:W-:-:S03]  /*1960*/  UMOV UR4, URZ ;  /* 0x0000003f00047c82 */ /* 0x000fc60008000000 */
[----:B------:R-:W-:-:S05]  /*1970*/  IMAD.U32 R5, RZ, RZ, UR10 ;  /* 0x0000000aff057e24 */ /* 0x000fca000f8e00ff */
[----:B------:R-:W-:-:S04]  /*1980*/  IABS R0, R5 ;  /* 0x0000000500007213 */ /* 0x000fc80000000000 */
[----:B------:R-:W-:Y:S02]  /*1990*/  R2UR UR11, R0 ;  /* 0x00000000000b72ca */ /* 0x000fe400000e0000 */
[----:B------:R-:W-:Y:S02]  /*19a0*/  IADD3 R0, R5, -0x1, R72 ;  /* 0xffffffff05007810 */ /* 0x000fe40007ffe048 */
[----:B------:R-:W-:Y:S02]  /*19b0*/  IABS R5, R5 ;  /* 0x0000000500057213 */ /* 0x000fe40000000000 */
[----:B------:R-:W-:-:S03]  /*19c0*/  R2UR UR6, R0 ;  /* 0x00000000000672ca */ /* 0x000fc600000e0000 */
[----:B------:R-:W-:-:S04]  /*19d0*/  IMAD.MOV R5, RZ, RZ, -R5 ;  /* 0x000000ffff057224 */ /* 0x000fc800078e0a05 */
        /* <DEDUP_REMOVED lines=27> */
.L_x_1221:
[----:B------:R-:W-:Y:S01]  /*1b90*/  R2UR UR5, R208 ;  /* 0x00000000d00572ca */ /* 0x000fe200000e0000 */
[----:B------:R-:W-:Y:S01]  /*1ba0*/  IMAD.U32 R3, RZ, RZ, UR4 ;  /* 0x00000004ff037e24 */ /* 0x000fe2000f8e00ff */
[----:B------:R-:W-:Y:S01]  /*1bb0*/  PLOP3.LUT P0, PT, PT, PT, PT, 0x80, 0x0 ;  /* 0x000000000000781c */ /* 0x000fe20003f0f070 */
[----:B------:R-:W-:Y:S01]  /*1bc0*/  IMAD.MOV.U32 R2, RZ, RZ, RZ ;  /* 0x000000ffff027224 */ /* 0x000fe200078e00ff */
[----:B------:R-:W-:Y:S01]  /*1bd0*/  CS2R R118, SRZ ;  /* 0x0000000000767805 */ /* 0x000fe2000001ff00 */
[----:B------:R-:W-:Y:S01]  /*1be0*/  IMAD.MOV.U32 R0, RZ, RZ, RZ ;  /* 0x000000ffff007224 */ /* 0x000fe200078e00ff */
[----:B------:R-:W-:Y:S02]  /*1bf0*/  CS2R R116, SRZ ;  /* 0x0000000000747805 */ /* 0x000fe4000001ff00 */
[----:B------:R-:W-:Y:S02]  /*1c00*/  CS2R R114, SRZ ;  /* 0x0000000000727805 */ /* 0x000fe4000001ff00 */
[----:B------:R-:W-:-:S02]  /*1c10*/  CS2R R112, SRZ ;  /* 0x0000000000707805 */ /* 0x000fc4000001ff00 */
[----:B------:R-:W-:Y:S02]  /*1c20*/  CS2R R110, SRZ ;  /* 0x00000000006e7805 */ /* 0x000fe4000001ff00 */
[----:B------:R-:W-:Y:S02]  /*1c30*/  CS2R R108, SRZ ;  /* 0x00000000006c7805 */ /* 0x000fe4000001ff00 */
[----:B------:R-:W-:Y:S02]  /*1c40*/  CS2R R128, SRZ ;  /* 0x0000000000807805 */ /* 0x000fe4000001ff00 */
[----:B------:R-:W-:Y:S01]  /*1c50*/  CS2R R120, SRZ ;  /* 0x0000000000787805 */ /* 0x000fe2000001ff00 */
[----:B------:R-:W-:Y:S01]  /*1c60*/  UIMAD UR5, UR5, UR4, UR9 ;  /* 0x00000004050572a4 */ /* 0x000fe2000f8e0209 */
[----:B------:R-:W-:Y:S02]  /*1c70*/  CS2R R126, SRZ ;  /* 0x00000000007e7805 */ /* 0x000fe4000001ff00 */
[----:B------:R-:W-:-:S02]  /*1c80*/  CS2R R20, SRZ ;  /* 0x0000000000147805 */ /* 0x000fc4000001ff00 */
[----:B------:R-:W-:Y:S02]  /*1c90*/  CS2R R124, SRZ ;  /* 0x00000000007c7805 */ /* 0x000fe4000001ff00 */
[----:B------:R-:W-:Y:S02]  /*1ca0*/  CS2R R6, SRZ ;  /* 0x0000000000067805 */ /* 0x000fe4000001ff00 */
[----:B------:R-:W-:Y:S02]  /*1cb0*/  CS2R R94, SRZ ;  /* 0x00000000005e7805 */ /* 0x000fe4000001ff00 */
        /* <DEDUP_REMOVED lines=75> */
.L_x_1223:
[----:B------:R-:W2:Y:S01]  /*2170*/  LDL R2, [R1+0x14] ;  /* 0x0000140001027983 */ /* 0x000ea20000100800 */
[----:B------:R-:W-:-:S13]  /*2180*/  R2UR UR6, R221 ;  /* 0x00000000dd0672ca */ /* 0x000fda00000e0000 */
[----:B------:R-:W-:-:S04]  /*2190*/  ULEA.HI UR4, UR6, UR6, URZ, 0x1 ;  /* 0x0000000606047291 */ /* 0x000fc8000f8f083f */
[----:B------:R-:W-:-:S04]  /*21a0*/  ULOP3.LUT UR4, UR4, 0xfffffffe, URZ, 0xc0, !UPT ;  /* 0xfffffffe04047892 */ /* 0x000fc8000f8ec03f */
[----:B------:R-:W-:-:S06]  /*21b0*/  UIADD3 UR4, UR6, -UR4, URZ ;  /* 0x8000000406047290 */ /* 0x000fcc000fffe03f */
[----:B------:R-:W-:-:S05]  /*21c0*/  IMAD.U32 R0, RZ, RZ, UR4 ;  /* 0x00000004ff007e24 */ /* 0x000fca000f8e00ff */
[----:B------:R-:W-:-:S04]  /*21d0*/  SHF.L.U32 R0, R0, 0x1f, RZ ;  /* 0x0000001f00007819 */ /* 0x000fc800000006ff */
[----:B------:R-:W0:Y:S01]  /*21e0*/  SYNCS.PHASECHK.TRANS64.TRYWAIT P1, [UR60+0x30800], R0 ;  /* 0x03080000ff0075a7 */ /* 0x000e22000802017c */
[----:B--2---:R-:W-:-:S13]  /*21f0*/  R2UR UR5, R2 ;  /* 0x00000000020572ca */ /* 0x004fda00000e0000 */
[----:B------:R-:W-:-:S05]  /*2200*/  IMAD.U32 R2, RZ, RZ, UR5 ;  /* 0x00000005ff027e24 */ /* 0x000fca000f8e00ff */
[----:B------:R-:W-:Y:S01]  /*2210*/  ISETP.NE.AND P0, PT, R2, 0x3, PT ;  /* 0x000000030200780c */ /* 0x000fe20003f05270 */
[----:B0-----:R-:W-:-:S12]  /*2220*/  @!P1 BRA `(.L_x_1224) ;  /* 0x0000017c00f49947 */ /* 0x001fd80003800000 */
.L_x_1420:
[----:B------:R-:W-:Y:S05]  /*2230*/  @!P0 BRA `(.L_x_1225) ;  /* 0x0000000000048947 */ /* 0x000fea0003800000 */
[----:B------:R-:W-:Y:S01]  /*2240*/  BPT.TRAP 0x1 ;  /* 0x000000040000795c */ /* 0x000fe20000300000 */
.L_x_1225:
[----:B0-----:R-:W-:Y:S02]  /*2250*/  IMAD.U32 R3, RZ, RZ, UR38 ;  /* 0x00000026ff037e24 */ /* 0x001fe4000f8e00ff */
[----:B------:R-:W-:-:S03]  /*2260*/  IMAD.U32 R0, RZ, RZ, UR39 ;  /* 0x00000027ff007e24 */ /* 0x000fc6000f8e00ff */
[----:B------:R-:W-:Y:S02]  /*2270*/  LEA R3, R3, UR60, 0x3 ;  /* 0x0000003c03037c11 */ /* 0x000fe4000f8e18ff */
[----:B------:R-:W-:-:S04]  /*2280*/  SHF.L.U32 R0, R0, 0x1f, RZ ;  /* 0x0000001f00007819 */ /* 0x000fc800000006ff */
[----:B------:R0:W1:Y:S01]  /*2290*/  SYNCS.PHASECHK.TRANS64.TRYWAIT P1, [R3+URZ+0x30830], R0 ;  /* 0x03083000030075a7 */ /* 0x000062000802017f */
[----:B------:R-:W-:Y:S05]  /*22a0*/  @!P0 BRA `(.L_x_1226) ;  /* 0x0000000000048947 */ /* 0x000fea0003800000 */
[----:B------:R-:W-:Y:S01]  /*22b0*/  BPT.TRAP 0x1 ;  /* 0x000000040000795c */ /* 0x000fe20000300000 */
.L_x_1226:
[----:B-1----:R-:W-:Y:S05]  /*22c0*/  @P1 BRA `(.L_x_1227) ;  /* 0x0000000000081947 */ /* 0x002fea0003800000 */
[----:B------:R-:W1:Y:S02]  /*22d0*/  SYNCS.PHASECHK.TRANS64.TRYWAIT P1, [R3+URZ+0x30830], R0 ;  /* 0x03083000030075a7 */ /* 0x000e64000802017f */
[----:B-1----:R-:W-:Y:S05]  /*22e0*/  @!P1 BRA `(.L_x_1228) ;  /* 0x0000017c00dc9947 */ /* 0x002fea0003800000 */
.L_x_1227:
[----:B------:R-:W-:Y:S05]  /*22f0*/  WARPSYNC.ALL ;  /* 0x0000000000007948 */ /* 0x000fea0003800000 */
[----:B------:R-:W-:Y:S01]  /*2300*/  UIADD3 UR4, UR60, 0x1e400, URZ ;  /* 0x0001e4003c047890 */ /* 0x000fe2000fffe03f */
[----:B------:R-:W-:Y:S01]  /*2310*/  WARPGROUP.ARRIVE ;  /* 0x00000000000079c5 */ /* 0x000fe20000000000 */
[----:B------:R-:W-:Y:S01]  /*2320*/  UMOV UR9, 0x40000040 ;  /* 0x4000004000097882 */ /* 0x000fe20000000000 */
[----:B------:R-:W-:Y:S01]  /*2330*/  UMOV UR11, 0x40000040 ;  /* 0x40000040000b7882 */ /* 0x000fe20000000000 */
[----:B------:R-:W-:Y:S01]  /*2340*/  USHF.R.U32.HI UR4, URZ, 0x4, UR4 ;  /* 0x000000043f047899 */ /* 0x000fe20008011604 */
[----:B------:R-:W-:Y:S01]  /*2350*/  IMAD.U32 R5, RZ, RZ, UR9 ;  /* 0x00000009ff057e24 */ /* 0x000fe2000f8e00ff */
[----:B------:R-:W-:Y:S01]  /*2360*/  UMOV UR57, 0x40000040 ;  /* 0x4000004000397882 */ /* 0x000fe20000000000 */
[----:B------:R-:W-:Y:S01]  /*2370*/  UMOV UR59, 0x40000040 ;  /* 0x40000040003b7882 */ /* 0x000fe20000000000 */
[----:B------:R-:W-:Y:S01]  /*2380*/  ULOP3.LUT UR4, UR4, 0x3fff, URZ, 0xc0, !UPT ;  /* 0x00003fff04047892 */ /* 0x000fe2000f8ec03f */
[----:B------:R-:W-:Y:S01]  /*2390*/  UMOV UR53, 0x40000040 ;  /* 0x4000004000357882 */ /* 0x000fe20000000000 */
[----:B------:R-:W-:-:S02]  /*23a0*/  UMOV UR55, 0x40000040 ;  /* 0x4000004000377882 */ /* 0x000fc40000000000 */
[----:B------:R-:W-:Y:S02]  /*23b0*/  ULOP3.LUT UR5, UR4, 0x10000, URZ, 0xfc, !UPT ;  /* 0x0001000004057892 */ /* 0x000fe4000f8efc3f */
[----:B------:R-:W-:Y:S01]  /*23c0*/  ULOP3.LUT UR4, UR40, 0x10000, URZ, 0xfc, !UPT ;  /* 0x0001000028047892 */ /* 0x000fe2000f8efc3f */
[----:B------:R-:W-:Y:S01]  /*23d0*/  UMOV UR49, 0x40000040 ;  /* 0x4000004000317882 */ /* 0x000fe20000000000 */
[----:B------:R-:W-:Y:S02]  /*23e0*/  UMOV UR51, 0x40000040 ;  /* 0x4000004000337882 */ /* 0x000fe40000000000 */
[----:B------:R-:W-:Y:S01]  /*23f0*/  IMAD.U32 R7, RZ, RZ, UR5 ;  /* 0x00000005ff077e24 */ /* 0x000fe2000f8e00ff */
[----:B------:R-:W-:Y:S02]  /*2400*/  UIMAD UR5, UR38, 0x900, UR5 ;  /* 0x00000900260578a4 */ /* 0x000fe4000f8e0205 */
[----:B------:R-:W-:Y:S01]  /*2410*/  UMOV UR8, UR4 ;  /* 0x0000000400087c82 */ /* 0x000fe20008000000 */
[----:B------:R-:W-:Y:S01]  /*2420*/  UIADD3 UR56, UR4, 0x2, URZ ;  /* 0x0000000204387890 */ /* 0x000fe2000fffe03f */
[----:B------:R-:W-:Y:S01]  /*2430*/  IMAD.U32 R4, RZ, RZ, UR8 ;  /* 0x00000008ff047e24 */ /* 0x000fe2000f8e00ff */
[----:B------:R-:W-:-:S02]  /*2440*/  UIADD3 UR58, UR5, 0x2, URZ ;  /* 0x00000002053a7890 */ /* 0x000fc4000fffe03f */
[----:B------:R-:W-:Y:S01]  /*2450*/  UMOV UR10, UR5 ;  /* 0x00000005000a7c82 */ /* 0x000fe20008000000 */
[----:B------:R-:W-:Y:S01]  /*2460*/  UIADD3 UR52, UR4, 0x4, URZ ;  /* 0x0000000404347890 */ /* 0x000fe2000fffe03f */
[----:B------:R-:W-:Y:S01]  /*2470*/  HGMMA.64x96x16.F32.BF16 R24, gdesc[UR8], RZ, !UPT, gsb0 ;  /* 0x01600000081879f0 */ /* 0x000fe2000c0018ff */
[----:B------:R-:W-:Y:S02]  /*2480*/  UIADD3 UR54, UR5, 0x4, URZ ;  /* 0x0000000405367890 */ /* 0x000fe4000fffe03f */
[----:B------:R-:W-:Y:S02]  /*2490*/  UIADD3 UR48, UR4, 0x6, URZ ;  /* 0x0000000604307890 */ /* 0x000fe4000fffe03f */
[----:B------:R-:W-:Y:S02]  /*24a0*/  UIADD3 UR50, UR5, 0x6, URZ ;  /* 0x0000000605327890 */ /* 0x000fe4000fffe03f */
        /* <DEDUP_REMOVED lines=68> */
.L_x_1229:
[----:B------:R-:W-:Y:S01]  /*28f0*/  R2UR UR4, R22 ;  /* 0x00000000160472ca */ /* 0x000fe200000e0000 */
[----:B------:R-:W2:Y:S01]  /*2900*/  S2UR UR7, SR_CgaCtaId ;  /* 0x00000000000779c3 */ /* 0x000ea20000008800 */
[----:B------:R-:W-:Y:S01]  /*2910*/  R2UR UR6, R23 ;  /* 0x00000000170672ca */ /* 0x000fe200000e0000 */
[----:B------:R-:W-:Y:S01]  /*2920*/  ULDC UR5, c[0x0][0x9d8] ;  /* 0x0002760000057ab9 */ /* 0x000fe20000000800 */
[----:B------:R-:W-:Y:S01]  /*2930*/  UISETP.NE.AND UP0, UPT, UR61, URZ, UPT ;  /* 0x0000003f3d00728c */ /* 0x000fe2000bf05270 */
[----:B------:R-:W-:Y:S01]  /*2940*/  FMUL.FTZ R28, R28, UR5 ;  /* 0x000000051c1c7c20 */ /* 0x000fe20008410000 */
[----:B------:R-:W-:Y:S01]  /*2950*/  FMUL.FTZ R12, R30, UR5 ;  /* 0x000000051e0c7c20 */ /* 0x000fe20008410000 */
[----:B------:R-:W-:Y:S01]  /*2960*/  FMUL.FTZ R30, R50, UR5 ;  /* 0x00000005321e7c20 */ /* 0x000fe20008410000 */
[----:B------:R-:W-:Y:S01]  /*2970*/  FMUL.FTZ R25, R25, UR5 ;  /* 0x0000000519197c20 */ /* 0x000fe20008410000 */
[----:B------:R3:W4:Y:S01]  /*2980*/  MUFU.TANH R75, R28 ;  /* 0x0000001c004b7308 */ /* 0x0007220000002400 */
[----:B------:R-:W-:Y:S01]  /*2990*/  FMUL.FTZ R32, R32, UR5 ;  /* 0x0000000520207c20 */ /* 0x000fe20008410000 */
[----:B------:R-:W-:Y:S01]  /*29a0*/  FMUL.FTZ R33, R33, UR5 ;  /* 0x0000000521217c20 */ /* 0x000fe20008410000 */
[----:B------:R-:W-:Y:S01]  /*29b0*/  FMUL.FTZ R36, R36, UR5 ;  /* 0x0000000524247c20 */ /* 0x000fe20008410000 */
[----:B------:R-:W-:Y:S01]  /*29c0*/  UISETP.NE.AND UP1, UPT, UR4, URZ, UPT ;  /* 0x0000003f0400728c */ /* 0x000fe2000bf25270 */
[----:B------:R-:W-:Y:S01]  /*29d0*/  R2UR UR4, R3 ;  /* 0x00000000030472ca */ /* 0x000fe200000e0000 */
[----:B------:R-:W-:-:S02]  /*29e0*/  VIADD R2, R192, UR6 ;  /* 0x00000006c0027c36 */ /* 0x000fc40008000000 */
[----:B------:R-:W-:Y:S01]  /*29f0*/  FMUL.FTZ R40, R40, UR5 ;  /* 0x0000000528287c20 */ /* 0x000fe20008410000 */
[----:B------:R-:W-:Y:S01]  /*2a00*/  FMUL.FTZ R41, R41, UR5 ;  /* 0x0000000529297c20 */ /* 0x000fe20008410000 */
[----:B------:R-:W-:Y:S01]  /*2a10*/  FMUL.FTZ R8, R24, UR5 ;  /* 0x0000000518087c20 */ /* 0x000fe20008410000 */
[----:B------:R-:W-:Y:S01]  /*2a20*/  PLOP3.LUT P1, PT, PT, PT, UP1, 0x80, 0x0 ;  /* 0x000000000000781c */ /* 0x000fe20003f2f018 */
[----:B---3--:R-:W-:Y:S01]  /*2a30*/  IMAD.MOV.U32 R28, RZ, RZ, R2 ;  /* 0x000000ffff1c7224 */ /* 0x008fe200078e0002 */
[----:B------:R-:W-:Y:S01]  /*2a40*/  PLOP3.LUT P2, PT, PT, PT, UP1, 0x80, 0x0 ;  /* 0x000000000000781c */ /* 0x000fe20003f4f018 */
[----:B------:R3:W3:Y:S01]  /*2a50*/  MUFU.TANH R74, R25 ;  /* 0x00000019004a7308 */ /* 0x0006e20000002400 */
[----:B01----:R-:W-:Y:S01]  /*2a60*/  FMUL.FTZ R0, R26, UR5 ;  /* 0x000000051a007c20 */ /* 0x003fe20008410000 */
[----:B------:R-:W-:Y:S01]  /*2a70*/  @UP1 ULDC UR6, c[0x0][0x44c] ;  /* 0x0001130000061ab9 */ /* 0x000fe20000000800 */
[----:B------:R-:W-:Y:S01]  /*2a80*/  FMUL.FTZ R11, R27, UR5 ;  /* 0x000000051b0b7c20 */ /* 0x000fe20008410000 */
[----:B------:R-:W-:Y:S01]  /*2a90*/  FMUL.FTZ R13, R31, UR5 ;  /* 0x000000051f0d7c20 */ /* 0x000fe20008410000 */
[----:B------:R-:W-:Y:S01]  /*2aa0*/  UIADD3 UR4, UR4, 0x30840, URZ ;  /* 0x0003084004047890 */ /* 0x000fe2000fffe03f */
[----:B------:R-:W-:Y:S01]  /*2ab0*/  FMUL.FTZ R14, R34, UR5 ;  /* 0x00000005220e7c20 */ /* 0x000fe20008410000 */
[----:B------:R-:W-:Y:S01]  /*2ac0*/  FMUL.FTZ R15, R35, UR5 ;  /* 0x00000005230f7c20 */ /* 0x000fe20008410000 */
[----:B------:R0:W1:Y:S01]  /*2ad0*/  MUFU.TANH R77, R32 ;  /* 0x00000020004d7308 */ /* 0x0000620000002400 */
[----:B--2---:R-:W-:Y:S01]  /*2ae0*/  UPRMT UR4, UR7, 0x654, UR4 ;  /* 0x0000065407047896 */ /* 0x004fe20008000004 */
[----:B------:R-:W-:Y:S01]  /*2af0*/  @P1 IMAD.HI.U32 R3, R2, UR6, RZ ;  /* 0x0000000602031c27 */ /* 0x000fe2000f8e00ff */
[----:B------:R-:W-:-:S03]  /*2b00*/  @UP1 ULDC UR6, c[0x0][0x450] ;  /* 0x0001140000061ab9 */ /* 0x000fc60000000800 */
[----:B------:R-:W-:Y:S01]  /*2b10*/  FMUL.FTZ R20, R38, UR5 ;  /* 0x0000000526147c20 */ /* 0x000fe20008410000 */
[----:B------:R-:W-:Y:S01]  /*2b20*/  FMUL.FTZ R24, R42, UR5 ;  /* 0x000000052a187c20 */ /* 0x000fe20008410000 */
[----:B------:R-:W-:Y:S01]  /*2b30*/  FMUL.FTZ R21, R39, UR5 ;  /* 0x0000000527157c20 */ /* 0x000fe20008410000 */
[----:B------:R-:W-:Y:S01]  /*2b40*/  @P2 SHF.R.U32.HI R28, RZ, UR6, R3 ;  /* 0x00000006ff1c2c19 */ /* 0x000fe20008011603 */
[----:B------:R-:W-:Y:S01]  /*2b50*/  IMAD.MOV.U32 R3, RZ, RZ, -0x60 ;  /* 0xffffffa0ff037424 */ /* 0x000fe200078e00ff */
[----:B------:R2:W1:Y:S01]  /*2b60*/  MUFU.TANH R78, R33 ;  /* 0x00000021004e7308 */ /* 0x0004620000002400 */
[----:B---3--:R-:W-:Y:S01]  /*2b70*/  FMUL.FTZ R25, R43, UR5 ;  /* 0x000000052b197c20 */ /* 0x008fe20008410000 */
[----:B------:R-:W-:Y:S01]  /*2b80*/  FMUL.FTZ R44, R44, UR5 ;  /* 0x000000052c2c7c20 */ /* 0x000fe20008410000 */
[----:B------:R-:W3:Y:S01]  /*2b90*/  SHFL.IDX PT, R50, R28, RZ, 0x1c1f ;  /* 0x001c1fff1c327589 */ /* 0x000ee200000e0000 */
[----:B------:R-:W-:Y:S02]  /*2ba0*/  IMAD R6, R72, R3, 0x61 ;  /* 0x0000006148067424 */ /* 0x000fe400078e0203 */
[----:B------:R-:W-:Y:S01]  /*2bb0*/  FMUL.FTZ R45, R45, UR5 ;  /* 0x000000052d2d7c20 */ /* 0x000fe20008410000 */
[----:B------:R-:W-:Y:S01]  /*2bc0*/  FMUL.FTZ R26, R46, UR5 ;  /* 0x000000052e1a7c20 */ /* 0x000fe20008410000 */
[----:B------:R-:W-:Y:S01]  /*2bd0*/  FMUL.FTZ R27, R47, UR5 ;  /* 0x000000052f1b7c20 */ /* 0x000fe20008410000 */
[----:B------:R5:W1:Y:S01]  /*2be0*/  MUFU.TANH R79, R36 ;  /* 0x00000024004f7308 */ /* 0x000a620000002400 */
[----:B------:R-:W-:Y:S01]  /*2bf0*/  FMUL.FTZ R48, R48, UR5 ;  /* 0x0000000530307c20 */ /* 0x000fe20008410000 */
[----:B------:R-:W-:Y:S01]  /*2c00*/  FMUL.FTZ R31, R51, UR5 ;  /* 0x00000005331f7c20 */ /* 0x000fe20008410000 */
[----:B0-----:R-:W-:Y:S01]  /*2c10*/  FMUL.FTZ R32, R54, UR5 ;  /* 0x0000000536207c20 */ /* 0x001fe20008410000 */
[----:B------:R-:W-:Y:S01]  /*2c20*/  FMUL.FTZ R35, R55, UR5 ;  /* 0x0000000537237c20 */ /* 0x000fe20008410000 */
[----:B------:R-:W-:Y:S01]  /*2c30*/  FMUL.FTZ R56, R56, UR5 ;  /* 0x0000000538387c20 */ /* 0x000fe20008410000 */
[----:B------:R-:W-:Y:S01]  /*2c40*/  FMUL.FTZ R57, R57, UR5 ;  /* 0x0000000539397c20 */ /* 0x000fe20008410000 */
[----:B------:R-:W-:Y:S01]  /*2c50*/  FMUL.FTZ R58, R58, UR5 ;  /* 0x000000053a3a7c20 */ /* 0x000fe20008410000 */
[----:B------:R0:W1:Y:S01]  /*2c60*/  MUFU.TANH R81, R40 ;  /* 0x0000002800517308 */ /* 0x0000620000002400 */
[----:B--2---:R-:W-:Y:S01]  /*2c70*/  FMUL.FTZ R33, R59, UR5 ;  /* 0x000000053b217c20 */ /* 0x004fe20008410000 */
[----:B------:R-:W-:Y:S01]  /*2c80*/  FMUL.FTZ R60, R60, UR5 ;  /* 0x000000053c3c7c20 */ /* 0x000fe20008410000 */
[----:B------:R-:W-:Y:S01]  /*2c90*/  FMUL.FTZ R61, R61, UR5 ;  /* 0x000000053d3d7c20 */ /* 0x000fe20008410000 */
[----:B-----5:R-:W-:Y:S01]  /*2ca0*/  FMUL.FTZ R36, R62, UR5 ;  /* 0x000000053e247c20 */ /* 0x020fe20008410000 */
[----:B------:R-:W-:Y:S01]  /*2cb0*/  FMUL.FTZ R34, R63, UR5 ;  /* 0x000000053f227c20 */ /* 0x000fe20008410000 */
[----:B------:R-:W-:Y:S01]  /*2cc0*/  FMUL.FTZ R64, R64, UR5 ;  /* 0x0000000540407c20 */ /* 0x000fe20008410000 */
[----:B------:R-:W-:Y:S01]  /*2cd0*/  FMUL.FTZ R65, R65, UR5 ;  /* 0x0000000541417c20 */ /* 0x000fe20008410000 */
[----:B------:R2:W1:Y:S01]  /*2ce0*/  MUFU.TANH R82, R41 ;  /* 0x0000002900527308 */ /* 0x0004620000002400 */
[----:B------:R-:W-:Y:S01]  /*2cf0*/  FMUL.FTZ R38, R66, UR5 ;  /* 0x0000000542267c20 */ /* 0x000fe20008410000 */
[----:B0-----:R-:W-:Y:S01]  /*2d00*/  FMUL.FTZ R40, R67, UR5 ;  /* 0x0000000543287c20 */ /* 0x001fe20008410000 */
[----:B------:R-:W-:Y:S01]  /*2d10*/  FMUL.FTZ R68, R68, UR5 ;  /* 0x0000000544447c20 */ /* 0x000fe20008410000 */
[----:B------:R-:W-:Y:S01]  /*2d20*/  FMUL.FTZ R69, R69, UR5 ;  /* 0x0000000545457c20 */ /* 0x000fe20008410000 */
[----:B------:R-:W-:Y:S01]  /*2d30*/  FMUL.FTZ R42, R70, UR5 ;  /* 0x00000005462a7c20 */ /* 0x000fe20008410000 */
[----:B------:R-:W-:Y:S01]  /*2d40*/  FMUL.FTZ R37, R37, UR5 ;  /* 0x0000000525257c20 */ /* 0x000fe20008410000 */
[----:B------:R-:W-:Y:S01]  /*2d50*/  FMUL.FTZ R49, R49, UR5 ;  /* 0x0000000531317c20 */ /* 0x000fe20008410000 */
[----:B------:R-:W-:Y:S01]  /*2d60*/  FMUL.FTZ R52, R52, UR5 ;  /* 0x0000000534347c20 */ /* 0x000fe20008410000 */
[----:B--2---:R-:W-:Y:S01]  /*2d70*/  FMUL.FTZ R41, R71, UR5 ;  /* 0x0000000547297c20 */ /* 0x004fe20008410000 */
[----:B------:R-:W-:Y:S01]  /*2d80*/  FMUL.FTZ R53, R53, UR5 ;  /* 0x0000000535357c20 */ /* 0x000fe20008410000 */
[----:B------:R-:W-:Y:S01]  /*2d90*/  PLOP3.LUT P1, PT, PT, PT, UP0, 0x40, 0x0 ;  /* 0x000000000000781c */ /* 0x000fe20003f2e808 */
[----:B------:R-:W0:Y:S01]  /*2da0*/  MUFU.TANH R8, R8 ;  /* 0x0000000800087308 */ /* 0x000e220000002400 */
[----:B------:R-:W-:Y:S01]  /*2db0*/  IADD3 R3, R17, R6, -R19 ;  /* 0x0000000611037210 */ /* 0x000fe20007ffe813 */
[----:B------:R-:W-:Y:S01]  /*2dc0*/  ULDC UR11, c[0x0][0x9dc] ;  /* 0x00027700000b7ab9 */ /* 0x000fe20000000800 */
[----:B------:R-:W-:Y:S01]  /*2dd0*/  SYNCS.ARRIVE.TRANS64.RED.A1T0 RZ, [UR4], RZ ;  /* 0x000000ffffff79a7 */ /* 0x000fe20008100404 */
[----:B------:R-:W-:Y:S01]  /*2de0*/  ULOP3.LUT UR4, URZ, UR11, URZ, 0x33, !UPT ;  /* 0x0000000b3f047292 */ /* 0x000fe2000f8e333f */
[----:B------:R-:W-:Y:S01]  /*2df0*/  IMAD R2, R72, -0x60, R17 ;  /* 0xffffffa048027824 */ /* 0x000fe200078e0211 */
[----:B------:R-:W-:Y:S01]  /*2e00*/  ULDC UR14, c[0x0][0x9e0] ;  /* 0x00027800000e7ab9 */ /* 0x000fe20000000800 */
[----:B------:R-:W-:Y:S01]  /*2e10*/  IMAD.IADD R3, R3, 0x1, -R18 ;  /* 0x0000000103037824 */ /* 0x000fe200078e0a12 */
[----:B------:R-:W2:Y:S01]  /*2e20*/  MUFU.TANH R0, R0 ;  /* 0x0000000000007308 */ /* 0x000ea20000002400 */
[----:B------:R-:W-:Y:S01]  /*2e30*/  FMUL.FTZ R29, R29, UR5 ;  /* 0x000000051d1d7c20 */ /* 0x000fe20008410000 */
[----:B------:R-:W-:Y:S01]  /*2e40*/  IADD3 R55, -R19, 0x60, R2 ;  /* 0x0000006013377810 */ /* 0x000fe20007ffe102 */
[----:B------:R-:W-:-:S02]  /*2e50*/  VIADD R62, R3, UR14 ;  /* 0x0000000e033e7c36 */ /* 0x000fc40008000000 */
[----:B------:R-:W-:Y:S02]  /*2e60*/  VIADD R66, R6, 0xffffffff ;  /* 0xffffffff06427836 */ /* 0x000fe40000000000 */
[----:B------:R-:W-:Y:S01]  /*2e70*/  VIADD R59, R3, UR4 ;  /* 0x00000004033b7c36 */ /* 0x000fe20008000000 */
[----:B------:R-:W0:Y:S01]  /*2e80*/  MUFU.TANH R11, R11 ;  /* 0x0000000b000b7308 */ /* 0x000e220000002400 */
[----:B------:R-:W-:Y:S01]  /*2e90*/  IMAD.IADD R70, R66, 0x1, -R19 ;  /* 0x0000000142467824 */ /* 0x000fe200078e0a13 */
[----:B---3--:R-:W-:-:S06]  /*2ea0*/  VIADDMNMX R10, R50, R62, R55, PT ;  /* 0x0000003e320a7246 */ /* 0x008fcc0003800137 */
[----:B------:R-:W3:Y:S08]  /*2eb0*/  MUFU.TANH R12, R12 ;  /* 0x0000000c000c7308 */ /* 0x000ef00000002400 */
        /* <DEDUP_REMOVED lines=36> */
[----:B------:R5:W0:Y:S02]  /*3100*/  MUFU.TANH R76, R29 ;  /* 0x0000001d004c7308 */ /* 0x000a240000002400 */
[----:B-----5:R-:W-:Y:S01]  /*3110*/  IMAD.IADD R29, R59, 0x1, R50 ;  /* 0x000000013b1d7824 */ /* 0x020fe200078e0232 */
[----:B-1234-:R-:W-:Y:S06]  /*3120*/  @P1 BRA `(.L_x_1230) ;  /* 0x00000000005c1947 */ /* 0x01efec0003800000 */
[----:B------:R-:W-:Y:S01]  /*3130*/  IADD3 R9, -R18, R17, R50 ;  /* 0x0000001112097210 */ /* 0x000fe20007ffe132 */
[----:B------:R-:W-:Y:S03]  /*3140*/  BSSY B0, `(.L_x_1231) ;  /* 0x0000012000007945 */ /* 0x000fe60003800000 */
[----:B------:R-:W-:-:S13]  /*3150*/  ISETP.GT.AND P1, PT, R9, -0x1, PT ;  /* 0xffffffff0900780c */ /* 0x000fda0003f24270 */
[----:B------:R-:W-:Y:S05]  /*3160*/  @P1 BRA `(.L_x_1232) ;  /* 0x0000000000241947 */ /* 0x000fea0003800000 */
[----:B------:R-:W-:Y:S01]  /*3170*/  ULDC UR4, c[0x0][0x9e4] ;  /* 0x0002790000047ab9 */ /* 0x000fe20000000800 */
[----:B------:R-:W-:Y:S01]  /*3180*/  LOP3.LUT R9, RZ, R9, RZ, 0x33, !PT ;  /* 0x00000009ff097212 */ /* 0x000fe200078e33ff */
[----:B------:R-:W-:-:S05]  /*3190*/  IMAD.U32 R6, RZ, RZ, UR4 ;  /* 0x00000004ff067e24 */ /* 0x000fca000f8e00ff */
[----:B------:R-:W-:-:S13]  /*31a0*/  ISETP.NE.AND P1, PT, R6, 0x1, PT ;  /* 0x000000010600780c */ /* 0x000fda0003f25270 */
[----:B------:R-:W1:Y:S02]  /*31b0*/  @P1 LDC.64 R2, c[0x0][0x9e8] ;  /* 0x00027a00ff021b82 */ /* 0x000e640000000a00 */
[----:B-1----:R-:W-:-:S05]  /*31c0*/  @P1 IMAD.HI.U32 R2, R9, R2, RZ ;  /* 0x0000000209021227 */ /* 0x002fca00078e00ff */
[----:B------:R-:W-:-:S04]  /*31d0*/  @P1 SHF.R.U32.HI R9, RZ, R3, R2 ;  /* 0x00000003ff091219 */ /* 0x000fc80000011602 */
[----:B------:R-:W-:Y:S01]  /*31e0*/  LOP3.LUT R9, RZ, R9, RZ, 0x33, !PT ;  /* 0x00000009ff097212 */ /* 0x000fe200078e33ff */
[----:B------:R-:W-:Y:S06]  /*31f0*/  BRA `(.L_x_1233) ;  /* 0x0000000000187947 */ /* 0x000fec0003800000 */
.L_x_1232:
[----:B------:R-:W-:Y:S02]  /*3200*/  ULDC UR4, c[0x0][0x9e4] ;  /* 0x0002790000047ab9 */ /* 0x000fe40000000800 */
[----:B------:R-:W-:-:S05]  /*3210*/  IMAD.U32 R6, RZ, RZ, UR4 ;  /* 0x00000004ff067e24 */ /* 0x000fca000f8e00ff */
[----:B------:R-:W-:-:S13]  /*3220*/  ISETP.NE.AND P1, PT, R6, 0x1, PT ;  /* 0x000000010600780c */ /* 0x000fda0003f25270 */
[----:B------:R-:W1:Y:S02]  /*3230*/  @P1 LDC.64 R2, c[0x0][0x9e8] ;  /* 0x00027a00ff021b82 */ /* 0x000e640000000a00 */
[----:B-1----:R-:W-:-:S05]  /*3240*/  @P1 IMAD.HI.U32 R2, R9, R2, RZ ;  /* 0x0000000209021227 */ /* 0x002fca00078e00ff */
[----:B------:R-:W-:-:S07]  /*3250*/  @P1 SHF.R.U32.HI R9, RZ, R3, R2 ;  /* 0x00000003ff091219 */ /* 0x000fce0000011602 */
.L_x_1233:
[----:B------:R-:W-:Y:S05]  /*3260*/  BSYNC B0 ;  /* 0x0000000000007941 */ /* 0x000fea0003800000 */
.L_x_1231:
[----:B------:R-:W-:-:S05]  /*3270*/  IMAD R9, R9, R6, R70 ;  /* 0x0000000609097224 */ /* 0x000fca00078e0246 */
[----:B------:R-:W-:Y:S02]  /*3280*/  VIADDMNMX R10, R9, R6, R10, PT ;  /* 0x00000006090a7246 */ /* 0x000fe4000380010a */
[----:B------:R-:W-:-:S07]  /*3290*/  VIMNMX R29, R29, R9, !PT ;  /* 0x000000091d1d7248 */ /* 0x000fce0007fe0100 */
.L_x_1230:
[C---:B------:R-:W-:Y:S01]  /*32a0*/  ISETP.GE.AND P2, PT, R66.reuse, 0x9, PT ;  /* 0x000000094200780c */ /* 0x040fe20003f46270 */
[----:B------:R-:W1:Y:S01]  /*32b0*/  SHFL.IDX PT, R28, R28, 0x1, 0x1c1f ;  /* 0x003c1f001c1c7f89 */ /* 0x000e6200000e0000 */
[----:B------:R-:W-:Y:S01]  /*32c0*/  ISETP.GE.AND P1, PT, R66, 0x2, PT ;  /* 0x000000024200780c */ /* 0x000fe20003f26270 */
[----:B------:R-:W-:Y:S01]  /*32d0*/  UISETP.NE.AND UP0, UPT, UR61, URZ, UPT ;  /* 0x0000003f3d00728c */ /* 0x000fe2000bf05270 */
[C---:B------:R-:W-:Y:S02]  /*32e0*/  ISETP.GT.AND P3, PT, R29.reuse, 0x8, !P2 ;  /* 0x000000081d00780c */ /* 0x040fe40005764270 */
[----:B------:R-:W-:Y:S02]  /*32f0*/  ISETP.GT.AND P4, PT, R29, 0x1, !P1 ;  /* 0x000000011d00780c */ /* 0x000fe40004f84270 */
[----:B------:R-:W-:Y:S02]  /*3300*/  ISETP.LT.OR P3, PT, R10, 0x9, P3 ;  /* 0x000000090a00780c */ /* 0x000fe40001f61670 */
[----:B------:R-:W-:-:S02]  /*3310*/  ISETP.GE.AND P5, PT, R66, 0x11, PT ;  /* 0x000000114200780c */ /* 0x000fc40003fa6270 */
[----:B------:R-:W-:Y:S02]  /*3320*/  ISETP.LT.OR P4, PT, R10, 0x2, P4 ;  /* 0x000000020a00780c */ /* 0x000fe40002781670 */
[----:B------:R-:W-:Y:S02]  /*3330*/  FSEL R75, R75, -INF , !P3 ;  /* 0xff8000004b4b7808 */ /* 0x000fe40005800000 */
[----:B------:R-:W-:Y:S02]  /*3340*/  ISETP.GT.AND P3, PT, R29, 0x10, !P5 ;  /* 0x000000101d00780c */ /* 0x000fe40006f64270 */
[----:B------:R-:W-:Y:S02]  /*3350*/  ISETP.GE.AND P6, PT, R66, 0xa, PT ;  /* 0x0000000a4200780c */ /* 0x000fe40003fc6270 */
[----:B------:R-:W-:Y:S02]  /*3360*/  FSEL R63, R74, -INF , !P4 ;  /* 0xff8000004a3f7808 */ /* 0x000fe40006000000 */
[----:B------:R-:W-:-:S02]  /*3370*/  P2R R74, PR, RZ, 0x20 ;  /* 0x00000020ff4a7803 */ /* 0x000fc40000000000 */
[----:B------:R-:W-:Y:S02]  /*3380*/  ISETP.LT.OR P3, PT, R10, 0x11, P3 ;  /* 0x000000110a00780c */ /* 0x000fe40001f61670 */
[----:B------:R-:W-:Y:S02]  /*3390*/  ISETP.GT.AND P4, PT, R29, 0x9, !P6 ;  /* 0x000000091d00780c */ /* 0x000fe40007784270 */
[----:B------:R-:W-:Y:S02]  /*33a0*/  ISETP.GE.AND P5, PT, R66, 0x12, PT ;  /* 0x000000124200780c */ /* 0x000fe40003fa6270 */
[----:B------:R-:W-:Y:S02]  /*33b0*/  FSEL R77, R77, -INF , !P3 ;  /* 0xff8000004d4d7808 */ /* 0x000fe40005800000 */
[----:B------:R-:W-:Y:S02]  /*33c0*/  ISETP.LT.OR P4, PT, R10, 0xa, P4 ;  /* 0x0000000a0a00780c */ /* 0x000fe40002781670 */
[----:B------:R-:W-:-:S02]  /*33d0*/  ISETP.GT.AND P3, PT, R29, 0x11, !P5 ;  /* 0x000000111d00780c */ /* 0x000fc40006f64270 */
[----:B0-----:R-:W-:Y:S02]  /*33e0*/  FSEL R67, R76, -INF , !P4 ;  /* 0xff8000004c437808 */ /* 0x001fe40006000000 */
[----:B------:R-:W-:Y:S02]  /*33f0*/  ISETP.LT.OR P3, PT, R10, 0x12, P3 ;  /* 0x000000120a00780c */ /* 0x000fe40001f61670 */
[----:B------:R-:W-:Y:S02]  /*3400*/  ISETP.GE.AND P4, PT, R66, 0x19, PT ;  /* 0x000000194200780c */ /* 0x000fe40003f86270 */
[----:B------:R-:W-:Y:S02]  /*3410*/  FSEL R37, R78, -INF , !P3 ;  /* 0xff8000004e257808 */ /* 0x000fe40005800000 */
[----:B------:R-:W-:Y:S02]  /*3420*/  ISETP.GT.AND P3, PT, R29, 0x18, !P4 ;  /* 0x000000181d00780c */ /* 0x000fe40006764270 */
[----:B------:R-:W-:-:S02]  /*3430*/  P2R R78, PR, RZ, 0x10 ;  /* 0x00000010ff4e7803 */ /* 0x000fc40000000000 */
[----:B------:R-:W-:Y:S02]  /*3440*/  ISETP.LT.OR P3, PT, R10, 0x19, P3 ;  /* 0x000000190a00780c */ /* 0x000fe40001f61670 */
        /* <DEDUP_REMOVED lines=17> */
[C---:B------:R-:W-:Y:S02]  /*3560*/  ISETP.GT.AND P3, PT, R29.reuse, 0x28, !P4 ;  /* 0x000000281d00780c */ /* 0x040fe40006764270 */
        /* <DEDUP_REMOVED lines=33> */
[----:B------:R-:W-:Y:S01]  /*3780*/  FSEL R45, R56, -INF , !P3 ;  /* 0xff800000382d7808 */ /* 0x000fe20005800000 */
[----:B-1----:R-:W-:Y:S01]  /*3790*/  IMAD.IADD R56, R59, 0x1, R28 ;  /* 0x000000013b387824 */ /* 0x002fe200078e021c */
        /* <DEDUP_REMOVED lines=18> */
[----:B------:R-:W-:-:S02]  /*38c0*/  VIADDMNMX R55, R28, R62, R55, PT ;  /* 0x0000003e1c377246 */ /* 0x000fc40003800137 */
        /* <DEDUP_REMOVED lines=17> */
[----:B------:R-:W-:-:S04]  /*39e0*/  ISETP.GT.AND P6, PT, R29, 0x59, !P6 ;  /* 0x000000591d00780c */ /* 0x000fc800077c4270 */
[----:B------:R-:W-:-:S04]  /*39f0*/  ISETP.LT.OR P6, PT, R10, 0x5a, P6 ;  /* 0x0000005a0a00780c */ /* 0x000fc800037c1670 */
[----:B------:R-:W-:Y:S02]  /*3a00*/  FSEL R10, R69, -INF , !P6 ;  /* 0xff800000450a7808 */ /* 0x000fe40007000000 */
[----:B------:R-:W-:-:S13]  /*3a10*/  PLOP3.LUT P6, PT, PT, PT, UP0, 0x40, 0x0 ;  /* 0x000000000000781c */ /* 0x000fda0003fce808 */
[----:B------:R-:W-:Y:S05]  /*3a20*/  @P6 BRA `(.L_x_1234) ;  /* 0x00000000005c6947 */ /* 0x000fea0003800000 */
        /* <DEDUP_REMOVED lines=13> */
.L_x_1236:
[----:B------:R-:W-:Y:S02]  /*3b00*/  ULDC UR4, c[0x0][0x9e4] ;  /* 0x0002790000047ab9 */ /* 0x000fe40000000800 */
[----:B------:R-:W-:-:S05]  /*3b10*/  IMAD.U32 R8, RZ, RZ, UR4 ;  /* 0x00000004ff087e24 */ /* 0x000fca000f8e00ff */
[----:B------:R-:W-:-:S13]  /*3b20*/  ISETP.NE.AND P6, PT, R8, 0x1, PT ;  /* 0x000000010800780c */ /* 0x000fda0003fc5270 */
[----:B------:R-:W0:Y:S02]  /*3b30*/  @P6 LDC.64 R28, c[0x0][0x9e8] ;  /* 0x00027a00ff1c6b82 */ /* 0x000e240000000a00 */
[----:B0-----:R-:W-:-:S05]  /*3b40*/  @P6 IMAD.HI.U32 R28, R57, R28, RZ ;  /* 0x0000001c391c6227 */ /* 0x001fca00078e00ff */
[----:B------:R-:W-:-:S07]  /*3b50*/  @P6 SHF.R.U32.HI R57, RZ, R29, R28 ;  /* 0x0000001dff396219 */ /* 0x000fce000001161c */
.L_x_1237:
[----:B------:R-:W-:Y:S05]  /*3b60*/  BSYNC B0 ;  /* 0x0000000000007941 */ /* 0x000fea0003800000 */
.L_x_1235:
[----:B------:R-:W-:-:S05]  /*3b70*/  IMAD R57, R57, R8, R70 ;  /* 0x0000000839397224 */ /* 0x000fca00078e0246 */
[----:B------:R-:W-:Y:S02]  /*3b80*/  VIADDMNMX R55, R57, R8, R55, PT ;  /* 0x0000000839377246 */ /* 0x000fe40003800137 */
[----:B------:R-:W-:-:S07]  /*3b90*/  VIMNMX R56, R56, R57, !PT ;  /* 0x0000003938387248 */ /* 0x000fce0007fe0100 */
.L_x_1234:
[C---:B------:R-:W-:Y:S01]  /*3ba0*/  ISETP.GT.AND P1, PT, R56.reuse, 0x1, !P1 ;  /* 0x000000013800780c */ /* 0x040fe20004f24270 */
[----:B------:R-:W-:Y:S01]  /*3bb0*/  ULDC UR10, c[0x0][0x988] ;  /* 0x00026200000a7ab9 */ /* 0x000fe20000000800 */
[----:B------:R-:W-:Y:S01]  /*3bc0*/  ISETP.GT.AND P2, PT, R56, 0x8, !P2 ;  /* 0x000000083800780c */ /* 0x000fe20005744270 */
[----:B------:R-:W-:Y:S01]  /*3bd0*/  UISETP.NE.AND UP0, UPT, UR61, URZ, UPT ;  /* 0x0000003f3d00728c */ /* 0x000fe2000bf05270 */
        /* <DEDUP_REMOVED lines=8> */
[----:B------:R-:W-:Y:S02]  /*3c60*/  ISETP.NE.AND P6, PT, R78, RZ, PT ;  /* 0x000000ff4e00720c */ /* 0x000fe40003fc5270 */
[----:B------:R-:W-:-:S02]  /*3c70*/  FSEL R13, R13, -INF , !P1 ;  /* 0xff8000000d0d7808 */ /* 0x000fc40004800000 */
[----:B------:R-:W-:Y:S02]  /*3c80*/  ISETP.NE.AND P1, PT, R74, RZ, PT ;  /* 0x000000ff4a00720c */ /* 0x000fe40003f25270 */
[C---:B------:R-:W-:Y:S02]  /*3c90*/  ISETP.GT.AND P3, PT, R56.reuse, 0x50, !P3 ;  /* 0x000000503800780c */ /* 0x040fe40005f64270 */
[C---:B------:R-:W-:Y:S02]  /*3ca0*/  ISETP.GT.AND P1, PT, R56.reuse, 0x10, !P1 ;  /* 0x000000103800780c */ /* 0x040fe40004f24270 */
[----:B------:R-:W-:Y:S02]  /*3cb0*/  ISETP.GT.AND P4, PT, R56, 0x51, !P4 ;  /* 0x000000513800780c */ /* 0x000fe40006784270 */
[C---:B------:R-:W-:Y:S02]  /*3cc0*/  ISETP.LT.OR P1, PT, R55.reuse, 0x11, P1 ;  /* 0x000000113700780c */ /* 0x040fe40000f21670 */
[----:B------:R-:W-:-:S02]  /*3cd0*/  ISETP.LT.OR P3, PT, R55, 0x51, P3 ;  /* 0x000000513700780c */ /* 0x000fc40001f61670 */
[----:B------:R-:W-:Y:S02]  /*3ce0*/  FSEL R14, R14, -INF , !P1 ;  /* 0xff8000000e0e7808 */ /* 0x000fe40004800000 */
[----:B------:R-:W-:Y:S02]  /*3cf0*/  ISETP.GT.AND P1, PT, R56, 0x11, !P2 ;  /* 0x000000113800780c */ /* 0x000fe40005724270 */
[----:B------:R-:W-:Y:S02]  /*3d00*/  ISETP.NE.AND P2, PT, R88, RZ, PT ;  /* 0x000000ff5800720c */ /* 0x000fe40003f45270 */
[----:B------:R-:W-:Y:S02]  /*3d10*/  ISETP.LT.OR P1, PT, R55, 0x12, P1 ;  /* 0x000000123700780c */ /* 0x000fe40000f21670 */
[----:B------:R-:W-:Y:S02]  /*3d20*/  ISETP.GT.AND P5, PT, R56, 0x58, !P5 ;  /* 0x000000583800780c */ /* 0x000fe40006fa4270 */
[----:B------:R-:W-:-:S02]  /*3d30*/  FSEL R15, R15, -INF , !P1 ;  /* 0xff8000000f0f7808 */ /* 0x000fc40004800000 */
[----:B------:R-:W-:Y:S02]  /*3d40*/  ISETP.GT.AND P1, PT, R56, 0x18, !P6 ;  /* 0x000000183800780c */ /* 0x000fe40007724270 */
[----:B------:R-:W-:Y:S02]  /*3d50*/  ISETP.NE.AND P6, PT, R60, RZ, PT ;  /* 0x000000ff3c00720c */ /* 0x000fe40003fc5270 */
[C---:B------:R-:W-:Y:S02]  /*3d60*/  ISETP.LT.OR P1, PT, R55.reuse, 0x19, P1 ;  /* 0x000000193700780c */ /* 0x040fe40000f21670 */
[----:B------:R-:W-:Y:S02]  /*3d70*/  ISETP.LT.OR P4, PT, R55, 0x52, P4 ;  /* 0x000000523700780c */ /* 0x000fe40002781670 */
[----:B------:R-:W-:Y:S02]  /*3d80*/  FSEL R20, R20, -INF , !P1 ;  /* 0xff80000014147808 */ /* 0x000fe40004800000 */
[----:B------:R-:W-:-:S02]  /*3d90*/  ISETP.NE.AND P1, PT, R79, RZ, PT ;  /* 0x000000ff4f00720c */ /* 0x000fc40003f25270 */
[----:B------:R-:W-:Y:S02]  /*3da0*/  FSEL R38, R38, -INF , !P3 ;  /* 0xff80000026267808 */ /* 0x000fe40005800000 */
[----:B------:R-:W-:Y:S02]  /*3db0*/  ISETP.GT.AND P1, PT, R56, 0x19, !P1 ;  /* 0x000000193800780c */ /* 0x000fe40004f24270 */
[C---:B------:R-:W-:Y:S02]  /*3dc0*/  ISETP.LT.OR P5, PT, R55.reuse, 0x59, P5 ;  /* 0x000000593700780c */ /* 0x040fe40002fa1670 */
[----:B------:R-:W-:Y:S02]  /*3dd0*/  ISETP.LT.OR P1, PT, R55, 0x1a, P1 ;  /* 0x0000001a3700780c */ /* 0x000fe40000f21670 */
[----:B------:R-:W-:Y:S02]  /*3de0*/  FSEL R40, R40, -INF , !P4 ;  /* 0xff80000028287808 */ /* 0x000fe40006000000 */
[----:B------:R-:W-:-:S02]  /*3df0*/  FSEL R21, R21, -INF , !P1 ;  /* 0xff80000015157808 */ /* 0x000fc40004800000 */
[----:B------:R-:W-:Y:S02]  /*3e00*/  ISETP.NE.AND P1, PT, R80, RZ, PT ;  /* 0x000000ff5000720c */ /* 0x000fe40003f25270 */
[----:B------:R-:W-:Y:S02]  /*3e10*/  FSEL R42, R42, -INF , !P5 ;  /* 0xff8000002a2a7808 */ /* 0x000fe40006800000 */
[----:B------:R-:W-:Y:S02]  /*3e20*/  ISETP.GT.AND P1, PT, R56, 0x20, !P1 ;  /* 0x000000203800780c */ /* 0x000fe40004f24270 */
[----:B------:R-:W-:Y:S02]  /*3e30*/  R2UR UR4, R22 ;  /* 0x00000000160472ca */ /* 0x000fe400000e0000 */
[----:B------:R-:W-:Y:S02]  /*3e40*/  ISETP.LT.OR P1, PT, R55, 0x21, P1 ;  /* 0x000000213700780c */ /* 0x000fe40000f21670 */
[----:B------:R-:W-:-:S02]  /*3e50*/  R2UR UR6, R23 ;  /* 0x00000000170672ca */ /* 0x000fc400000e0000 */
[----:B------:R-:W-:Y:S02]  /*3e60*/  FSEL R24, R24, -INF , !P1 ;  /* 0xff80000018187808 */ /* 0x000fe40004800000 */
[----:B------:R-:W-:Y:S02]  /*3e70*/  ISETP.NE.AND P1, PT, R81, RZ, PT ;  /* 0x000000ff5100720c */ /* 0x000fe40003f25270 */
[----:B------:R-:W-:Y:S02]  /*3e80*/  R2UR UR7, R73 ;  /* 0x00000000490772ca */ /* 0x000fe400000e0000 */
[----:B------:R-:W-:Y:S01]  /*3e90*/  ISETP.GT.AND P1, PT, R56, 0x21, !P1 ;  /* 0x000000213800780c */ /* 0x000fe20004f24270 */
[----:B------:R-:W-:-:S03]  /*3ea0*/  UISETP.NE.AND UP1, UPT, UR4, URZ, UPT ;  /* 0x0000003f0400728c */ /* 0x000fc6000bf25270 */
[----:B------:R-:W-:-:S04]  /*3eb0*/  ISETP.LT.OR P1, PT, R55, 0x22, P1 ;  /* 0x000000223700780c */ /* 0x000fc80000f21670 */
[----:B------:R-:W-:Y:S02]  /*3ec0*/  FSEL R25, R25, -INF , !P1 ;  /* 0xff80000019197808 */ /* 0x000fe40004800000 */
[----:B------:R-:W-:Y:S02]  /*3ed0*/  ISETP.NE.AND P1, PT, R82, RZ, PT ;  /* 0x000000ff5200720c */ /* 0x000fe40003f25270 */
[----:B------:R-:W-:Y:S01]  /*3ee0*/  @UP1 ULDC UR4, c[0x0][0x44c] ;  /* 0x0001130000041ab9 */ /* 0x000fe20000000800 */
[----:B------:R-:W-:Y:S01]  /*3ef0*/  @UP1 ULDC UR15, c[0x0][0x450] ;  /* 0x00011400000f1ab9 */ /* 0x000fe20000000800 */
[----:B------:R-:W-:Y:S01]  /*3f00*/  ISETP.GT.AND P1, PT, R56, 0x28, !P1 ;  /* 0x000000283800780c */ /* 0x000fe20004f24270 */
[----:B------:R-:W-:-:S03]  /*3f10*/  UIMAD.WIDE.U32 UR4, UR6, UR4, URZ ;  /* 0x00000004060472a5 */ /* 0x000fc6000f8e003f */
[----:B------:R-:W-:Y:S01]  /*3f20*/  ISETP.LT.OR P1, PT, R55, 0x29, P1 ;  /* 0x000000293700780c */ /* 0x000fe20000f21670 */
[----:B------:R-:W-:-:S03]  /*3f30*/  @UP1 USHF.R.U32.HI UR6, URZ, UR15, UR5 ;  /* 0x0000000f3f061299 */ /* 0x000fc60008011605 */
[----:B------:R-:W-:Y:S01]  /*3f40*/  FSEL R26, R26, -INF , !P1 ;  /* 0xff8000001a1a7808 */ /* 0x000fe20004800000 */
[----:B------:R-:W-:Y:S01]  /*3f50*/  UIADD3 UR4, UR7, UR6, URZ ;  /* 0x0000000607047290 */ /* 0x000fe2000fffe03f */
[----:B------:R-:W-:-:S03]  /*3f60*/  ISETP.NE.AND P1, PT, R83, RZ, PT ;  /* 0x000000ff5300720c */ /* 0x000fc60003f25270 */
[----:B------:R-:W-:Y:S01]  /*3f70*/  UIADD3 UR14, UR4, UR14, URZ ;  /* 0x0000000e040e7290 */ /* 0x000fe2000fffe03f */
[----:B------:R-:W-:-:S04]  /*3f80*/  ISETP.GT.AND P1, PT, R56, 0x29, !P1 ;  /* 0x000000293800780c */ /* 0x000fc80004f24270 */
[----:B------:R-:W-:-:S04]  /*3f90*/  ISETP.LT.OR P1, PT, R55, 0x2a, P1 ;  /* 0x0000002a3700780c */ /* 0x000fc80000f21670 */
[----:B------:R-:W-:Y:S02]  /*3fa0*/  FSEL R27, R27, -INF , !P1 ;  /* 0xff8000001b1b7808 */ /* 0x000fe40004800000 */
[----:B------:R-:W-:-:S04]  /*3fb0*/  ISETP.NE.AND P1, PT, R84, RZ, PT ;  /* 0x000000ff5400720c */ /* 0x000fc80003f25270 */
        /* <DEDUP_REMOVED lines=15> */
[C---:B------:R-:W-:Y:S02]  /*40b0*/  ISETP.GT.AND P1, PT, R56.reuse, 0x40, !P2 ;  /* 0x000000403800780c */ /* 0x040fe40005724270 */
[----:B------:R-:W-:Y:S02]  /*40c0*/  ISETP.NE.AND P2, PT, R91, RZ, PT ;  /* 0x000000ff5b00720c */ /* 0x000fe40003f45270 */
[----:B------:R-:W-:Y:S02]  /*40d0*/  ISETP.LT.OR P1, PT, R55, 0x41, P1 ;  /* 0x000000413700780c */ /* 0x000fe40000f21670 */
[----:B------:R-:W-:Y:S02]  /*40e0*/  ISETP.GT.AND P2, PT, R56, 0x49, !P2 ;  /* 0x000000493800780c */ /* 0x000fe40005744270 */
[----:B------:R-:W-:-:S02]  /*40f0*/  FSEL R31, R58, -INF , !P1 ;  /* 0xff8000003a1f7808 */ /* 0x000fc40004800000 */
[----:B------:R-:W-:Y:S02]  /*4100*/  ISETP.GT.AND P1, PT, R56, RZ, !P6 ;  /* 0x000000ff3800720c */ /* 0x000fe40007724270 */
[----:B------:R-:W-:Y:S02]  /*4110*/  ISETP.NE.AND P6, PT, R89, RZ, PT ;  /* 0x000000ff5900720c */ /* 0x000fe40003fc5270 */
[C---:B------:R-:W-:Y:S02]  /*4120*/  ISETP.LT.OR P1, PT, R55.reuse, 0x1, P1 ;  /* 0x000000013700780c */ /* 0x040fe40000f21670 */
[----:B------:R-:W-:Y:S02]  /*4130*/  ISETP.LT.OR P2, PT, R55, 0x4a, P2 ;  /* 0x0000004a3700780c */ /* 0x000fe40001741670 */
[----:B------:R-:W-:Y:S02]  /*4140*/  FSEL R58, R0, -INF , !P1 ;  /* 0xff800000003a7808 */ /* 0x000fe40004800000 */
[----:B------:R-:W-:-:S02]  /*4150*/  FMNMX.FTZ R0, R61, R63, !PT ;  /* 0x0000003f3d007209 */ /* 0x000fc40007810000 */
[----:B------:R-:W-:Y:S02]  /*4160*/  FSEL R34, R34, -INF , !P2 ;  /* 0xff80000022227808 */ /* 0x000fe40005000000 */
[----:B------:R-:W-:-:S04]  /*4170*/  FMNMX.FTZ R0, R75, R0, !PT ;  /* 0x000000004b007209 */ /* 0x000fc80007810000 */
        /* <DEDUP_REMOVED lines=20> */
[----:B------:R-:W-:-:S05]  /*42c0*/  FMNMX.FTZ R35, R10, R35, !PT ;  /* 0x000000230a237209 */ /* 0x000fca0007810000 */
[----:B------:R-:W0:Y:S02]  /*42d0*/  SHFL.BFLY PT, R0, R35, 0x2, 0x1f ;  /* 0x0c401f0023007f89 */ /* 0x000e2400000e0000 */
[----:B0-----:R-:W-:-:S05]  /*42e0*/  FMNMX.FTZ R57, R35, R0, !PT ;  /* 0x0000000023397209 */ /* 0x001fca0007810000 */
[----:B------:R-:W0:Y:S02]  /*42f0*/  SHFL.BFLY PT, R8, R57, 0x1, 0x1f ;  /* 0x0c201f0039087f89 */ /* 0x000e2400000e0000 */
[----:B0-----:R-:W-:-:S04]  /*4300*/  FMNMX.FTZ R8, R57, R8, !PT ;  /* 0x0000000839087209 */ /* 0x001fc80007810000 */
[C---:B------:R-:W-:Y:S01]  /*4310*/  FSETP.NEU.FTZ.AND P1, PT, R8.reuse, -INF , PT ;  /* 0xff8000000800780b */ /* 0x040fe20003f3d000 */
[----:B------:R-:W-:-:S05]  /*4320*/  FMUL.FTZ R0, R8, UR10 ;  /* 0x0000000a08007c20 */ /* 0x000fca0008410000 */
[----:B------:R-:W-:Y:S02]  /*4330*/  FSEL R62, R0, RZ, P1 ;  /* 0x000000ff003e7208 */ /* 0x000fe40000800000 */
[----:B------:R-:W-:Y:S02]  /*4340*/  ISETP.GT.AND P1, PT, R56, 0x41, !P6 ;  /* 0x000000413800780c */ /* 0x000fe40007724270 */
[----:B------:R-:W-:Y:S01]  /*4350*/  ISETP.NE.AND P6, PT, R64, RZ, PT ;  /* 0x000000ff4000720c */ /* 0x000fe20003fc5270 */
[--C-:B------:R-:W-:Y:S01]  /*4360*/  FFMA.FTZ R186, R54, UR10, -R62.reuse ;  /* 0x0000000a36ba7c23 */ /* 0x100fe2000801083e */
[----:B------:R-:W-:Y:S01]  /*4370*/  ISETP.LT.OR P1, PT, R55, 0x42, P1 ;  /* 0x000000423700780c */ /* 0x000fe20000f21670 */
[--C-:B------:R-:W-:Y:S01]  /*4380*/  FFMA.FTZ R188, R61, UR10, -R62.reuse ;  /* 0x0000000a3dbc7c23 */ /* 0x100fe2000801083e */
[----:B------:R-:W-:Y:S01]  /*4390*/  ISETP.GT.AND P6, PT, R56, 0x59, !P6 ;  /* 0x000000593800780c */ /* 0x000fe200077c4270 */
[--C-:B------:R-:W-:Y:S01]  /*43a0*/  FFMA.FTZ R59, R63, UR10, -R62.reuse ;  /* 0x0000000a3f3b7c23 */ /* 0x100fe2000801083e */
[----:B------:R-:W-:Y:S01]  /*43b0*/  FSEL R0, R33, -INF , !P1 ;  /* 0xff80000021007808 */ /* 0x000fe20004800000 */
[--C-:B------:R-:W-:Y:S01]  /*43c0*/  FFMA.FTZ R190, R75, UR10, -R62.reuse ;  /* 0x0000000a4bbe7c23 */ /* 0x100fe2000801083e */
[----:B------:R-:W-:Y:S01]  /*43d0*/  FMNMX.FTZ R33, R58, R11, !PT ;  /* 0x0000000b3a217209 */ /* 0x000fe20007810000 */
[----:B------:R-:W-:Y:S01]  /*43e0*/  MUFU.EX2 R188, R188 ;  /* 0x000000bc00bc7308 */ /* 0x000fe20000000800 */
[----:B------:R-:W-:Y:S01]  /*43f0*/  ISETP.NE.AND P1, PT, R90, RZ, PT ;  /* 0x000000ff5a00720c */ /* 0x000fe20003f25270 */
[--C-:B------:R-:W-:Y:S01]  /*4400*/  FFMA.FTZ R61, R67, UR10, -R62.reuse ;  /* 0x0000000a433d7c23 */ /* 0x100fe2000801083e */
[----:B------:R-:W-:Y:S01]  /*4410*/  FMNMX.FTZ R60, R12, R33, !PT ;  /* 0x000000210c3c7209 */ /* 0x000fe20007810000 */
[--C-:B------:R-:W-:Y:S01]  /*4420*/  FFMA.FTZ R184, R77, UR10, -R62.reuse ;  /* 0x0000000a4db87c23 */ /* 0x100fe2000801083e */
[----:B------:R-:W-:Y:S01]  /*4430*/  ISETP.GT.AND P1, PT, R56, 0x48, !P1 ;  /* 0x000000483800780c */ /* 0x000fe20004f24270 */
[--C-:B------:R-:W-:Y:S01]  /*4440*/  FFMA.FTZ R56, R9, UR10, -R62.reuse ;  /* 0x0000000a09387c23 */ /* 0x100fe2000801083e */
[----:B------:R-:W-:Y:S01]  /*4450*/  FMNMX.FTZ R33, R13, R60, !PT ;  /* 0x0000003c0d217209 */ /* 0x000fe20007810000 */
[----:B------:R-:W-:Y:S01]  /*4460*/  MUFU.EX2 R190, R190 ;  /* 0x000000be00be7308 */ /* 0x000fe20000000800 */
[----:B------:R-:W-:Y:S01]  /*4470*/  ISETP.LT.OR P1, PT, R55, 0x49, P1 ;  /* 0x000000493700780c */ /* 0x000fe20000f21670 */
[--C-:B------:R-:W-:Y:S01]  /*4480*/  FFMA.FTZ R37, R37, UR10, -R62.reuse ;  /* 0x0000000a25257c23 */ /* 0x100fe2000801083e */
[----:B------:R-:W-:Y:S01]  /*4490*/  FMNMX.FTZ R60, R14, R33, !PT ;  /* 0x000000210e3c7209 */ /* 0x000fe20007810000 */
[--C-:B------:R-:W-:Y:S01]  /*44a0*/  FFMA.FTZ R10, R10, UR10, -R62.reuse ;  /* 0x0000000a0a0a7c23 */ /* 0x100fe2000801083e */
[----:B------:R-:W-:Y:S01]  /*44b0*/  FSEL R36, R36, -INF , !P1 ;  /* 0xff80000024247808 */ /* 0x000fe20004800000 */
[--C-:B------:R-:W-:Y:S01]  /*44c0*/  FFMA.FTZ R39, R39, UR10, -R62.reuse ;  /* 0x0000000a27277c23 */ /* 0x100fe2000801083e */
[----:B------:R-:W-:Y:S01]  /*44d0*/  FMNMX.FTZ R35, R15, R60, !PT ;  /* 0x0000003c0f237209 */ /* 0x000fe20007810000 */
[----:B------:R-:W0:Y:S01]  /*44e0*/  MUFU.EX2 R33, R59 ;  /* 0x0000003b00217308 */ /* 0x000e220000000800 */
[----:B------:R-:W-:Y:S01]  /*44f0*/  ISETP.LT.OR P6, PT, R55, 0x5a, P6 ;  /* 0x0000005a3700780c */ /* 0x000fe200037c1670 */
[--C-:B------:R-:W-:Y:S01]  /*4500*/  FFMA.FTZ R55, R51, UR10, -R62.reuse ;  /* 0x0000000a33377c23 */ /* 0x100fe2000801083e */
[----:B------:R-:W-:Y:S01]  /*4510*/  FMNMX.FTZ R60, R20, R35, !PT ;  /* 0x00000023143c7209 */ /* 0x000fe20007810000 */
[--C-:B------:R-:W-:Y:S01]  /*4520*/  FFMA.FTZ R53, R53, UR10, -R62.reuse ;  /* 0x0000000a35357c23 */ /* 0x100fe2000801083e */
[----:B------:R-:W-:Y:S01]  /*4530*/  FSEL R41, R41, -INF , !P6 ;  /* 0xff80000029297808 */ /* 0x000fe20007000000 */
        /* <DEDUP_REMOVED lines=10> */
[----:B------:R-:W-:Y:S01]  /*45e0*/  MUFU.EX2 R35, R61 ;  /* 0x0000003d00237308 */ /* 0x000fe20000000800 */
[----:B0-----:R-:W-:Y:S01]  /*45f0*/  FADD.FTZ R59, R188, R33 ;  /* 0x00000021bc3b7221 */ /* 0x001fe20000010000 */
[--C-:B------:R-:W-:Y:S01]  /*4600*/  FFMA.FTZ R43, R43, UR10, -R62.reuse ;  /* 0x0000000a2b2b7c23 */ /* 0x100fe2000801083e */
[----:B------:R-:W-:Y:S01]  /*4610*/  FMNMX.FTZ R60, R26, R57, !PT ;  /* 0x000000391a3c7209 */ /* 0x000fe20007810000 */
[--C-:B------:R-:W-:Y:S01]  /*4620*/  FFMA.FTZ R3, R3, UR10, -R62.reuse ;  /* 0x0000000a03037c23 */ /* 0x100fe2000801083e */
[----:B------:R-:W-:Y:S01]  /*4630*/  F2FP.BF16.F32.PACK_AB R188, R33, R188 ;  /* 0x000000bc21bc723e */ /* 0x000fe200000010ff */
[--C-:B------:R-:W-:Y:S01]  /*4640*/  FFMA.FTZ R6, R6, UR10, -R62.reuse ;  /* 0x0000000a06067c23 */ /* 0x100fe2000801083e */
[----:B------:R-:W-:Y:S01]  /*4650*/  FMNMX.FTZ R57, R27, R60, !PT ;  /* 0x0000003c1b397209 */ /* 0x000fe20007810000 */
[----:B------:R-:W-:Y:S01]  /*4660*/  MUFU.EX2 R37, R37 ;  /* 0x0000002500257308 */ /* 0x000fe20000000800 */
[----:B------:R-:W-:-:S02]  /*4670*/  FFMA.FTZ R2, R2, UR10, -R62 ;  /* 0x0000000a02027c23 */ /* 0x000fc4000801083e */
[----:B------:R-:W-:-:S04]  /*4680*/  FMNMX.FTZ R60, R28, R57, !PT ;  /* 0x000000391c3c7209 */ /* 0x000fc80007810000 */
[----:B------:R-:W-:Y:S01]  /*4690*/  FMNMX.FTZ R57, R29, R60, !PT ;  /* 0x0000003c1d397209 */ /* 0x000fe20007810000 */
[----:B------:R-:W-:Y:S03]  /*46a0*/  MUFU.EX2 R186, R186 ;  /* 0x000000ba00ba7308 */ /* 0x000fe60000000800 */
[----:B------:R-:W-:-:S04]  /*46b0*/  FMNMX.FTZ R57, R30, R57, !PT ;  /* 0x000000391e397209 */ /* 0x000fc80007810000 */
[----:B------:R-:W-:Y:S01]  /*46c0*/  FMNMX.FTZ R54, R32, R57, !PT ;  /* 0x0000003920367209 */ /* 0x000fe20007810000 */
[----:B------:R-:W-:Y:S03]  /*46d0*/  MUFU.EX2 R39, R39 ;  /* 0x0000002700277308 */ /* 0x000fe60000000800 */
[----:B------:R-:W-:Y:S01]  /*46e0*/  FMNMX.FTZ R57, R31, R54, !PT ;  /* 0x000000361f397209 */ /* 0x000fe20007810000 */
[----:B------:R-:W-:-:S03]  /*46f0*/  FFMA.FTZ R54, R52, UR10, -R62 ;  /* 0x0000000a34367c23 */ /* 0x000fc6000801083e */
[----:B------:R-:W-:Y:S01]  /*4700*/  FMNMX.FTZ R57, R0, R57, !PT ;  /* 0x0000003900397209 */ /* 0x000fe20007810000 */
[----:B------:R-:W-:Y:S03]  /*4710*/  MUFU.EX2 R53, R53 ;  /* 0x0000003500357308 */ /* 0x000fe60000000800 */
[----:B------:R-:W-:-:S04]  /*4720*/  FMNMX.FTZ R57, R36, R57, !PT ;  /* 0x0000003924397209 */ /* 0x000fc80007810000 */
[----:B------:R-:W-:Y:S01]  /*4730*/  FMNMX.FTZ R57, R34, R57, !PT ;  /* 0x0000003922397209 */ /* 0x000fe20007810000 */
[----:B------:R-:W0:Y:S03]  /*4740*/  MUFU.EX2 R54, R54 ;  /* 0x0000003600367308 */ /* 0x000e260000000800 */
[----:B------:R-:W-:-:S04]  /*4750*/  FMNMX.FTZ R57, R38, R57, !PT ;  /* 0x0000003926397209 */ /* 0x000fc80007810000 */
[----:B------:R-:W-:Y:S01]  /*4760*/  FMNMX.FTZ R57, R40, R57, !PT ;  /* 0x0000003928397209 */ /* 0x000fe20007810000 */
[----:B------:R-:W-:Y:S03]  /*4770*/  MUFU.EX2 R55, R55 ;  /* 0x0000003700377308 */ /* 0x000fe60000000800 */
[----:B------:R-:W-:-:S04]  /*4780*/  FMNMX.FTZ R52, R42, R57, !PT ;  /* 0x000000392a347209 */ /* 0x000fc80007810000 */
[----:B------:R-:W-:Y:S01]  /*4790*/  FMNMX.FTZ R52, R41, R52, !PT ;  /* 0x0000003429347209 */ /* 0x000fe20007810000 */
[----:B------:R-:W1:Y:S01]  /*47a0*/  MUFU.EX2 R50, R50 ;  /* 0x0000003200327308 */ /* 0x000e620000000800 */
[----:B0-----:R-:W-:-:S03]  /*47b0*/  F2FP.BF16.F32.PACK_AB R180, R54, R53 ;  /* 0x0000003536b4723e */ /* 0x001fc600000010ff */
[----:B------:R-:W0:Y:S04]  /*47c0*/  SHFL.BFLY PT, R51, R52, 0x2, 0x1f ;  /* 0x0c401f0034337f89 */ /* 0x000e2800000e0000 */
[----:B------:R-:W-:Y:S08]  /*47d0*/  MUFU.EX2 R49, R49 ;  /* 0x0000003100317308 */ /* 0x000ff00000000800 */
[----:B------:R-:W2:Y:S01]  /*47e0*/  MUFU.EX2 R48, R48 ;  /* 0x0000003000307308 */ /* 0x000ea20000000800 */
[----:B-1----:R-:W-:-:S07]  /*47f0*/  F2FP.BF16.F32.PACK_AB R182, R50, R55 ;  /* 0x0000003732b6723e */ /* 0x002fce00000010ff */
[----:B------:R-:W-:Y:S01]  /*4800*/  MUFU.EX2 R47, R47 ;  /* 0x0000002f002f7308 */ /* 0x000fe20000000800 */
[----:B0-----:R-:W-:Y:S01]  /*4810*/  FMNMX.FTZ R51, R52, R51, !PT ;  /* 0x0000003334337209 */ /* 0x001fe20007810000 */
[----:B------:R-:W-:-:S06]  /*4820*/  FFMA.FTZ R52, R44, UR10, -R62 ;  /* 0x0000000a2c347c23 */ /* 0x000fcc000801083e */
[----:B------:R-:W0:Y:S01]  /*4830*/  MUFU.EX2 R46, R46 ;  /* 0x0000002e002e7308 */ /* 0x000e220000000800 */
[----:B------:R-:W1:Y:S01]  /*4840*/  SHFL.BFLY PT, R44, R51, 0x1, 0x1f ;  /* 0x0c201f00332c7f89 */ /* 0x000e6200000e0000 */
[----:B--2---:R-:W-:-:S06]  /*4850*/  F2FP.BF16.F32.PACK_AB R176, R48, R49 ;  /* 0x0000003130b0723e */ /* 0x004fcc00000010ff */
[----:B------:R-:W-:Y:S08]  /*4860*/  MUFU.EX2 R45, R45 ;  /* 0x0000002d002d7308 */ /* 0x000ff00000000800 */
[----:B------:R-:W2:Y:S01]  /*4870*/  MUFU.EX2 R52, R52 ;  /* 0x0000003400347308 */ /* 0x000ea20000000800 */
[----:B0-----:R-:W-:-:S07]  /*4880*/  F2FP.BF16.F32.PACK_AB R178, R46, R47 ;  /* 0x0000002f2eb2723e */ /* 0x001fce00000010ff */
[----:B------:R-:W-:Y:S01]  /*4890*/  MUFU.EX2 R43, R43 ;  /* 0x0000002b002b7308 */ /* 0x000fe20000000800 */
[----:B-1----:R-:W-:-:S04]  /*48a0*/  FMNMX.FTZ R9, R51, R44, !PT ;  /* 0x0000002c33097209 */ /* 0x002fc80007810000 */
[C---:B------:R-:W-:Y:S01]  /*48b0*/  FSETP.NEU.FTZ.AND P1, PT, R9.reuse, -INF , PT ;  /* 0xff8000000900780b */ /* 0x040fe20003f3d000 */
[----:B------:R-:W-:Y:S02]  /*48c0*/  FMUL.FTZ R44, R9, UR10 ;  /* 0x0000000a092c7c20 */ /* 0x000fe40008410000 */
[----:B------:R0:W-:Y:S01]  /*48d0*/  MUFU.EX2 R51, R10 ;  /* 0x0000000a00337308 */ /* 0x0001e20000000800 */
[----:B--2---:R-:W-:Y:S02]  /*48e0*/  F2FP.BF16.F32.PACK_AB R172, R52, R45 ;  /* 0x0000002d34ac723e */ /* 0x004fe400000010ff */
[----:B------:R-:W-:Y:S02]  /*48f0*/  FSEL R57, R44, RZ, P1 ;  /* 0x000000ff2c397208 */ /* 0x000fe40000800000 */
[----:B------:R-:W-:-:S03]  /*4900*/  PLOP3.LUT P1, PT, PT, PT, UP0, 0x40, 0x0 ;  /* 0x000000000000781c */ /* 0x000fc60003f2e808 */
[--C-:B------:R-:W-:Y:S01]  /*4910*/  FFMA.FTZ R58, R58, UR10, -R57.reuse ;  /* 0x0000000a3a3a7c23 */ /* 0x100fe20008010839 */
[----:B------:R-:W-:Y:S01]  /*4920*/  FFMA.FTZ R11, R11, UR10, -R57 ;  /* 0x0000000a0b0b7c23 */ /* 0x000fe20008010839 */
[----:B0-----:R-:W-:Y:S01]  /*4930*/  FADD.FTZ R10, R190, R59 ;  /* 0x0000003bbe0a7221 */ /* 0x001fe20000010000 */
[--C-:B------:R-:W-:Y:S01]  /*4940*/  FFMA.FTZ R12, R12, UR10, -R57.reuse ;  /* 0x0000000a0c0c7c23 */ /* 0x100fe20008010839 */
[--C-:B------:R-:W-:Y:S01]  /*4950*/  FFMA.FTZ R13, R13, UR10, -R57.reuse ;  /* 0x0000000a0d0d7c23 */ /* 0x100fe20008010839 */
[--C-:B------:R-:W-:Y:S01]  /*4960*/  FFMA.FTZ R14, R14, UR10, -R57.reuse ;  /* 0x0000000a0e0e7c23 */ /* 0x100fe20008010839 */
[----:B------:R-:W-:Y:S01]  /*4970*/  MUFU.EX2 R58, R58 ;  /* 0x0000003a003a7308 */ /* 0x000fe20000000800 */
[----:B------:R-:W-:Y:S01]  /*4980*/  FADD.FTZ R59, R35, R10 ;  /* 0x0000000a233b7221 */ /* 0x000fe20000010000 */
[--C-:B------:R-:W-:Y:S01]  /*4990*/  FFMA.FTZ R15, R15, UR10, -R57.reuse ;  /* 0x0000000a0f0f7c23 */ /* 0x100fe20008010839 */
[--C-:B------:R-:W-:Y:S01]  /*49a0*/  FFMA.FTZ R20, R20, UR10, -R57.reuse ;  /* 0x0000000a14147c23 */ /* 0x100fe20008010839 */
[----:B------:R-:W-:Y:S01]  /*49b0*/  FFMA.FTZ R21, R21, UR10, -R57 ;  /* 0x0000000a15157c23 */ /* 0x000fe20008010839 */
[----:B------:R-:W-:Y:S01]  /*49c0*/  FADD.FTZ R10, R184, R59 ;  /* 0x0000003bb80a7221 */ /* 0x000fe20000010000 */
[--C-:B------:R-:W-:Y:S01]  /*49d0*/  FFMA.FTZ R24, R24, UR10, -R57.reuse ;  /* 0x0000000a18187c23 */ /* 0x100fe20008010839 */
[--C-:B------:R-:W-:Y:S01]  /*49e0*/  FFMA.FTZ R25, R25, UR10, -R57.reuse ;  /* 0x0000000a19197c23 */ /* 0x100fe20008010839 */
[----:B------:R-:W0:Y:S01]  /*49f0*/  MUFU.EX2 R11, R11 ;  /* 0x0000000b000b7308 */ /* 0x000e220000000800 */
[----:B------:R-:W-:Y:S01]  /*4a00*/  FADD.FTZ R59, R37, R10 ;  /* 0x0000000a253b7221 */ /* 0x000fe20000010000 */
[--C-:B------:R-:W-:Y:S01]  /*4a10*/  FFMA.FTZ R26, R26, UR10, -R57.reuse ;  /* 0x0000000a1a1a7c23 */ /* 0x100fe20008010839 */
[--C-:B------:R-:W-:Y:S01]  /*4a20*/  FFMA.FTZ R27, R27, UR10, -R57.reuse ;  /* 0x0000000a1b1b7c23 */ /* 0x100fe20008010839 */
[----:B------:R-:W-:Y:S01]  /*4a30*/  FFMA.FTZ R28, R28, UR10, -R57 ;  /* 0x0000000a1c1c7c23 */ /* 0x000fe20008010839 */
[----:B------:R-:W-:Y:S01]  /*4a40*/  FADD.FTZ R10, R186, R59 ;  /* 0x0000003bba0a7221 */ /* 0x000fe20000010000 */
[--C-:B------:R-:W-:Y:S01]  /*4a50*/  FFMA.FTZ R29, R29, UR10, -R57.reuse ;  /* 0x0000000a1d1d7c23 */ /* 0x100fe20008010839 */
[--C-:B------:R-:W-:Y:S01]  /*4a60*/  FFMA.FTZ R30, R30, UR10, -R57.reuse ;  /* 0x0000000a1e1e7c23 */ /* 0x100fe20008010839 */
[----:B------:R-:W1:Y:S01]  /*4a70*/  MUFU.EX2 R12, R12 ;  /* 0x0000000c000c7308 */ /* 0x000e620000000800 */
[----:B------:R-:W-:Y:S01]  /*4a80*/  FADD.FTZ R10, R39, R10 ;  /* 0x0000000a270a7221 */ /* 0x000fe20000010000 */
[--C-:B------:R-:W-:Y:S01]  /*4a90*/  FFMA.FTZ R32, R32, UR10, -R57.reuse ;  /* 0x0000000a20207c23 */ /* 0x100fe20008010839 */
[--C-:B------:R-:W-:Y:S01]  /*4aa0*/  FFMA.FTZ R31, R31, UR10, -R57.reuse ;  /* 0x0000000a1f1f7c23 */ /* 0x100fe20008010839 */
[--C-:B------:R-:W-:Y:S01]  /*4ab0*/  FFMA.FTZ R0, R0, UR10, -R57.reuse ;  /* 0x0000000a00007c23 */ /* 0x100fe20008010839 */
[----:B------:R-:W-:Y:S01]  /*4ac0*/  FADD.FTZ R61, R53, R10 ;  /* 0x0000000a353d7221 */ /* 0x000fe20000010000 */
[--C-:B------:R-:W-:Y:S01]  /*4ad0*/  FFMA.FTZ R36, R36, UR10, -R57.reuse ;  /* 0x0000000a24247c23 */ /* 0x100fe20008010839 */
[----:B------:R-:W-:Y:S01]  /*4ae0*/  FFMA.FTZ R34, R34, UR10, -R57 ;  /* 0x0000000a22227c23 */ /* 0x000fe20008010839 */
[----:B------:R-:W2:Y:S01]  /*4af0*/  MUFU.EX2 R13, R13 ;  /* 0x0000000d000d7308 */ /* 0x000ea20000000800 */
[----:B0-----:R-:W-:Y:S01]  /*4b00*/  FADD.FTZ R59, R58, R11 ;  /* 0x0000000b3a3b7221 */ /* 0x001fe20000010000 */
[----:B------:R-:W-:Y:S01]  /*4b10*/  FADD.FTZ R44, R54, R61 ;  /* 0x0000003d362c7221 */ /* 0x000fe20000010000 */
[--C-:B------:R-:W-:Y:S01]  /*4b20*/  FFMA.FTZ R38, R38, UR10, -R57.reuse ;  /* 0x0000000a26267c23 */ /* 0x100fe20008010839 */
[--C-:B------:R-:W-:Y:S01]  /*4b30*/  FFMA.FTZ R40, R40, UR10, -R57.reuse ;  /* 0x0000000a28287c23 */ /* 0x100fe20008010839 */
[--C-:B------:R-:W-:Y:S01]  /*4b40*/  FFMA.FTZ R42, R42, UR10, -R57.reuse ;  /* 0x0000000a2a2a7c23 */ /* 0x100fe20008010839 */
[----:B------:R-:W-:Y:S01]  /*4b50*/  FADD.FTZ R61, R55, R44 ;  /* 0x0000002c373d7221 */ /* 0x000fe20000010000 */
[----:B------:R-:W-:Y:S01]  /*4b60*/  FFMA.FTZ R41, R41, UR10, -R57 ;  /* 0x0000000a29297c23 */ /* 0x000fe20008010839 */
[----:B------:R-:W0:Y:S01]  /*4b70*/  MUFU.EX2 R14, R14 ;  /* 0x0000000e000e7308 */ /* 0x000e220000000800 */
[----:B-1----:R-:W-:Y:S01]  /*4b80*/  FADD.FTZ R10, R12, R59 ;  /* 0x0000003b0c0a7221 */ /* 0x002fe20000010000 */
[----:B------:R-:W-:Y:S01]  /*4b90*/  FADD.FTZ R44, R50, R61 ;  /* 0x0000003d322c7221 */ /* 0x000fe20000010000 */
[----:B------:R-:W-:-:S02]  /*4ba0*/  F2FP.BF16.F32.PACK_AB R190, R35, R190 ;  /* 0x000000be23be723e */ /* 0x000fc400000010ff */
[----:B------:R-:W-:Y:S01]  /*4bb0*/  F2FP.BF16.F32.PACK_AB R184, R37, R184 ;  /* 0x000000b825b8723e */ /* 0x000fe200000010ff */
[----:B------:R-:W-:Y:S01]  /*4bc0*/  FADD.FTZ R61, R49, R44 ;  /* 0x0000002c313d7221 */ /* 0x000fe20000010000 */
[----:B------:R-:W-:Y:S01]  /*4bd0*/  F2FP.BF16.F32.PACK_AB R186, R39, R186 ;  /* 0x000000ba27ba723e */ /* 0x000fe200000010ff */
[----:B------:R-:W1:Y:S01]  /*4be0*/  MUFU.EX2 R15, R15 ;  /* 0x0000000f000f7308 */ /* 0x000e620000000800 */
[----:B--2---:R-:W-:Y:S01]  /*4bf0*/  FADD.FTZ R59, R13, R10 ;  /* 0x0000000a0d3b7221 */ /* 0x004fe20000010000 */
[----:B------:R-:W-:Y:S01]  /*4c00*/  FADD.FTZ R44, R48, R61 ;  /* 0x0000003d302c7221 */ /* 0x000fe20000010000 */
[----:B------:R-:W-:Y:S02]  /*4c10*/  F2FP.BF16.F32.PACK_AB R189, R11, R58 ;  /* 0x0000003a0bbd723e */ /* 0x000fe400000010ff */
[----:B------:R-:W-:Y:S01]  /*4c20*/  F2FP.BF16.F32.PACK_AB R191, R13, R12 ;  /* 0x0000000c0dbf723e */ /* 0x000fe200000010ff */
[----:B------:R-:W-:Y:S02]  /*4c30*/  FADD.FTZ R61, R47, R44 ;  /* 0x0000002c2f3d7221 */ /* 0x000fe40000010000 */
[----:B------:R-:W2:Y:S01]  /*4c40*/  MUFU.EX2 R20, R20 ;  /* 0x0000001400147308 */ /* 0x000ea20000000800 */
[----:B0-----:R-:W-:-:S07]  /*4c50*/  FADD.FTZ R10, R14, R59 ;  /* 0x0000003b0e0a7221 */ /* 0x001fce0000010000 */
[----:B------:R-:W0:Y:S01]  /*4c60*/  MUFU.EX2 R21, R21 ;  /* 0x0000001500157308 */ /* 0x000e220000000800 */
[C---:B-1----:R-:W-:Y:S01]  /*4c70*/  FADD.FTZ R59, R15.reuse, R10 ;  /* 0x0000000a0f3b7221 */ /* 0x042fe20000010000 */
[----:B------:R-:W-:-:S06]  /*4c80*/  F2FP.BF16.F32.PACK_AB R185, R15, R14 ;  /* 0x0000000e0fb9723e */ /* 0x000fcc00000010ff */
[----:B------:R-:W1:Y:S01]  /*4c90*/  MUFU.EX2 R24, R24 ;  /* 0x0000001800187308 */ /* 0x000e620000000800 */
[----:B--2---:R-:W-:-:S07]  /*4ca0*/  FADD.FTZ R10, R20, R59 ;  /* 0x0000003b140a7221 */ /* 0x004fce0000010000 */
        /* <DEDUP_REMOVED lines=18> */
[----:B------:R0:W3:Y:S01]  /*4dd0*/  MUFU.EX2 R179, R32 ;  /* 0x0000002000b37308 */ /* 0x0000e20000000800 */
[----:B-1----:R-:W-:-:S07]  /*4de0*/  FADD.FTZ R10, R30, R33 ;  /* 0x000000211e0a7221 */ /* 0x002fce0000010000 */
[----:B------:R-:W1:Y:S01]  /*4df0*/  MUFU.EX2 R3, R3 ;  /* 0x0000000300037308 */ /* 0x000e620000000800 */
[----:B0-----:R-:W-:Y:S01]  /*4e00*/  FADD.FTZ R32, R46, R61 ;  /* 0x0000003d2e207221 */ /* 0x001fe20000010000 */
[----:B--2---:R-:W-:-:S03]  /*4e10*/  F2FP.BF16.F32.PACK_AB R174, R56, R43 ;  /* 0x0000002b38ae723e */ /* 0x004fc600000010ff */
[----:B------:R-:W-:-:S03]  /*4e20*/  FADD.FTZ R57, R45, R32 ;  /* 0x000000202d397221 */ /* 0x000fc60000010000 */
[----:B------:R-:W0:Y:S01]  /*4e30*/  MUFU.EX2 R6, R6 ;  /* 0x0000000600067308 */ /* 0x000e220000000800 */
[----:B------:R-:W-:Y:S01]  /*4e40*/  FADD.FTZ R32, R52, R57 ;  /* 0x0000003934207221 */ /* 0x000fe20000010000 */
[C---:B---3--:R-:W-:Y:S01]  /*4e50*/  FADD.FTZ R10, R179.reuse, R10 ;  /* 0x0000000ab30a7221 */ /* 0x048fe20000010000 */
[----:B------:R-:W-:Y:S02]  /*4e60*/  F2FP.BF16.F32.PACK_AB R179, R179, R30 ;  /* 0x0000001eb3b3723e */ /* 0x000fe400000010ff */
[----:B------:R-:W-:-:S03]  /*4e70*/  FADD.FTZ R35, R43, R32 ;  /* 0x000000202b237221 */ /* 0x000fc60000010000 */
[----:B------:R-:W2:Y:S01]  /*4e80*/  MUFU.EX2 R31, R31 ;  /* 0x0000001f001f7308 */ /* 0x000ea20000000800 */
[----:B------:R-:W-:-:S04]  /*4e90*/  FADD.FTZ R32, R56, R35 ;  /* 0x0000002338207221 */ /* 0x000fc80000010000 */
[----:B-1----:R-:W-:-:S03]  /*4ea0*/  FADD.FTZ R35, R3, R32 ;  /* 0x0000002003237221 */ /* 0x002fc60000010000 */
[----:B------:R-:W1:Y:S01]  /*4eb0*/  MUFU.EX2 R0, R0 ;  /* 0x0000000000007308 */ /* 0x000e620000000800 */
[C---:B0-----:R-:W-:Y:S01]  /*4ec0*/  F2FP.BF16.F32.PACK_AB R168, R6.reuse, R3 ;  /* 0x0000000306a8723e */ /* 0x041fe200000010ff */
[----:B------:R-:W-:-:S06]  /*4ed0*/  FADD.FTZ R35, R6, R35 ;  /* 0x0000002306237221 */ /* 0x000fcc0000010000 */
[----:B------:R-:W0:Y:S01]  /*4ee0*/  MUFU.EX2 R2, R2 ;  /* 0x0000000200027308 */ /* 0x000e220000000800 */
[----:B--2---:R-:W-:Y:S01]  /*4ef0*/  FADD.FTZ R3, R31, R10 ;  /* 0x0000000a1f037221 */ /* 0x004fe20000010000 */
[----:B------:R-:W-:-:S06]  /*4f00*/  VIADD R10, R72, 0xfffffffe ;  /* 0xfffffffe480a7836 */ /* 0x000fcc0000000000 */
[----:B------:R-:W2:Y:S01]  /*4f10*/  MUFU.EX2 R36, R36 ;  /* 0x0000002400247308 */ /* 0x000ea20000000800 */
[C---:B-1----:R-:W-:Y:S01]  /*4f20*/  FADD.FTZ R3, R0.reuse, R3 ;  /* 0x0000000300037221 */ /* 0x042fe20000010000 */
[----:B------:R-:W-:-:S06]  /*4f30*/  F2FP.BF16.F32.PACK_AB R173, R0, R31 ;  /* 0x0000001f00ad723e */ /* 0x000fcc00000010ff */
[----:B------:R-:W1:Y:S01]  /*4f40*/  MUFU.EX2 R175, R34 ;  /* 0x0000002200af7308 */ /* 0x000e620000000800 */
[----:B0-----:R-:W-:Y:S01]  /*4f50*/  FADD.FTZ R32, R2, R35 ;  /* 0x0000002302207221 */ /* 0x001fe20000010000 */
[----:B------:R-:W-:-:S03]  /*4f60*/  F2FP.BF16.F32.PACK_AB R170, R51, R2 ;  /* 0x0000000233aa723e */ /* 0x000fc600000010ff */
[----:B------:R-:W-:-:S03]  /*4f70*/  FADD.FTZ R6, R51, R32 ;  /* 0x0000002033067221 */ /* 0x000fc60000010000 */
[----:B------:R-:W0:Y:S01]  /*4f80*/  MUFU.EX2 R38, R38 ;  /* 0x0000002600267308 */ /* 0x000e220000000800 */
[----:B--2---:R-:W-:-:S07]  /*4f90*/  FADD.FTZ R2, R36, R3 ;  /* 0x0000000324027221 */ /* 0x004fce0000010000 */
[----:B------:R-:W2:Y:S01]  /*4fa0*/  MUFU.EX2 R169, R40 ;  /* 0x0000002800a97308 */ /* 0x000ea20000000800 */
[C---:B-1----:R-:W-:Y:S01]  /*4fb0*/  FADD.FTZ R3, R175.reuse, R2 ;  /* 0x00000002af037221 */ /* 0x042fe20000010000 */
[----:B------:R-:W-:-:S06]  /*4fc0*/  F2FP.BF16.F32.PACK_AB R175, R175, R36 ;  /* 0x00000024afaf723e */ /* 0x000fcc00000010ff */
[----:B------:R-:W1:Y:S01]  /*4fd0*/  MUFU.EX2 R42, R42 ;  /* 0x0000002a002a7308 */ /* 0x000e620000000800 */
[----:B0-----:R-:W-:-:S07]  /*4fe0*/  FADD.FTZ R2, R38, R3 ;  /* 0x0000000326027221 */ /* 0x001fce0000010000 */
[----:B------:R-:W0:Y:S01]  /*4ff0*/  MUFU.EX2 R41, R41 ;  /* 0x0000002900297308 */ /* 0x000e220000000800 */
[C---:B--2---:R-:W-:Y:S01]  /*5000*/  FADD.FTZ R3, R169.reuse, R2 ;  /* 0x00000002a9037221 */ /* 0x044fe20000010000 */
[----:B------:R-:W-:-:S03]  /*5010*/  F2FP.BF16.F32.PACK_AB R169, R169, R38 ;  /* 0x00000026a9a9723e */ /* 0x000fc600000010ff */
[----:B-1----:R-:W-:-:S04]  /*5020*/  FADD.FTZ R0, R42, R3 ;  /* 0x000000032a007221 */ /* 0x002fc80000010000 */
[C---:B0-----:R-:W-:Y:S01]  /*5030*/  FADD.FTZ R3, R41.reuse, R0 ;  /* 0x0000000029037221 */ /* 0x041fe20000010000 */
        /* <DEDUP_REMOVED lines=13> */
.L_x_1239:
[----:B------:R-:W-:Y:S02]  /*5110*/  ULDC UR15, c[0x0][0x9e4] ;  /* 0x00027900000f7ab9 */ /* 0x000fe40000000800 */
[----:B------:R-:W-:-:S11]  /*5120*/  UISETP.NE.AND UP0, UPT, UR15, 0x1, UPT ;  /* 0x000000010f00788c */ /* 0x000fd6000bf05270 */
[----:B------:R-:W-:Y:S02]  /*5130*/  @UP0 ULDC.64 UR4, c[0x0][0x9e8] ;  /* 0x00027a0000040ab9 */ /* 0x000fe40000000a00 */
[----:B------:R-:W-:-:S04]  /*5140*/  UIMAD.WIDE.U32 UR6, UR18, UR4, URZ ;  /* 0x00000004120672a5 */ /* 0x000fc8000f8e003f */
[----:B------:R-:W-:-:S12]  /*5150*/  @UP0 USHF.R.U32.HI UR18, URZ, UR5, UR7 ;  /* 0x000000053f120299 */ /* 0x000fd80008011607 */
.L_x_1240:
[----:B------:R-:W-:-:S04]  /*5160*/  UIMAD UR15, UR18, UR15, UR15 ;  /* 0x0000000f120f72a4 */ /* 0x000fc8000f8e020f */
[----:B------:R-:W-:-:S04]  /*5170*/  UISETP.LT.AND UP0, UPT, UR14, UR15, UPT ;  /* 0x0000000f0e00728c */ /* 0x000fc8000bf01270 */
[----:B------:R-:W-:-:S12]  /*5180*/  USEL UR14, UR14, UR15, UP0 ;  /* 0x0000000f0e0e7287 */ /* 0x000fd80008000000 */
.L_x_1238:
        /* <DEDUP_REMOVED lines=19> */
[----:B------:R-:W-:Y:S02]  /*52c0*/  CS2R R96, SRZ ;  /* 0x0000000000607805 */ /* 0x000fe4000001ff00 */
[----:B------:R-:W-:Y:S02]  /*52d0*/  CS2R R94, SRZ ;  /* 0x00000000005e7805 */ /* 0x000fe4000001ff00 */
[----:B------:R-:W-:Y:S02]  /*52e0*/  CS2R R92, SRZ ;  /* 0x00000000005c7805 */ /* 0x000fe4000001ff00 */
[----:B------:R-:W-:Y:S02]  /*52f0*/  CS2R R90, SRZ ;  /* 0x00000000005a7805 */ /* 0x000fe4000001ff00 */
[----:B------:R-:W-:Y:S02]  /*5300*/  ISETP.GE.AND P1, PT, R10, UR47, PT ;  /* 0x0000002f0a007c0c */ /* 0x000fe4000bf26270 */
        /* <DEDUP_REMOVED lines=35> */
[----:B------:R-:W-:Y:S01]  /*5540*/  UMOV UR46, UR39 ;  /* 0x00000027002e7c82 */ /* 0x000fe20008000000 */
[----:B------:R-:W-:Y:S01]  /*5550*/  IMAD.MOV.U32 R11, RZ, RZ, R8 ;  /* 0x000000ffff0b7224 */ /* 0x000fe200078e0008 */
[----:B------:R-:W-:Y:S01]  /*5560*/  UMOV UR4, UR38 ;  /* 0x0000002600047c82 */ /* 0x000fe20008000000 */
[----:B------:R-:W-:Y:S01]  /*5570*/  IMAD.MOV.U32 R2, RZ, RZ, 0x3f800000 ;  /* 0x3f800000ff027424 */ /* 0x000fe200078e00ff */
[----:B------:R-:W-:Y:S01]  /*5580*/  ULDC UR50, c[0x0][0x9e4] ;  /* 0x0002790000327ab9 */ /* 0x000fe20000000800 */
[----:B------:R-:W-:Y:S01]  /*5590*/  IMAD.MOV.U32 R119, RZ, RZ, RZ ;  /* 0x000000ffff777224 */ /* 0x000fe200078e00ff */
[----:B------:R-:W-:Y:S01]  /*55a0*/  ULDC UR54, c[0x0][0x9dc] ;  /* 0x0002770000367ab9 */ /* 0x000fe20000000800 */
[----:B------:R-:W-:Y:S01]  /*55b0*/  ULDC UR5, c[0x0][0x9d8] ;  /* 0x0002760000057ab9 */ /* 0x000fe20000000800 */
[----:B------:R-:W-:Y:S01]  /*55c0*/  ULDC UR51, c[0x0][0x988] ;  /* 0x0002620000337ab9 */ /* 0x000fe20000000800 */
[----:B------:R-:W-:-:S05]  /*55d0*/  ULDC UR55, c[0x0][0x9e0] ;  /* 0x0002780000377ab9 */ /* 0x000fca0000000800 */
.L_x_1260:
[----:B------:R-:W-:-:S04]  /*55e0*/  UISETP.NE.AND UP0, UPT, UR4, 0x1, UPT ;  /* 0x000000010400788c */ /* 0x000fc8000bf05270 */
[----:B------:R-:W-:-:S04]  /*55f0*/  USEL UR39, URZ, 0x1, UP0 ;  /* 0x000000013f277887 */ /* 0x000fc80008000000 */
[----:B------:R-:W-:Y:S01]  /*5600*/  ULOP3.LUT UR39, UR46, UR39, URZ, 0x3c, !UPT ;  /* 0x000000272e277292 */ /* 0x000fe2000f8e3c3f */
[----:B------:R-:W-:Y:S11]  /*5610*/  @!P0 BRA `(.L_x_1242) ;  /* 0x0000000000048947 */ /* 0x000ff60003800000 */
[----:B------:R-:W-:Y:S01]  /*5620*/  BPT.TRAP 0x1 ;  /* 0x000000040000795c */ /* 0x000fe20000300000 */
.L_x_1242:
[----:B------:R-:W-:Y:S01]  /*5630*/  UIADD3 UR38, UR4, 0x1, URZ ;  /* 0x0000000104267890 */ /* 0x000fe2000fffe03f */
[----:B------:R-:W-:-:S03]  /*5640*/  IMAD.U32 R8, RZ, RZ, UR39 ;  /* 0x00000027ff087e24 */ /* 0x000fc6000f8e00ff */
[----:B------:R-:W-:Y:S02]  /*5650*/  UISETP.NE.AND UP0, UPT, UR38, 0x2, UPT ;  /* 0x000000022600788c */ /* 0x000fe4000bf05270 */
[----:B------:R-:W-:Y:S02]  /*5660*/  SHF.L.U32 R8, R8, 0x1f, RZ ;  /* 0x0000001f08087819 */ /* 0x000fe400000006ff */
[----:B------:R-:W-:-:S04]  /*5670*/  USEL UR38, UR38, URZ, UP0 ;  /* 0x0000003f26267287 */ /* 0x000fc80008000000 */
[----:B------:R-:W-:-:S09]  /*5680*/  ULEA UR6, UR38, UR60, 0x3 ;  /* 0x0000003c26067291 */ /* 0x000fd2000f8e183f */
[----:B------:R0:W1:Y:S01]  /*5690*/  SYNCS.PHASECHK.TRANS64.TRYWAIT P1, [UR6+0x30830], R8 ;  /* 0x03083008ff0075a7 */ /* 0x0000620008020146 */
[----:B------:R-:W-:Y:S05]  /*56a0*/  @!P0 BRA `(.L_x_1243) ;  /* 0x0000000000048947 */ /* 0x000fea0003800000 */
[----:B------:R-:W-:Y:S01]  /*56b0*/  BPT.TRAP 0x1 ;  /* 0x000000040000795c */ /* 0x000fe20000300000 */
.L_x_1243:
[----:B-1----:R-:W-:Y:S05]  /*56c0*/  @P1 BRA `(.L_x_1244) ;  /* 0x0000000000081947 */ /* 0x002fea0003800000 */
[----:B------:R-:W1:Y:S02]  /*56d0*/  SYNCS.PHASECHK.TRANS64.TRYWAIT P1, [UR6+0x30830], R8 ;  /* 0x03083008ff0075a7 */ /* 0x000e640008020146 */
[----:B-1----:R-:W-:Y:S05]  /*56e0*/  @!P1 BRA `(.L_x_1245) ;  /* 0x0000014800f09947 */ /* 0x002fea0003800000 */
.L_x_1244:
        /* <DEDUP_REMOVED lines=12> */
[-C--:B------:R-:W-:Y:S01]  /*57b0*/  FMUL.FTZ R24, R24, R0.reuse ;  /* 0x0000000018187220 */ /* 0x080fe20000410000 */
[----:B------:R-:W-:Y:S01]  /*57c0*/  UIMAD UR7, UR38, 0x900, UR7 ;  /* 0x00000900260778a4 */ /* 0x000fe2000f8e0207 */
[-C--:B------:R-:W-:Y:S01]  /*57d0*/  FMUL.FTZ R25, R25, R0.reuse ;  /* 0x0000000019197220 */ /* 0x080fe20000410000 */
[-C--:B------:R-:W-:Y:S01]  /*57e0*/  FMUL.FTZ R28, R28, R0.reuse ;  /* 0x000000001c1c7220 */ /* 0x080fe20000410000 */
[-C--:B------:R-:W-:Y:S01]  /*57f0*/  FMUL.FTZ R29, R29, R0.reuse ;  /* 0x000000001d1d7220 */ /* 0x080fe20000410000 */
        /* <DEDUP_REMOVED lines=9> */
[----:B------:R-:W-:Y:S01]  /*5890*/  UMOV UR40, UR56 ;  /* 0x0000003800287c82 */ /* 0x000fe20008000000 */
[----:B------:R-:W-:Y:S01]  /*58a0*/  UMOV UR41, UR57 ;  /* 0x0000003900297c82 */ /* 0x000fe20008000000 */
[----:B------:R-:W-:Y:S01]  /*58b0*/  UMOV UR43, 0x40000040 ;  /* 0x40000040002b7882 */ /* 0x000fe20000000000 */
        /* <DEDUP_REMOVED lines=141> */
.L_x_1246:
[----:B------:R-:W-:Y:S01]  /*6190*/  ULEA UR7, UR4, UR60, 0x3 ;  /* 0x0000003c04077291 */ /* 0x000fe2000f8e183f */
[----:B------:R-:W-:-:S05]  /*61a0*/  IMAD.U32 R0, RZ, RZ, UR46 ;  /* 0x0000002eff007e24 */ /* 0x000fca000f8e00ff */
[----:B------:R-:W-:-:S04]  /*61b0*/  SHF.L.U32 R0, R0, 0x1f, RZ ;  /* 0x0000001f00007819 */ /* 0x000fc800000006ff */
[----:B------:R2:W3:Y:S01]  /*61c0*/  SYNCS.PHASECHK.TRANS64.TRYWAIT P1, [UR7+0x30850], R0 ;  /* 0x03085000ff0075a7 */ /* 0x0004e20008020147 */
[----:B------:R-:W-:Y:S05]  /*61d0*/  @!P0 BRA `(.L_x_1247) ;  /* 0x0000000000048947 */ /* 0x000fea0003800000 */
[----:B------:R-:W-:Y:S01]  /*61e0*/  BPT.TRAP 0x1 ;  /* 0x000000040000795c */ /* 0x000fe20000300000 */
.L_x_1247:
[----:B---3--:R-:W-:Y:S05]  /*61f0*/  @P1 BRA `(.L_x_1248) ;  /* 0x0000000000081947 */ /* 0x008fea0003800000 */
[----:B------:R-:W3:Y:S02]  /*6200*/  SYNCS.PHASECHK.TRANS64.TRYWAIT P1, [UR7+0x30850], R0 ;  /* 0x03085000ff0075a7 */ /* 0x000ee40008020147 */
[----:B---3--:R-:W-:Y:S05]  /*6210*/  @!P1 BRA `(.L_x_1249) ;  /* 0x00000140003c9947 */ /* 0x008fea0003800000 */
.L_x_1248:
        /* <DEDUP_REMOVED lines=37> */
.L_x_1250:
[----:B------:R-:W-:Y:S01]  /*6470*/  R2UR UR4, R22 ;  /* 0x00000000160472ca */ /* 0x000fe200000e0000 */
        /* <DEDUP_REMOVED lines=8> */
[----:B------:R-:W4:Y:S01]  /*6500*/  S2UR UR10, SR_CgaCtaId ;  /* 0x00000000000a79c3 */ /* 0x000f220000008800 */
[----:B------:R-:W-:Y:S01]  /*6510*/  FMUL.FTZ R20, R127, UR5 ;  /* 0x000000057f147c20 */ /* 0x000fe20008410000 */
[----:B--23--:R-:W-:Y:S01]  /*6520*/  FMUL.FTZ R0, R122, UR5 ;  /* 0x000000057a007c20 */ /* 0x00cfe20008410000 */
[----:B------:R-:W-:Y:S01]  /*6530*/  FMUL.FTZ R2, R123, UR5 ;  /* 0x000000057b027c20 */ /* 0x000fe20008410000 */
[----:B------:R-:W-:Y:S01]  /*6540*/  UISETP.NE.AND UP1, UPT, UR4, URZ, UPT ;  /* 0x0000003f0400728c */ /* 0x000fe2000bf25270 */
[----:B------:R-:W-:Y:S01]  /*6550*/  R2UR UR4, R23 ;  /* 0x00000000170472ca */ /* 0x000fe200000e0000 */
[----:B------:R-:W-:Y:S01]  /*6560*/  FMUL.FTZ R21, R124, UR5 ;  /* 0x000000057c157c20 */ /* 0x000fe20008410000 */
[----:B------:R-:W-:Y:S01]  /*6570*/  FMUL.FTZ R127, R132, UR5 ;  /* 0x00000005847f7c20 */ /* 0x000fe20008410000 */
[----:B------:R-:W-:Y:S01]  /*6580*/  FMUL.FTZ R14, R121, UR5 ;  /* 0x00000005790e7c20 */ /* 0x000fe20008410000 */
[----:B------:R-:W-:Y:S01]  /*6590*/  FMUL.FTZ R15, R126, UR5 ;  /* 0x000000057e0f7c20 */ /* 0x000fe20008410000 */
[----:B------:R-:W-:Y:S01]  /*65a0*/  PLOP3.LUT P1, PT, PT, PT, UP1, 0x80, 0x0 ;  /* 0x000000000000781c */ /* 0x000fe20003f2f018 */
[----:B------:R-:W-:Y:S01]  /*65b0*/  FMUL.FTZ R123, R128, UR5 ;  /* 0x00000005807b7c20 */ /* 0x000fe20008410000 */
[----:B------:R-:W-:Y:S01]  /*65c0*/  PLOP3.LUT P2, PT, PT, PT, UP1, 0x80, 0x0 ;  /* 0x000000000000781c */ /* 0x000fe20003f4f018 */
[----:B------:R-:W-:Y:S01]  /*65d0*/  FMUL.FTZ R124, R129, UR5 ;  /* 0x00000005817c7c20 */ /* 0x000fe20008410000 */
[----:B------:R-:W-:Y:S01]  /*65e0*/  FMUL.FTZ R122, R131, UR5 ;  /* 0x00000005837a7c20 */ /* 0x000fe20008410000 */
[----:B------:R-:W-:Y:S01]  /*65f0*/  FMUL.FTZ R132, R137, UR5 ;  /* 0x0000000589847c20 */ /* 0x000fe20008410000 */
[----:B------:R-:W-:Y:S01]  /*6600*/  FMUL.FTZ R121, R130, UR5 ;  /* 0x0000000582797c20 */ /* 0x000fe20008410000 */
[----:B------:R-:W-:Y:S01]  /*6610*/  FMUL.FTZ R128, R133, UR5 ;  /* 0x0000000585807c20 */ /* 0x000fe20008410000 */
[----:B------:R-:W-:Y:S01]  /*6620*/  VIADD R161, R192, UR4 ;  /* 0x00000004c0a17c36 */ /* 0x000fe20008000000 */
[----:B------:R-:W-:Y:S01]  /*6630*/  @UP1 ULDC UR4, c[0x0][0x44c] ;  /* 0x0001130000041ab9 */ /* 0x000fe20000000800 */
[----:B------:R-:W-:Y:S01]  /*6640*/  FMUL.FTZ R126, R135, UR5 ;  /* 0x00000005877e7c20 */ /* 0x000fe20008410000 */
[----:B------:R-:W-:Y:S01]  /*6650*/  FMUL.FTZ R131, R136, UR5 ;  /* 0x0000000588837c20 */ /* 0x000fe20008410000 */
[----:B------:R-:W-:Y:S01]  /*6660*/  FMUL.FTZ R129, R138, UR5 ;  /* 0x000000058a817c20 */ /* 0x000fe20008410000 */
[----:B01----:R-:W-:Y:S01]  /*6670*/  @P1 IMAD.HI.U32 R8, R161, UR4, RZ ;  /* 0x00000004a1081c27 */ /* 0x003fe2000f8e00ff */
[----:B------:R-:W-:-:S03]  /*6680*/  @UP1 ULDC UR4, c[0x0][0x450] ;  /* 0x0001140000041ab9 */ /* 0x000fc60000000800 */
[----:B------:R-:W-:Y:S01]  /*6690*/  FMUL.FTZ R137, R146, UR5 ;  /* 0x0000000592897c20 */ /* 0x000fe20008410000 */
[----:B------:R-:W-:Y:S01]  /*66a0*/  UISETP.NE.AND UP0, UPT, UR61, URZ, UPT ;  /* 0x0000003f3d00728c */ /* 0x000fe2000bf05270 */
        /* <DEDUP_REMOVED lines=24> */
[----:B------:R-:W-:-:S02]  /*6830*/  IMAD R164, R10, -0x60, RZ ;  /* 0xffffffa00aa47824 */ /* 0x000fc400078e02ff */
[----:B------:R-:W-:Y:S01]  /*6840*/  FMUL.FTZ R158, R167, UR5 ;  /* 0x00000005a79e7c20 */ /* 0x000fe20008410000 */
[----:B------:R-:W-:Y:S01]  /*6850*/  UIADD3 UR6, UR6, 0x30840, URZ ;  /* 0x0003084006067890 */ /* 0x000fe2000fffe03f */
[----:B------:R-:W-:Y:S01]  /*6860*/  PLOP3.LUT P1, PT, PT, PT, UP0, 0x40, 0x0 ;  /* 0x000000000000781c */ /* 0x000fe20003f2e808 */
[----:B------:R-:W1:Y:S01]  /*6870*/  MUFU.TANH R13, R13 ;  /* 0x0000000d000d7308 */ /* 0x000e620000002400 */
[----:B------:R-:W-:Y:S01]  /*6880*/  IADD3 R8, -R19, 0x1, R164 ;  /* 0x0000000113087810 */ /* 0x000fe20007ffe1a4 */
[----:B----4-:R-:W-:Y:S01]  /*6890*/  UPRMT UR6, UR10, 0x654, UR6 ;  /* 0x000006540a067896 */ /* 0x010fe20008000006 */
[----:B------:R-:W-:Y:S01]  /*68a0*/  IMAD.IADD R159, R164, 0x1, -R19 ;  /* 0x00000001a49f7824 */ /* 0x000fe200078e0a13 */
[----:B------:R-:W-:Y:S01]  /*68b0*/  UMOV UR11, UR54 ;  /* 0x00000036000b7c82 */ /* 0x000fe20008000000 */
[----:B------:R-:W-:Y:S01]  /*68c0*/  IADD3 R8, -R18, R8, R17 ;  /* 0x0000000812087210 */ /* 0x000fe20007ffe111 */
[----:B------:R-:W-:Y:S02]  /*68d0*/  ULOP3.LUT UR4, URZ, UR11, URZ, 0x33, !UPT ;  /* 0x0000000b3f047292 */ /* 0x000fe4000f8e333f */
[----:B------:R-:W2:Y:S02]  /*68e0*/  MUFU.TANH R14, R14 ;  /* 0x0000000e000e7308 */ /* 0x000ea40000002400 */
[C---:B------:R-:W-:Y:S01]  /*68f0*/  VIADD R167, R8.reuse, UR55 ;  /* 0x0000003708a77c36 */ /* 0x040fe20008000000 */
[----:B------:R-:W-:Y:S01]  /*6900*/  SYNCS.ARRIVE.TRANS64.RED.A1T0 RZ, [UR6], RZ ;  /* 0x000000ffffff79a7 */ /* 0x000fe20008100406 */
[----:B------:R-:W-:-:S02]  /*6910*/  VIADD R166, R8, UR4 ;  /* 0x0000000408a67c36 */ /* 0x000fc40008000000 */
[--C-:B0-----:R-:W-:Y:S02]  /*6920*/  IMAD.IADD R165, R167, 0x1, R168.reuse ;  /* 0x00000001a7a57824 */ /* 0x101fe400078e02a8 */
        /* <DEDUP_REMOVED lines=46> */
[----:B------:R-:W0:Y:S01]  /*6c10*/  MUFU.TANH R158, R158 ;  /* 0x0000009e009e7308 */ /* 0x000e220000002400 */
[----:B-1234-:R-:W-:Y:S05]  /*6c20*/  @P1 BRA `(.L_x_1251) ;  /* 0x0000000000541947 */ /* 0x01efea0003800000 */
[----:B------:R-:W-:Y:S01]  /*6c30*/  IADD3 R168, -R18, R17, R168 ;  /* 0x0000001112a87210 */ /* 0x000fe20007ffe1a8 */
[----:B------:R-:W-:Y:S03]  /*6c40*/  BSSY B0, `(.L_x_1252) ;  /* 0x0000010000007945 */ /* 0x000fe60003800000 */
[----:B------:R-:W-:-:S13]  /*6c50*/  ISETP.GT.AND P1, PT, R168, -0x1, PT ;  /* 0xffffffffa800780c */ /* 0x000fda0003f24270 */
[----:B------:R-:W-:Y:S05]  /*6c60*/  @P1 BRA `(.L_x_1253) ;  /* 0x0000000000201947 */ /* 0x000fea0003800000 */
[----:B------:R-:W-:Y:S01]  /*6c70*/  IMAD.U32 R170, RZ, RZ, UR50 ;  /* 0x00000032ffaa7e24 */ /* 0x000fe2000f8e00ff */
[----:B------:R-:W-:-:S04]  /*6c80*/  LOP3.LUT R169, RZ, R168, RZ, 0x33, !PT ;  /* 0x000000a8ffa97212 */ /* 0x000fc800078e33ff */
[----:B------:R-:W-:-:S13]  /*6c90*/  ISETP.NE.AND P1, PT, R170, 0x1, PT ;  /* 0x00000001aa00780c */ /* 0x000fda0003f25270 */
[----:B------:R-:W1:Y:S02]  /*6ca0*/  @P1 LDC.64 R8, c[0x0][0x9e8] ;  /* 0x00027a00ff081b82 */ /* 0x000e640000000a00 */
[----:B-1----:R-:W-:-:S05]  /*6cb0*/  @P1 IMAD.HI.U32 R8, R169, R8, RZ ;  /* 0x00000008a9081227 */ /* 0x002fca00078e00ff */
[----:B------:R-:W-:-:S04]  /*6cc0*/  @P1 SHF.R.U32.HI R169, RZ, R9, R8 ;  /* 0x00000009ffa91219 */ /* 0x000fc80000011608 */
[----:B------:R-:W-:Y:S01]  /*6cd0*/  LOP3.LUT R168, RZ, R169, RZ, 0x33, !PT ;  /* 0x000000a9ffa87212 */ /* 0x000fe200078e33ff */
[----:B------:R-:W-:Y:S06]  /*6ce0*/  BRA `(.L_x_1254) ;  /* 0x0000000000147947 */ /* 0x000fec0003800000 */
.L_x_1253:
[----:B------:R-:W-:-:S05]  /*6cf0*/  IMAD.U32 R170, RZ, RZ, UR50 ;  /* 0x00000032ffaa7e24 */ /* 0x000fca000f8e00ff */
[----:B------:R-:W-:-:S13]  /*6d00*/  ISETP.NE.AND P1, PT, R170, 0x1, PT ;  /* 0x00000001aa00780c */ /* 0x000fda0003f25270 */
[----:B------:R-:W1:Y:S02]  /*6d10*/  @P1 LDC.64 R8, c[0x0][0x9e8] ;  /* 0x00027a00ff081b82 */ /* 0x000e640000000a00 */
[----:B-1----:R-:W-:-:S05]  /*6d20*/  @P1 IMAD.HI.U32 R8, R168, R8, RZ ;  /* 0x00000008a8081227 */ /* 0x002fca00078e00ff */
[----:B------:R-:W-:-:S07]  /*6d30*/  @P1 SHF.R.U32.HI R168, RZ, R9, R8 ;  /* 0x00000009ffa81219 */ /* 0x000fce0000011608 */
.L_x_1254:
[----:B------:R-:W-:Y:S05]  /*6d40*/  BSYNC B0 ;  /* 0x0000000000007941 */ /* 0x000fea0003800000 */
.L_x_1252:
[----:B------:R-:W-:-:S05]  /*6d50*/  IMAD R168, R168, R170, R159 ;  /* 0x000000aaa8a87224 */ /* 0x000fca00078e029f */
[----:B------:R-:W-:Y:S02]  /*6d60*/  VIADDMNMX R165, R168, R170, R165, PT ;  /* 0x000000aaa8a57246 */ /* 0x000fe400038001a5 */
[----:B------:R-:W-:-:S07]  /*6d70*/  VIMNMX R163, R163, R168, !PT ;  /* 0x000000a8a3a37248 */ /* 0x000fce0007fe0100 */
.L_x_1251:
[C---:B------:R-:W-:Y:S01]  /*6d80*/  ISETP.GE.AND P6, PT, R164.reuse, 0xa, PT ;  /* 0x0000000aa400780c */ /* 0x040fe20003fc6270 */
[----:B------:R-:W-:Y:S01]  /*6d90*/  UISETP.NE.AND UP0, UPT, UR61, URZ, UPT ;  /* 0x0000003f3d00728c */ /* 0x000fe2000bf05270 */
        /* <DEDUP_REMOVED lines=33> */
[----:B------:R-:W-:-:S04]  /*6fb0*/  ISETP.GT.AND P3, PT, R163, 0x19, !P4 ;  /* 0x00000019a300780c */ /* 0x000fc80006764270 */
[----:B------:R-:W-:Y:S02]  /*6fc0*/  ISETP.LT.OR P3, PT, R165, 0x1a, P3 ;  /* 0x0000001aa500780c */ /* 0x000fe40001f61670 */
        /* <DEDUP_REMOVED lines=103> */
[----:B------:R-:W-:Y:S01]  /*7640*/  IADD3 R13, -R18, R17, R13 ;  /* 0x00000011120d7210 */ /* 0x000fe20007ffe10d */
[----:B------:R-:W-:Y:S03]  /*7650*/  BSSY B0, `(.L_x_1256) ;  /* 0x0000010000007945 */ /* 0x000fe60003800000 */
[----:B------:R-:W-:-:S13]  /*7660*/  ISETP.GT.AND P6, PT, R13, -0x1, PT ;  /* 0xffffffff0d00780c */ /* 0x000fda0003fc4270 */
[----:B------:R-:W-:Y:S05]  /*7670*/  @P6 BRA `(.L_x_1257) ;  /* 0x0000000000206947 */ /* 0x000fea0003800000 */
[----:B------:R-:W-:Y:S01]  /*7680*/  IMAD.U32 R164, RZ, RZ, UR50 ;  /* 0x00000032ffa47e24 */ /* 0x000fe2000f8e00ff */
[----:B------:R-:W-:-:S04]  /*7690*/  LOP3.LUT R13, RZ, R13, RZ, 0x33, !PT ;  /* 0x0000000dff0d7212 */ /* 0x000fc800078e33ff */
[----:B------:R-:W-:-:S13]  /*76a0*/  ISETP.NE.AND P6, PT, R164, 0x1, PT ;  /* 0x00000001a400780c */ /* 0x000fda0003fc5270 */
[----:B------:R-:W0:Y:S02]  /*76b0*/  @P6 LDC.64 R8, c[0x0][0x9e8] ;  /* 0x00027a00ff086b82 */ /* 0x000e240000000a00 */
[----:B0-----:R-:W-:-:S05]  /*76c0*/  @P6 IMAD.HI.U32 R8, R13, R8, RZ ;  /* 0x000000080d086227 */ /* 0x001fca00078e00ff */
[----:B------:R-:W-:-:S04]  /*76d0*/  @P6 SHF.R.U32.HI R13, RZ, R9, R8 ;  /* 0x00000009ff0d6219 */ /* 0x000fc80000011608 */
[----:B------:R-:W-:Y:S01]  /*76e0*/  LOP3.LUT R13, RZ, R13, RZ, 0x33, !PT ;  /* 0x0000000dff0d7212 */ /* 0x000fe200078e33ff */
[----:B------:R-:W-:Y:S06]  /*76f0*/  BRA `(.L_x_1258) ;  /* 0x0000000000147947 */ /* 0x000fec0003800000 */
.L_x_1257:
[----:B------:R-:W-:-:S05]  /*7700*/  IMAD.U32 R164, RZ, RZ, UR50 ;  /* 0x00000032ffa47e24 */ /* 0x000fca000f8e00ff */
[----:B------:R-:W-:-:S13]  /*7710*/  ISETP.NE.AND P6, PT, R164, 0x1, PT ;  /* 0x00000001a400780c */ /* 0x000fda0003fc5270 */
[----:B------:R-:W0:Y:S02]  /*7720*/  @P6 LDC.64 R8, c[0x0][0x9e8] ;  /* 0x00027a00ff086b82 */ /* 0x000e240000000a00 */
[----:B0-----:R-:W-:-:S05]  /*7730*/  @P6 IMAD.HI.U32 R8, R13, R8, RZ ;  /* 0x000000080d086227 */ /* 0x001fca00078e00ff */
[----:B------:R-:W-:-:S07]  /*7740*/  @P6 SHF.R.U32.HI R13, RZ, R9, R8 ;  /* 0x00000009ff0d6219 */ /* 0x000fce0000011608 */
.L_x_1258:
[----:B------:R-:W-:Y:S05]  /*7750*/  BSYNC B0 ;  /* 0x0000000000007941 */ /* 0x000fea0003800000 */
.L_x_1256:
[----:B------:R-:W-:-:S05]  /*7760*/  IMAD R13, R13, R164, R159 ;  /* 0x000000a40d0d7224 */ /* 0x000fca00078e029f */
[----:B------:R-:W-:Y:S02]  /*7770*/  VIADDMNMX R167, R13, R164, R167, PT ;  /* 0x000000a40da77246 */ /* 0x000fe400038001a7 */
[----:B------:R-:W-:-:S07]  /*7780*/  VIMNMX R166, R166, R13, !PT ;  /* 0x0000000da6a67248 */ /* 0x000fce0007fe0100 */
.L_x_1255:
[----:B------:R-:W-:Y:S01]  /*7790*/  ISETP.GT.AND P1, PT, R166, 0x1, !P1 ;  /* 0x00000001a600780c */ /* 0x000fe20004f24270 */
[----:B------:R-:W-:Y:S01]  /*77a0*/  UMOV UR10, UR51 ;  /* 0x00000033000a7c82 */ /* 0x000fe20008000000 */
[----:B------:R-:W-:Y:S02]  /*77b0*/  FMNMX.FTZ R9, R168, R11, !PT ;  /* 0x0000000ba8097209 */ /* 0x000fe40007810000 */
[----:B------:R-:W-:Y:S02]  /*77c0*/  ISETP.LT.OR P1, PT, R167, 0x2, P1 ;  /* 0x00000002a700780c */ /* 0x000fe40000f21670 */
[----:B------:R-:W-:Y:S02]  /*77d0*/  LOP3.LUT P6, RZ, R16, 0x20000, RZ, 0xc0, !PT ;  /* 0x0002000010ff7812 */ /* 0x000fe400078cc0ff */
[----:B------:R-:W-:Y:S02]  /*77e0*/  FSEL R2, R2, -INF , !P1 ;  /* 0xff80000002027808 */ /* 0x000fe40004800000 */
[----:B------:R-:W-:-:S02]  /*77f0*/  LOP3.LUT P1, RZ, R16, 0x4, RZ, 0xc0, !PT ;  /* 0x0000000410ff7812 */ /* 0x000fc4000782c0ff */
[C---:B------:R-:W-:Y:S02]  /*7800*/  ISETP.GT.AND P2, PT, R166.reuse, 0x8, !P2 ;  /* 0x00000008a600780c */ /* 0x040fe40005744270 */
[----:B------:R-:W-:Y:S02]  /*7810*/  ISETP.GT.AND P1, PT, R166, 0x9, !P1 ;  /* 0x00000009a600780c */ /* 0x000fe40004f24270 */
[----:B------:R-:W-:Y:S02]  /*7820*/  FMNMX.FTZ R8, R14, R9, !PT ;  /* 0x000000090e087209 */ /* 0x000fe40007810000 */
[C---:B------:R-:W-:Y:S02]  /*7830*/  ISETP.LT.OR P1, PT, R167.reuse, 0xa, P1 ;  /* 0x0000000aa700780c */ /* 0x040fe40000f21670 */
[----:B------:R-:W-:Y:S02]  /*7840*/  ISETP.LT.OR P2, PT, R167, 0x9, P2 ;  /* 0x00000009a700780c */ /* 0x000fe40001741670 */
[----:B------:R-:W-:-:S02]  /*7850*/  FSEL R20, R20, -INF , !P1 ;  /* 0xff80000014147808 */ /* 0x000fc40004800000 */
[----:B------:R-:W-:Y:S02]  /*7860*/  LOP3.LUT P1, RZ, R16, 0x8, RZ, 0xc0, !PT ;  /* 0x0000000810ff7812 */ /* 0x000fe4000782c0ff */
[----:B------:R-:W-:Y:S02]  /*7870*/  FMNMX.FTZ R9, R21, R8, !PT ;  /* 0x0000000815097209 */ /* 0x000fe40007810000 */
[----:B------:R-:W-:Y:S02]  /*7880*/  ISETP.GT.AND P1, PT, R166, 0x10, !P1 ;  /* 0x00000010a600780c */ /* 0x000fe40004f24270 */
[----:B------:R-:W-:Y:S02]  /*7890*/  FSEL R15, R15, -INF , !P2 ;  /* 0xff8000000f0f7808 */ /* 0x000fe40005000000 */
[----:B------:R-:W-:Y:S02]  /*78a0*/  ISETP.LT.OR P1, PT, R167, 0x11, P1 ;  /* 0x00000011a700780c */ /* 0x000fe40000f21670 */
[----:B------:R-:W-:-:S02]  /*78b0*/  LOP3.LUT P2, RZ, R16, 0x10000, RZ, 0xc0, !PT ;  /* 0x0001000010ff7812 */ /* 0x000fc4000784c0ff */
        /* <DEDUP_REMOVED lines=51> */
[C---:B------:R-:W-:Y:S01]  /*7bf0*/  LOP3.LUT P6, RZ, R16.reuse, 0x80, RZ, 0xc0, !PT ;  /* 0x0000008010ff7812 */ /* 0x040fe200078cc0ff */
[----:B------:R-:W0:Y:S01]  /*7c00*/  SHFL.BFLY PT, R8, R9, 0x2, 0x1f ;  /* 0x0c401f0009087f89 */ /* 0x000e2200000e0000 */
[----:B------:R-:W-:Y:S02]  /*7c10*/  FSEL R137, R137, -INF , !P1 ;  /* 0xff80000089897808 */ /* 0x000fe40004800000 */
[----:B------:R-:W-:-:S02]  /*7c20*/  LOP3.LUT P1, RZ, R16, 0x800, RZ, 0xc0, !PT ;  /* 0x0000080010ff7812 */ /* 0x000fc4000782c0ff */
[----:B------:R-:W-:Y:S02]  /*7c30*/  LOP3.LUT P2, RZ, R16, 0x40, RZ, 0xc0, !PT ;  /* 0x0000004010ff7812 */ /* 0x000fe4000784c0ff */
[C---:B------:R-:W-:Y:S02]  /*7c40*/  ISETP.GT.AND P1, PT, R166.reuse, 0x31, !P1 ;  /* 0x00000031a600780c */ /* 0x040fe40004f24270 */
[C---:B------:R-:W-:Y:S02]  /*7c50*/  ISETP.GT.AND P3, PT, R166.reuse, 0x50, !P3 ;  /* 0x00000050a600780c */ /* 0x040fe40005f64270 */
[----:B------:R-:W-:Y:S02]  /*7c60*/  ISETP.LT.OR P1, PT, R167, 0x32, P1 ;  /* 0x00000032a700780c */ /* 0x000fe40000f21670 */
[----:B------:R-:W-:Y:S02]  /*7c70*/  ISETP.GT.AND P4, PT, R166, 0x51, !P4 ;  /* 0x00000051a600780c */ /* 0x000fe40006784270 */
[----:B------:R-:W-:-:S02]  /*7c80*/  FSEL R138, R138, -INF , !P1 ;  /* 0xff8000008a8a7808 */ /* 0x000fc40004800000 */
[----:B------:R-:W-:Y:S02]  /*7c90*/  LOP3.LUT P1, RZ, R16, 0x400, RZ, 0xc0, !PT ;  /* 0x0000040010ff7812 */ /* 0x000fe4000782c0ff */
[C---:B------:R-:W-:Y:S02]  /*7ca0*/  ISETP.LT.OR P3, PT, R167.reuse, 0x51, P3 ;  /* 0x00000051a700780c */ /* 0x040fe40001f61670 */
[C---:B------:R-:W-:Y:S02]  /*7cb0*/  ISETP.GT.AND P1, PT, R166.reuse, 0x38, !P1 ;  /* 0x00000038a600780c */ /* 0x040fe40004f24270 */
[----:B------:R-:W-:Y:S02]  /*7cc0*/  ISETP.GT.AND P5, PT, R166, 0x58, !P5 ;  /* 0x00000058a600780c */ /* 0x000fe40006fa4270 */
[----:B------:R-:W-:Y:S02]  /*7cd0*/  ISETP.LT.OR P1, PT, R167, 0x39, P1 ;  /* 0x00000039a700780c */ /* 0x000fe40000f21670 */
[----:B0-----:R-:W-:-:S02]  /*7ce0*/  FMNMX.FTZ R161, R9, R8, !PT ;  /* 0x0000000809a17209 */ /* 0x001fc40007810000 */
[----:B------:R-:W-:Y:S02]  /*7cf0*/  FSEL R141, R141, -INF , !P1 ;  /* 0xff8000008d8d7808 */ /* 0x000fe40004800000 */
[----:B------:R-:W-:Y:S01]  /*7d00*/  LOP3.LUT P1, RZ, R16, 0x200, RZ, 0xc0, !PT ;  /* 0x0000020010ff7812 */ /* 0x000fe2000782c0ff */
[----:B------:R-:W0:Y:S01]  /*7d10*/  SHFL.BFLY PT, R8, R161, 0x1, 0x1f ;  /* 0x0c201f00a1087f89 */ /* 0x000e2200000e0000 */
[C---:B------:R-:W-:Y:S02]  /*7d20*/  ISETP.LT.OR P4, PT, R167.reuse, 0x52, P4 ;  /* 0x00000052a700780c */ /* 0x040fe40002781670 */
[----:B------:R-:W-:Y:S02]  /*7d30*/  ISETP.GT.AND P1, PT, R166, 0x39, !P1 ;  /* 0x00000039a600780c */ /* 0x000fe40004f24270 */
[----:B------:R-:W-:Y:S02]  /*7d40*/  FSEL R152, R152, -INF , !P3 ;  /* 0xff80000098987808 */ /* 0x000fe40005800000 */
[----:B------:R-:W-:-:S02]  /*7d50*/  ISETP.LT.OR P1, PT, R167, 0x3a, P1 ;  /* 0x0000003aa700780c */ /* 0x000fc40000f21670 */
[----:B------:R-:W-:Y:S02]  /*7d60*/  ISETP.LT.OR P5, PT, R167, 0x59, P5 ;  /* 0x00000059a700780c */ /* 0x000fe40002fa1670 */
[----:B------:R-:W-:Y:S02]  /*7d70*/  FSEL R142, R142, -INF , !P1 ;  /* 0xff8000008e8e7808 */ /* 0x000fe40004800000 */
[----:B------:R-:W-:Y:S02]  /*7d80*/  LOP3.LUT P1, RZ, R16, 0x100, RZ, 0xc0, !PT ;  /* 0x0000010010ff7812 */ /* 0x000fe4000782c0ff */
[----:B------:R-:W-:Y:S02]  /*7d90*/  FSEL R154, R154, -INF , !P4 ;  /* 0xff8000009a9a7808 */ /* 0x000fe40006000000 */
[----:B------:R-:W-:Y:S02]  /*7da0*/  ISETP.GT.AND P1, PT, R166, 0x40, !P1 ;  /* 0x00000040a600780c */ /* 0x000fe40004f24270 */
[----:B------:R-:W-:-:S02]  /*7db0*/  FSEL R156, R156, -INF , !P5 ;  /* 0xff8000009c9c7808 */ /* 0x000fc40006800000 */
[----:B------:R-:W-:Y:S02]  /*7dc0*/  ISETP.LT.OR P1, PT, R167, 0x41, P1 ;  /* 0x00000041a700780c */ /* 0x000fe40000f21670 */
[----:B0-----:R-:W-:Y:S02]  /*7dd0*/  FMNMX.FTZ R8, R161, R8, !PT ;  /* 0x00000008a1087209 */ /* 0x001fe40007810000 */
[----:B------:R-:W-:Y:S02]  /*7de0*/  FSEL R145, R145, -INF , !P1 ;  /* 0xff80000091917808 */ /* 0x000fe40004800000 */
[----:B------:R-:W-:Y:S02]  /*7df0*/  ISETP.GT.AND P1, PT, R166, 0x41, !P6 ;  /* 0x00000041a600780c */ /* 0x000fe40007724270 */
[----:B------:R-:W-:Y:S02]  /*7e00*/  LOP3.LUT P6, RZ, R16, 0x2, RZ, 0xc0, !PT ;  /* 0x0000000210ff7812 */ /* 0x000fe400078cc0ff */
[----:B------:R-:W-:-:S04]  /*7e10*/  ISETP.LT.OR P1, PT, R167, 0x42, P1 ;  /* 0x00000042a700780c */ /* 0x000fc80000f21670 */
[----:B------:R-:W-:Y:S02]  /*7e20*/  FSEL R146, R146, -INF , !P1 ;  /* 0xff80000092927808 */ /* 0x000fe40004800000 */
[----:B------:R-:W-:Y:S02]  /*7e30*/  ISETP.GT.AND P1, PT, R166, 0x48, !P2 ;  /* 0x00000048a600780c */ /* 0x000fe40005724270 */
[----:B------:R-:W-:Y:S02]  /*7e40*/  LOP3.LUT P2, RZ, R16, 0x20, RZ, 0xc0, !PT ;  /* 0x0000002010ff7812 */ /* 0x000fe4000784c0ff */
[----:B------:R-:W-:Y:S02]  /*7e50*/  ISETP.LT.OR P1, PT, R167, 0x49, P1 ;  /* 0x00000049a700780c */ /* 0x000fe40000f21670 */
[----:B------:R-:W-:Y:S02]  /*7e60*/  ISETP.GT.AND P2, PT, R166, 0x49, !P2 ;  /* 0x00000049a600780c */ /* 0x000fe40005744270 */
[----:B------:R-:W-:-:S02]  /*7e70*/  FSEL R150, R150, -INF , !P1 ;  /* 0xff80000096967808 */ /* 0x000fc40004800000 */
[----:B------:R-:W-:Y:S02]  /*7e80*/  ISETP.GT.AND P1, PT, R166, RZ, !P6 ;  /* 0x000000ffa600720c */ /* 0x000fe40007724270 */
[C---:B------:R-:W-:Y:S02]  /*7e90*/  ISETP.LT.OR P2, PT, R167.reuse, 0x4a, P2 ;  /* 0x0000004aa700780c */ /* 0x040fe40001741670 */
[----:B------:R-:W-:Y:S02]  /*7ea0*/  ISETP.LT.OR P1, PT, R167, 0x1, P1 ;  /* 0x00000001a700780c */ /* 0x000fe40000f21670 */
[----:B------:R-:W-:Y:S02]  /*7eb0*/  LOP3.LUT P6, RZ, R16, 0x1, RZ, 0xc0, !PT ;  /* 0x0000000110ff7812 */ /* 0x000fe400078cc0ff */
[----:B------:R-:W-:Y:S01]  /*7ec0*/  FSEL R159, R0, -INF , !P1 ;  /* 0xff800000009f7808 */ /* 0x000fe20004800000 */
[C---:B------:R-:W-:Y:S01]  /*7ed0*/  FMUL.FTZ R0, R8.reuse, UR10 ;  /* 0x0000000a08007c20 */ /* 0x040fe20008410000 */
[----:B------:R-:W-:-:S02]  /*7ee0*/  FSETP.NEU.FTZ.AND P1, PT, R8, -INF , PT ;  /* 0xff8000000800780b */ /* 0x000fc40003f3d000 */
[----:B------:R-:W-:Y:S02]  /*7ef0*/  FMNMX.FTZ R9, R159, R12, !PT ;  /* 0x0000000c9f097209 */ /* 0x000fe40007810000 */
[----:B------:R-:W-:Y:S02]  /*7f00*/  FSEL R0, R0, RZ, P1 ;  /* 0x000000ff00007208 */ /* 0x000fe40000800000 */
[----:B------:R-:W-:-:S03]  /*7f10*/  ISETP.GT.AND P6, PT, R166, 0x59, !P6 ;  /* 0x00000059a600780c */ /* 0x000fc600077c4270 */
[--C-:B------:R-:W-:Y:S01]  /*7f20*/  FFMA.FTZ R188, R14, UR10, -R0.reuse ;  /* 0x0000000a0ebc7c23 */ /* 0x100fe20008010800 */
[----:B------:R-:W-:Y:S01]  /*7f30*/  FMNMX.FTZ R14, R2, R9, !PT ;  /* 0x00000009020e7209 */ /* 0x000fe20007810000 */
[--C-:B------:R-:W-:Y:S01]  /*7f40*/  FFMA.FTZ R161, R120, UR10, -R0.reuse ;  /* 0x0000000a78a17c23 */ /* 0x100fe20008010800 */
[----:B------:R-:W-:Y:S01]  /*7f50*/  ISETP.LT.OR P6, PT, R167, 0x5a, P6 ;  /* 0x0000005aa700780c */ /* 0x000fe200037c1670 */
[--C-:B------:R-:W-:Y:S01]  /*7f60*/  FFMA.FTZ R184, R123, UR10, -R0.reuse ;  /* 0x0000000a7bb87c23 */ /* 0x100fe20008010800 */
[----:B------:R-:W-:Y:S01]  /*7f70*/  FMNMX.FTZ R9, R15, R14, !PT ;  /* 0x0000000e0f097209 */ /* 0x000fe20007810000 */
[--C-:B------:R-:W-:Y:S01]  /*7f80*/  FFMA.FTZ R123, R124, UR10, -R0.reuse ;  /* 0x0000000a7c7b7c23 */ /* 0x100fe20008010800 */
[----:B------:R-:W-:Y:S01]  /*7f90*/  FSEL R158, R158, -INF , !P6 ;  /* 0xff8000009e9e7808 */ /* 0x000fe20007000000 */
[--C-:B------:R-:W-:Y:S01]  /*7fa0*/  FFMA.FTZ R172, R147, UR10, -R0.reuse ;  /* 0x0000000a93ac7c23 */ /* 0x100fe20008010800 */
[----:B------:R-:W-:Y:S01]  /*7fb0*/  FMNMX.FTZ R14, R20, R9, !PT ;  /* 0x00000009140e7209 */ /* 0x000fe20007810000 */
[--C-:B------:R-:W-:Y:S01]  /*7fc0*/  FFMA.FTZ R13, R168, UR10, -R0.reuse ;  /* 0x0000000aa80d7c23 */ /* 0x100fe20008010800 */
[----:B------:R-:W-:Y:S01]  /*7fd0*/  FSEL R124, R8, RZ, P1 ;  /* 0x000000ff087c7208 */ /* 0x000fe20000800000 */
[--C-:B------:R-:W-:Y:S01]  /*7fe0*/  FFMA.FTZ R190, R21, UR10, -R0.reuse ;  /* 0x0000000a15be7c23 */ /* 0x100fe20008010800 */
[----:B------:R-:W-:Y:S01]  /*7ff0*/  FMNMX.FTZ R9, R121, R14, !PT ;  /* 0x0000000e79097209 */ /* 0x000fe20007810000 */
[--C-:B------:R-:W-:Y:S01]  /*8000*/  FFMA.FTZ R186, R127, UR10, -R0.reuse ;  /* 0x0000000a7fba7c23 */ /* 0x100fe20008010800 */
[--C-:B------:R-:W-:Y:S01]  /*8010*/  FFMA.FTZ R180, R131, UR10, -R0.reuse ;  /* 0x0000000a83b47c23 */ /* 0x100fe20008010800 */
[----:B------:R-:W-:Y:S01]  /*8020*/  FADD.FTZ R124, -R124, R11 ;  /* 0x0000000b7c7c7221 */ /* 0x000fe20000010100 */
[----:B------:R-:W-:Y:S01]  /*8030*/  FMNMX.FTZ R14, R122, R9, !PT ;  /* 0x000000097a0e7209 */ /* 0x000fe20007810000 */
[--C-:B------:R-:W-:Y:S01]  /*8040*/  FFMA.FTZ R182, R135, UR10, -R0.reuse ;  /* 0x0000000a87b67c23 */ /* 0x100fe20008010800 */
[--C-:B------:R-:W-:Y:S01]  /*8050*/  FFMA.FTZ R176, R139, UR10, -R0.reuse ;  /* 0x0000000a8bb07c23 */ /* 0x100fe20008010800 */
[--C-:B------:R-:W-:Y:S01]  /*8060*/  FFMA.FTZ R178, R143, UR10, -R0.reuse ;  /* 0x0000000a8fb27c23 */ /* 0x100fe20008010800 */
        /* <DEDUP_REMOVED lines=14> */
[----:B------:R-:W-:Y:S01]  /*8150*/  FFMA.FTZ R162, R162, UR10, -R0 ;  /* 0x0000000aa2a27c23 */ /* 0x000fe20008010800 */
        /* <DEDUP_REMOVED lines=9> */
[----:B------:R-:W-:Y:S01]  /*81f0*/  MUFU.EX2 R161, R161 ;  /* 0x000000a100a17308 */ /* 0x000fe20000000800 */
[----:B------:R-:W-:Y:S02]  /*8200*/  FMNMX.FTZ R9, R145, R14, !PT ;  /* 0x0000000e91097209 */ /* 0x000fe40007810000 */
[----:B------:R-:W-:Y:S01]  /*8210*/  FSEL R14, R149, -INF , !P2 ;  /* 0xff800000950e7808 */ /* 0x000fe20005000000 */
[----:B------:R-:W-:Y:S01]  /*8220*/  FFMA.FTZ R149, R140, UR10, -R0 ;  /* 0x0000000a8c957c23 */ /* 0x000fe20008010800 */
[----:B------:R-:W-:Y:S01]  /*8230*/  FMNMX.FTZ R9, R146, R9, !PT ;  /* 0x0000000992097209 */ /* 0x000fe20007810000 */
[----:B------:R-:W-:Y:S02]  /*8240*/  FMUL.FTZ R0, R124, UR10 ;  /* 0x0000000a7c007c20 */ /* 0x000fe40008410000 */
[----:B------:R-:W-:Y:S01]  /*8250*/  MUFU.EX2 R184, R184 ;  /* 0x000000b800b87308 */ /* 0x000fe20000000800 */
[----:B------:R-:W-:-:S04]  /*8260*/  FMNMX.FTZ R9, R150, R9, !PT ;  /* 0x0000000996097209 */ /* 0x000fc80007810000 */
[----:B------:R-:W-:-:S03]  /*8270*/  FMNMX.FTZ R9, R14, R9, !PT ;  /* 0x000000090e097209 */ /* 0x000fc60007810000 */
[----:B------:R-:W0:Y:S01]  /*8280*/  MUFU.EX2 R0, R0 ;  /* 0x0000000000007308 */ /* 0x000e220000000800 */
[----:B------:R-:W-:-:S04]  /*8290*/  FMNMX.FTZ R9, R152, R9, !PT ;  /* 0x0000000998097209 */ /* 0x000fc80007810000 */
[----:B------:R-:W-:-:S03]  /*82a0*/  FMNMX.FTZ R9, R154, R9, !PT ;  /* 0x000000099a097209 */ /* 0x000fc60007810000 */
[----:B------:R-:W-:Y:S01]  /*82b0*/  MUFU.EX2 R123, R123 ;  /* 0x0000007b007b7308 */ /* 0x000fe20000000800 */
[----:B------:R-:W-:-:S04]  /*82c0*/  FMNMX.FTZ R9, R156, R9, !PT ;  /* 0x000000099c097209 */ /* 0x000fc80007810000 */
[----:B------:R-:W-:-:S03]  /*82d0*/  FMNMX.FTZ R9, R158, R9, !PT ;  /* 0x000000099e097209 */ /* 0x000fc60007810000 */
[----:B------:R-:W-:Y:S02]  /*82e0*/  MUFU.EX2 R186, R186 ;  /* 0x000000ba00ba7308 */ /* 0x000fe40000000800 */
[----:B------:R-:W1:Y:S06]  /*82f0*/  SHFL.BFLY PT, R120, R9, 0x2, 0x1f ;  /* 0x0c401f0009787f89 */ /* 0x000e6c00000e0000 */
[----:B------:R-:W-:Y:S08]  /*8300*/  MUFU.EX2 R21, R21 ;  /* 0x0000001500157308 */ /* 0x000ff00000000800 */
[----:B------:R-:W-:Y:S08]  /*8310*/  MUFU.EX2 R180, R180 ;  /* 0x000000b400b47308 */ /* 0x000ff00000000800 */
[----:B------:R-:W-:Y:S01]  /*8320*/  MUFU.EX2 R127, R127 ;  /* 0x0000007f007f7308 */ /* 0x000fe20000000800 */
[----:B-1----:R-:W-:-:S05]  /*8330*/  FMNMX.FTZ R120, R9, R120, !PT ;  /* 0x0000007809787209 */ /* 0x002fca0007810000 */
[----:B------:R-:W1:Y:S02]  /*8340*/  SHFL.BFLY PT, R9, R120, 0x1, 0x1f ;  /* 0x0c201f0078097f89 */ /* 0x000e6400000e0000 */
[----:B------:R-:W-:Y:S08]  /*8350*/  MUFU.EX2 R182, R182 ;  /* 0x000000b600b67308 */ /* 0x000ff00000000800 */
[----:B------:R-:W-:Y:S08]  /*8360*/  MUFU.EX2 R163, R163 ;  /* 0x000000a300a37308 */ /* 0x000ff00000000800 */
[----:B------:R-:W-:Y:S01]  /*8370*/  MUFU.EX2 R176, R176 ;  /* 0x000000b000b07308 */ /* 0x000fe20000000800 */
[----:B-1----:R-:W-:-:S07]  /*8380*/  FMNMX.FTZ R9, R120, R9, !PT ;  /* 0x0000000978097209 */ /* 0x002fce0007810000 */
[----:B------:R-:W-:Y:S01]  /*8390*/  MUFU.EX2 R149, R149 ;  /* 0x0000009500957308 */ /* 0x000fe20000000800 */
[C---:B------:R-:W-:Y:S01]  /*83a0*/  FSETP.NEU.FTZ.AND P1, PT, R9.reuse, -INF , PT ;  /* 0xff8000000900780b */ /* 0x040fe20003f3d000 */
[----:B------:R-:W-:-:S06]  /*83b0*/  FMUL.FTZ R147, R9, UR10 ;  /* 0x0000000a09937c20 */ /* 0x000fcc0008410000 */
[----:B------:R-:W-:Y:S01]  /*83c0*/  MUFU.EX2 R178, R178 ;  /* 0x000000b200b27308 */ /* 0x000fe20000000800 */
[----:B------:R-:W-:-:S05]  /*83d0*/  FSEL R147, R147, RZ, P1 ;  /* 0x000000ff93937208 */ /* 0x000fca0000800000 */
[--C-:B------:R-:W-:Y:S01]  /*83e0*/  FFMA.FTZ R191, R15, UR10, -R147.reuse ;  /* 0x0000000a0fbf7c23 */ /* 0x100fe20008010893 */
[----:B------:R-:W-:Y:S01]  /*83f0*/  FSEL R15, R9, RZ, P1 ;  /* 0x000000ff090f7208 */ /* 0x000fe20000800000 */
[--C-:B------:R-:W-:Y:S01]  /*8400*/  FFMA.FTZ R189, R159, UR10, -R147.reuse ;  /* 0x0000000a9fbd7c23 */ /* 0x100fe20008010893 */
[--C-:B------:R-:W-:Y:S01]  /*8410*/  FFMA.FTZ R128, R2, UR10, -R147.reuse ;  /* 0x0000000a02807c23 */ /* 0x100fe20008010893 */
[--C-:B------:R-:W-:Y:S01]  /*8420*/  FFMA.FTZ R124, R20, UR10, -R147.reuse ;  /* 0x0000000a147c7c23 */ /* 0x100fe20008010893 */
[--C-:B------:R-:W-:Y:S01]  /*8430*/  FFMA.FTZ R185, R121, UR10, -R147.reuse ;  /* 0x0000000a79b97c23 */ /* 0x100fe20008010893 */
[----:B------:R-:W-:Y:S01]  /*8440*/  FADD.FTZ R15, -R15, R12 ;  /* 0x0000000c0f0f7221 */ /* 0x000fe20000010100 */
[----:B------:R-:W-:Y:S01]  /*8450*/  MUFU.EX2 R191, R191 ;  /* 0x000000bf00bf7308 */ /* 0x000fe20000000800 */
[----:B------:R-:W-:Y:S01]  /*8460*/  FFMA.FTZ R122, R122, UR10, -R147 ;  /* 0x0000000a7a7a7c23 */ /* 0x000fe20008010893 */
[----:B0-----:R-:W-:Y:S01]  /*8470*/  FFMA.FTZ R121, R0, R6, R13 ;  /* 0x0000000600797223 */ /* 0x001fe2000001000d */
[----:B------:R-:W-:Y:S01]  /*8480*/  FMUL.FTZ R15, R15, UR10 ;  /* 0x0000000a0f0f7c20 */ /* 0x000fe20008410000 */
[--C-:B------:R-:W-:Y:S01]  /*8490*/  FFMA.FTZ R187, R125, UR10, -R147.reuse ;  /* 0x0000000a7dbb7c23 */ /* 0x100fe20008010893 */
[----:B------:R-:W-:Y:S01]  /*84a0*/  FFMA.FTZ R120, R126, UR10, -R147 ;  /* 0x0000000a7e787c23 */ /* 0x000fe20008010893 */
[----:B------:R-:W-:Y:S01]  /*84b0*/  FADD.FTZ R121, R188, R121 ;  /* 0x00000079bc797221 */ /* 0x000fe20000010000 */
[--C-:B------:R-:W-:Y:S01]  /*84c0*/  FFMA.FTZ R181, R129, UR10, -R147.reuse ;  /* 0x0000000a81b57c23 */ /* 0x100fe20008010893 */
[----:B------:R-:W-:Y:S01]  /*84d0*/  MUFU.EX2 R189, R189 ;  /* 0x000000bd00bd7308 */ /* 0x000fe20000000800 */
[----:B------:R-:W-:Y:S01]  /*84e0*/  FFMA.FTZ R20, R130, UR10, -R147 ;  /* 0x0000000a82147c23 */ /* 0x000fe20008010893 */
[----:B------:R-:W-:Y:S01]  /*84f0*/  FADD.FTZ R12, R190, R121 ;  /* 0x00000079be0c7221 */ /* 0x000fe20000010000 */
[--C-:B------:R-:W-:Y:S01]  /*8500*/  FFMA.FTZ R183, R133, UR10, -R147.reuse ;  /* 0x0000000a85b77c23 */ /* 0x100fe20008010893 */
[--C-:B------:R-:W-:Y:S01]  /*8510*/  FFMA.FTZ R134, R134, UR10, -R147.reuse ;  /* 0x0000000a86867c23 */ /* 0x100fe20008010893 */
[--C-:B------:R-:W-:Y:S01]  /*8520*/  FFMA.FTZ R177, R137, UR10, -R147.reuse ;  /* 0x0000000a89b17c23 */ /* 0x100fe20008010893 */
[--C-:B------:R-:W-:Y:S01]  /*8530*/  FFMA.FTZ R132, R138, UR10, -R147.reuse ;  /* 0x0000000a8a847c23 */ /* 0x100fe20008010893 */
[--C-:B------:R-:W-:Y:S01]  /*8540*/  FFMA.FTZ R179, R141, UR10, -R147.reuse ;  /* 0x0000000a8db37c23 */ /* 0x100fe20008010893 */
[----:B------:R0:W1:Y:S01]  /*8550*/  MUFU.EX2 R2, R15 ;  /* 0x0000000f00027308 */ /* 0x0000620000000800 */
[--C-:B------:R-:W-:Y:S01]  /*8560*/  FFMA.FTZ R130, R142, UR10, -R147.reuse ;  /* 0x0000000a8e827c23 */ /* 0x100fe20008010893 */
[--C-:B------:R-:W-:Y:S01]  /*8570*/  FFMA.FTZ R173, R145, UR10, -R147.reuse ;  /* 0x0000000a91ad7c23 */ /* 0x100fe20008010893 */
[--C-:B------:R-:W-:Y:S01]  /*8580*/  FFMA.FTZ R126, R146, UR10, -R147.reuse ;  /* 0x0000000a927e7c23 */ /* 0x100fe20008010893 */
[--C-:B------:R-:W-:Y:S01]  /*8590*/  FFMA.FTZ R175, R150, UR10, -R147.reuse ;  /* 0x0000000a96af7c23 */ /* 0x100fe20008010893 */
[--C-:B------:R-:W-:Y:S01]  /*85a0*/  FFMA.FTZ R14, R14, UR10, -R147.reuse ;  /* 0x0000000a0e0e7c23 */ /* 0x100fe20008010893 */
[--C-:B------:R-:W-:Y:S01]  /*85b0*/  FFMA.FTZ R169, R152, UR10, -R147.reuse ;  /* 0x0000000a98a97c23 */ /* 0x100fe20008010893 */
[----:B------:R-:W-:Y:S01]  /*85c0*/  FFMA.FTZ R171, R156, UR10, -R147 ;  /* 0x0000000a9cab7c23 */ /* 0x000fe20008010893 */
[----:B------:R-:W2:Y:S01]  /*85d0*/  MUFU.EX2 R128, R128 ;  /* 0x0000008000807308 */ /* 0x000ea20000000800 */
[----:B0-----:R-:W-:-:S04]  /*85e0*/  FADD.FTZ R15, R161, R12 ;  /* 0x0000000ca10f7221 */ /* 0x001fc80000010000 */
[----:B------:R-:W-:-:S03]  /*85f0*/  FADD.FTZ R12, R184, R15 ;  /* 0x0000000fb80c7221 */ /* 0x000fc60000010000 */
[----:B------:R-:W0:Y:S01]  /*8600*/  MUFU.EX2 R124, R124 ;  /* 0x0000007c007c7308 */ /* 0x000e220000000800 */
[----:B-1----:R-:W-:Y:S01]  /*8610*/  FFMA.FTZ R3, R2, R3, R189 ;  /* 0x0000000302037223 */ /* 0x002fe200000100bd */
[----:B------:R-:W-:-:S04]  /*8620*/  FADD.FTZ R15, R123, R12 ;  /* 0x0000000c7b0f7221 */ /* 0x000fc80000010000 */
[----:B------:R-:W-:Y:S02]  /*8630*/  FADD.FTZ R12, R186, R15 ;  /* 0x0000000fba0c7221 */ /* 0x000fe40000010000 */
[----:B------:R-:W1:Y:S01]  /*8640*/  MUFU.EX2 R185, R185 ;  /* 0x000000b900b97308 */ /* 0x000e620000000800 */
[----:B--2---:R-:W-:Y:S01]  /*8650*/  FADD.FTZ R6, R128, R3 ;  /* 0x0000000380067221 */ /* 0x004fe20000010000 */
[----:B------:R-:W-:-:S03]  /*8660*/  FADD.FTZ R15, R21, R12 ;  /* 0x0000000c150f7221 */ /* 0x000fc60000010000 */
[----:B------:R-:W-:Y:S01]  /*8670*/  FADD.FTZ R3, R191, R6 ;  /* 0x00000006bf037221 */ /* 0x000fe20000010000 */
        /* <DEDUP_REMOVED lines=11> */
[----:B------:R-:W-:Y:S01]  /*8730*/  FADD.FTZ R15, R149, R12 ;  /* 0x0000000c950f7221 */ /* 0x000fe20000010000 */
[----:B------:R-:W-:-:S03]  /*8740*/  FFMA.FTZ R12, R154, UR10, -R147 ;  /* 0x0000000a9a0c7c23 */ /* 0x000fc60008010893 */
[----:B------:R-:W-:Y:S02]  /*8750*/  FADD.FTZ R136, R178, R15 ;  /* 0x0000000fb2887221 */ /* 0x000fe40000010000 */
        /* <DEDUP_REMOVED lines=27> */
[----:B-1----:R-:W-:Y:S01]  /*8910*/  FADD.FTZ R15, R139, R136 ;  /* 0x000000888b0f7221 */ /* 0x002fe20000010000 */
[----:B------:R-:W-:-:S06]  /*8920*/  FFMA.FTZ R136, R158, UR10, -R147 ;  /* 0x0000000a9e887c23 */ /* 0x000fcc0008010893 */
        /* <DEDUP_REMOVED lines=26> */
.L_x_1259:
        /* <DEDUP_REMOVED lines=35> */
.L_x_1241:
[----:B------:R-:W-:Y:S01]  /*8d00*/  R2UR UR5, R22 ;  /* 0x00000000160572ca */ /* 0x000fe200000e0000 */
[----:B------:R-:W-:Y:S01]  /*8d10*/  UISETP.NE.AND UP0, UPT, UR61, URZ, UPT ;  /* 0x0000003f3d00728c */ /* 0x000fe2000bf05270 */
[----:B------:R-:W-:Y:S02]  /*8d20*/  R2UR UR4, R23 ;  /* 0x00000000170472ca */ /* 0x000fe400000e0000 */
[----:B------:R-:W-:-:S03]  /*8d30*/  IADD3 R11, R17, 0x1, -R18 ;  /* 0x00000001110b7810 */ /* 0x000fc60007ffe812 */
[----:B------:R-:W-:Y:S02]  /*8d40*/  PLOP3.LUT P1, PT, PT, PT, UP0, 0x40, 0x0 ;  /* 0x000000000000781c */ /* 0x000fe40003f2e808 */
[----:B------:R-:W-:-:S04]  /*8d50*/  R2UR UR7, R11 ;  /* 0x000000000b0772ca */ /* 0x000fc800000e0000 */
[----:B------:R-:W-:Y:S02]  /*8d60*/  UISETP.NE.AND UP1, UPT, UR5, URZ, UPT ;  /* 0x0000003f0500728c */ /* 0x000fe4000bf25270 */
[----:B------:R-:W-:-:S09]  /*8d70*/  UIADD3 UR6, UR4, 0x7f, URZ ;  /* 0x0000007f04067890 */ /* 0x000fd2000fffe03f */
[----:B------:R-:W-:Y:S01]  /*8d80*/  @UP1 ULDC UR4, c[0x0][0x44c] ;  /* 0x0001130000041ab9 */ /* 0x000fe20000000800 */
[----:B------:R-:W-:Y:S01]  /*8d90*/  @UP1 ULDC UR14, c[0x0][0x450] ;  /* 0x00011400000e1ab9 */ /* 0x000fe20000000800 */
[----:B------:R-:W-:-:S04]  /*8da0*/  UIMAD.WIDE.U32 UR4, UR6, UR4, URZ ;  /* 0x00000004060472a5 */ /* 0x000fc8000f8e003f */
[----:B------:R-:W-:-:S04]  /*8db0*/  @UP1 USHF.R.U32.HI UR6, URZ, UR14, UR5 ;  /* 0x0000000e3f061299 */ /* 0x000fc80008011605 */
[----:B------:R-:W-:-:S04]  /*8dc0*/  UIADD3 UR6, UR7, UR6, URZ ;  /* 0x0000000607067290 */ /* 0x000fc8000fffe03f */
[----:B------:R-:W-:Y:S01]  /*8dd0*/  UIADD3 UR11, UR6, -UR11, URZ ;  /* 0x8000000b060b7290 */ /* 0x000fe2000fffe03f */
[----:B------:R-:W-:Y:S11]  /*8de0*/  @P1 BRA `(.L_x_1261) ;  /* 0x0000000000501947 */ /* 0x000ff60003800000 */
[----:B------:R-:W-:Y:S02]  /*8df0*/  UMOV UR14, UR6 ;  /* 0x00000006000e7c82 */ /* 0x000fe40008000000 */
        /* <DEDUP_REMOVED lines=11> */
.L_x_1262:
[----:B------:R-:W-:Y:S02]  /*8eb0*/  ULDC UR15, c[0x0][0x9e4] ;  /* 0x00027900000f7ab9 */ /* 0x000fe40000000800 */
[----:B------:R-:W-:-:S11]  /*8ec0*/  UISETP.NE.AND UP0, UPT, UR15, 0x1, UPT ;  /* 0x000000010f00788c */ /* 0x000fd6000bf05270 */
[----:B------:R-:W-:Y:S02]  /*8ed0*/  @UP0 ULDC.64 UR4, c[0x0][0x9e8] ;  /* 0x00027a0000040ab9 */ /* 0x000fe40000000a00 */
[----:B------:R-:W-:-:S04]  /*8ee0*/  UIMAD.WIDE.U32 UR6, UR14, UR4, URZ ;  /* 0x000000040e0672a5 */ /* 0x000fc8000f8e003f */
[----:B------:R-:W-:-:S12]  /*8ef0*/  @UP0 USHF.R.U32.HI UR14, URZ, UR5, UR7 ;  /* 0x000000053f0e0299 */ /* 0x000fd80008011607 */
.L_x_1263:
[----:B------:R-:W-:-:S04]  /*8f00*/  UIMAD UR14, UR14, UR15, URZ ;  /* 0x0000000f0e0e72a4 */ /* 0x000fc8000f8e023f */
[----:B------:R-:W-:-:S04]  /*8f10*/  UISETP.LT.AND UP0, UPT, UR11, UR14, UPT ;  /* 0x0000000e0b00728c */ /* 0x000fc8000bf01270 */
[----:B------:R-:W-:-:S12]  /*8f20*/  USEL UR11, UR11, UR14, !UP0 ;  /* 0x0000000e0b0b7287 */ /* 0x000fd8000c000000 */
.L_x_1261:
        /* <DEDUP_REMOVED lines=13> */
[----:B------:R-:W-:Y:S01]  /*9000*/  ULDC UR5, c[0x0][0x9d8] ;  /* 0x0002760000057ab9 */ /* 0x000fe20000000800 */
[----:B------:R-:W-:-:S05]  /*9010*/  ULDC UR50, c[0x0][0x988] ;  /* 0x0002620000327ab9 */ /* 0x000fca0000000800 */
.L_x_1275:
[----:B------:R-:W-:-:S04]  /*9020*/  UISETP.NE.AND UP0, UPT, UR4, 0x1, UPT ;  /* 0x000000010400788c */ /* 0x000fc8000bf05270 */
[----:B------:R-:W-:-:S04]  /*9030*/  USEL UR39, URZ, 0x1, UP0 ;  /* 0x000000013f277887 */ /* 0x000fc80008000000 */
[----:B------:R-:W-:Y:S01]  /*9040*/  ULOP3.LUT UR39, UR46, UR39, URZ, 0x3c, !UPT ;  /* 0x000000272e277292 */ /* 0x000fe2000f8e3c3f */
[----:B------:R-:W-:Y:S11]  /*9050*/  @!P0 BRA `(.L_x_1265) ;  /* 0x0000000000048947 */ /* 0x000ff60003800000 */
[----:B------:R-:W-:Y:S01]  /*9060*/  BPT.TRAP 0x1 ;  /* 0x000000040000795c */ /* 0x000fe20000300000 */
.L_x_1265:
        /* <DEDUP_REMOVED lines=9> */
.L_x_1266:
[----:B-1----:R-:W-:Y:S05]  /*9100*/  @P1 BRA `(.L_x_1267) ;  /* 0x0000000000081947 */ /* 0x002fea0003800000 */
[----:B------:R-:W1:Y:S02]  /*9110*/  SYNCS.PHASECHK.TRANS64.TRYWAIT P1, [UR6+0x30830], R8 ;  /* 0x03083008ff0075a7 */ /* 0x000e640008020146 */
[----:B-1----:R-:W-:Y:S05]  /*9120*/  @!P1 BRA `(.L_x_1268) ;  /* 0x0000011000909947 */ /* 0x002fea0003800000 */
.L_x_1267:
        /* <DEDUP_REMOVED lines=170> */
.L_x_1269:
[----:B------:R-:W-:Y:S01]  /*9bd0*/  ULEA UR7, UR4, UR60, 0x3 ;  /* 0x0000003c04077291 */ /* 0x000fe2000f8e183f */
[----:B------:R-:W-:-:S05]  /*9be0*/  IMAD.U32 R0, RZ, RZ, UR46 ;  /* 0x0000002eff007e24 */ /* 0x000fca000f8e00ff */
[----:B------:R-:W-:-:S04]  /*9bf0*/  SHF.L.U32 R0, R0, 0x1f, RZ ;  /* 0x0000001f00007819 */ /* 0x000fc800000006ff */
[----:B------:R2:W3:Y:S01]  /*9c00*/  SYNCS.PHASECHK.TRANS64.TRYWAIT P1, [UR7+0x30850], R0 ;  /* 0x03085000ff0075a7 */ /* 0x0004e20008020147 */
[----:B------:R-:W-:Y:S05]  /*9c10*/  @!P0 BRA `(.L_x_1270) ;  /* 0x0000000000048947 */ /* 0x000fea0003800000 */
[----:B------:R-:W-:Y:S01]  /*9c20*/  BPT.TRAP 0x1 ;  /* 0x000000040000795c */ /* 0x000fe20000300000 */
.L_x_1270:
[----:B---3--:R-:W-:Y:S05]  /*9c30*/  @P1 BRA `(.L_x_1271) ;  /* 0x0000000000081947 */ /* 0x008fea0003800000 */
[----:B------:R-:W3:Y:S02]  /*9c40*/  SYNCS.PHASECHK.TRANS64.TRYWAIT P1, [UR7+0x30850], R0 ;  /* 0x03085000ff0075a7 */ /* 0x000ee40008020147 */
[----:B---3--:R-:W-:Y:S05]  /*9c50*/  @!P1 BRA `(.L_x_1272) ;  /* 0x0000010400dc9947 */ /* 0x008fea0003800000 */
.L_x_1271:
        /* <DEDUP_REMOVED lines=37> */
.L_x_1273:
        /* <DEDUP_REMOVED lines=23> */
[----:B--23--:R-:W-:Y:S01]  /*a020*/  FMNMX.FTZ R0, R14, R11, !PT ;  /* 0x0000000b0e007209 */ /* 0x00cfe20007810000 */
[----:B------:R-:W-:Y:S01]  /*a030*/  FMUL.FTZ R148, R155, UR5 ;  /* 0x000000059b947c20 */ /* 0x000fe20008410000 */
[----:B------:R-:W-:Y:S01]  /*a040*/  FMUL.FTZ R133, R138, UR5 ;  /* 0x000000058a857c20 */ /* 0x000fe20008410000 */
[----:B------:R-:W-:Y:S01]  /*a050*/  FMUL.FTZ R132, R137, UR5 ;  /* 0x0000000589847c20 */ /* 0x000fe20008410000 */
[----:B------:R-:W-:Y:S01]  /*a060*/  FMUL.FTZ R134, R139, UR5 ;  /* 0x000000058b867c20 */ /* 0x000fe20008410000 */
[----:B------:R-:W-:Y:S01]  /*a070*/  FMUL.FTZ R137, R142, UR5 ;  /* 0x000000058e897c20 */ /* 0x000fe20008410000 */
[----:B------:R-:W-:Y:S01]  /*a080*/  FMUL.FTZ R136, R141, UR5 ;  /* 0x000000058d887c20 */ /* 0x000fe20008410000 */
[----:B------:R-:W2:Y:S01]  /*a090*/  MUFU.TANH R20, R20 ;  /* 0x0000001400147308 */ /* 0x000ea20000002400 */
        /* <DEDUP_REMOVED lines=8> */
[----:B----4-:R-:W-:Y:S01]  /*a120*/  FMNMX.FTZ R0, R13, R0, !PT ;  /* 0x000000000d007209 */ /* 0x010fe20007810000 */
[----:B------:R-:W-:Y:S01]  /*a130*/  FMUL.FTZ R152, R159, UR5 ;  /* 0x000000059f987c20 */ /* 0x000fe20008410000 */
[----:B------:R-:W-:Y:S01]  /*a140*/  FMUL.FTZ R143, R150, UR5 ;  /* 0x00000005968f7c20 */ /* 0x000fe20008410000 */
[----:B------:R-:W-:Y:S01]  /*a150*/  FMUL.FTZ R144, R151, UR5 ;  /* 0x0000000597907c20 */ /* 0x000fe20008410000 */
[----:B------:R-:W-:Y:S01]  /*a160*/  FMUL.FTZ R147, R154, UR5 ;  /* 0x000000059a937c20 */ /* 0x000fe20008410000 */
[----:B------:R-:W-:Y:S01]  /*a170*/  FMUL.FTZ R150, R153, UR5 ;  /* 0x0000000599967c20 */ /* 0x000fe20008410000 */
[----:B------:R-:W-:Y:S01]  /*a180*/  FMUL.FTZ R153, R156, UR5 ;  /* 0x000000059c997c20 */ /* 0x000fe20008410000 */
[----:B------:R-:W3:Y:S01]  /*a190*/  MUFU.TANH R121, R121 ;  /* 0x0000007900797308 */ /* 0x000ee20000002400 */
        /* <DEDUP_REMOVED lines=9> */
[----:B------:R-:W-:Y:S01]  /*a230*/  UMOV UR10, UR50 ;  /* 0x00000032000a7c82 */ /* 0x000fe20008000000 */
[----:B------:R-:W1:Y:S01]  /*a240*/  S2UR UR4, SR_CgaCtaId ;  /* 0x00000000000479c3 */ /* 0x000e620000008800 */
[----:B------:R-:W-:-:S04]  /*a250*/  UIADD3 UR6, UR6, 0x30840, URZ ;  /* 0x0003084006067890 */ /* 0x000fc8000fffe03f */
[----:B------:R-:W4:Y:S01]  /*a260*/  MUFU.TANH R122, R122 ;  /* 0x0000007a007a7308 */ /* 0x000f220000002400 */
[----:B---3--:R-:W-:-:S07]  /*a270*/  FMNMX.FTZ R155, R121, R2, !PT ;  /* 0x00000002799b7209 */ /* 0x008fce0007810000 */
[----:B------:R-:W3:Y:S01]  /*a280*/  MUFU.TANH R123, R123 ;  /* 0x0000007b007b7308 */ /* 0x000ee20000002400 */
[----:B--2---:R-:W-:-:S07]  /*a290*/  FMNMX.FTZ R0, R120, R9, !PT ;  /* 0x0000000978007209 */ /* 0x004fce0007810000 */
[----:B------:R-:W2:Y:S01]  /*a2a0*/  MUFU.TANH R125, R125 ;  /* 0x0000007d007d7308 */ /* 0x000ea20000002400 */
[----:B----4-:R-:W-:Y:S01]  /*a2b0*/  FMNMX.FTZ R2, R122, R155, !PT ;  /* 0x0000009b7a027209 */ /* 0x010fe20007810000 */
[----:B-1----:R-:W-:-:S06]  /*a2c0*/  UPRMT UR6, UR4, 0x654, UR6 ;  /* 0x0000065404067896 */ /* 0x002fcc0008000006 */
[----:B------:R-:W1:Y:S01]  /*a2d0*/  MUFU.TANH R124, R124 ;  /* 0x0000007c007c7308 */ /* 0x000e620000002400 */
[----:B---3--:R-:W-:Y:S02]  /*a2e0*/  FMNMX.FTZ R9, R123, R0, !PT ;  /* 0x000000007b097209 */ /* 0x008fe40007810000 */
[----:B------:R-:W-:Y:S05]  /*a2f0*/  SYNCS.ARRIVE.TRANS64.RED.A1T0 RZ, [UR6], RZ ;  /* 0x000000ffffff79a7 */ /* 0x000fea0008100406 */
[----:B------:R-:W3:Y:S01]  /*a300*/  MUFU.TANH R126, R126 ;  /* 0x0000007e007e7308 */ /* 0x000ee20000002400 */
[----:B--2---:R-:W-:-:S07]  /*a310*/  FMNMX.FTZ R155, R125, R2, !PT ;  /* 0x000000027d9b7209 */ /* 0x004fce0007810000 */
[----:B------:R-:W2:Y:S01]  /*a320*/  MUFU.TANH R127, R127 ;  /* 0x0000007f007f7308 */ /* 0x000ea20000002400 */
[----:B-1----:R-:W-:-:S07]  /*a330*/  FMNMX.FTZ R0, R124, R9, !PT ;  /* 0x000000097c007209 */ /* 0x002fce0007810000 */
[----:B------:R-:W1:Y:S01]  /*a340*/  MUFU.TANH R129, R129 ;  /* 0x0000008100817308 */ /* 0x000e620000002400 */
[----:B---3--:R-:W-:-:S07]  /*a350*/  FMNMX.FTZ R2, R126, R155, !PT ;  /* 0x0000009b7e027209 */ /* 0x008fce0007810000 */
[----:B------:R-:W3:Y:S01]  /*a360*/  MUFU.TANH R128, R128 ;  /* 0x0000008000807308 */ /* 0x000ee20000002400 */
[----:B--2---:R-:W-:-:S07]  /*a370*/  FMNMX.FTZ R9, R127, R0, !PT ;  /* 0x000000007f097209 */ /* 0x004fce0007810000 */
[----:B------:R-:W2:Y:S01]  /*a380*/  MUFU.TANH R130, R130 ;  /* 0x0000008200827308 */ /* 0x000ea20000002400 */
[----:B-1----:R-:W-:-:S07]  /*a390*/  FMNMX.FTZ R155, R129, R2, !PT ;  /* 0x00000002819b7209 */ /* 0x002fce0007810000 */
[----:B------:R-:W1:Y:S01]  /*a3a0*/  MUFU.TANH R131, R131 ;  /* 0x0000008300837308 */ /* 0x000e620000002400 */
[----:B---3--:R-:W-:-:S07]  /*a3b0*/  FMNMX.FTZ R0, R128, R9, !PT ;  /* 0x0000000980007209 */ /* 0x008fce0007810000 */
[----:B------:R-:W3:Y:S01]  /*a3c0*/  MUFU.TANH R133, R133 ;  /* 0x0000008500857308 */ /* 0x000ee20000002400 */
[----:B--2---:R-:W-:Y:S01]  /*a3d0*/  FMNMX.FTZ R2, R130, R155, !PT ;  /* 0x0000009b82027209 */ /* 0x004fe20007810000 */
[----:B------:R-:W-:Y:S01]  /*a3e0*/  FMUL.FTZ R155, R162, UR5 ;  /* 0x00000005a29b7c20 */ /* 0x000fe20008410000 */
[----:B------:R-:W-:-:S05]  /*a3f0*/  FMUL.FTZ R162, R167, UR5 ;  /* 0x00000005a7a27c20 */ /* 0x000fca0008410000 */
        /* <DEDUP_REMOVED lines=15> */
[----:B---3--:R-:W-:Y:S01]  /*a4f0*/  FMNMX.FTZ R2, R138, R159, !PT ;  /* 0x0000009f8a027209 */ /* 0x008fe20007810000 */
[----:B------:R-:W-:-:S06]  /*a500*/  FMUL.FTZ R159, R164, UR5 ;  /* 0x00000005a49f7c20 */ /* 0x000fcc0008410000 */
        /* <DEDUP_REMOVED lines=15> */
[----:B-1----:R-:W-:Y:S01]  /*a600*/  FMNMX.FTZ R2, R144, R161, !PT ;  /* 0x000000a190027209 */ /* 0x002fe20007810000 */
[----:B------:R-:W-:-:S06]  /*a610*/  FMUL.FTZ R161, R166, UR5 ;  /* 0x00000005a6a17c20 */ /* 0x000fcc0008410000 */
        /* <DEDUP_REMOVED lines=27> */
[----:B--2---:R-:W-:Y:S02]  /*a7d0*/  FMNMX.FTZ R163, R161, R0, !PT ;  /* 0x00000000a1a37209 */ /* 0x004fe40007810000 */
[----:B-1----:R-:W-:-:S05]  /*a7e0*/  FMNMX.FTZ R0, R160, R9, !PT ;  /* 0x00000009a0007209 */ /* 0x002fca0007810000 */
[----:B------:R-:W1:Y:S01]  /*a7f0*/  SHFL.BFLY PT, R9, R0, 0x2, 0x1f ;  /* 0x0c401f0000097f89 */ /* 0x000e6200000e0000 */
[----:B---3--:R-:W-:-:S05]  /*a800*/  FMNMX.FTZ R163, R162, R163, !PT ;  /* 0x000000a3a2a37209 */ /* 0x008fca0007810000 */
[----:B0-----:R-:W0:Y:S01]  /*a810*/  SHFL.BFLY PT, R8, R163, 0x2, 0x1f ;  /* 0x0c401f00a3087f89 */ /* 0x001e2200000e0000 */
[----:B-1----:R-:W-:-:S05]  /*a820*/  FMNMX.FTZ R2, R0, R9, !PT ;  /* 0x0000000900027209 */ /* 0x002fca0007810000 */
[----:B------:R-:W1:Y:S01]  /*a830*/  SHFL.BFLY PT, R9, R2, 0x1, 0x1f ;  /* 0x0c201f0002097f89 */ /* 0x000e6200000e0000 */
[----:B0-----:R-:W-:-:S05]  /*a840*/  FMNMX.FTZ R164, R163, R8, !PT ;  /* 0x00000008a3a47209 */ /* 0x001fca0007810000 */
[----:B------:R-:W0:Y:S01]  /*a850*/  SHFL.BFLY PT, R165, R164, 0x1, 0x1f ;  /* 0x0c201f00a4a57f89 */ /* 0x000e2200000e0000 */
[----:B-1----:R-:W-:-:S05]  /*a860*/  FMNMX.FTZ R8, R2, R9, !PT ;  /* 0x0000000902087209 */ /* 0x002fca0007810000 */
[----:B------:R-:W-:Y:S01]  /*a870*/  FADD.FTZ R11, -R8, R11 ;  /* 0x0000000b080b7221 */ /* 0x000fe20000010100 */
[----:B0-----:R-:W-:-:S03]  /*a880*/  FMNMX.FTZ R9, R164, R165, !PT ;  /* 0x000000a5a4097209 */ /* 0x001fc60007810000 */
[----:B------:R-:W-:Y:S02]  /*a890*/  FMUL.FTZ R165, R11, UR10 ;  /* 0x0000000a0ba57c20 */ /* 0x000fe40008410000 */
[----:B------:R-:W-:Y:S02]  /*a8a0*/  FADD.FTZ R11, -R9, R12 ;  /* 0x0000000c090b7221 */ /* 0x000fe40000010100 */
[----:B------:R0:W-:Y:S02]  /*a8b0*/  MUFU.EX2 R0, R165 ;  /* 0x000000a500007308 */ /* 0x0001e40000000800 */
[----:B------:R-:W-:Y:S01]  /*a8c0*/  FMUL.FTZ R12, R11, UR10 ;  /* 0x0000000a0b0c7c20 */ /* 0x000fe20008410000 */
[----:B------:R-:W-:-:S04]  /*a8d0*/  FMUL.FTZ R11, R8, UR10 ;  /* 0x0000000a080b7c20 */ /* 0x000fc80008410000 */
[--C-:B------:R-:W-:Y:S01]  /*a8e0*/  FFMA.FTZ R171, R120, UR10, -R11.reuse ;  /* 0x0000000a78ab7c23 */ /* 0x100fe2000801080b */
[----:B------:R-:W-:Y:S01]  /*a8f0*/  FMUL.FTZ R120, R9, UR10 ;  /* 0x0000000a09787c20 */ /* 0x000fe20008410000 */
        /* <DEDUP_REMOVED lines=14> */
[----:B------:R-:W1:Y:S01]  /*a9e0*/  MUFU.EX2 R163, R163 ;  /* 0x000000a300a37308 */ /* 0x000e620000000800 */
[--C-:B------:R-:W-:Y:S01]  /*a9f0*/  FFMA.FTZ R182, R135, UR10, -R11.reuse ;  /* 0x0000000a87b67c23 */ /* 0x100fe2000801080b */
[--C-:B------:R-:W-:Y:S01]  /*aa00*/  FFMA.FTZ R135, R136, UR10, -R11.reuse ;  /* 0x0000000a88877c23 */ /* 0x100fe2000801080b */
[--C-:B------:R-:W-:Y:S01]  /*aa10*/  FFMA.FTZ R169, R124, UR10, -R11.reuse ;  /* 0x0000000a7ca97c23 */ /* 0x100fe2000801080b */
[--C-:B------:R-:W-:Y:S01]  /*aa20*/  FFMA.FTZ R136, R126, UR10, -R120.reuse ;  /* 0x0000000a7e887c23 */ /* 0x100fe20008010878 */
[--C-:B------:R-:W-:Y:S01]  /*aa30*/  FFMA.FTZ R187, R129, UR10, -R120.reuse ;  /* 0x0000000a81bb7c23 */ /* 0x100fe20008010878 */
[--C-:B0-----:R-:W-:Y:S01]  /*aa40*/  FFMA.FTZ R165, R132, UR10, -R11.reuse ;  /* 0x0000000a84a57c23 */ /* 0x101fe2000801080b */
        /* <DEDUP_REMOVED lines=13> */
[--C-:B------:R-:W-:Y:S01]  /*ab20*/  FFMA.FTZ R179, R143, UR10, -R120.reuse ;  /* 0x0000000a8fb37c23 */ /* 0x100fe20008010878 */
[--C-:B------:R-:W-:Y:S01]  /*ab30*/  FFMA.FTZ R124, R144, UR10, -R120.reuse ;  /* 0x0000000a907c7c23 */ /* 0x100fe20008010878 */
[----:B------:R-:W-:Y:S01]  /*ab40*/  FFMA.FTZ R172, R149, UR10, -R11 ;  /* 0x0000000a95ac7c23 */ /* 0x000fe2000801080b */
[--C-:B------:R-:W-:Y:S01]  /*ab50*/  FFMA.FTZ R173, R147, UR10, -R120.reuse ;  /* 0x0000000a93ad7c23 */ /* 0x100fe20008010878 */
[----:B------:R-:W1:Y:S01]  /*ab60*/  MUFU.EX2 R146, R146 ;  /* 0x0000009200927308 */ /* 0x000e620000000800 */
[----:B0-----:R-:W-:Y:S01]  /*ab70*/  FFMA.FTZ R3, R2, R3, R189 ;  /* 0x0000000302037223 */ /* 0x001fe200000100bd */
[--C-:B------:R-:W-:Y:S01]  /*ab80*/  FFMA.FTZ R123, R150, UR10, -R11.reuse ;  /* 0x0000000a967b7c23 */ /* 0x100fe2000801080b */
[--C-:B------:R-:W-:Y:S01]  /*ab90*/  FFMA.FTZ R122, R148, UR10, -R120.reuse ;  /* 0x0000000a947a7c23 */ /* 0x100fe20008010878 */
[--C-:B------:R-:W-:Y:S01]  /*aba0*/  FFMA.FTZ R174, R153, UR10, -R11.reuse ;  /* 0x0000000a99ae7c23 */ /* 0x100fe2000801080b */
[--C-:B------:R-:W-:Y:S01]  /*abb0*/  FFMA.FTZ R175, R151, UR10, -R120.reuse ;  /* 0x0000000a97af7c23 */ /* 0x100fe20008010878 */
[----:B------:R-:W-:Y:S01]  /*abc0*/  FFMA.FTZ R21, R154, UR10, -R11 ;  /* 0x0000000a9a157c23 */ /* 0x000fe2000801080b */
[----:B------:R-:W-:Y:S01]  /*abd0*/  FFMA.FTZ R20, R152, UR10, -R120 ;  /* 0x0000000a98147c23 */ /* 0x000fe20008010878 */
[----:B------:R-:W0:Y:S01]  /*abe0*/  MUFU.EX2 R190, R190 ;  /* 0x000000be00be7308 */ /* 0x000e220000000800 */
[----:B--2---:R-:W-:Y:S01]  /*abf0*/  FADD.FTZ R15, R188, R15 ;  /* 0x0000000fbc0f7221 */ /* 0x004fe20000010000 */
[--C-:B------:R-:W-:Y:S01]  /*ac00*/  FFMA.FTZ R168, R156, UR10, -R11.reuse ;  /* 0x0000000a9ca87c23 */ /* 0x100fe2000801080b */
[--C-:B------:R-:W-:Y:S01]  /*ac10*/  FFMA.FTZ R13, R157, UR10, -R11.reuse ;  /* 0x0000000a9d0d7c23 */ /* 0x100fe2000801080b */
[--C-:B------:R-:W-:Y:S01]  /*ac20*/  FFMA.FTZ R170, R159, UR10, -R11.reuse ;  /* 0x0000000a9faa7c23 */ /* 0x100fe2000801080b */
[----:B------:R-:W-:-:S03]  /*ac30*/  FFMA.FTZ R11, R160, UR10, -R11 ;  /* 0x0000000aa00b7c23 */ /* 0x000fc6000801080b */
        /* <DEDUP_REMOVED lines=44> */
[----:B-1----:R-:W-:Y:S01]  /*af00*/  FADD.FTZ R14, R176, R15 ;  /* 0x0000000fb00e7221 */ /* 0x002fe20000010000 */
[----:B------:R-:W-:-:S06]  /*af10*/  FFMA.FTZ R15, R158, UR10, -R120 ;  /* 0x0000000a9e0f7c23 */ /* 0x000fcc0008010878 */
        /* <DEDUP_REMOVED lines=16> */
[----:B--2---:R-:W-:Y:S01]  /*b020*/  FADD.FTZ R134, R172, R121 ;  /* 0x00000079ac867221 */ /* 0x004fe20000010000 */
[----:B------:R-:W-:-:S06]  /*b030*/  FFMA.FTZ R121, R162, UR10, -R120 ;  /* 0x0000000aa2797c23 */ /* 0x000fcc0008010878 */
        /* <DEDUP_REMOVED lines=26> */
[----:B0-----:R-:W-:-:S03]  /*b1e0*/  FADD.FTZ R6, R11, R6 ;  /* 0x000000060b067221 */ /* 0x001fc60000010000 */
[----:B--2---:R-:W-:Y:S01]  /*b1f0*/  FADD.FTZ R3, R121, R120 ;  /* 0x0000007879037221 */ /* 0x004fe20000010000 */
[----:B------:R-:W-:Y:S06]  /*b200*/  @!P0 BRA `(.L_x_1274) ;  /* 0x0000000000048947 */ /* 0x000fec0003800000 */
[----:B------:R-:W-:Y:S01]  /*b210*/  BPT.TRAP 0x1 ;  /* 0x000000040000795c */ /* 0x000fe20000300000 */
.L_x_1274:
[----:B------:R-:W0:Y:S01]  /*b220*/  S2UR UR4, SR_CgaCtaId ;  /* 0x00000000000479c3 */ /* 0x000e220000008800 */
[----:B------:R-:W-:Y:S01]  /*b230*/  UIADD3 UR7, UR7, 0x30860, URZ ;  /* 0x0003086007077890 */ /* 0x000fe2000fffe03f */
[C---:B------:R-:W-:Y:S01]  /*b240*/  ISETP.GT.AND P1, PT, R10.reuse, UR47, PT ;  /* 0x0000002f0a007c0c */ /* 0x040fe2000bf24270 */
[----:B------:R-:W-:Y:S01]  /*b250*/  UMOV UR46, UR39 ;  /* 0x00000027002e7c82 */ /* 0x000fe20008000000 */
[----:B------:R-:W-:Y:S01]  /*b260*/  F2FP.BF16.F32.PACK_AB R184, R169, R184 ;  /* 0x000000b8a9b8723e */ /* 0x000fe200000010ff */
[----:B------:R-:W-:Y:S01]  /*b270*/  VIADD R10, R10, 0xffffffff ;  /* 0xffffffff0a0a7836 */ /* 0x000fe20000000000 */
[----:B------:R-:W-:Y:S02]  /*b280*/  F2FP.BF16.F32.PACK_AB R190, R171, R190 ;  /* 0x000000beabbe723e */ /* 0x000fe400000010ff */
        /* <DEDUP_REMOVED lines=28> */
.L_x_1264:
[----:B------:R-:W-:-:S13]  /*b450*/  R2UR UR4, R193 ;  /* 0x00000000c10472ca */ /* 0x000fda00000e0000 */
[----:B------:R-:W-:-:S13]  /*b460*/  ISETP.GE.AND P1, PT, R10, UR4, PT ;  /* 0x000000040a007c0c */ /* 0x000fda000bf26270 */
[----:B------:R-:W-:Y:S05]  /*b470*/  @!P1 BRA `(.L_x_1276) ;  /* 0x0000003400ec9947 */ /* 0x000fea0003800000 */
[----:B------:R-:W-:Y:S01]  /*b480*/  IMAD.MOV.U32 R11, RZ, RZ, R9 ;  /* 0x000000ffff0b7224 */ /* 0x000fe200078e0009 */
[----:B------:R-:W-:Y:S01]  /*b490*/  UMOV UR46, UR39 ;  /* 0x00000027002e7c82 */ /* 0x000fe20008000000 */
[----:B------:R-:W-:Y:S01]  /*b4a0*/  IMAD.MOV.U32 R12, RZ, RZ, R8 ;  /* 0x000000ffff0c7224 */ /* 0x000fe200078e0008 */
[----:B------:R-:W-:Y:S01]  /*b4b0*/  UMOV UR4, UR38 ;  /* 0x0000002600047c82 */ /* 0x000fe20008000000 */
[----:B------:R-:W-:Y:S01]  /*b4c0*/  ULDC UR47, c[0x0][0x9e4] ;  /* 0x00027900002f7ab9 */ /* 0x000fe20000000800 */
[----:B------:R-:W-:Y:S01]  /*b4d0*/  ULDC UR50, c[0x0][0x9dc] ;  /* 0x0002770000327ab9 */ /* 0x000fe20000000800 */
[----:B------:R-:W-:Y:S01]  /*b4e0*/  ULDC UR5, c[0x0][0x9d8] ;  /* 0x0002760000057ab9 */ /* 0x000fe20000000800 */
[----:B------:R-:W-:Y:S01]  /*b4f0*/  ULDC UR51, c[0x0][0x988] ;  /* 0x0002620000337ab9 */ /* 0x000fe20000000800 */
[----:B------:R-:W-:-:S05]  /*b500*/  ULDC UR54, c[0x0][0x9e0] ;  /* 0x0002780000367ab9 */ /* 0x000fca0000000800 */
.L_x_1295:
[----:B------:R-:W-:-:S04]  /*b510*/  UISETP.NE.AND UP0, UPT, UR4, 0x1, UPT ;  /* 0x000000010400788c */ /* 0x000fc8000bf05270 */
[----:B------:R-:W-:-:S04]  /*b520*/  USEL UR39, URZ, 0x1, UP0 ;  /* 0x000000013f277887 */ /* 0x000fc80008000000 */
[----:B------:R-:W-:Y:S01]  /*b530*/  ULOP3.LUT UR39, UR46, UR39, URZ, 0x3c, !UPT ;  /* 0x000000272e277292 */ /* 0x000fe2000f8e3c3f */
[----:B------:R-:W-:Y:S11]  /*b540*/  @!P0 BRA `(.L_x_1277) ;  /* 0x0000000000048947 */ /* 0x000ff60003800000 */
[----:B------:R-:W-:Y:S01]  /*b550*/  BPT.TRAP 0x1 ;  /* 0x000000040000795c */ /* 0x000fe20000300000 */
.L_x_1277:
        /* <DEDUP_REMOVED lines=9> */
.L_x_1278:
[----:B-1----:R-:W-:Y:S05]  /*b5f0*/  @P1 BRA `(.L_x_1279) ;  /* 0x0000000000081947 */ /* 0x002fea0003800000 */
[----:B------:R-:W1:Y:S02]  /*b600*/  SYNCS.PHASECHK.TRANS64.TRYWAIT P1, [UR6+0x30830], R8 ;  /* 0x03083008ff0075a7 */ /* 0x000e640008020146 */
[----:B-1----:R-:W-:Y:S05]  /*b610*/  @!P1 BRA `(.L_x_1280) ;  /* 0x000000ec00849947 */ /* 0x002fea0003800000 */
.L_x_1279:
        /* <DEDUP_REMOVED lines=170> */
.L_x_1281:
[----:B------:R-:W-:Y:S01]  /*c0c0*/  ULEA UR7, UR4, UR60, 0x3 ;  /* 0x0000003c04077291 */ /* 0x000fe2000f8e183f */
[----:B------:R-:W-:-:S05]  /*c0d0*/  IMAD.U32 R0, RZ, RZ, UR46 ;  /* 0x0000002eff007e24 */ /* 0x000fca000f8e00ff */
[----:B------:R-:W-:-:S04]  /*c0e0*/  SHF.L.U32 R0, R0, 0x1f, RZ ;  /* 0x0000001f00007819 */ /* 0x000fc800000006ff */
[----:B------:R2:W3:Y:S01]  /*c0f0*/  SYNCS.PHASECHK.TRANS64.TRYWAIT P1, [UR7+0x30850], R0 ;  /* 0x03085000ff0075a7 */ /* 0x0004e20008020147 */
[----:B------:R-:W-:Y:S05]  /*c100*/  @!P0 BRA `(.L_x_1282) ;  /* 0x0000000000048947 */ /* 0x000fea0003800000 */
[----:B------:R-:W-:Y:S01]  /*c110*/  BPT.TRAP 0x1 ;  /* 0x000000040000795c */ /* 0x000fe20000300000 */
.L_x_1282:
[----:B---3--:R-:W-:Y:S05]  /*c120*/  @P1 BRA `(.L_x_1283) ;  /* 0x0000000000081947 */ /* 0x008fea0003800000 */
[----:B------:R-:W3:Y:S02]  /*c130*/  SYNCS.PHASECHK.TRANS64.TRYWAIT P1, [UR7+0x30850], R0 ;  /* 0x03085000ff0075a7 */ /* 0x000ee40008020147 */
[----:B---3--:R-:W-:Y:S05]  /*c140*/  @!P1 BRA `(.L_x_1284) ;  /* 0x000000e000d09947 */ /* 0x008fea0003800000 */
.L_x_1283:
        /* <DEDUP_REMOVED lines=37> */
.L_x_1285:
        /* <DEDUP_REMOVED lines=68> */
[----:B------:R-:W-:Y:S01]  /*c7e0*/  ULOP3.LUT UR4, URZ, UR50, URZ, 0x33, !UPT ;  /* 0x000000323f047292 */ /* 0x000fe2000f8e333f */
[----:B------:R-:W-:-:S03]  /*c7f0*/  IADD3 R8, -R18, R8, R17 ;  /* 0x0000000812087210 */ /* 0x000fc60007ffe111 */
[----:B------:R-:W2:Y:S02]  /*c800*/  MUFU.TANH R14, R14 ;  /* 0x0000000e000e7308 */ /* 0x000ea40000002400 */
[C---:B------:R-:W-:Y:S01]  /*c810*/  VIADD R167, R8.reuse, UR54 ;  /* 0x0000003608a77c36 */ /* 0x040fe20008000000 */
[----:B------:R-:W-:Y:S01]  /*c820*/  SYNCS.ARRIVE.TRANS64.RED.A1T0 RZ, [UR6], RZ ;  /* 0x000000ffffff79a7 */ /* 0x000fe20008100406 */
[----:B------:R-:W-:Y:S02]  /*c830*/  VIADD R166, R8, UR4 ;  /* 0x0000000408a67c36 */ /* 0x000fe40008000000 */
        /* <DEDUP_REMOVED lines=61> */
.L_x_1288:
[----:B------:R-:W-:-:S05]  /*cc10*/  IMAD.U32 R170, RZ, RZ, UR47 ;  /* 0x0000002fffaa7e24 */ /* 0x000fca000f8e00ff */
[----:B------:R-:W-:-:S13]  /*cc20*/  ISETP.NE.AND P1, PT, R170, 0x1, PT ;  /* 0x00000001aa00780c */ /* 0x000fda0003f25270 */
[----:B------:R-:W1:Y:S02]  /*cc30*/  @P1 LDC.64 R8, c[0x0][0x9e8] ;  /* 0x00027a00ff081b82 */ /* 0x000e640000000a00 */
[----:B-1----:R-:W-:-:S05]  /*cc40*/  @P1 IMAD.HI.U32 R8, R168, R8, RZ ;  /* 0x00000008a8081227 */ /* 0x002fca00078e00ff */
[----:B------:R-:W-:-:S07]  /*cc50*/  @P1 SHF.R.U32.HI R168, RZ, R9, R8 ;  /* 0x00000009ffa81219 */ /* 0x000fce0000011608 */
.L_x_1289:
[----:B------:R-:W-:Y:S05]  /*cc60*/  BSYNC B0 ;  /* 0x0000000000007941 */ /* 0x000fea0003800000 */
.L_x_1287:
[----:B------:R-:W-:-:S05]  /*cc70*/  IMAD R168, R168, R170, R159 ;  /* 0x000000aaa8a87224 */ /* 0x000fca00078e029f */
[----:B------:R-:W-:Y:S02]  /*cc80*/  VIADDMNMX R165, R168, R170, R165, PT ;  /* 0x000000aaa8a57246 */ /* 0x000fe400038001a5 */
[----:B------:R-:W-:-:S07]  /*cc90*/  VIMNMX R163, R163, R168, !PT ;  /* 0x000000a8a3a37248 */ /* 0x000fce0007fe0100 */
.L_x_1286:
[C---:B------:R-:W-:Y:S01]  /*cca0*/  ISETP.GE.AND P6, PT, R164.reuse, 0xa, PT ;  /* 0x0000000aa400780c */ /* 0x040fe20003fc6270 */
[----:B------:R-:W1:Y:S01]  /*ccb0*/  SHFL.IDX PT, R161, R161, 0x1, 0x1c1f ;  /* 0x003c1f00a1a17f89 */ /* 0x000e6200000e0000 */
[C---:B------:R-:W-:Y:S01]  /*ccc0*/  ISETP.GE.AND P1, PT, R164.reuse, 0x2, PT ;  /* 0x00000002a400780c */ /* 0x040fe20003f26270 */
[----:B------:R-:W-:Y:S01]  /*ccd0*/  UISETP.NE.AND UP0, UPT, UR61, URZ, UPT ;  /* 0x0000003f3d00728c */ /* 0x000fe2000bf05270 */
        /* <DEDUP_REMOVED lines=10> */
[----:B------:R-:W-:Y:S01]  /*cd80*/  FSEL R21, R21, -INF , !P3 ;  /* 0xff80000015157808 */ /* 0x000fe20005800000 */
[--C-:B-1----:R-:W-:Y:S01]  /*cd90*/  IMAD.IADD R167, R167, 0x1, R161.reuse ;  /* 0x00000001a7a77824 */ /* 0x102fe200078e02a1 */
[C---:B------:R-:W-:Y:S01]  /*cda0*/  ISETP.GT.AND P4, PT, R163.reuse, 0x9, !P6 ;  /* 0x00000009a300780c */ /* 0x040fe20007784270 */
[----:B------:R-:W-:Y:S01]  /*cdb0*/  IMAD.IADD R166, R166, 0x1, R161 ;  /* 0x00000001a6a67824 */ /* 0x000fe200078e02a1 */
        /* <DEDUP_REMOVED lines=115> */
[----:B------:R-:W-:-:S13]  /*d4f0*/  ISETP.GE.AND P6, PT, R164, 0x5a, PT ;  /* 0x0000005aa400780c */ /* 0x000fda0003fc6270 */
[----:B------:R-:W-:Y:S02]  /*d500*/  @P6 LOP3.LUT R16, R16, 0x1, RZ, 0xfc, !PT ;  /* 0x0000000110106812 */ /* 0x000fe400078efcff */
        /* <DEDUP_REMOVED lines=17> */
.L_x_1292:
[----:B------:R-:W-:-:S05]  /*d620*/  IMAD.U32 R164, RZ, RZ, UR47 ;  /* 0x0000002fffa47e24 */ /* 0x000fca000f8e00ff */
[----:B------:R-:W-:-:S13]  /*d630*/  ISETP.NE.AND P6, PT, R164, 0x1, PT ;  /* 0x00000001a400780c */ /* 0x000fda0003fc5270 */
[----:B------:R-:W0:Y:S02]  /*d640*/  @P6 LDC.64 R8, c[0x0][0x9e8] ;  /* 0x00027a00ff086b82 */ /* 0x000e240000000a00 */
[----:B0-----:R-:W-:-:S05]  /*d650*/  @P6 IMAD.HI.U32 R8, R161, R8, RZ ;  /* 0x00000008a1086227 */ /* 0x001fca00078e00ff */
[----:B------:R-:W-:-:S07]  /*d660*/  @P6 SHF.R.U32.HI R161, RZ, R9, R8 ;  /* 0x00000009ffa16219 */ /* 0x000fce0000011608 */
.L_x_1293:
[----:B------:R-:W-:Y:S05]  /*d670*/  BSYNC B0 ;  /* 0x0000000000007941 */ /* 0x000fea0003800000 */
.L_x_1291:
[----:B------:R-:W-:-:S05]  /*d680*/  IMAD R159, R161, R164, R159 ;  /* 0x000000a4a19f7224 */ /* 0x000fca00078e029f */
[----:B------:R-:W-:Y:S02]  /*d690*/  VIADDMNMX R167, R159, R164, R167, PT ;  /* 0x000000a49fa77246 */ /* 0x000fe400038001a7 */
[----:B------:R-:W-:-:S07]  /*d6a0*/  VIMNMX R166, R166, R159, !PT ;  /* 0x0000009fa6a67248 */ /* 0x000fce0007fe0100 */
.L_x_1290:
        /* <DEDUP_REMOVED lines=155> */
[----:B------:R-:W-:Y:S01]  /*e060*/  FFMA.FTZ R162, R162, UR10, -R0 ;  /* 0x0000000aa2a27c23 */ /* 0x000fe20008010800 */
        /* <DEDUP_REMOVED lines=9> */
[----:B------:R-:W-:Y:S02]  /*e100*/  MUFU.EX2 R159, R159 ;  /* 0x0000009f009f7308 */ /* 0x000fe40000000800 */
[----:B------:R-:W-:Y:S02]  /*e110*/  FMNMX.FTZ R9, R145, R14, !PT ;  /* 0x0000000e91097209 */ /* 0x000fe40007810000 */
[----:B------:R-:W-:Y:S01]  /*e120*/  FSEL R14, R149, -INF , !P2 ;  /* 0xff800000950e7808 */ /* 0x000fe20005000000 */
[----:B------:R-:W-:Y:S01]  /*e130*/  FFMA.FTZ R149, R140, UR10, -R0 ;  /* 0x0000000a8c957c23 */ /* 0x000fe20008010800 */
[----:B------:R-:W-:Y:S01]  /*e140*/  FMNMX.FTZ R9, R146, R9, !PT ;  /* 0x0000000992097209 */ /* 0x000fe20007810000 */
[----:B------:R-:W-:Y:S01]  /*e150*/  FADD.FTZ R0, -R147, R12 ;  /* 0x0000000c93007221 */ /* 0x000fe20000010100 */
[----:B------:R-:W-:Y:S02]  /*e160*/  MUFU.EX2 R184, R184 ;  /* 0x000000b800b87308 */ /* 0x000fe40000000800 */
[----:B------:R-:W-:Y:S01]  /*e170*/  FMNMX.FTZ R9, R150, R9, !PT ;  /* 0x0000000996097209 */ /* 0x000fe20007810000 */
[----:B------:R-:W-:-:S03]  /*e180*/  FMUL.FTZ R0, R0, UR10 ;  /* 0x0000000a00007c20 */ /* 0x000fc60008410000 */
[----:B------:R-:W-:Y:S02]  /*e190*/  FMNMX.FTZ R9, R14, R9, !PT ;  /* 0x000000090e097209 */ /* 0x000fe40007810000 */
[----:B------:R-:W-:Y:S02]  /*e1a0*/  MUFU.EX2 R123, R123 ;  /* 0x0000007b007b7308 */ /* 0x000fe40000000800 */
[----:B------:R-:W-:-:S04]  /*e1b0*/  FMNMX.FTZ R9, R152, R9, !PT ;  /* 0x0000000998097209 */ /* 0x000fc80007810000 */
[----:B------:R-:W-:Y:S02]  /*e1c0*/  FMNMX.FTZ R9, R154, R9, !PT ;  /* 0x000000099a097209 */ /* 0x000fe40007810000 */
[----:B------:R-:W0:Y:S02]  /*e1d0*/  MUFU.EX2 R0, R0 ;  /* 0x0000000000007308 */ /* 0x000e240000000800 */
[----:B------:R-:W-:-:S04]  /*e1e0*/  FMNMX.FTZ R9, R156, R9, !PT ;  /* 0x000000099c097209 */ /* 0x000fc80007810000 */
[----:B------:R-:W-:Y:S02]  /*e1f0*/  FMNMX.FTZ R9, R158, R9, !PT ;  /* 0x000000099e097209 */ /* 0x000fe40007810000 */
[----:B------:R-:W1:Y:S03]  /*e200*/  MUFU.EX2 R186, R186 ;  /* 0x000000ba00ba7308 */ /* 0x000e660000000800 */
[----:B------:R-:W2:Y:S05]  /*e210*/  SHFL.BFLY PT, R120, R9, 0x2, 0x1f ;  /* 0x0c401f0009787f89 */ /* 0x000eaa00000e0000 */
[----:B------:R-:W3:Y:S08]  /*e220*/  MUFU.EX2 R21, R21 ;  /* 0x0000001500157308 */ /* 0x000ef00000000800 */
[----:B------:R-:W-:Y:S08]  /*e230*/  MUFU.EX2 R180, R180 ;  /* 0x000000b400b47308 */ /* 0x000ff00000000800 */
[----:B------:R-:W-:Y:S01]  /*e240*/  MUFU.EX2 R127, R127 ;  /* 0x0000007f007f7308 */ /* 0x000fe20000000800 */
[----:B--2---:R-:W-:-:S05]  /*e250*/  FMNMX.FTZ R120, R9, R120, !PT ;  /* 0x0000007809787209 */ /* 0x004fca0007810000 */
[----:B------:R-:W2:Y:S02]  /*e260*/  SHFL.BFLY PT, R9, R120, 0x1, 0x1f ;  /* 0x0c201f0078097f89 */ /* 0x000ea400000e0000 */
[----:B------:R-:W-:Y:S08]  /*e270*/  MUFU.EX2 R182, R182 ;  /* 0x000000b600b67308 */ /* 0x000ff00000000800 */
[----:B------:R-:W-:Y:S08]  /*e280*/  MUFU.EX2 R161, R161 ;  /* 0x000000a100a17308 */ /* 0x000ff00000000800 */
[----:B------:R-:W-:Y:S01]  /*e290*/  MUFU.EX2 R176, R176 ;  /* 0x000000b000b07308 */ /* 0x000fe20000000800 */
[----:B--2---:R-:W-:-:S07]  /*e2a0*/  FMNMX.FTZ R9, R120, R9, !PT ;  /* 0x0000000978097209 */ /* 0x004fce0007810000 */
        /* <DEDUP_REMOVED lines=10> */
[----:B------:R-:W-:Y:S01]  /*e350*/  FFMA.FTZ R185, R121, UR10, -R151 ;  /* 0x0000000a79b97c23 */ /* 0x000fe20008010897 */
        /* <DEDUP_REMOVED lines=15> */
[----:B------:R-:W-:Y:S01]  /*e450*/  FADD.FTZ R11, R159, R122 ;  /* 0x0000007a9f0b7221 */ /* 0x000fe20000010000 */
[--C-:B------:R-:W-:Y:S01]  /*e460*/  FFMA.FTZ R132, R138, UR10, -R151.reuse ;  /* 0x0000000a8a847c23 */ /* 0x100fe20008010897 */
[----:B------:R-:W0:Y:S01]  /*e470*/  MUFU.EX2 R2, R2 ;  /* 0x0000000200027308 */ /* 0x000e220000000800 */
[----:B------:R-:W-:Y:S01]  /*e480*/  FFMA.FTZ R179, R141, UR10, -R151 ;  /* 0x0000000a8db37c23 */ /* 0x000fe20008010897 */
[----:B------:R-:W-:Y:S01]  /*e490*/  FADD.FTZ R122, R184, R11 ;  /* 0x0000000bb87a7221 */ /* 0x000fe20000010000 */
[--C-:B------:R-:W-:Y:S01]  /*e4a0*/  FFMA.FTZ R130, R142, UR10, -R151.reuse ;  /* 0x0000000a8e827c23 */ /* 0x100fe20008010897 */
[--C-:B------:R-:W-:Y:S01]  /*e4b0*/  FFMA.FTZ R173, R145, UR10, -R151.reuse ;  /* 0x0000000a91ad7c23 */ /* 0x100fe20008010897 */
[--C-:B------:R-:W-:Y:S01]  /*e4c0*/  FFMA.FTZ R126, R146, UR10, -R151.reuse ;  /* 0x0000000a927e7c23 */ /* 0x100fe20008010897 */
[----:B------:R-:W-:Y:S01]  /*e4d0*/  FADD.FTZ R11, R123, R122 ;  /* 0x0000007a7b0b7221 */ /* 0x000fe20000010000 */
[--C-:B------:R-:W-:Y:S01]  /*e4e0*/  FFMA.FTZ R175, R150, UR10, -R151.reuse ;  /* 0x0000000a96af7c23 */ /* 0x100fe20008010897 */
[----:B------:R-:W2:Y:S01]  /*e4f0*/  MUFU.EX2 R191, R191 ;  /* 0x000000bf00bf7308 */ /* 0x000ea20000000800 */
[----:B------:R-:W-:Y:S01]  /*e500*/  FFMA.FTZ R169, R152, UR10, -R151 ;  /* 0x0000000a98a97c23 */ /* 0x000fe20008010897 */
[----:B-1----:R-:W-:Y:S01]  /*e510*/  FADD.FTZ R122, R186, R11 ;  /* 0x0000000bba7a7221 */ /* 0x002fe20000010000 */
[----:B------:R-:W-:-:S03]  /*e520*/  FFMA.FTZ R171, R156, UR10, -R151 ;  /* 0x0000000a9cab7c23 */ /* 0x000fc60008010897 */
[----:B---3--:R-:W-:Y:S02]  /*e530*/  FADD.FTZ R11, R21, R122 ;  /* 0x0000007a150b7221 */ /* 0x008fe40000010000 */
[----:B------:R-:W1:Y:S01]  /*e540*/  MUFU.EX2 R124, R124 ;  /* 0x0000007c007c7308 */ /* 0x000e620000000800 */
[----:B0-----:R-:W-:Y:S01]  /*e550*/  FFMA.FTZ R3, R2, R3, R189 ;  /* 0x0000000302037223 */ /* 0x001fe200000100bd */
[----:B------:R-:W-:-:S03]  /*e560*/  FADD.FTZ R122, R180, R11 ;  /* 0x0000000bb47a7221 */ /* 0x000fc60000010000 */
[----:B------:R-:W-:Y:S01]  /*e570*/  FADD.FTZ R6, R128, R3 ;  /* 0x0000000380067221 */ /* 0x000fe20000010000 */
[----:B------:R-:W-:Y:S01]  /*e580*/  FADD.FTZ R11, R127, R122 ;  /* 0x0000007a7f0b7221 */ /* 0x000fe20000010000 */
[----:B------:R-:W-:Y:S01]  /*e590*/  FFMA.FTZ R122, R14, UR10, -R151 ;  /* 0x0000000a0e7a7c23 */ /* 0x000fe20008010897 */
[----:B------:R-:W0:Y:S01]  /*e5a0*/  MUFU.EX2 R185, R185 ;  /* 0x000000b900b97308 */ /* 0x000e220000000800 */
[----:B--2---:R-:W-:Y:S01]  /*e5b0*/  FADD.FTZ R3, R191, R6 ;  /* 0x00000006bf037221 */ /* 0x004fe20000010000 */
[----:B------:R-:W-:-:S04]  /*e5c0*/  FADD.FTZ R14, R182, R11 ;  /* 0x0000000bb60e7221 */ /* 0x000fc80000010000 */
[----:B------:R-:W-:Y:S02]  /*e5d0*/  FADD.FTZ R11, R161, R14 ;  /* 0x0000000ea10b7221 */ /* 0x000fe40000010000 */
[----:B------:R-:W2:Y:S01]  /*e5e0*/  MUFU.EX2 R120, R120 ;  /* 0x0000007800787308 */ /* 0x000ea20000000800 */
[----:B-1----:R-:W-:Y:S01]  /*e5f0*/  FADD.FTZ R6, R124, R3 ;  /* 0x000000037c067221 */ /* 0x002fe20000010000 */
[----:B------:R-:W-:-:S04]  /*e600*/  FADD.FTZ R14, R176, R11 ;  /* 0x0000000bb00e7221 */ /* 0x000fc80000010000 */
[----:B------:R-:W-:Y:S01]  /*e610*/  FADD.FTZ R11, R149, R14 ;  /* 0x0000000e950b7221 */ /* 0x000fe20000010000 */
[----:B------:R-:W-:Y:S01]  /*e620*/  FFMA.FTZ R14, R154, UR10, -R151 ;  /* 0x0000000a9a0e7c23 */ /* 0x000fe20008010897 */
[----:B------:R-:W1:Y:S01]  /*e630*/  MUFU.EX2 R187, R187 ;  /* 0x000000bb00bb7308 */ /* 0x000e620000000800 */
[----:B0-----:R-:W-:Y:S01]  /*e640*/  FADD.FTZ R3, R185, R6 ;  /* 0x00000006b9037221 */ /* 0x001fe20000010000 */
[----:B------:R-:W-:-:S06]  /*e650*/  FADD.FTZ R136, R178, R11 ;  /* 0x0000000bb2887221 */ /* 0x000fcc0000010000 */
        /* <DEDUP_REMOVED lines=57> */
.L_x_1294:
[----:B------:R-:W0:Y:S01]  /*e9f0*/  S2UR UR6, SR_CgaCtaId ;  /* 0x00000000000679c3 */ /* 0x000e220000008800 */
[----:B------:R-:W-:Y:S01]  /*ea00*/  R2UR UR4, R193 ;  /* 0x00000000c10472ca */ /* 0x000fe200000e0000 */
[----:B------:R-:W-:Y:S01]  /*ea10*/  UIADD3 UR7, UR7, 0x30860, URZ ;  /* 0x0003086007077890 */ /* 0x000fe2000fffe03f */
[----:B------:R-:W-:Y:S01]  /*ea20*/  F2FP.BF16.F32.PACK_AB R181, R12, R181 ;  /* 0x000000b50cb5723e */ /* 0x000fe200000010ff */
[----:B------:R-:W-:Y:S01]  /*ea30*/  UMOV UR46, UR39 ;  /* 0x00000027002e7c82 */ /* 0x000fe20008000000 */
[----:B------:R-:W-:Y:S01]  /*ea40*/  F2FP.BF16.F32.PACK_AB R188, R188, R13 ;  /* 0x0000000dbcbc723e */ /* 0x000fe200000010ff */
[----:B------:R-:W-:Y:S01]  /*ea50*/  IMAD.MOV.U32 R11, RZ, RZ, R9 ;  /* 0x000000ffff0b7224 */ /* 0x000fe200078e0009 */
[----:B------:R-:W-:Y:S01]  /*ea60*/  F2FP.BF16.F32.PACK_AB R189, R128, R189 ;  /* 0x000000bd80bd723e */ /* 0x000fe200000010ff */
[----:B------:R-:W-:Y:S01]  /*ea70*/  IMAD.MOV.U32 R12, RZ, RZ, R8 ;  /* 0x000000ffff0c7224 */ /* 0x000fe200078e0008 */
[----:B------:R-:W-:Y:S02]  /*ea80*/  F2FP.BF16.F32.PACK_AB R190, R159, R190 ;  /* 0x000000be9fbe723e */ /* 0x000fe400000010ff */
[----:B------:R-:W-:-:S02]  /*ea90*/  F2FP.BF16.F32.PACK_AB R191, R124, R191 ;  /* 0x000000bf7cbf723e */ /* 0x000fc400000010ff */
[----:B------:R-:W-:Y:S02]  /*eaa0*/  F2FP.BF16.F32.PACK_AB R184, R123, R184 ;  /* 0x000000b87bb8723e */ /* 0x000fe400000010ff */
[----:B------:R-:W-:Y:S01]  /*eab0*/  ISETP.GT.AND P1, PT, R10, UR4, PT ;  /* 0x000000040a007c0c */ /* 0x000fe2000bf24270 */
[----:B------:R-:W-:Y:S01]  /*eac0*/  UMOV UR4, UR38 ;  /* 0x0000002600047c82 */ /* 0x000fe20008000000 */
[----:B------:R-:W-:Y:S01]  /*ead0*/  F2FP.BF16.F32.PACK_AB R185, R120, R185 ;  /* 0x000000b978b9723e */ /* 0x000fe200000010ff */
[----:B------:R-:W-:Y:S01]  /*eae0*/  VIADD R10, R10, 0xffffffff ;  /* 0xffffffff0a0a7836 */ /* 0x000fe20000000000 */
        /* <DEDUP_REMOVED lines=20> */
.L_x_1276:
        /* <DEDUP_REMOVED lines=99> */
.L_x_1296:
[----:B------:R-:W-:Y:S01]  /*f260*/  ULEA UR5, UR38, UR60, 0x3 ;  /* 0x0000003c26057291 */ /* 0x000fe2000f8e183f */
[----:B------:R-:W-:-:S05]  /*f270*/  IMAD.U32 R0, RZ, RZ, UR39 ;  /* 0x00000027ff007e24 */ /* 0x000fca000f8e00ff */
[----:B------:R-:W-:-:S04]  /*f280*/  SHF.L.U32 R0, R0, 0x1f, RZ ;  /* 0x0000001f00007819 */ /* 0x000fc800000006ff */
[----:B------:R0:W1:Y:S01]  /*f290*/  SYNCS.PHASECHK.TRANS64.TRYWAIT P1, [UR5+0x30850], R0 ;  /* 0x03085000ff0075a7 */ /* 0x0000620008020145 */
[----:B------:R-:W-:Y:S05]  /*f2a0*/  @!P0 BRA `(.L_x_1297) ;  /* 0x0000000000048947 */ /* 0x000fea0003800000 */
[----:B------:R-:W-:Y:S01]  /*f2b0*/  BPT.TRAP 0x1 ;  /* 0x000000040000795c */ /* 0x000fe20000300000 */
.L_x_1297:
[----:B-1----:R-:W-:Y:S05]  /*f2c0*/  @P1 BRA `(.L_x_1298) ;  /* 0x0000000000081947 */ /* 0x002fea0003800000 */
[----:B------:R-:W1:Y:S02]  /*f2d0*/  SYNCS.PHASECHK.TRANS64.TRYWAIT P1, [UR5+0x30850], R0 ;  /* 0x03085000ff0075a7 */ /* 0x000e640008020145 */
[----:B-1----:R-:W-:Y:S05]  /*f2e0*/  @!P1 BRA `(.L_x_1299) ;  /* 0x000000b000809947 */ /* 0x002fea0003800000 */
.L_x_1298:
[----:B------:R-:W-:Y:S01]  /*f2f0*/  UIADD3 UR60, UR60, 0x400, URZ ;  /* 0x000004003c3c7890 */ /* 0x000fe2000fffe03f */
[----:B------:R-:W-:Y:S01]  /*f300*/  WARPGROUP.ARRIVE ;  /* 0x00000000000079c5 */ /* 0x000fe20000000000 */
[----:B------:R-:W-:Y:S01]  /*f310*/  UMOV UR7, 0x40000040 ;  /* 0x4000004000077882 */ /* 0x000fe20000000000 */
[----:B-1----:R-:W1:Y:S01]  /*f320*/  SHFL.BFLY PT, R5, R6, 0x2, 0x1f ;  /* 0x0c401f0006057f89 */ /* 0x002e6200000e0000 */
[----:B------:R-:W-:Y:S01]  /*f330*/  USHF.R.U32.HI UR60, URZ, 0x4, UR60 ;  /* 0x000000043f3c7899 */ /* 0x000fe2000801163c */
[----:B------:R-:W-:Y:S02]  /*f340*/  IMAD.MOV.U32 R10, RZ, RZ, RZ ;  /* 0x000000ffff0a7224 */ /* 0x000fe400078e00ff */
[----:B0-----:R-:W0:Y:S01]  /*f350*/  SHFL.BFLY PT, R0, R3, 0x2, 0x1f ;  /* 0x0c401f0003007f89 */ /* 0x001e2200000e0000 */
[----:B------:R-:W-:Y:S01]  /*f360*/  ULOP3.LUT UR60, UR60, 0x3fff, URZ, 0xc0, !UPT ;  /* 0x00003fff3c3c7892 */ /* 0x000fe2000f8ec03f */
[----:B------:R-:W-:-:S03]  /*f370*/  IMAD.U32 R13, RZ, RZ, UR10 ;  /* 0x0000000aff0d7e24 */ /* 0x000fc6000f8e00ff */
[----:B------:R-:W-:-:S04]  /*f380*/  ULOP3.LUT UR4, UR60, 0x3000000, URZ, 0xfc, !UPT ;  /* 0x030000003c047892 */ /* 0x000fc8000f8efc3f */
[----:B------:R-:W-:-:S07]  /*f390*/  UIMAD UR4, UR38, 0x900, UR4 ;  /* 0x00000900260478a4 */ /* 0x000fce000f8e0204 */
[----:B------:R-:W-:Y:S02]  /*f3a0*/  UMOV UR6, UR4 ;  /* 0x0000000400067c82 */ /* 0x000fe40008000000 */
[----:B------:R-:W-:Y:S01]  /*f3b0*/  HGMMA.64x192x16.F32.BF16 R24, R188, gdesc[UR4].tnspB, R24, gsb0 ;  /* 0x42e00004bc187df0 */ /* 0x000fe20008001818 */
[----:B------:R-:W-:Y:S01]  /*f3c0*/  UIADD3 UR6, UR4, 0x80, URZ ;  /* 0x0000008004067890 */ /* 0x000fe2000fffe03f */
[----:B-1----:R-:W-:Y:S01]  /*f3d0*/  FADD.FTZ R5, R5, R6 ;  /* 0x0000000605057221 */ /* 0x002fe20000010000 */
[----:B------:R-:W-:Y:S01]  /*f3e0*/  UMOV UR7, 0x40000040 ;  /* 0x4000004000077882 */ /* 0x000fe20000000000 */
[----:B0-----:R-:W-:Y:S01]  /*f3f0*/  FADD.FTZ R2, R0, R3 ;  /* 0x0000000300027221 */ /* 0x001fe20000010000 */
[----:B------:R-:W-:Y:S02]  /*f400*/  IMAD.MOV.U32 R3, RZ, RZ, RZ ;  /* 0x000000ffff037224 */ /* 0x000fe400078e00ff */
[----:B------:R-:W0:Y:S04]  /*f410*/  SHFL.BFLY PT, R0, R5, 0x1, 0x1f ;  /* 0x0c201f0005007f89 */ /* 0x000e2800000e0000 */
[----:B------:R-:W1:Y:S01]  /*f420*/  SHFL.BFLY PT, R7, R2, 0x1, 0x1f ;  /* 0x0c201f0002077f89 */ /* 0x000e6200000e0000 */
[----:B0-----:R-:W-:Y:S01]  /*f430*/  FADD.FTZ R11, R5, R0 ;  /* 0x00000000050b7221 */ /* 0x001fe20000010000 */
[----:B------:R-:W-:-:S02]  /*f440*/  IMAD.U32 R5, RZ, RZ, UR10 ;  /* 0x0000000aff057e24 */ /* 0x000fc4000f8e00ff */
[----:B------:R-:W-:Y:S02]  /*f450*/  IMAD.MOV.U32 R0, RZ, RZ, -0x800000 ;  /* 0xff800000ff007424 */ /* 0x000fe400078e00ff */
[----:B-1----:R-:W-:Y:S01]  /*f460*/  FADD.FTZ R7, R2, R7 ;  /* 0x0000000702077221 */ /* 0x002fe20000010000 */
[----:B------:R-:W-:Y:S01]  /*f470*/  FSETP.NE.FTZ.AND P1, PT, R11, RZ, PT ;  /* 0x000000ff0b00720b */ /* 0x000fe20003f35000 */
[----:B------:R-:W-:-:S03]  /*f480*/  IMAD.MOV.U32 R2, RZ, RZ, -0x800000 ;  /* 0xff800000ff027424 */ /* 0x000fc600078e00ff */
[----:B------:R-:W-:-:S09]  /*f490*/  FSETP.NE.FTZ.AND P2, PT, R7, RZ, PT ;  /* 0x000000ff0700720b */ /* 0x000fd20003f55000 */
[----:B------:R-:W0:Y:S01]  /*f4a0*/  @P1 MUFU.LG2 R4, R11 ;  /* 0x0000000b00041308 */ /* 0x000e220000000c00 */
[----:B------:R-:W-:-:S03]  /*f4b0*/  @P1 FMUL.FTZ R5, R5, 0.69314718246459960938 ;  /* 0x3f31721805051820 */ /* 0x000fc60000410000 */
[----:B------:R-:W-:-:S04]  /*f4c0*/  @P2 FMUL.FTZ R13, R13, 0.69314718246459960938 ;  /* 0x3f3172180d0d2820 */ /* 0x000fc80000410000 */
        /* <DEDUP_REMOVED lines=34> */
.L_x_1300:
[----:B------:R-:W-:Y:S01]  /*f6f0*/  R2UR UR6, R221 ;  /* 0x00000000dd0672ca */ /* 0x000fe200000e0000 */
[----:B------:R-:W-:Y:S01]  /*f700*/  UIADD3 UR4, UR5, 0x30860, URZ ;  /* 0x0003086005047890 */ /* 0x000fe2000fffe03f */
[-C--:B------:R-:W-:Y:S01]  /*f710*/  FMUL.FTZ R24, R24, R10.reuse ;  /* 0x0000000a18187220 */ /* 0x080fe20000410000 */
[----:B------:R-:W-:Y:S01]  /*f720*/  UIADD3 UR38, UR38, 0x1, URZ ;  /* 0x0000000126267890 */ /* 0x000fe2000fffe03f */
[-C--:B------:R-:W-:Y:S01]  /*f730*/  FMUL.FTZ R25, R25, R10.reuse ;  /* 0x0000000a19197220 */ /* 0x080fe20000410000 */
[-C--:B------:R-:W-:Y:S01]  /*f740*/  FMUL.FTZ R28, R28, R10.reuse ;  /* 0x0000000a1c1c7220 */ /* 0x080fe20000410000 */
[-C--:B------:R-:W-:Y:S01]  /*f750*/  FMUL.FTZ R29, R29, R10.reuse ;  /* 0x0000000a1d1d7220 */ /* 0x080fe20000410000 */
[----:B------:R-:W-:Y:S01]  /*f760*/  UISETP.NE.AND UP0, UPT, UR38, 0x2, UPT ;  /* 0x000000022600788c */ /* 0x000fe2000bf05270 */
[-C--:B------:R-:W-:Y:S01]  /*f770*/  FMUL.FTZ R32, R32, R10.reuse ;  /* 0x0000000a20207220 */ /* 0x080fe20000410000 */
        /* <DEDUP_REMOVED lines=9> */
[----:B------:R-:W-:Y:S01]  /*f810*/  FMUL.FTZ R49, R49, R10 ;  /* 0x0000000a31317220 */ /* 0x000fe20000410000 */
[----:B------:R-:W-:-:S02]  /*f820*/  IMAD.U32 R221, RZ, RZ, UR6 ;  /* 0x00000006ffdd7e24 */ /* 0x000fc4000f8e00ff */
[-C--:B------:R-:W-:Y:S01]  /*f830*/  FMUL.FTZ R52, R52, R10.reuse ;  /* 0x0000000a34347220 */ /* 0x080fe20000410000 */
[-C--:B------:R-:W-:Y:S01]  /*f840*/  FMUL.FTZ R53, R53, R10.reuse ;  /* 0x0000000a35357220 */ /* 0x080fe20000410000 */
[-C--:B------:R-:W-:Y:S01]  /*f850*/  FMUL.FTZ R56, R56, R10.reuse ;  /* 0x0000000a38387220 */ /* 0x080fe20000410000 */
[-C--:B------:R-:W-:Y:S01]  /*f860*/  FMUL.FTZ R57, R57, R10.reuse ;  /* 0x0000000a39397220 */ /* 0x080fe20000410000 */
[----:B------:R-:W0:Y:S01]  /*f870*/  S2UR UR6, SR_CgaCtaId ;  /* 0x00000000000679c3 */ /* 0x000e220000008800 */
        /* <DEDUP_REMOVED lines=32> */
[----:B------:R-:W-:Y:S01]  /*fa80*/  SYNCS.ARRIVE.TRANS64.RED.A1T0 RZ, [UR4], RZ ;  /* 0x000000ffffff79a7 */ /* 0x000fe20008100404 */
        /* <DEDUP_REMOVED lines=50> */
[----:B------:R-:W-:-:S12]  /*fdb0*/  ULOP3.LUT UR39, UR39, UR4, URZ, 0x3c, !UPT ;  /* 0x0000000427277292 */ /* 0x000fd8000f8e3c3f */
.L_x_1222:
        /* <DEDUP_REMOVED lines=16> */
[----:B------:R-:W-:Y:S01]  /*fec0*/  ULDC.64 UR12, c[0x0][0xc00] ;  /* 0x00030000000c7ab9 */ /* 0x000fe20000000a00 */
[----:B------:R-:W-:Y:S02]  /*fed0*/  R2UR UR18, R195 ;  /* 0x00000000c31272ca */ /* 0x000fe400000e0000 */
[----:B------:R-:W-:Y:S02]  /*fee0*/  R2UR UR16, R23 ;  /* 0x00000000171072ca */ /* 0x000fe400000e0000 */
[----:B------:R-:W-:-:S02]  /*fef0*/  R2UR UR17, R208 ;  /* 0x00000000d01172ca */ /* 0x000fc400000e0000 */
[----:B------:R-:W-:-:S04]  /*ff00*/  R2UR UR23, R209 ;  /* 0x00000000d11772ca */ /* 0x000fc800000e0000 */
[----:B------:R-:W-:Y:S01]  /*ff10*/  UIMAD.WIDE UR12, UR9, 0x4, UR12 ;  /* 0x00000004090c78a5 */ /* 0x000fe2000f8e020c */
[----:B------:R-:W-:Y:S01]  /*ff20*/  UMOV UR10, UR8 ;  /* 0x00000008000a7c82 */ /* 0x000fe20008000000 */
[----:B0-----:R-:W-:Y:S01]  /*ff30*/  UMOV UR11, UR4 ;  /* 0x00000004000b7c82 */ /* 0x001fe20008000000 */
[----:B------:R-:W-:Y:S01]  /*ff40*/  BAR.SYNC.DEFER_BLOCKING 0x1, 0x100 ;  /* 0x0044000000007b1d */ /* 0x000fe20000010000 */
[----:B--2---:R-:W-:-:S03]  /*ff50*/  IMAD.WIDE R8, R3, R8, UR10 ;  /* 0x0000000a03087e25 */ /* 0x004fc6000f8e0208 */
[C---:B------:R-:W-:Y:S02]  /*ff60*/  LOP3.LUT R3, R8.reuse, 0x380, RZ, 0xc0, !PT ;  /* 0x0000038008037812 */ /* 0x040fe400078ec0ff */
[C---:B------:R-:W-:Y:S02]  /*ff70*/  IADD3 R10, P2, R8.reuse, 0x20, RZ ;  /* 0x00000020080a7810 */ /* 0x040fe40007f5e0ff */
[C---:B------:R-:W-:Y:S02]  /*ff80*/  IADD3 R12, P1, R8.reuse, 0x40, RZ ;  /* 0x00000040080c7810 */ /* 0x040fe40007f3e0ff */
[C---:B------:R-:W-:Y:S01]  /*ff90*/  IADD3 R17, P6, R8.reuse, 0x60, RZ ;  /* 0x0000006008117810 */ /* 0x040fe20007fde0ff */
[--C-:B------:R-:W-:Y:S01]  /*ffa0*/  IMAD.X R131, RZ, RZ, R9.reuse, P2 ;  /* 0x000000ffff837224 */ /* 0x100fe200010e0609 */
[C---:B------:R-:W-:Y:S01]  /*ffb0*/  IADD3 R133, P5, R8.reuse, 0x4000, RZ ;  /* 0x0000400008857810 */ /* 0x040fe20007fbe0ff */
[--C-:B------:R-:W-:Y:S01]  /*ffc0*/  IMAD.X R107, RZ, RZ, R9.reuse, P1 ;  /* 0x000000ffff6b7224 */ /* 0x100fe200008e0609 */
[----:B------:R-:W-:Y:S01]  /*ffd0*/  SHF.R.U64 R3, R3, 0x3, RZ ;  /* 0x0000000303037819 */ /* 0x000fe200000012ff */
[--C-:B------:R-:W-:Y:S01]  /*ffe0*/  IMAD.X R105, RZ, RZ, R9.reuse, P6 ;  /* 0x000000ffff697224 */ /* 0x100fe200030e0609 */
[C---:B------:R-:W-:Y:S01]  /*fff0*/  IADD3 R22, P0, R8.reuse, 0x4020, RZ ;  /* 0x0000402008167810 */ /* 0x040fe20007f1e0ff */
[----:B------:R-:W-:Y:S01]  /*10000*/  IMAD.X R103, RZ, RZ, R9, P5 ;  /* 0x000000ffff677224 */ /* 0x000fe200028e0609 */
[----:B------:R-:W-:-:S02]  /*10010*/  IADD3 R135, P4, R8, 0x4040, RZ ;  /* 0x0000404008877810 */ /* 0x000fc40007f9e0ff */
[C---:B------:R-:W-:Y:S01]  /*10020*/  IADD3 R72, P3, R8.reuse, 0x4060, RZ ;  /* 0x0000406008487810 */ /* 0x040fe20007f7e0ff */
[--C-:B------:R-:W-:Y:S01]  /*10030*/  IMAD.X R101, RZ, RZ, R9.reuse, P0 ;  /* 0x000000ffff657224 */ /* 0x100fe200000e0609 */
[C---:B------:R-:W-:Y:S01]  /*10040*/  IADD3 R137, P2, R8.reuse, 0x8000, RZ ;  /* 0x0000800008897810 */ /* 0x040fe20007f5e0ff */
[--C-:B------:R-:W-:Y:S01]  /*10050*/  IMAD.X R99, RZ, RZ, R9.reuse, P4 ;  /* 0x000000ffff637224 */ /* 0x100fe200020e0609 */
[C---:B------:R-:W-:Y:S01]  /*10060*/  IADD3 R132, P1, R8.reuse, 0x8020, RZ ;  /* 0x0000802008847810 */ /* 0x040fe20007f3e0ff */
[--C-:B------:R-:W-:Y:S01]  /*10070*/  IMAD.X R97, RZ, RZ, R9.reuse, P3 ;  /* 0x000000ffff617224 */ /* 0x100fe200018e0609 */
[C---:B------:R-:W-:Y:S01]  /*10080*/  IADD3 R139, P6, R8.reuse, 0x8040, RZ ;  /* 0x00008040088b7810 */ /* 0x040fe20007fde0ff */
[--C-:B------:R-:W-:Y:S01]  /*10090*/  IMAD.X R75, RZ, RZ, R9.reuse, P2 ;  /* 0x000000ffff4b7224 */ /* 0x100fe200010e0609 */
[----:B------:R-:W-:Y:S01]  /*100a0*/  IADD3 R141, P5, R8, 0x8060, RZ ;  /* 0x00008060088d7810 */ /* 0x000fe20007fbe0ff */
[--C-:B------:R-:W-:Y:S01]  /*100b0*/  IMAD.X R73, RZ, RZ, R9.reuse, P1 ;  /* 0x000000ffff497224 */ /* 0x100fe200008e0609 */
[----:B------:R-:W-:Y:S01]  /*100c0*/  LOP3.LUT R8, R3, R8, RZ, 0x3c, !PT ;  /* 0x0000000803087212 */ /* 0x000fe200078e3cff */
[--C-:B------:R-:W-:Y:S01]  /*100d0*/  IMAD.X R13, RZ, RZ, R9.reuse, P6 ;  /* 0x000000ffff0d7224 */ /* 0x100fe200030e0609 */
[----:B------:R-:W-:Y:S01]  /*100e0*/  LOP3.LUT R3, R10, 0x380, RZ, 0xc0, !PT ;  /* 0x000003800a037812 */ /* 0x000fe200078ec0ff */
[----:B------:R-:W-:Y:S01]  /*100f0*/  IMAD.X R15, RZ, RZ, R9, P5 ;  /* 0x000000ffff0f7224 */ /* 0x000fe200028e0609 */
[----:B------:R-:W-:-:S02]  /*10100*/  LOP3.LUT R11, R12, 0x380, RZ, 0xc0, !PT ;  /* 0x000003800c0b7812 */ /* 0x000fc400078ec0ff */
[----:B------:R-:W-:Y:S02]  /*10110*/  SHF.R.U64 R3, R3, 0x3, RZ ;  /* 0x0000000303037819 */ /* 0x000fe400000012ff */
[----:B------:R-:W-:Y:S02]  /*10120*/  SHF.R.U64 R11, R11, 0x3, RZ ;  /* 0x000000030b0b7819 */ /* 0x000fe400000012ff */
[----:B------:R-:W-:Y:S02]  /*10130*/  LOP3.LUT R130, R3, R10, RZ, 0x3c, !PT ;  /* 0x0000000a03827212 */ /* 0x000fe400078e3cff */
[----:B------:R-:W-:Y:S02]  /*10140*/  LOP3.LUT R106, R11, R12, RZ, 0x3c, !PT ;  /* 0x0000000c0b6a7212 */ /* 0x000fe400078e3cff */
[----:B------:R-:W-:Y:S02]  /*10150*/  LOP3.LUT R3, R22, 0x380, RZ, 0xc0, !PT ;  /* 0x0000038016037812 */ /* 0x000fe400078ec0ff */
[----:B------:R-:W-:-:S02]  /*10160*/  LOP3.LUT R14, R17, 0x380, RZ, 0xc0, !PT ;  /* 0x00000380110e7812 */ /* 0x000fc400078ec0ff */
[----:B------:R-:W-:Y:S02]  /*10170*/  LOP3.LUT R12, R137, 0x380, RZ, 0xc0, !PT ;  /* 0x00000380890c7812 */ /* 0x000fe400078ec0ff */
[----:B------:R-:W-:Y:S02]  /*10180*/  SHF.R.U64 R3, R3, 0x3, RZ ;  /* 0x0000000303037819 */ /* 0x000fe400000012ff */
[----:B------:R-:W-:Y:S02]  /*10190*/  SHF.R.U64 R14, R14, 0x3, RZ ;  /* 0x000000030e0e7819 */ /* 0x000fe400000012ff */
[----:B------:R-:W-:Y:S02]  /*101a0*/  SHF.R.U64 R12, R12, 0x3, RZ ;  /* 0x000000030c0c7819 */ /* 0x000fe400000012ff */
[----:B------:R-:W-:Y:S02]  /*101b0*/  LOP3.LUT R10, R135, 0x380, RZ, 0xc0, !PT ;  /* 0x00000380870a7812 */ /* 0x000fe400078ec0ff */
[----:B------:R-:W-:-:S02]  /*101c0*/  LOP3.LUT R11, R72, 0x380, RZ, 0xc0, !PT ;  /* 0x00000380480b7812 */ /* 0x000fc400078ec0ff */
[----:B------:R-:W-:Y:S02]  /*101d0*/  LOP3.LUT R18, R133, 0x380, RZ, 0xc0, !PT ;  /* 0x0000038085127812 */ /* 0x000fe400078ec0ff */
[----:B------:R-:W-:Y:S02]  /*101e0*/  LOP3.LUT R100, R3, R22, RZ, 0x3c, !PT ;  /* 0x0000001603647212 */ /* 0x000fe400078e3cff */
[----:B------:R-:W-:Y:S02]  /*101f0*/  LOP3.LUT R104, R14, R17, RZ, 0x3c, !PT ;  /* 0x000000110e687212 */ /* 0x000fe400078e3cff */
[----:B------:R-:W-:Y:S02]  /*10200*/  LOP3.LUT R74, R12, R137, RZ, 0x3c, !PT ;  /* 0x000000890c4a7212 */ /* 0x000fe400078e3cff */
[----:B------:R-:W-:Y:S02]  /*10210*/  LOP3.LUT R3, R132, 0x380, RZ, 0xc0, !PT ;  /* 0x0000038084037812 */ /* 0x000fe400078ec0ff */
[----:B------:R-:W-:-:S02]  /*10220*/  SHF.R.U64 R10, R10, 0x3, RZ ;  /* 0x000000030a0a7819 */ /* 0x000fc400000012ff */
[----:B------:R-:W-:Y:S02]  /*10230*/  SHF.R.U64 R11, R11, 0x3, RZ ;  /* 0x000000030b0b7819 */ /* 0x000fe400000012ff */
[----:B------:R-:W-:Y:S02]  /*10240*/  LOP3.LUT R12, R139, 0x380, RZ, 0xc0, !PT ;  /* 0x000003808b0c7812 */ /* 0x000fe400078ec0ff */
[----:B------:R-:W-:Y:S02]  /*10250*/  LOP3.LUT R14, R141, 0x380, RZ, 0xc0, !PT ;  /* 0x000003808d0e7812 */ /* 0x000fe400078ec0ff */
[----:B------:R-:W-:Y:S02]  /*10260*/  SHF.R.U64 R18, R18, 0x3, RZ ;  /* 0x0000000312127819 */ /* 0x000fe400000012ff */
[----:B------:R-:W-:Y:S02]  /*10270*/  SHF.R.U64 R3, R3, 0x3, RZ ;  /* 0x0000000303037819 */ /* 0x000fe400000012ff */
[----:B------:R-:W-:-:S02]  /*10280*/  LOP3.LUT R98, R10, R135, RZ, 0x3c, !PT ;  /* 0x000000870a627212 */ /* 0x000fc400078e3cff */
[----:B------:R-:W-:Y:S02]  /*10290*/  LOP3.LUT R96, R11, R72, RZ, 0x3c, !PT ;  /* 0x000000480b607212 */ /* 0x000fe400078e3cff */
[----:B------:R-:W-:Y:S02]  /*102a0*/  SHF.R.U64 R12, R12, 0x3, RZ ;  /* 0x000000030c0c7819 */ /* 0x000fe400000012ff */
[----:B------:R-:W-:Y:S02]  /*102b0*/  SHF.R.U64 R14, R14, 0x3, RZ ;  /* 0x000000030e0e7819 */ /* 0x000fe400000012ff */
[----:B------:R-:W-:Y:S02]  /*102c0*/  LOP3.LUT R102, R18, R133, RZ, 0x3c, !PT ;  /* 0x0000008512667212 */ /* 0x000fe400078e3cff */
[----:B------:R-:W-:Y:S02]  /*102d0*/  MOV R17, R8 ;  /* 0x0000000800117202 */ /* 0x000fe40000000f00 */
[----:B------:R-:W-:-:S02]  /*102e0*/  F2FP.BF16.F32.PACK_AB R8, R25, R24 ;  /* 0x000000181908723e */ /* 0x000fc400000010ff */
[----:B------:R-:W-:Y:S02]  /*102f0*/  F2FP.BF16.F32.PACK_AB R9, R27, R26 ;  /* 0x0000001a1b09723e */ /* 0x000fe400000010ff */
[----:B------:R-:W-:Y:S02]  /*10300*/  F2FP.BF16.F32.PACK_AB R10, R29, R28 ;  /* 0x0000001c1d0a723e */ /* 0x000fe400000010ff */
[----:B------:R-:W-:Y:S02]  /*10310*/  F2FP.BF16.F32.PACK_AB R11, R31, R30 ;  /* 0x0000001e1f0b723e */ /* 0x000fe400000010ff */
[----:B------:R-:W-:Y:S02]  /*10320*/  LOP3.LUT R72, R3, R132, RZ, 0x3c, !PT ;  /* 0x0000008403487212 */ /* 0x000fe400078e3cff */
[----:B------:R-:W-:Y:S01]  /*10330*/  MOV R135, R130 ;  /* 0x0000008200877202 */ /* 0x000fe20000000f00 */
[----:B------:R0:W-:Y:S01]  /*10340*/  STSM.16.M88.4 [R17], R8 ;  /* 0x0000000811007844 */ /* 0x0001e20000000200 */
[----:B------:R-:W-:-:S02]  /*10350*/  LOP3.LUT R12, R12, R139, RZ, 0x3c, !PT ;  /* 0x0000008b0c0c7212 */ /* 0x000fc400078e3cff */
[----:B------:R-:W-:Y:S02]  /*10360*/  LOP3.LUT R14, R14, R141, RZ, 0x3c, !PT ;  /* 0x0000008d0e0e7212 */ /* 0x000fe400078e3cff */
[----:B------:R-:W-:Y:S02]  /*10370*/  MOV R131, R98 ;  /* 0x0000006200837202 */ /* 0x000fe40000000f00 */
[----:B------:R-:W-:Y:S02]  /*10380*/  MOV R3, R96 ;  /* 0x0000006000037202 */ /* 0x000fe40000000f00 */
[----:B------:R-:W-:Y:S02]  /*10390*/  MOV R133, R102 ;  /* 0x0000006600857202 */ /* 0x000fe40000000f00 */
[----:B------:R-:W-:Y:S02]  /*103a0*/  MOV R132, R100 ;  /* 0x0000006400847202 */ /* 0x000fe40000000f00 */
[----:B------:R-:W-:-:S02]  /*103b0*/  F2FP.BF16.F32.PACK_AB R96, R33, R32 ;  /* 0x000000202160723e */ /* 0x000fc400000010ff */
[----:B------:R-:W-:Y:S02]  /*103c0*/  F2FP.BF16.F32.PACK_AB R97, R35, R34 ;  /* 0x000000222361723e */ /* 0x000fe400000010ff */
[----:B------:R-:W-:Y:S02]  /*103d0*/  F2FP.BF16.F32.PACK_AB R98, R37, R36 ;  /* 0x000000242562723e */ /* 0x000fe400000010ff */
[----:B------:R-:W-:Y:S02]  /*103e0*/  F2FP.BF16.F32.PACK_AB R99, R39, R38 ;  /* 0x000000262763723e */ /* 0x000fe400000010ff */
[----:B------:R-:W-:Y:S02]  /*103f0*/  MOV R106, R106 ;  /* 0x0000006a006a7202 */ /* 0x000fe40000000f00 */
[----:B------:R-:W-:Y:S01]  /*10400*/  F2FP.BF16.F32.PACK_AB R100, R41, R40 ;  /* 0x000000282964723e */ /* 0x000fe200000010ff */
[----:B------:R1:W-:Y:S01]  /*10410*/  STSM.16.M88.4 [R135], R96 ;  /* 0x0000006087007844 */ /* 0x0003e20000000200 */
[----:B------:R-:W-:-:S02]  /*10420*/  F2FP.BF16.F32.PACK_AB R101, R43, R42 ;  /* 0x0000002a2b65723e */ /* 0x000fc400000010ff */
[----:B------:R-:W-:Y:S02]  /*10430*/  F2FP.BF16.F32.PACK_AB R102, R45, R44 ;  /* 0x0000002c2d66723e */ /* 0x000fe400000010ff */
[----:B------:R-:W-:Y:S02]  /*10440*/  F2FP.BF16.F32.PACK_AB R103, R47, R46 ;  /* 0x0000002e2f67723e */ /* 0x000fe400000010ff */
[----:B------:R-:W-:Y:S02]  /*10450*/  MOV R134, R104 ;  /* 0x0000006800867202 */ /* 0x000fe40000000f00 */
[----:B------:R-:W-:Y:S01]  /*10460*/  MOV R18, R12 ;  /* 0x0000000c00127202 */ /* 0x000fe20000000f00 */
[----:B------:R2:W-:Y:S01]  /*10470*/  STSM.16.M88.4 [R106], R100 ;  /* 0x000000646a007844 */ /* 0x0005e20000000200 */
[----:B0-----:R-:W-:Y:S02]  /*10480*/  MOV R17, R14 ;  /* 0x0000000e00117202 */ /* 0x001fe40000000f00 */
[----:B------:R-:W-:-:S02]  /*10490*/  F2FP.BF16.F32.PACK_AB R8, R49, R48 ;  /* 0x000000303108723e */ /* 0x000fc400000010ff */
[----:B------:R-:W-:Y:S02]  /*104a0*/  F2FP.BF16.F32.PACK_AB R9, R51, R50 ;  /* 0x000000323309723e */ /* 0x000fe400000010ff */
[----:B------:R-:W-:Y:S02]  /*104b0*/  F2FP.BF16.F32.PACK_AB R10, R53, R52 ;  /* 0x00000034350a723e */ /* 0x000fe400000010ff */
[----:B------:R-:W-:Y:S02]  /*104c0*/  F2FP.BF16.F32.PACK_AB R11, R55, R54 ;  /* 0x00000036370b723e */ /* 0x000fe400000010ff */
[----:B------:R-:W-:Y:S02]  /*104d0*/  MOV R130, R74 ;  /* 0x0000004a00827202 */ /* 0x000fe40000000f00 */
[----:B------:R-:W-:Y:S01]  /*104e0*/  MOV R22, R72 ;  /* 0x0000004800167202 */ /* 0x000fe20000000f00 */
[----:B------:R0:W-:Y:S01]  /*104f0*/  STSM.16.M88.4 [R134], R8 ;  /* 0x0000000886007844 */ /* 0x0001e20000000200 */
[----:B------:R-:W-:-:S02]  /*10500*/  F2FP.BF16.F32.PACK_AB R12, R57, R56 ;  /* 0x00000038390c723e */ /* 0x000fc400000010ff */
[----:B------:R-:W-:Y:S02]  /*10510*/  F2FP.BF16.F32.PACK_AB R13, R59, R58 ;  /* 0x0000003a3b0d723e */ /* 0x000fe400000010ff */
[----:B------:R-:W-:Y:S02]  /*10520*/  F2FP.BF16.F32.PACK_AB R14, R61, R60 ;  /* 0x0000003c3d0e723e */ /* 0x000fe400000010ff */
[----:B------:R-:W-:Y:S02]  /*10530*/  F2FP.BF16.F32.PACK_AB R15, R63, R62 ;  /* 0x0000003e3f0f723e */ /* 0x000fe400000010ff */
[----:B------:R-:W-:Y:S02]  /*10540*/  F2FP.BF16.F32.PACK_AB R72, R65, R64 ;  /* 0x000000404148723e */ /* 0x000fe400000010ff */
[----:B------:R-:W-:Y:S01]  /*10550*/  F2FP.BF16.F32.PACK_AB R73, R67, R66 ;  /* 0x000000424349723e */ /* 0x000fe200000010ff */
[----:B------:R-:W-:Y:S01]  /*10560*/  STSM.16.M88.4 [R133], R12 ;  /* 0x0000000c85007844 */ /* 0x000fe20000000200 */
[----:B------:R-:W-:-:S02]  /*10570*/  F2FP.BF16.F32.PACK_AB R74, R69, R68 ;  /* 0x00000044454a723e */ /* 0x000fc400000010ff */
[----:B------:R-:W-:Y:S02]  /*10580*/  F2FP.BF16.F32.PACK_AB R75, R71, R70 ;  /* 0x00000046474b723e */ /* 0x000fe400000010ff */
[----:B-1----:R-:W-:Y:S02]  /*10590*/  F2FP.BF16.F32.PACK_AB R96, R5, R4 ;  /* 0x000000040560723e */ /* 0x002fe400000010ff */
[----:B------:R-:W-:Y:S01]  /*105a0*/  F2FP.BF16.F32.PACK_AB R97, R123, R122 ;  /* 0x0000007a7b61723e */ /* 0x000fe200000010ff */
[----:B------:R-:W-:Y:S01]  /*105b0*/  STSM.16.M88.4 [R132], R72 ;  /* 0x0000004884007844 */ /* 0x000fe20000000200 */
[----:B------:R-:W-:Y:S02]  /*105c0*/  F2FP.BF16.F32.PACK_AB R98, R77, R76 ;  /* 0x0000004c4d62723e */ /* 0x000fe400000010ff */
[----:B------:R-:W-:Y:S02]  /*105d0*/  F2FP.BF16.F32.PACK_AB R99, R79, R78 ;  /* 0x0000004e4f63723e */ /* 0x000fe400000010ff */
[----:B--2---:R-:W-:-:S02]  /*105e0*/  F2FP.BF16.F32.PACK_AB R100, R81, R80 ;  /* 0x000000505164723e */ /* 0x004fc400000010ff */
[----:B------:R-:W-:Y:S01]  /*105f0*/  F2FP.BF16.F32.PACK_AB R101, R83, R82 ;  /* 0x000000525365723e */ /* 0x000fe200000010ff */
[----:B------:R1:W-:Y:S01]  /*10600*/  STSM.16.M88.4 [R131], R96 ;  /* 0x0000006083007844 */ /* 0x0003e20000000200 */
[----:B------:R-:W-:Y:S02]  /*10610*/  F2FP.BF16.F32.PACK_AB R102, R85, R84 ;  /* 0x000000545566723e */ /* 0x000fe400000010ff */
[----:B------:R-:W-:Y:S02]  /*10620*/  F2FP.BF16.F32.PACK_AB R103, R87, R86 ;  /* 0x000000565767723e */ /* 0x000fe400000010ff */
[----:B------:R-:W-:Y:S02]  /*10630*/  F2FP.BF16.F32.PACK_AB R104, R89, R88 ;  /* 0x000000585968723e */ /* 0x000fe400000010ff */
[----:B------:R-:W-:Y:S01]  /*10640*/  F2FP.BF16.F32.PACK_AB R105, R91, R90 ;  /* 0x0000005a5b69723e */ /* 0x000fe200000010ff */
[----:B------:R-:W-:Y:S01]  /*10650*/  STSM.16.M88.4 [R3], R100 ;  /* 0x0000006403007844 */ /* 0x000fe20000000200 */
[----:B------:R-:W-:-:S02]  /*10660*/  F2FP.BF16.F32.PACK_AB R106, R93, R92 ;  /* 0x0000005c5d6a723e */ /* 0x000fc400000010ff */
[----:B------:R-:W-:Y:S02]  /*10670*/  F2FP.BF16.F32.PACK_AB R107, R95, R94 ;  /* 0x0000005e5f6b723e */ /* 0x000fe400000010ff */
[----:B0-----:R-:W-:Y:S02]  /*10680*/  F2FP.BF16.F32.PACK_AB R8, R7, R6 ;  /* 0x000000060708723e */ /* 0x001fe400000010ff */
[----:B------:R-:W-:Y:S01]  /*10690*/  F2FP.BF16.F32.PACK_AB R9, R125, R124 ;  /* 0x0000007c7d09723e */ /* 0x000fe200000010ff */
[----:B------:R-:W-:Y:S01]  /*106a0*/  STSM.16.M88.4 [R130], R104 ;  /* 0x0000006882007844 */ /* 0x000fe20000000200 */
[----:B------:R-:W-:Y:S01]  /*106b0*/  F2FP.BF16.F32.PACK_AB R10, R21, R20 ;  /* 0x00000014150a723e */ /* 0x000fe200000010ff */
[----:B-1----:R-:W-:Y:S01]  /*106c0*/  IMAD.U32 R96, RZ, RZ, UR12 ;  /* 0x0000000cff607e24 */ /* 0x002fe2000f8e00ff */
[----:B------:R-:W-:Y:S01]  /*106d0*/  F2FP.BF16.F32.PACK_AB R11, R127, R126 ;  /* 0x0000007e7f0b723e */ /* 0x000fe200000010ff */
[----:B------:R-:W-:Y:S01]  /*106e0*/  IMAD.U32 R97, RZ, RZ, UR13 ;  /* 0x0000000dff617e24 */ /* 0x000fe2000f8e00ff */
[----:B------:R-:W-:Y:S01]  /*106f0*/  F2FP.BF16.F32.PACK_AB R12, R121, R120 ;  /* 0x00000078790c723e */ /* 0x000fe200000010ff */
[----:B------:R-:W0:Y:S01]  /*10700*/  LDC.64 R98, c[0x0][0xc08] ;  /* 0x00030200ff627b82 */ /* 0x000e220000000a00 */
[----:B------:R-:W-:Y:S01]  /*10710*/  F2FP.BF16.F32.PACK_AB R13, R129, R128 ;  /* 0x00000080810d723e */ /* 0x000fe200000010ff */
[----:B------:R-:W-:Y:S01]  /*10720*/  STSM.16.M88.4 [R22], R8 ;  /* 0x0000000816007844 */ /* 0x000fe20000000200 */
[----:B------:R-:W-:-:S02]  /*10730*/  F2FP.BF16.F32.PACK_AB R14, R109, R108 ;  /* 0x0000006c6d0e723e */ /* 0x000fc400000010ff */
[----:B------:R-:W-:Y:S02]  /*10740*/  F2FP.BF16.F32.PACK_AB R15, R111, R110 ;  /* 0x0000006e6f0f723e */ /* 0x000fe400000010ff */
[----:B------:R-:W-:Y:S02]  /*10750*/  F2FP.BF16.F32.PACK_AB R72, R113, R112 ;  /* 0x000000707148723e */ /* 0x000fe400000010ff */
[----:B------:R-:W-:Y:S01]  /*10760*/  F2FP.BF16.F32.PACK_AB R73, R115, R114 ;  /* 0x000000727349723e */ /* 0x000fe200000010ff */
[----:B------:R-:W-:Y:S01]  /*10770*/  STSM.16.M88.4 [R18], R12 ;  /* 0x0000000c12007844 */ /* 0x000fe20000000200 */
[----:B------:R-:W-:Y:S02]  /*10780*/  F2FP.BF16.F32.PACK_AB R74, R117, R116 ;  /* 0x00000074754a723e */ /* 0x000fe400000010ff */
[----:B------:R-:W-:Y:S02]  /*10790*/  F2FP.BF16.F32.PACK_AB R75, R119, R118 ;  /* 0x00000076774b723e */ /* 0x000fe400000010ff */
[----:B------:R-:W-:-:S03]  /*107a0*/  ISETP.NE.U32.AND P0, PT, RZ, UR14, PT ;  /* 0x0000000eff007c0c */ /* 0x000fc6000bf05070 */
[----:B------:R1:W-:Y:S01]  /*107b0*/  STSM.16.M88.4 [R17], R72 ;  /* 0x0000004811007844 */ /* 0x0003e20000000200 */
[----:B------:R-:W-:Y:S01]  /*107c0*/  BAR.SYNC.DEFER_BLOCKING 0x1, 0x100 ;  /* 0x0044000000007b1d */ /* 0x000fe20000010000 */
[----:B------:R-:W-:Y:S02]  /*107d0*/  ISETP.NE.AND.EX P0, PT, RZ, UR15, PT, P0 ;  /* 0x0000000fff007c0c */ /* 0x000fe4000bf05300 */
[----:B0-----:R-:W-:-:S05]  /*107e0*/  ISETP.NE.U32.AND P1, PT, R98, RZ, PT ;  /* 0x000000ff6200720c */ /* 0x001fca0003f25070 */
[----:B-1----:R-:W0:Y:S06]  /*107f0*/  LDC R17, c[0x0][0xbe8] ;  /* 0x0002fa00ff117b82 */ /* 0x002e2c0000000800 */
[----:B------:R-:W2:Y:S01]  /*10800*/  @P0 LDG.E R3, desc[UR36][R96.64] ;  /* 0x0000002460030981 */ /* 0x000ea2000c1e1900 */
[----:B------:R-:W-:Y:S01]  /*10810*/  R2UR UR4, R99 ;  /* 0x00000000630472ca */ /* 0x000fe200000e0000 */
[----:B------:R-:W-:-:S12]  /*10820*/  VOTEU.ANY UP0, P1 ;  /* 0x00000000003f7886 */ /* 0x000fd80000800100 */
[----:B------:R-:W-:Y:S01]  /*10830*/  UISETP.NE.AND.EX UP0, UPT, UR4, URZ, UPT, UP0 ;  /* 0x0000003f0400728c */ /* 0x000fe2000bf05300 */
[----:B0-----:R-:W-:Y:S02]  /*10840*/  ISETP.NE.AND P1, PT, R17, 0x1, PT ;  /* 0x000000011100780c */ /* 0x001fe40003f25270 */
[----:B------:R-:W-:Y:S02]  /*10850*/  ULDC UR4, c[0x0][0xa88] ;  /* 0x0002a20000047ab9 */ /* 0x000fe40000000800 */
[----:B------:R-:W-:Y:S01]  /*10860*/  IMAD.U32 R12, RZ, RZ, UR4 ;  /* 0x00000004ff0c7e24 */ /* 0x000fe2000f8e00ff */
[----:B------:R-:W-:Y:S01]  /*10870*/  PLOP3.LUT P4, PT, PT, PT, UP0, 0x80, 0x0 ;  /* 0x000000000000781c */ /* 0x000fe20003f8f008 */
[----:B------:R-:W-:-:S04]  /*10880*/  ULDC UR4, c[0x0][0xad4] ;  /* 0x0002b50000047ab9 */ /* 0x000fc80000000800 */
[----:B------:R-:W-:Y:S02]  /*10890*/  @UP0 ULDC.64 UR12, c[0x0][0xc08] ;  /* 0x00030200000c0ab9 */ /* 0x000fe40000000a00 */
[----:B------:R-:W-:Y:S01]  /*108a0*/  @UP0 UIMAD.WIDE UR12, UR9, 0x4, UR12 ;  /* 0x00000004090c08a5 */ /* 0x000fe2000f8e020c */
[----:B------:R-:W0:Y:S01]  /*108b0*/  @P1 LDC R10, c[0x0][0xbec] ;  /* 0x0002fb00ff0a1b82 */ /* 0x000e220000000800 */
[----:B------:R-:W-:-:S04]  /*108c0*/  UISETP.NE.AND UP0, UPT, UR18, URZ, UPT ;  /* 0x0000003f1200728c */ /* 0x000fc8000bf05270 */
[----:B------:R-:W-:Y:S01]  /*108d0*/  USEL UR4, UR18, UR4, UP0 ;  /* 0x0000000412047287 */ /* 0x000fe20008000000 */
[----:B------:R-:W-:Y:S02]  /*108e0*/  IMAD.U32 R8, RZ, RZ, UR12 ;  /* 0x0000000cff087e24 */ /* 0x000fe4000f8e00ff */
[----:B------:R-:W1:Y:S01]  /*108f0*/  @P1 LDC R11, c[0x0][0xbf0] ;  /* 0x0002fc00ff0b1b82 */ /* 0x000e620000000800 */
[----:B------:R-:W-:Y:S01]  /*10900*/  UISETP.GT.AND UP1, UPT, UR4, 0x1, UPT ;  /* 0x000000010400788c */ /* 0x000fe2000bf24270 */
[----:B------:R-:W-:Y:S01]  /*10910*/  IMAD.U32 R9, RZ, RZ, UR13 ;  /* 0x0000000dff097e24 */ /* 0x000fe2000f8e00ff */
[----:B------:R-:W-:Y:S02]  /*10920*/  UMOV UR22, 0x9b8 ;  /* 0x000009b800167882 */ /* 0x000fe40000000000 */
[----:B------:R-:W-:Y:S02]  /*10930*/  USEL UR22, UR22, 0x978, UP1 ;  /* 0x0000097816167887 */ /* 0x000fe40008800000 */
[----:B------:R-:W-:Y:S01]  /*10940*/  UISETP.NE.U32.AND UP0, UPT, UR14, URZ, UPT ;  /* 0x0000003f0e00728c */ /* 0x000fe2000bf05070 */
[----:B------:R-:W-:Y:S01]  /*10950*/  VIADD R15, R192, UR16 ;  /* 0x00000010c00f7c36 */ /* 0x000fe20008000000 */
[----:B------:R-:W-:Y:S01]  /*10960*/  USHF.R.S32.HI UR12, URZ, 0x1f, UR9 ;  /* 0x0000001f3f0c7899 */ /* 0x000fe20008011409 */
[----:B------:R0:W5:Y:S01]  /*10970*/  @P4 LDG.E R12, desc[UR36][R8.64] ;  /* 0x00000024080c4981 */ /* 0x000162000c1e1900 */
[----:B------:R-:W-:Y:S01]  /*10980*/  UMOV UR4, URZ ;  /* 0x0000003f00047c82 */ /* 0x000fe20008000000 */
[----:B------:R-:W-:-:S02]  /*10990*/  UISETP.NE.AND.EX UP0, UPT, UR15, URZ, UPT, UP0 ;  /* 0x0000003f0f00728c */ /* 0x000fc4000bf05300 */
[----:B------:R-:W-:Y:S02]  /*109a0*/  USEL UR20, UR17, URZ, UP1 ;  /* 0x0000003f11147287 */ /* 0x000fe40008800000 */
[----:B------:R-:W-:Y:S02]  /*109b0*/  USEL UR9, UR9, URZ, !UP0 ;  /* 0x0000003f09097287 */ /* 0x000fe4000c000000 */
[----:B------:R-:W-:Y:S01]  /*109c0*/  USEL UR21, UR12, URZ, !UP0 ;  /* 0x0000003f0c157287 */ /* 0x000fe2000c000000 */
[----:B------:R-:W-:Y:S02]  /*109d0*/  ULDC.64 UR16, c[0x0][UR22+0x220] ;  /* 0x0000880016107abb */ /* 0x000fe40008000a00 */
[----:B------:R-:W-:Y:S01]  /*109e0*/  ULDC.64 UR12, c[0x0][UR22+0x218] ;  /* 0x00008600160c7abb */ /* 0x000fe20008000a00 */
[----:B------:R-:W-:Y:S01]  /*109f0*/  ULDC.64 UR18, c[0x0][UR22+0x228] ;  /* 0x00008a0016127abb */ /* 0x000fe20008000a00 */
[----:B------:R-:W-:Y:S01]  /*10a00*/  UIMAD.WIDE.U32 UR14, UR12, UR23, URZ ;  /* 0x000000170c0e72a5 */ /* 0x000fe2000f8e003f */
[----:B0-----:R-:W-:Y:S01]  /*10a10*/  @P1 IMAD.HI.U32 R8, R15, R10, RZ ;  /* 0x0000000a0f081227 */ /* 0x001fe200078e00ff */
[----:B------:R-:W-:-:S02]  /*10a20*/  UIMAD UR23, UR13, UR23, URZ ;  /* 0x000000170d1772a4 */ /* 0x000fc4000f8e023f */
[----:B------:R-:W-:Y:S02]  /*10a30*/  UIMAD UR17, UR17, UR9, URZ ;  /* 0x00000009111172a4 */ /* 0x000fe4000f8e023f */
[----:B------:R-:W-:Y:S02]  /*10a40*/  UIMAD.WIDE.U32 UR24, UR18, UR20, URZ ;  /* 0x00000014121872a5 */ /* 0x000fe4000f8e003f */
[----:B------:R-:W-:Y:S02]  /*10a50*/  UIMAD.WIDE.U32 UR12, UR16, UR9, URZ ;  /* 0x00000009100c72a5 */ /* 0x000fe4000f8e003f */
[----:B------:R-:W-:Y:S02]  /*10a60*/  UIMAD UR18, UR19, UR20, URZ ;  /* 0x00000014131272a4 */ /* 0x000fe4000f8e023f */
[----:B------:R-:W-:Y:S01]  /*10a70*/  UIMAD UR17, UR16, UR21, UR17 ;  /* 0x00000015101172a4 */ /* 0x000fe2000f8e0211 */
[----:B------:R-:W-:Y:S01]  /*10a80*/  IMAD.U32 R9, RZ, RZ, UR25 ;  /* 0x00000019ff097e24 */ /* 0x000fe2000f8e00ff */
[----:B------:R-:W-:-:S02]  /*10a90*/  UIADD3 UR18, UR25, UR18, URZ ;  /* 0x0000001219127290 */ /* 0x000fc4000fffe03f */
[----:B------:R-:W-:Y:S02]  /*10aa0*/  UIADD3 UR23, UR15, UR23, URZ ;  /* 0x000000170f177290 */ /* 0x000fe4000fffe03f */
[----:B------:R-:W-:Y:S02]  /*10ab0*/  UIADD3 UR17, UR13, UR17, URZ ;  /* 0x000000110d117290 */ /* 0x000fe4000fffe03f */
[----:B------:R-:W-:Y:S01]  /*10ac0*/  IMAD.U32 R14, RZ, RZ, UR18 ;  /* 0x00000012ff0e7e24 */ /* 0x000fe2000f8e00ff */
[----:B--2---:R-:W-:Y:S01]  /*10ad0*/  @P0 R2UR UR4, R3 ;  /* 0x00000000030402ca */ /* 0x004fe200000e0000 */
[----:B------:R-:W-:Y:S01]  /*10ae0*/  IMAD.MOV.U32 R3, RZ, RZ, R15 ;  /* 0x000000ffff037224 */ /* 0x000fe200078e000f */
[----:B-1----:R-:W-:Y:S01]  /*10af0*/  @P1 SHF.R.U32.HI R3, RZ, R11, R8 ;  /* 0x0000000bff031219 */ /* 0x002fe20000011608 */
[----:B------:R-:W-:-:S03]  /*10b00*/  IMAD.U32 R8, RZ, RZ, UR24 ;  /* 0x00000018ff087e24 */ /* 0x000fc6000f8e00ff */
[--C-:B------:R-:W-:Y:S01]  /*10b10*/  SHF.R.S32.HI R9, RZ, 0x1f, R3.reuse ;  /* 0x0000001fff097819 */ /* 0x100fe20000011403 */
[----:B------:R-:W-:-:S04]  /*10b20*/  IMAD.MOV R10, RZ, RZ, -R3 ;  /* 0x000000ffff0a7224 */ /* 0x000fc800078e0a03 */
[----:B------:R-:W-:Y:S02]  /*10b30*/  IMAD R11, R17, R10, R15 ;  /* 0x0000000a110b7224 */ /* 0x000fe400078e020f */
[----:B------:R-:W-:Y:S02]  /*10b40*/  UIADD3 UR14, UP0, UP2, UR12, UR14, UR4 ;  /* 0x0000000e0c0e7290 */ /* 0x000fe4000fa1e004 */
[----:B------:R-:W-:Y:S01]  /*10b50*/  USHF.R.S32.HI UR16, URZ, 0x1f, UR4 ;  /* 0x0000001f3f107899 */ /* 0x000fe20008011404 */
[----:B------:R-:W-:-:S03]  /*10b60*/  ULDC.64 UR12, c[0x0][UR22+0x210] ;  /* 0x00008400160c7abb */ /* 0x000fc60008000a00 */
[----:B------:R-:W-:Y:S01]  /*10b70*/  IADD3 R8, P2, P3, R3, UR14, R8 ;  /* 0x0000000e03087c10 */ /* 0x000fe2000fb5e008 */
[----:B------:R-:W-:Y:S01]  /*10b80*/  UIADD3.X UR14, UR17, UR23, UR16, UP0, UP2 ;  /* 0x00000017110e7290 */ /* 0x000fe200087e4410 */
[----:B------:R-:W-:Y:S01]  /*10b90*/  SHF.R.S32.HI R3, RZ, 0x1f, R11 ;  /* 0x0000001fff037819 */ /* 0x000fe2000001140b */
[----:B------:R-:W-:-:S04]  /*10ba0*/  IMAD R10, R11, UR13, RZ ;  /* 0x0000000d0b0a7c24 */ /* 0x000fc8000f8e02ff */
[----:B------:R-:W-:Y:S01]  /*10bb0*/  IADD3.X R9, R9, UR14, R14, P2, P3 ;  /* 0x0000000e09097c10 */ /* 0x000fe200097e640e */
[----:B------:R-:W-:Y:S01]  /*10bc0*/  IMAD R3, R3, UR12, R10 ;  /* 0x0000000c03037c24 */ /* 0x000fe2000f8e020a */
[----:B------:R-:W-:Y:S01]  /*10bd0*/  ULDC.64 UR14, c[0x0][0xba8] ;  /* 0x0002ea00000e7ab9 */ /* 0x000fe20000000a00 */
[----:B------:R-:W-:Y:S01]  /*10be0*/  @!UP1 ULDC UR14, c[0x0][0xb50] ;  /* 0x0002d400000e9ab9 */ /* 0x000fe20000000800 */
[----:B------:R-:W-:Y:S01]  /*10bf0*/  @!UP1 ULDC UR15, c[0x0][0xb54] ;  /* 0x0002d500000f9ab9 */ /* 0x000fe20000000800 */
        /* <DEDUP_REMOVED lines=9> */
.L_x_1303:
[----:B------:R-:W2:Y:S01]  /*10c90*/  LDL R3, [R1+0xc] ;  /* 0x00000c0001037983 */ /* 0x000ea20000100800 */
[----:B------:R-:W-:Y:S02]  /*10ca0*/  R2UR UR12, R23 ;  /* 0x00000000170c72ca */ /* 0x000fe400000e0000 */
[----:B------:R-:W-:Y:S01]  /*10cb0*/  LOP3.LUT P0, RZ, R222, 0x3, RZ, 0xc0, !PT ;  /* 0x00000003deff7812 */ /* 0x000fe2000780c0ff */
[----:B------:R-:W-:Y:S01]  /*10cc0*/  SHFL.IDX PT, R8, R13, RZ, 0x1c1f ;  /* 0x001c1fff0d087589 */ /* 0x000fe200000e0000 */
[----:B------:R-:W-:-:S03]  /*10cd0*/  PLOP3.LUT P3, PT, PT, PT, UP1, 0x80, 0x0 ;  /* 0x000000000000781c */ /* 0x000fc60003f6f018 */
[----:B------:R-:W0:Y:S04]  /*10ce0*/  SHFL.IDX PT, R9, R14, RZ, 0x1c1f ;  /* 0x001c1fff0e097589 */ /* 0x000e2800000e0000 */
[----:B------:R-:W-:Y:S04]  /*10cf0*/  SHFL.IDX PT, R10, R13, 0x1, 0x1c1f ;  /* 0x003c1f000d0a7f89 */ /* 0x000fe800000e0000 */
[----:B------:R-:W1:Y:S01]  /*10d00*/  SHFL.IDX PT, R11, R14, 0x1, 0x1c1f ;  /* 0x003c1f000e0b7f89 */ /* 0x000e6200000e0000 */
[----:B--2---:R-:W-:Y:S02]  /*10d10*/  VIADD R18, R3, UR12 ;  /* 0x0000000c03127c36 */ /* 0x004fe40008000000 */
[----:B-----5:R-:W-:-:S02]  /*10d20*/  IMAD R3, R12, R17, RZ ;  /* 0x000000110c037224 */ /* 0x020fc400078e02ff */
[----:B------:R-:W-:-:S03]  /*10d30*/  VIADD R12, R18, 0x8 ;  /* 0x00000008120c7836 */ /* 0x000fc60000000000 */
[-C--:B------:R-:W-:Y:S02]  /*10d40*/  ISETP.GE.OR P2, PT, R18, R3.reuse, P0 ;  /* 0x000000031200720c */ /* 0x080fe40000746670 */
[----:B------:R-:W-:-:S11]  /*10d50*/  ISETP.GE.OR P0, PT, R12, R3, P0 ;  /* 0x000000030c00720c */ /* 0x000fd60000706670 */
[----:B0-----:R0:W-:Y:S01]  /*10d60*/  @!P2 ST.E desc[UR36][R8.64], R0 ;  /* 0x000000000800a985 */ /* 0x0011e2000c101924 */
[----:B------:R-:W-:-:S03]  /*10d70*/  ISETP.GE.AND P2, PT, R18, R3, PT ;  /* 0x000000031200720c */ /* 0x000fc60003f46270 */
[----:B-1----:R0:W-:Y:S01]  /*10d80*/  @!P0 ST.E desc[UR36][R10.64], R2 ;  /* 0x000000020a008985 */ /* 0x0021e2000c101924 */
[----:B------:R-:W-:Y:S01]  /*10d90*/  ISETP.GE.AND P0, PT, R12, R3, PT ;  /* 0x000000030c00720c */ /* 0x000fe20003f06270 */
[----:B------:R-:W-:-:S12]  /*10da0*/  @P3 BRA `(.L_x_1304) ;  /* 0x0000000c004c3947 */ /* 0x000fd80003800000 */
[----:B------:R-:W-:Y:S01]  /*10db0*/  IMAD.SHL.U32 R63, R194, 0x8, RZ ;  /* 0x00000008c23f7824 */ /* 0x000fe200078e00ff */
[----:B------:R-:W1:Y:S01]  /*10dc0*/  @P1 LDC R57, c[0x0][0xbec] ;  /* 0x0002fb00ff391b82 */ /* 0x000e620000000800 */
[----:B------:R-:W-:Y:S01]  /*10dd0*/  IMAD.MOV.U32 R5, RZ, RZ, 0x2 ;  /* 0x00000002ff057424 */ /* 0x000fe200078e00ff */
[----:B------:R-:W-:Y:S01]  /*10de0*/  ULDC.64 UR14, c[0x0][0xaa0] ;  /* 0x0002a800000e7ab9 */ /* 0x000fe20000000a00 */
[----:B------:R-:W-:Y:S01]  /*10df0*/  IMAD R4, R219, 0x40, R63 ;  /* 0x00000040db047824 */ /* 0x000fe200078e023f */
[----:B------:R-:W-:Y:S02]  /*10e00*/  R2UR UR17, R23 ;  /* 0x00000000171172ca */ /* 0x000fe400000e0000 */
[----:B------:R-:W-:Y:S01]  /*10e10*/  R2UR UR18, R209 ;  /* 0x00000000d11272ca */ /* 0x000fe200000e0000 */
[----:B------:R-:W-:Y:S01]  /*10e20*/  IMAD.WIDE R4, R4, R5, UR10 ;  /* 0x0000000a04047e25 */ /* 0x000fe2000f8e0205 */
[----:B------:R-:W2:Y:S02]  /*10e30*/  @P1 LDC R61, c[0x0][0xbf0] ;  /* 0x0002fc00ff3d1b82 */ /* 0x000ea40000000800 */
[C---:B------:R-:W-:Y:S01]  /*10e40*/  IADD3 R29, P2, R4.reuse, 0x5000, RZ ;  /* 0x00005000041d7810 */ /* 0x040fe20007f5e0ff */
[----:B------:R-:W-:Y:S01]  /*10e50*/  UIMAD UR12, UR16, UR14, URZ ;  /* 0x0000000e100c72a4 */ /* 0x000fe2000f8e023f */
[----:B0-----:R-:W-:-:S02]  /*10e60*/  IADD3 R9, P4, R4, 0x1000, RZ ;  /* 0x0000100004097810 */ /* 0x001fc40007f9e0ff */
[----:B------:R-:W-:Y:S02]  /*10e70*/  LOP3.LUT R28, R29, 0x380, RZ, 0xc0, !PT ;  /* 0x000003801d1c7812 */ /* 0x000fe400078ec0ff */
[----:B------:R-:W-:Y:S02]  /*10e80*/  IADD3 R13, P3, R4, 0x2000, RZ ;  /* 0x00002000040d7810 */ /* 0x000fe40007f7e0ff */
[----:B------:R-:W-:Y:S02]  /*10e90*/  SHF.R.U64 R28, R28, 0x3, RZ ;  /* 0x000000031c1c7819 */ /* 0x000fe400000012ff */
[----:B------:R-:W-:Y:S02]  /*10ea0*/  IADD3 R21, P6, R4, 0x3000, RZ ;  /* 0x0000300004157810 */ /* 0x000fe40007fde0ff */
[----:B------:R-:W-:Y:S01]  /*10eb0*/  LOP3.LUT R28, R28, R29, RZ, 0x3c, !PT ;  /* 0x0000001d1c1c7212 */ /* 0x000fe200078e3cff */
[----:B------:R-:W-:Y:S01]  /*10ec0*/  IMAD.X R29, RZ, RZ, R5, P2 ;  /* 0x000000ffff1d7224 */ /* 0x000fe200010e0605 */
[----:B------:R-:W-:-:S02]  /*10ed0*/  IADD3 R7, P2, R4, 0xb000, RZ ;  /* 0x0000b00004077810 */ /* 0x000fc40007f5e0ff */
[----:B------:R-:W-:Y:S02]  /*10ee0*/  IADD3 R25, P5, R4, 0x4000, RZ ;  /* 0x0000400004197810 */ /* 0x000fe40007fbe0ff */
[----:B------:R-:W-:Y:S01]  /*10ef0*/  LOP3.LUT R0, R7, 0x380, RZ, 0xc0, !PT ;  /* 0x0000038007007812 */ /* 0x000fe200078ec0ff */
[----:B------:R-:W-:Y:S01]  /*10f00*/  UIMAD UR12, UR4, UR15, UR12 ;  /* 0x0000000f040c72a4 */ /* 0x000fe2000f8e020c */
[----:B------:R-:W-:Y:S01]  /*10f10*/  LOP3.LUT R8, R9, 0x380, RZ, 0xc0, !PT ;  /* 0x0000038009087812 */ /* 0x000fe200078ec0ff */
[----:B------:R-:W-:Y:S01]  /*10f20*/  UIMAD.WIDE.U32 UR10, UR4, UR14, URZ ;  /* 0x0000000e040a72a5 */ /* 0x000fe2000f8e003f */
[----:B------:R-:W-:Y:S01]  /*10f30*/  SHF.R.U64 R0, R0, 0x3, RZ ;  /* 0x0000000300007819 */ /* 0x000fe200000012ff */
[----:B------:R-:W-:Y:S01]  /*10f40*/  IMAD.X R53, RZ, RZ, R5, P2 ;  /* 0x000000ffff357224 */ /* 0x000fe200010e0605 */
[----:B------:R-:W-:Y:S01]  /*10f50*/  LOP3.LUT R12, R13, 0x380, RZ, 0xc0, !PT ;  /* 0x000003800d0c7812 */ /* 0x000fe200078ec0ff */
[----:B------:R-:W5:Y:S01]  /*10f60*/  LD.E.128 R28, desc[UR36][R28.64] ;  /* 0x000000241c1c7980 */ /* 0x000f62000c101d00 */
[----:B------:R-:W-:-:S02]  /*10f70*/  LOP3.LUT R20, R21, 0x380, RZ, 0xc0, !PT ;  /* 0x0000038015147812 */ /* 0x000fc400078ec0ff */
[----:B------:R-:W-:Y:S02]  /*10f80*/  LOP3.LUT R24, R25, 0x380, RZ, 0xc0, !PT ;  /* 0x0000038019187812 */ /* 0x000fe400078ec0ff */
[----:B------:R-:W-:Y:S01]  /*10f90*/  LOP3.LUT R52, R0, R7, RZ, 0x3c, !PT ;  /* 0x0000000700347212 */ /* 0x000fe200078e3cff */
[----:B------:R-:W-:Y:S01]  /*10fa0*/  IMAD R0, R194, 0x20, R219 ;  /* 0x00000020c2007824 */ /* 0x000fe200078e02db */
[----:B------:R-:W-:Y:S01]  /*10fb0*/  UIADD3 UR11, UR11, UR12, URZ ;  /* 0x0000000c0b0b7290 */ /* 0x000fe2000fffe03f */
[----:B------:R-:W-:Y:S02]  /*10fc0*/  SHF.R.U64 R8, R8, 0x3, RZ ;  /* 0x0000000308087819 */ /* 0x000fe400000012ff */
[----:B------:R-:W-:Y:S01]  /*10fd0*/  SHF.R.U64 R12, R12, 0x3, RZ ;  /* 0x000000030c0c7819 */ /* 0x000fe200000012ff */
[----:B------:R-:W-:Y:S01]  /*10fe0*/  ULDC.64 UR12, c[0x0][0xae8] ;  /* 0x0002ba00000c7ab9 */ /* 0x000fe20000000a00 */
[----:B------:R-:W-:Y:S02]  /*10ff0*/  SHF.R.U64 R20, R20, 0x3, RZ ;  /* 0x0000000314147819 */ /* 0x000fe400000012ff */
[----:B------:R-:W-:Y:S01]  /*11000*/  SHF.R.U64 R24, R24, 0x3, RZ ;  /* 0x0000000318187819 */ /* 0x000fe200000012ff */
[----:B------:R-:W-:Y:S01]  /*11010*/  VIADD R18, R0, UR17 ;  /* 0x0000001100127c36 */ /* 0x000fe20008000000 */
[----:B------:R-:W-:Y:S01]  /*11020*/  UIMAD.WIDE.U32 UR10, UR18, UR12, UR10 ;  /* 0x0000000c120a72a5 */ /* 0x000fe2000f8e000a */
        /* <DEDUP_REMOVED lines=8> */
[C---:B------:R-:W-:Y:S01]  /*110b0*/  IADD3 R33, P0, R4.reuse, 0x6000, RZ ;  /* 0x0000600004217810 */ /* 0x040fe20007f1e0ff */
[----:B------:R-:W-:Y:S01]  /*110c0*/  USHF.R.S32.HI UR4, URZ, 0x1f, UR9 ;  /* 0x0000001f3f047899 */ /* 0x000fe20008011409 */
[----:B------:R-:W-:Y:S01]  /*110d0*/  IADD3 R37, P4, R4, 0x7000, RZ ;  /* 0x0000700004257810 */ /* 0x000fe20007f9e0ff */
[----:B-1----:R-:W-:Y:S01]  /*110e0*/  @P1 IMAD.HI.U32 R0, R18, R57, RZ ;  /* 0x0000003912001227 */ /* 0x002fe200078e00ff */
[C---:B------:R-:W-:Y:S01]  /*110f0*/  IADD3 R41, P3, R4.reuse, 0x8000, RZ ;  /* 0x0000800004297810 */ /* 0x040fe20007f7e0ff */
[----:B------:R-:W-:Y:S01]  /*11100*/  UIMAD UR11, UR18, UR13, UR11 ;  /* 0x0000000d120b72a4 */ /* 0x000fe2000f8e020b */
[C---:B------:R-:W-:Y:S01]  /*11110*/  IADD3 R45, P6, R4.reuse, 0x9000, RZ ;  /* 0x00009000042d7810 */ /* 0x040fe20007fde0ff */
[----:B------:R-:W-:Y:S01]  /*11120*/  IMAD.MOV.U32 R59, RZ, RZ, R18 ;  /* 0x000000ffff3b7224 */ /* 0x000fe200078e0012 */
[----:B------:R-:W-:Y:S01]  /*11130*/  IADD3 R49, P5, R4, 0xa000, RZ ;  /* 0x0000a00004317810 */ /* 0x000fe20007fbe0ff */
[----:B------:R-:W-:Y:S01]  /*11140*/  ULDC.64 UR12, c[0x0][0xaf0] ;  /* 0x0002bc00000c7ab9 */ /* 0x000fe20000000a00 */
[----:B------:R-:W-:Y:S01]  /*11150*/  LOP3.LUT R32, R33, 0x380, RZ, 0xc0, !PT ;  /* 0x0000038021207812 */ /* 0x000fe200078ec0ff */
[----:B------:R-:W-:Y:S01]  /*11160*/  UIMAD UR4, UR4, UR12, URZ ;  /* 0x0000000c040472a4 */ /* 0x000fe2000f8e023f */
[----:B------:R-:W-:Y:S01]  /*11170*/  LOP3.LUT R36, R37, 0x380, RZ, 0xc0, !PT ;  /* 0x0000038025247812 */ /* 0x000fe200078ec0ff */
[----:B------:R-:W5:Y:S01]  /*11180*/  LD.E.128 R12, desc[UR36][R12.64] ;  /* 0x000000240c0c7980 */ /* 0x000f62000c101d00 */
[----:B------:R-:W-:-:S02]  /*11190*/  LOP3.LUT R40, R41, 0x380, RZ, 0xc0, !PT ;  /* 0x0000038029287812 */ /* 0x000fc400078ec0ff */
[----:B------:R-:W-:Y:S01]  /*111a0*/  LOP3.LUT R44, R45, 0x380, RZ, 0xc0, !PT ;  /* 0x000003802d2c7812 */ /* 0x000fe200078ec0ff */
[----:B------:R-:W5:Y:S01]  /*111b0*/  LD.E.128 R20, desc[UR36][R20.64] ;  /* 0x0000002414147980 */ /* 0x000f62000c101d00 */
[----:B------:R-:W-:Y:S02]  /*111c0*/  LOP3.LUT R48, R49, 0x380, RZ, 0xc0, !PT ;  /* 0x0000038031307812 */ /* 0x000fe400078ec0ff */
[----:B------:R-:W-:Y:S01]  /*111d0*/  LOP3.LUT R11, R4, 0x380, RZ, 0xc0, !PT ;  /* 0x00000380040b7812 */ /* 0x000fe200078ec0ff */
[----:B------:R-:W5:Y:S01]  /*111e0*/  LD.E.128 R24, desc[UR36][R24.64] ;  /* 0x0000002418187980 */ /* 0x000f62000c101d00 */
[----:B--2---:R-:W-:Y:S01]  /*111f0*/  @P1 SHF.R.U32.HI R59, RZ, R61, R0 ;  /* 0x0000003dff3b1219 */ /* 0x004fe20000011600 */
[----:B------:R-:W-:Y:S01]  /*11200*/  UIMAD UR4, UR9, UR13, UR4 ;  /* 0x0000000d090472a4 */ /* 0x000fe2000f8e0204 */
[----:B------:R-:W-:Y:S01]  /*11210*/  SHF.R.U64 R32, R32, 0x3, RZ ;  /* 0x0000000320207819 */ /* 0x000fe200000012ff */
[----:B------:R-:W-:Y:S01]  /*11220*/  UIMAD.WIDE.U32 UR10, UR9, UR12, UR10 ;  /* 0x0000000c090a72a5 */ /* 0x000fe2000f8e000a */
[----:B------:R-:W-:Y:S01]  /*11230*/  SHF.R.U64 R36, R36, 0x3, RZ ;  /* 0x0000000324247819 */ /* 0x000fe200000012ff */
[----:B------:R-:W5:Y:S01]  /*11240*/  LD.E.128 R52, desc[UR36][R52.64] ;  /* 0x0000002434347980 */ /* 0x000f62000c101d00 */
[----:B------:R-:W-:-:S02]  /*11250*/  SHF.R.U64 R40, R40, 0x3, RZ ;  /* 0x0000000328287819 */ /* 0x000fc400000012ff */
[----:B------:R-:W-:Y:S02]  /*11260*/  SHF.R.U64 R44, R44, 0x3, RZ ;  /* 0x000000032c2c7819 */ /* 0x000fe400000012ff */
[----:B------:R-:W-:Y:S01]  /*11270*/  SHF.R.U64 R48, R48, 0x3, RZ ;  /* 0x0000000330307819 */ /* 0x000fe200000012ff */
[--C-:B------:R-:W-:Y:S01]  /*11280*/  IMAD.MOV R2, RZ, RZ, -R59.reuse ;  /* 0x000000ffff027224 */ /* 0x100fe200078e0a3b */
[----:B------:R-:W-:Y:S02]  /*11290*/  SHF.R.U64 R11, R11, 0x3, RZ ;  /* 0x000000030b0b7819 */ /* 0x000fe400000012ff */
[----:B------:R-:W-:Y:S01]  /*112a0*/  SHF.R.S32.HI R0, RZ, 0x1f, R59 ;  /* 0x0000001fff007819 */ /* 0x000fe2000001143b */
[----:B------:R-:W-:Y:S01]  /*112b0*/  UIADD3 UR4, UR11, UR4, URZ ;  /* 0x000000040b047290 */ /* 0x000fe2000fffe03f */
        /* <DEDUP_REMOVED lines=12> */
[----:B------:R-:W5:Y:S01]  /*11380*/  LD.E.128 R8, desc[UR36][R8.64] ;  /* 0x0000002408087980 */ /* 0x000f62000c101d00 */
[----:B------:R-:W-:-:S02]  /*11390*/  IMAD R0, R0, UR12, RZ ;  /* 0x0000000c00007c24 */ /* 0x000fc4000f8e02ff */
[----:B------:R-:W-:Y:S01]  /*113a0*/  IMAD R17, R17, R2, R18 ;  /* 0x0000000211117224 */ /* 0x000fe200078e0212 */
[----:B------:R-:W5:Y:S01]  /*113b0*/  LD.E.128 R4, desc[UR36][R4.64] ;  /* 0x0000002404047980 */ /* 0x000f62000c101d00 */
[----:B------:R-:W-:Y:S02]  /*113c0*/  IMAD.U32 R57, RZ, RZ, UR11 ;  /* 0x0000000bff397e24 */ /* 0x000fe4000f8e00ff */
[----:B------:R-:W-:Y:S01]  /*113d0*/  IMAD.U32 R56, RZ, RZ, UR10 ;  /* 0x0000000aff387e24 */ /* 0x000fe2000f8e00ff */
[----:B------:R-:W5:Y:S01]  /*113e0*/  LD.E.128 R32, desc[UR36][R32.64] ;  /* 0x0000002420207980 */ /* 0x000f62000c101d00 */
[----:B------:R-:W-:Y:S01]  /*113f0*/  IMAD.U32 R57, RZ, RZ, UR4 ;  /* 0x00000004ff397e24 */ /* 0x000fe2000f8e00ff */
[----:B------:R-:W-:Y:S01]  /*11400*/  ULDC.64 UR10, c[0x0][0xad8] ;  /* 0x0002b600000a7ab9 */ /* 0x000fe20000000a00 */
[----:B------:R-:W-:Y:S01]  /*11410*/  IMAD R61, R59, UR13, R0 ;  /* 0x0000000d3b3d7c24 */ /* 0x000fe2000f8e0200 */
[----:B------:R-:W5:Y:S01]  /*11420*/  LD.E.128 R36, desc[UR36][R36.64] ;  /* 0x0000002424247980 */ /* 0x000f62000c101d00 */
[----:B------:R-:W-:-:S03]  /*11430*/  SHF.R.S32.HI R0, RZ, 0x1f, R17 ;  /* 0x0000001fff007819 */ /* 0x000fc60000011411 */
[----:B------:R-:W5:Y:S01]  /*11440*/  LD.E.128 R40, desc[UR36][R40.64] ;  /* 0x0000002428287980 */ /* 0x000f62000c101d00 */
[----:B------:R-:W-:-:S03]  /*11450*/  IMAD.WIDE.U32 R56, R59, UR12, R56 ;  /* 0x0000000c3b387c25 */ /* 0x000fc6000f8e0038 */
        /* <DEDUP_REMOVED lines=8> */
[----:B------:R-:W-:-:S02]  /*114e0*/  IMAD R2, R0, UR10, RZ ;  /* 0x0000000a00027c24 */ /* 0x000fc4000f8e02ff */
[----:B------:R-:W-:Y:S02]  /*114f0*/  VIADD R18, R219, UR17 ;  /* 0x00000011db127c36 */ /* 0x000fe40008000000 */
[----:B------:R-:W-:Y:S02]  /*11500*/  IMAD.IADD R57, R57, 0x1, R61 ;  /* 0x0000000139397824 */ /* 0x000fe400078e023d */
[C---:B------:R-:W-:Y:S02]  /*11510*/  IMAD R59, R17.reuse, UR11, R2 ;  /* 0x0000000b113b7c24 */ /* 0x040fe4000f8e0202 */
[C---:B------:R-:W-:Y:S01]  /*11520*/  VIADD R2, R18.reuse, 0x40 ;  /* 0x0000004012027836 */ /* 0x040fe20000000000 */
[----:B------:R-:W-:Y:S01]  /*11530*/  UIADD3 UR8, UR8, 0x30820, URZ ;  /* 0x0003082008087890 */ /* 0x000fe2000fffe03f */
        /* <DEDUP_REMOVED lines=33> */
.L_x_1306:
[----:B------:R-:W-:Y:S05]  /*11750*/  BSYNC B1 ;  /* 0x0000000000017941 */ /* 0x000fea0003800000 */
.L_x_1305:
[----:B--2---:R2:W4:Y:S01]  /*11760*/  SHFL.IDX PT, R0, R17, 0x1, 0x181f ;  /* 0x00381f0011007f89 */ /* 0x00452200000e0000 */
[----:B------:R-:W-:Y:S03]  /*11770*/  BSSY B1, `(.L_x_1307) ;  /* 0x0000010000017945 */ /* 0x000fe60003800000 */
[----:B---3-5:R2:W3:Y:S01]  /*11780*/  SHFL.IDX PT, R24, R2, 0x1, 0x181f ;  /* 0x00381f0002187f89 */ /* 0x0284e200000e0000 */
        /* <DEDUP_REMOVED lines=14> */
.L_x_1308:
[----:B------:R-:W-:Y:S05]  /*11870*/  BSYNC B1 ;  /* 0x0000000000017941 */ /* 0x000fea0003800000 */
.L_x_1307:
        /* <DEDUP_REMOVED lines=17> */
.L_x_1310:
[----:B------:R-:W-:Y:S05]  /*11990*/  BSYNC B1 ;  /* 0x0000000000017941 */ /* 0x000fea0003800000 */
.L_x_1309:
[----:B0-----:R-:W-:Y:S01]  /*119a0*/  VIADD R0, R18, 0x60 ;  /* 0x0000006012007836 */ /* 0x001fe20000000000 */
[----:B--2-4-:R-:W0:Y:S04]  /*119b0*/  SHFL.IDX PT, R17, R17, 0x3, 0x181f ;  /* 0x00781f0011117f89 */ /* 0x014e2800000e0000 */
[----:B------:R-:W-:Y:S01]  /*119c0*/  ISETP.GE.AND P0, PT, R0, R3, PT ;  /* 0x000000030000720c */ /* 0x000fe20003f06270 */
[----:B------:R2:W4:-:S12]  /*119d0*/  SHFL.IDX PT, R6, R2, 0x3, 0x181f ;  /* 0x00781f0002067f89 */ /* 0x00051800000e0000 */
[----:B--2---:R-:W-:Y:S05]  /*119e0*/  @P0 BRA `(.L_x_1311) ;  /* 0x00000020006c0947 */ /* 0x004fea0003800000 */
[----:B------:R-:W-:Y:S02]  /*119f0*/  ULDC UR4, c[0x0][0xac8] ;  /* 0x0002b20000047ab9 */ /* 0x000fe40000000800 */
[----:B------:R-:W-:Y:S02]  /*11a00*/  ISETP.GE.AND P2, PT, R63, UR4, PT ;  /* 0x000000043f007c0c */ /* 0x000fe4000bf46270 */
[----:B------:R-:W-:-:S11]  /*11a10*/  ISETP.GE.AND P3, PT, R65, UR4, PT ;  /* 0x0000000441007c0c */ /* 0x000fd6000bf66270 */
[-C--:B----4-:R-:W-:Y:S02]  /*11a20*/  @!P2 LEA R2, P0, R63, R6.reuse, 0x1 ;  /* 0x000000063f02a211 */ /* 0x090fe400078008ff */
        /* <DEDUP_REMOVED lines=11> */
.L_x_1304:
        /* <DEDUP_REMOVED lines=12> */
[----:B------:R-:W-:Y:S01]  /*11ba0*/  UIADD3 UR8, UR8, 0x30820, URZ ;  /* 0x0003082008087890 */ /* 0x000fe2000fffe03f */
[----:B------:R-:W-:Y:S01]  /*11bb0*/  SHF.R.S32.HI R73, RZ, 0x1f, R217 ;  /* 0x0000001fff497819 */ /* 0x000fe200000114d9 */
[----:B------:R-:W-:Y:S01]  /*11bc0*/  ULDC.64 UR12, c[0x0][0xb38] ;  /* 0x0002ce00000c7ab9 */ /* 0x000fe20000000a00 */
[----:B------:R-:W-:Y:S01]  /*11bd0*/  SHF.R.S32.HI R74, RZ, 0x1f, R218 ;  /* 0x0000001fff4a7819 */ /* 0x000fe200000114da */
[----:B------:R-:W-:-:S02]  /*11be0*/  UIMAD.WIDE.U32 UR10, UR18, UR12, UR10 ;  /* 0x0000000c120a72a5 */ /* 0x000fc4000f8e000a */
[----:B------:R-:W-:Y:S02]  /*11bf0*/  UPRMT UR8, URZ, 0x654, UR8 ;  /* 0x000006543f087896 */ /* 0x000fe40008000008 */
[----:B------:R-:W-:-:S03]  /*11c00*/  UIMAD UR11, UR18, UR13, UR11 ;  /* 0x0000000d120b72a4 */ /* 0x000fc6000f8e020b */
[----:B------:R-:W-:Y:S02]  /*11c10*/  ULDC.64 UR12, c[0x0][0xb40] ;  /* 0x0002d000000c7ab9 */ /* 0x000fe40000000a00 */
[----:B------:R-:W-:Y:S02]  /*11c20*/  UIMAD UR4, UR4, UR12, URZ ;  /* 0x0000000c040472a4 */ /* 0x000fe4000f8e023f */
        /* <DEDUP_REMOVED lines=10> */
[----:B------:R-:W-:Y:S02]  /*11cd0*/  UIMAD UR4, UR17, UR13, UR11 ;  /* 0x0000000d110472a4 */ /* 0x000fe4000f8e020b */
[----:B------:R-:W-:Y:S01]  /*11ce0*/  IMAD.U32 R3, RZ, RZ, UR11 ;  /* 0x0000000bff037e24 */ /* 0x000fe2000f8e00ff */
[----:B------:R-:W-:Y:S01]  /*11cf0*/  ULDC.64 UR12, c[0x0][0xb30] ;  /* 0x0002cc00000c7ab9 */ /* 0x000fe20000000a00 */
[----:B------:R-:W-:Y:S02]  /*11d00*/  IMAD R17, R17, R2, R15 ;  /* 0x0000000211117224 */ /* 0x000fe400078e020f */
[----:B------:R-:W-:-:S02]  /*11d10*/  IMAD R0, R0, UR12, RZ ;  /* 0x0000000c00007c24 */ /* 0x000fc4000f8e02ff */
        /* <DEDUP_REMOVED lines=19> */
[----:B------:R-:W-:Y:S01]  /*11e50*/  ISETP.GE.AND P4, PT, R218, UR4, PT ;  /* 0x00000004da007c0c */ /* 0x000fe2000bf86270 */
[C---:B------:R-:W-:Y:S01]  /*11e60*/  VIADD R23, R19.reuse, 0x20 ;  /* 0x0000002013177836 */ /* 0x040fe20000000000 */
[----:B------:R-:W-:Y:S02]  /*11e70*/  ISETP.GE.AND P1, PT, R19, UR4, PT ;  /* 0x0000000413007c0c */ /* 0x000fe4000bf26270 */
[----:B------:R-:W-:Y:S02]  /*11e80*/  ISETP.GE.AND P2, PT, R15, UR4, PT ;  /* 0x000000040f007c0c */ /* 0x000fe4000bf46270 */
[----:B------:R-:W-:Y:S02]  /*11e90*/  ISETP.GE.AND P3, PT, R207, UR4, PT ;  /* 0x00000004cf007c0c */ /* 0x000fe4000bf66270 */
[----:B------:R-:W-:-:S02]  /*11ea0*/  SHF.R.S32.HI R18, RZ, 0x1f, R15 ;  /* 0x0000001fff127819 */ /* 0x000fc4000001140f */
[----:B------:R-:W-:Y:S02]  /*11eb0*/  SHF.R.S32.HI R13, RZ, 0x1f, R207 ;  /* 0x0000001fff0d7819 */ /* 0x000fe400000114cf */
[----:B------:R-:W-:Y:S02]  /*11ec0*/  SHF.R.S32.HI R72, RZ, 0x1f, R23 ;  /* 0x0000001fff487819 */ /* 0x000fe40000011417 */
[----:B-1----:R-:W-:Y:S01]  /*11ed0*/  @!P4 LEA R10, P5, R218, R2, 0x2 ;  /* 0x00000002da0ac211 */ /* 0x002fe200078a10ff */
[----:B--2---:R-:W-:-:S03]  /*11ee0*/  @!P1 IMAD.WIDE R8, R19, 0x4, R2 ;  /* 0x0000000413089825 */ /* 0x004fc600078e0202 */
[-C--:B------:R-:W-:Y:S02]  /*11ef0*/  @!P4 LEA.HI.X R11, R218, R3.reuse, R74, 0x2, P5 ;  /* 0x00000003da0bc211 */ /* 0x080fe400028f144a */
[----:B------:R-:W-:Y:S01]  /*11f00*/  ISETP.GE.AND P5, PT, R23, UR4, PT ;  /* 0x0000000417007c0c */ /* 0x000fe2000bfa6270 */
[----:B------:R1:W-:Y:S01]  /*11f10*/  @!P1 ST.E.64 desc[UR36][R8.64], R24 ;  /* 0x0000001808009985 */ /* 0x0003e2000c101b24 */
[-C--:B------:R-:W-:Y:S02]  /*11f20*/  @!P2 LEA R14, P1, R15, R2.reuse, 0x2 ;  /* 0x000000020f0ea211 */ /* 0x080fe400078210ff */
[----:B------:R-:W-:Y:S01]  /*11f30*/  @!P3 LEA R12, P6, R207, R2, 0x2 ;  /* 0x00000002cf0cb211 */ /* 0x000fe200078c10ff */
[----:B------:R2:W-:Y:S01]  /*11f40*/  @!P4 ST.E.64 desc[UR36][R10.64], R28 ;  /* 0x0000001c0a00c985 */ /* 0x0005e2000c101b24 */
[----:B------:R-:W-:Y:S02]  /*11f50*/  ISETP.GE.AND P4, PT, R206, UR4, PT ;  /* 0x00000004ce007c0c */ /* 0x000fe4000bf86270 */
[----:B------:R-:W-:-:S02]  /*11f60*/  @!P2 LEA.HI.X R15, R15, R3, R18, 0x2, P1 ;  /* 0x000000030f0fa211 */ /* 0x000fc400008f1412 */
[----:B------:R-:W-:Y:S02]  /*11f70*/  ISETP.GE.AND P1, PT, R205, UR4, PT ;  /* 0x00000004cd007c0c */ /* 0x000fe4000bf26270 */
[-C--:B------:R-:W-:Y:S02]  /*11f80*/  @!P3 LEA.HI.X R13, R207, R3.reuse, R13, 0x2, P6 ;  /* 0x00000003cf0db211 */ /* 0x080fe400030f140d */
[CC--:B------:R-:W-:Y:S02]  /*11f90*/  @!P5 LEA R22, P6, R23.reuse, R2.reuse, 0x2 ;  /* 0x000000021716d211 */ /* 0x0c0fe400078c10ff */
[----:B-1----:R-:W-:Y:S01]  /*11fa0*/  SHF.R.S32.HI R9, RZ, 0x1f, R206 ;  /* 0x0000001fff097819 */ /* 0x002fe200000114ce */
[----:B------:R1:W-:Y:S01]  /*11fb0*/  @!P3 ST.E.64 desc[UR36][R12.64], R32 ;  /* 0x000000200c00b985 */ /* 0x0003e2000c101b24 */
[----:B------:R-:W-:Y:S02]  /*11fc0*/  @!P5 LEA.HI.X R23, R23, R3, R72, 0x2, P6 ;  /* 0x000000031717d211 */ /* 0x000fe400030f1448 */
[----:B------:R-:W-:Y:S01]  /*11fd0*/  @!P4 LEA R8, P6, R206, R2, 0x2 ;  /* 0x00000002ce08c211 */ /* 0x000fe200078c10ff */
[----:B------:R3:W-:Y:S01]  /*11fe0*/  @!P2 ST.E.64 desc[UR36][R14.64], R36 ;  /* 0x000000240e00a985 */ /* 0x0007e2000c101b24 */
[----:B------:R-:W-:-:S02]  /*11ff0*/  ISETP.GE.AND P3, PT, R204, UR4, PT ;  /* 0x00000004cc007c0c */ /* 0x000fc4000bf66270 */
[----:B------:R-:W-:Y:S01]  /*12000*/  ISETP.GE.AND P2, PT, R203, UR4, PT ;  /* 0x00000004cb007c0c */ /* 0x000fe2000bf46270 */
[----:B------:R4:W-:Y:S01]  /*12010*/  @!P5 ST.E.64 desc[UR36][R22.64], R40 ;  /* 0x000000281600d985 */ /* 0x0009e2000c101b24 */
[-C--:B------:R-:W-:Y:S02]  /*12020*/  @!P4 LEA.HI.X R9, R206, R3.reuse, R9, 0x2, P6 ;  /* 0x00000003ce09c211 */ /* 0x080fe400030f1409 */
[----:B--2---:R-:W-:Y:S02]  /*12030*/  SHF.R.S32.HI R11, RZ, 0x1f, R205 ;  /* 0x0000001fff0b7819 */ /* 0x004fe400000114cd */
[C---:B------:R-:W-:Y:S01]  /*12040*/  @!P1 LEA R10, P5, R205.reuse, R2, 0x2 ;  /* 0x00000002cd0a9211 */ /* 0x040fe200078a10ff */
[----:B------:R2:W-:Y:S01]  /*12050*/  @!P4 ST.E.64 desc[UR36][R8.64], R44 ;  /* 0x0000002c0800c985 */ /* 0x0005e2000c101b24 */
[----:B------:R-:W-:Y:S02]  /*12060*/  ISETP.GE.AND P4, PT, R202, UR4, PT ;  /* 0x00000004ca007c0c */ /* 0x000fe4000bf86270 */
[----:B------:R-:W-:-:S02]  /*12070*/  @!P1 LEA.HI.X R11, R205, R3, R11, 0x2, P5 ;  /* 0x00000003cd0b9211 */ /* 0x000fc400028f140b */
[----:B------:R-:W-:Y:S02]  /*12080*/  ISETP.GE.AND P5, PT, R201, UR4, PT ;  /* 0x00000004c9007c0c */ /* 0x000fe4000bfa6270 */
[----:B------:R-:W-:Y:S01]  /*12090*/  SHF.R.S32.HI R25, RZ, 0x1f, R204 ;  /* 0x0000001fff197819 */ /* 0x000fe200000114cc */
[----:B------:R5:W-:Y:S01]  /*120a0*/  @!P1 ST.E.64 desc[UR36][R10.64], R48 ;  /* 0x000000300a009985 */ /* 0x000be2000c101b24 */
[CC--:B-1----:R-:W-:Y:S02]  /*120b0*/  @!P3 LEA R12, P6, R204.reuse, R2.reuse, 0x2 ;  /* 0x00000002cc0cb211 */ /* 0x0c2fe400078c10ff */
[----:B---3--:R-:W-:Y:S02]  /*120c0*/  SHF.R.S32.HI R15, RZ, 0x1f, R203 ;  /* 0x0000001fff0f7819 */ /* 0x008fe400000114cb */
[----:B------:R-:W-:Y:S02]  /*120d0*/  @!P2 LEA R14, P1, R203, R2, 0x2 ;  /* 0x00000002cb0ea211 */ /* 0x000fe400078210ff */
[----:B------:R-:W-:-:S02]  /*120e0*/  @!P3 LEA.HI.X R13, R204, R3, R25, 0x2, P6 ;  /* 0x00000003cc0db211 */ /* 0x000fc400030f1419 */
[----:B------:R-:W-:Y:S02]  /*120f0*/  @!P2 LEA.HI.X R15, R203, R3, R15, 0x2, P1 ;  /* 0x00000003cb0fa211 */ /* 0x000fe400008f140f */
[----:B----4-:R-:W-:Y:S01]  /*12100*/  SHF.R.S32.HI R23, RZ, 0x1f, R202 ;  /* 0x0000001fff177819 */ /* 0x010fe200000114ca */
[----:B------:R1:W-:Y:S01]  /*12110*/  @!P3 ST.E.64 desc[UR36][R12.64], R52 ;  /* 0x000000340c00b985 */ /* 0x0003e2000c101b24 */
[-C--:B--2---:R-:W-:Y:S02]  /*12120*/  @!P4 LEA R8, P6, R202, R2.reuse, 0x2 ;  /* 0x00000002ca08c211 */ /* 0x084fe400078c10ff */
[----:B------:R-:W-:Y:S01]  /*12130*/  SHF.R.S32.HI R18, RZ, 0x1f, R201 ;  /* 0x0000001fff127819 */ /* 0x000fe200000114c9 */
[----:B------:R2:W-:Y:S01]  /*12140*/  @!P2 ST.E.64 desc[UR36][R14.64], R56 ;  /* 0x000000380e00a985 */ /* 0x0005e2000c101b24 */
[----:B------:R-:W-:Y:S02]  /*12150*/  ISETP.GE.AND P1, PT, R200, UR4, PT ;  /* 0x00000004c8007c0c */ /* 0x000fe4000bf26270 */
[----:B------:R-:W-:-:S02]  /*12160*/  @!P5 LEA R22, P3, R201, R2, 0x2 ;  /* 0x00000002c916d211 */ /* 0x000fc400078610ff */
[----:B------:R-:W-:Y:S02]  /*12170*/  ISETP.GE.AND P2, PT, R199, UR4, PT ;  /* 0x00000004c7007c0c */ /* 0x000fe4000bf46270 */
[-C--:B------:R-:W-:Y:S02]  /*12180*/  @!P4 LEA.HI.X R9, R202, R3.reuse, R23, 0x2, P6 ;  /* 0x00000003ca09c211 */ /* 0x080fe400030f1417 */
[----:B------:R-:W-:Y:S02]  /*12190*/  @!P5 LEA.HI.X R23, R201, R3, R18, 0x2, P3 ;  /* 0x00000003c917d211 */ /* 0x000fe400018f1412 */
[----:B------:R-:W-:Y:S01]  /*121a0*/  ISETP.GE.AND P3, PT, R198, UR4, PT ;  /* 0x00000004c6007c0c */ /* 0x000fe2000bf66270 */
[----:B------:R3:W-:Y:S01]  /*121b0*/  @!P4 ST.E.64 desc[UR36][R8.64], R60 ;  /* 0x0000003c0800c985 */ /* 0x0007e2000c101b24 */
[----:B-----5:R-:W-:Y:S02]  /*121c0*/  SHF.R.S32.HI R11, RZ, 0x1f, R200 ;  /* 0x0000001fff0b7819 */ /* 0x020fe400000114c8 */
[----:B------:R-:W-:Y:S01]  /*121d0*/  @!P1 LEA R10, P6, R200, R2, 0x2 ;  /* 0x00000002c80a9211 */ /* 0x000fe200078c10ff */
[----:B------:R4:W-:Y:S01]  /*121e0*/  @!P5 ST.E.64 desc[UR36][R22.64], R64 ;  /* 0x000000401600d985 */ /* 0x0009e2000c101b24 */
[----:B-1----:R-:W-:-:S02]  /*121f0*/  SHF.R.S32.HI R13, RZ, 0x1f, R199 ;  /* 0x0000001fff0d7819 */ /* 0x002fc400000114c7 */
[-C--:B------:R-:W-:Y:S02]  /*12200*/  @!P2 LEA R12, P5, R199, R2.reuse, 0x2 ;  /* 0x00000002c70ca211 */ /* 0x080fe400078a10ff */
[----:B------:R-:W-:Y:S02]  /*12210*/  ISETP.GE.AND P4, PT, R197, UR4, PT ;  /* 0x00000004c5007c0c */ /* 0x000fe4000bf86270 */
[-C--:B------:R-:W-:Y:S02]  /*12220*/  @!P1 LEA.HI.X R11, R200, R3.reuse, R11, 0x2, P6 ;  /* 0x00000003c80b9211 */ /* 0x080fe400030f140b */
[----:B------:R-:W-:Y:S02]  /*12230*/  SHF.R.S32.HI R25, RZ, 0x1f, R198 ;  /* 0x0000001fff197819 */ /* 0x000fe400000114c6 */
[----:B--2---:R-:W-:Y:S01]  /*12240*/  @!P3 LEA R14, P6, R198, R2, 0x2 ;  /* 0x00000002c60eb211 */ /* 0x004fe200078c10ff */
[----:B------:R-:W-:Y:S01]  /*12250*/  @!P1 ST.E.64 desc[UR36][R10.64], R68 ;  /* 0x000000440a009985 */ /* 0x000fe2000c101b24 */
[----:B------:R-:W-:-:S02]  /*12260*/  @!P2 LEA.HI.X R13, R199, R3, R13, 0x2, P5 ;  /* 0x00000003c70da211 */ /* 0x000fc400028f140d */
[----:B------:R-:W-:Y:S02]  /*12270*/  ISETP.GE.AND P5, PT, R196, UR4, PT ;  /* 0x00000004c4007c0c */ /* 0x000fe4000bfa6270 */
[----:B------:R-:W-:Y:S01]  /*12280*/  @!P3 LEA.HI.X R15, R198, R3, R25, 0x2, P6 ;  /* 0x00000003c60fb211 */ /* 0x000fe200030f1419 */
[----:B------:R1:W-:Y:S01]  /*12290*/  @!P2 ST.E.64 desc[UR36][R12.64], R4 ;  /* 0x000000040c00a985 */ /* 0x0003e2000c101b24 */
[----:B---3--:R-:W-:Y:S02]  /*122a0*/  SHF.R.S32.HI R9, RZ, 0x1f, R197 ;  /* 0x0000001fff097819 */ /* 0x008fe400000114c5 */
[----:B------:R-:W-:Y:S01]  /*122b0*/  @!P4 LEA R8, P1, R197, R2, 0x2 ;  /* 0x00000002c508c211 */ /* 0x000fe200078210ff */
[----:B------:R-:W-:Y:S01]  /*122c0*/  @!P3 ST.E.64 desc[UR36][R14.64], R76 ;  /* 0x0000004c0e00b985 */ /* 0x000fe2000c101b24 */
[----:B------:R-:W-:Y:S02]  /*122d0*/  ISETP.GE.AND P3, PT, R217, UR4, PT ;  /* 0x00000004d9007c0c */ /* 0x000fe4000bf66270 */
[----:B----4-:R-:W-:-:S02]  /*122e0*/  SHF.R.S32.HI R23, RZ, 0x1f, R196 ;  /* 0x0000001fff177819 */ /* 0x010fc400000114c4 */
[----:B------:R-:W-:Y:S02]  /*122f0*/  ISETP.GE.AND P2, PT, R216, UR4, PT ;  /* 0x00000004d8007c0c */ /* 0x000fe4000bf46270 */
[CC--:B------:R-:W-:Y:S02]  /*12300*/  @!P5 LEA R22, P6, R196.reuse, R2.reuse, 0x2 ;  /* 0x00000002c416d211 */ /* 0x0c0fe400078c10ff */
[-C--:B------:R-:W-:Y:S02]  /*12310*/  @!P4 LEA.HI.X R9, R197, R3.reuse, R9, 0x2, P1 ;  /* 0x00000003c509c211 */ /* 0x080fe400008f1409 */
[----:B------:R-:W-:Y:S02]  /*12320*/  ISETP.GE.AND P1, PT, R215, UR4, PT ;  /* 0x00000004d7007c0c */ /* 0x000fe4000bf26270 */
[----:B------:R-:W-:Y:S01]  /*12330*/  @!P5 LEA.HI.X R23, R196, R3, R23, 0x2, P6 ;  /* 0x00000003c417d211 */ /* 0x000fe200030f1417 */
[----:B------:R2:W-:Y:S01]  /*12340*/  @!P4 ST.E.64 desc[UR36][R8.64], R80 ;  /* 0x000000500800c985 */ /* 0x0005e2000c101b24 */
[----:B-1----:R-:W-:-:S03]  /*12350*/  @!P3 LEA R4, P4, R217, R2, 0x2 ;  /* 0x00000002d904b211 */ /* 0x002fc600078810ff */
[----:B------:R-:W-:Y:S01]  /*12360*/  @!P5 ST.E.64 desc[UR36][R22.64], R84 ;  /* 0x000000541600d985 */ /* 0x000fe2000c101b24 */
[----:B------:R-:W-:Y:S02]  /*12370*/  ISETP.GE.AND P5, PT, R214, UR4, PT ;  /* 0x00000004d6007c0c */ /* 0x000fe4000bfa6270 */
[-C--:B------:R-:W-:Y:S02]  /*12380*/  @!P3 LEA.HI.X R5, R217, R3.reuse, R73, 0x2, P4 ;  /* 0x00000003d905b211 */ /* 0x080fe400020f1449 */
[CC--:B------:R-:W-:Y:S02]  /*12390*/  @!P2 LEA R10, P6, R216.reuse, R2.reuse, 0x2 ;  /* 0x00000002d80aa211 */ /* 0x0c0fe400078c10ff */
[----:B------:R-:W-:Y:S01]  /*123a0*/  @!P1 LEA R12, P4, R215, R2, 0x2 ;  /* 0x00000002d70c9211 */ /* 0x000fe200078810ff */
        /* <DEDUP_REMOVED lines=24> */
.L_x_1313:
[----:B------:R-:W-:Y:S05]  /*12530*/  BSYNC B1 ;  /* 0x0000000000017941 */ /* 0x000fea0003800000 */
.L_x_1312:
[----:B----4-:R3:W4:Y:S04]  /*12540*/  SHFL.IDX PT, R5, R17, 0x1, 0x1c1f ;  /* 0x003c1f0011057f89 */ /* 0x01072800000e0000 */
[----:B------:R3:W0:Y:S01]  /*12550*/  SHFL.IDX PT, R4, R0, 0x1, 0x1c1f ;  /* 0x003c1f0000047f89 */ /* 0x00062200000e0000 */
[----:B------:R-:W-:Y:S05]  /*12560*/  @P0 BRA `(.L_x_1311) ;  /* 0x00000014008c0947 */ /* 0x000fea0003800000 */
[----:B------:R-:W-:Y:S01]  /*12570*/  ULDC UR4, c[0x0][0xac8] ;  /* 0x0002b20000047ab9 */ /* 0x000fe20000000800 */
[C---:B------:R-:W-:Y:S01]  /*12580*/  VIADD R9, R19.reuse, 0x18 ;  /* 0x0000001813097836 */ /* 0x040fe20000000000 */
[C---:B------:R-:W-:Y:S01]  /*12590*/  ISETP.GE.AND P3, PT, R19.reuse, UR4, PT ;  /* 0x0000000413007c0c */ /* 0x040fe2000bf66270 */
[----:B------:R-:W-:Y:S01]  /*125a0*/  VIADD R13, R19, 0x20 ;  /* 0x00000020130d7836 */ /* 0x000fe20000000000 */
[----:B------:R-:W-:Y:S02]  /*125b0*/  ISETP.GE.AND P4, PT, R218, UR4, PT ;  /* 0x00000004da007c0c */ /* 0x000fe4000bf86270 */
[----:B------:R-:W-:Y:S02]  /*125c0*/  ISETP.GE.AND P0, PT, R9, UR4, PT ;  /* 0x0000000409007c0c */ /* 0x000fe4000bf06270 */
[----:B------:R-:W-:Y:S02]  /*125d0*/  ISETP.GE.AND P1, PT, R207, UR4, PT ;  /* 0x00000004cf007c0c */ /* 0x000fe4000bf26270 */
[----:B------:R-:W-:-:S02]  /*125e0*/  ISETP.GE.AND P2, PT, R13, UR4, PT ;  /* 0x000000040d007c0c */ /* 0x000fc4000bf46270 */
[----:B0--3--:R-:W-:Y:S02]  /*125f0*/  SHF.R.S32.HI R0, RZ, 0x1f, R9 ;  /* 0x0000001fff007819 */ /* 0x009fe40000011409 */
[----:B------:R-:W-:Y:S01]  /*12600*/  SHF.R.S32.HI R14, RZ, 0x1f, R13 ;  /* 0x0000001fff0e7819 */ /* 0x000fe2000001140d */
[----:B-12-4-:R-:W-:Y:S01]  /*12610*/  @!P3 IMAD.WIDE R2, R19, 0x4, R4 ;  /* 0x000000041302b825 */ /* 0x016fe200078e0204 */
[----:B------:R-:W-:Y:S02]  /*12620*/  SHF.R.S32.HI R15, RZ, 0x1f, R206 ;  /* 0x0000001fff0f7819 */ /* 0x000fe400000114ce */
[-C--:B------:R-:W-:Y:S02]  /*12630*/  @!P4 LEA R6, P6, R218, R4.reuse, 0x2 ;  /* 0x00000004da06c211 */ /* 0x080fe400078c10ff */
[----:B------:R-:W-:Y:S01]  /*12640*/  @!P0 LEA R10, P5, R9, R4, 0x2 ;  /* 0x00000004090a8211 */ /* 0x000fe200078a10ff */
[----:B------:R0:W-:Y:S01]  /*12650*/  @!P3 ST.E.64 desc[UR36][R2.64], R26 ;  /* 0x0000001a0200b985 */ /* 0x0001e2000c101b24 */
[----:B------:R-:W-:-:S02]  /*12660*/  ISETP.GE.AND P3, PT, R206, UR4, PT ;  /* 0x00000004ce007c0c */ /* 0x000fc4000bf66270 */
[-C--:B------:R-:W-:Y:S02]  /*12670*/  @!P4 LEA.HI.X R7, R218, R5.reuse, R74, 0x2, P6 ;  /* 0x00000005da07c211 */ /* 0x080fe400030f144a */
[-C--:B------:R-:W-:Y:S02]  /*12680*/  @!P0 LEA.HI.X R11, R9, R5.reuse, R0, 0x2, P5 ;  /* 0x00000005090b8211 */ /* 0x080fe400028f1400 */
[----:B------:R-:W-:Y:S01]  /*12690*/  SHF.R.S32.HI R0, RZ, 0x1f, R207 ;  /* 0x0000001fff007819 */ /* 0x000fe200000114cf */
[----:B------:R1:W-:Y:S01]  /*126a0*/  @!P4 ST.E.64 desc[UR36][R6.64], R30 ;  /* 0x0000001e0600c985 */ /* 0x0003e2000c101b24 */
[-C--:B------:R-:W-:Y:S02]  /*126b0*/  @!P1 LEA R8, P5, R207, R4.reuse, 0x2 ;  /* 0x00000004cf089211 */ /* 0x080fe400078a10ff */
[----:B------:R-:W-:Y:S02]  /*126c0*/  @!P2 LEA R12, P6, R13, R4, 0x2 ;  /* 0x000000040d0ca211 */ /* 0x000fe400078c10ff */
[----:B------:R-:W-:-:S02]  /*126d0*/  @!P1 LEA.HI.X R9, R207, R5, R0, 0x2, P5 ;  /* 0x00000005cf099211 */ /* 0x000fc400028f1400 */
[----:B------:R-:W-:Y:S02]  /*126e0*/  ISETP.GE.AND P4, PT, R205, UR4, PT ;  /* 0x00000004cd007c0c */ /* 0x000fe4000bf86270 */
[-C--:B------:R-:W-:Y:S01]  /*126f0*/  @!P2 LEA.HI.X R13, R13, R5.reuse, R14, 0x2, P6 ;  /* 0x000000050d0da211 */ /* 0x080fe200030f140e */
[----:B------:R2:W-:Y:S01]  /*12700*/  @!P1 ST.E.64 desc[UR36][R8.64], R34 ;  /* 0x0000002208009985 */ /* 0x0005e2000c101b24 */
[----:B------:R-:W-:Y:S02]  /*12710*/  ISETP.GE.AND P5, PT, R204, UR4, PT ;  /* 0x00000004cc007c0c */ /* 0x000fe4000bfa6270 */
[C---:B0-----:R-:W-:Y:S01]  /*12720*/  @!P3 LEA R2, P1, R206.reuse, R4, 0x2 ;  /* 0x00000004ce02b211 */ /* 0x041fe200078210ff */
[----:B------:R0:W-:Y:S01]  /*12730*/  @!P0 ST.E.64 desc[UR36][R10.64], R38 ;  /* 0x000000260a008985 */ /* 0x0001e2000c101b24 */
[----:B------:R-:W-:Y:S02]  /*12740*/  SHF.R.S32.HI R0, RZ, 0x1f, R205 ;  /* 0x0000001fff007819 */ /* 0x000fe400000114cd */
[----:B------:R-:W-:Y:S01]  /*12750*/  @!P3 LEA.HI.X R3, R206, R5, R15, 0x2, P1 ;  /* 0x00000005ce03b211 */ /* 0x000fe200008f140f */
[----:B------:R3:W-:Y:S01]  /*12760*/  @!P2 ST.E.64 desc[UR36][R12.64], R42 ;  /* 0x0000002a0c00a985 */ /* 0x0007e2000c101b24 */
[----:B------:R-:W-:-:S02]  /*12770*/  ISETP.GE.AND P2, PT, R203, UR4, PT ;  /* 0x00000004cb007c0c */ /* 0x000fc4000bf46270 */
[----:B------:R-:W-:Y:S01]  /*12780*/  ISETP.GE.AND P1, PT, R202, UR4, PT ;  /* 0x00000004ca007c0c */ /* 0x000fe2000bf26270 */
[----:B------:R4:W-:Y:S01]  /*12790*/  @!P3 ST.E.64 desc[UR36][R2.64], R46 ;  /* 0x0000002e0200b985 */ /* 0x0009e2000c101b24 */
[CC--:B-1----:R-:W-:Y:S02]  /*127a0*/  @!P4 LEA R6, P0, R205.reuse, R4.reuse, 0x2 ;  /* 0x00000004cd06c211 */ /* 0x0c2fe400078010ff */
[----:B------:R-:W-:Y:S02]  /*127b0*/  SHF.R.S32.HI R17, RZ, 0x1f, R204 ;  /* 0x0000001fff117819 */ /* 0x000fe400000114cc */
[----:B------:R-:W-:Y:S02]  /*127c0*/  @!P5 LEA R14, P6, R204, R4, 0x2 ;  /* 0x00000004cc0ed211 */ /* 0x000fe400078c10ff */
[----:B------:R-:W-:Y:S02]  /*127d0*/  @!P4 LEA.HI.X R7, R205, R5, R0, 0x2, P0 ;  /* 0x00000005cd07c211 */ /* 0x000fe400000f1400 */
[----:B------:R-:W-:-:S02]  /*127e0*/  ISETP.GE.AND P0, PT, R201, UR4, PT ;  /* 0x00000004c9007c0c */ /* 0x000fc4000bf06270 */
[----:B------:R-:W-:Y:S01]  /*127f0*/  @!P5 LEA.HI.X R15, R204, R5, R17, 0x2, P6 ;  /* 0x00000005cc0fd211 */ /* 0x000fe200030f1411 */
[----:B------:R1:W-:Y:S01]  /*12800*/  @!P4 ST.E.64 desc[UR36][R6.64], R50 ;  /* 0x000000320600c985 */ /* 0x0003e2000c101b24 */
[----:B------:R-:W-:Y:S02]  /*12810*/  SHF.R.S32.HI R0, RZ, 0x1f, R203 ;  /* 0x0000001fff007819 */ /* 0x000fe400000114cb */
[-C--:B--2---:R-:W-:Y:S01]  /*12820*/  @!P2 LEA R8, P4, R203, R4.reuse, 0x2 ;  /* 0x00000004cb08a211 */ /* 0x084fe200078810ff */
[----:B------:R2:W-:Y:S01]  /*12830*/  @!P5 ST.E.64 desc[UR36][R14.64], R54 ;  /* 0x000000360e00d985 */ /* 0x0005e2000c101b24 */
[----:B0-----:R-:W-:Y:S02]  /*12840*/  SHF.R.S32.HI R11, RZ, 0x1f, R202 ;  /* 0x0000001fff0b7819 */ /* 0x001fe400000114ca */
[----:B------:R-:W-:Y:S02]  /*12850*/  @!P1 LEA R10, P3, R202, R4, 0x2 ;  /* 0x00000004ca0a9211 */ /* 0x000fe400078610ff */
[----:B------:R-:W-:-:S02]  /*12860*/  ISETP.GE.AND P5, PT, R200, UR4, PT ;  /* 0x00000004c8007c0c */ /* 0x000fc4000bfa6270 */
[-C--:B------:R-:W-:Y:S02]  /*12870*/  @!P2 LEA.HI.X R9, R203, R5.reuse, R0, 0x2, P4 ;  /* 0x00000005cb09a211 */ /* 0x080fe400020f1400 */
[----:B------:R-:W-:Y:S02]  /*12880*/  ISETP.GE.AND P4, PT, R199, UR4, PT ;  /* 0x00000004c7007c0c */ /* 0x000fe4000bf86270 */
[----:B------:R-:W-:Y:S01]  /*12890*/  @!P1 LEA.HI.X R11, R202, R5, R11, 0x2, P3 ;  /* 0x00000005ca0b9211 */ /* 0x000fe200018f140b */
[----:B------:R0:W-:Y:S01]  /*128a0*/  @!P2 ST.E.64 desc[UR36][R8.64], R58 ;  /* 0x0000003a0800a985 */ /* 0x0001e2000c101b24 */
[----:B------:R-:W-:Y:S02]  /*128b0*/  ISETP.GE.AND P3, PT, R198, UR4, PT ;  /* 0x00000004c6007c0c */ /* 0x000fe4000bf66270 */
[----:B---3--:R-:W-:Y:S01]  /*128c0*/  SHF.R.S32.HI R13, RZ, 0x1f, R201 ;  /* 0x0000001fff0d7819 */ /* 0x008fe200000114c9 */
[----:B------:R3:W-:Y:S01]  /*128d0*/  @!P1 ST.E.64 desc[UR36][R10.64], R62 ;  /* 0x0000003e0a009985 */ /* 0x0007e2000c101b24 */
[----:B------:R-:W-:-:S02]  /*128e0*/  @!P0 LEA R12, P6, R201, R4, 0x2 ;  /* 0x00000004c90c8211 */ /* 0x000fc400078c10ff */
[----:B----4-:R-:W-:Y:S02]  /*128f0*/  SHF.R.S32.HI R3, RZ, 0x1f, R200 ;  /* 0x0000001fff037819 */ /* 0x010fe400000114c8 */
[----:B------:R-:W-:Y:S02]  /*12900*/  @!P0 LEA.HI.X R13, R201, R5, R13, 0x2, P6 ;  /* 0x00000005c90d8211 */ /* 0x000fe400030f140d */
[-C--:B------:R-:W-:Y:S02]  /*12910*/  @!P5 LEA R2, P1, R200, R4.reuse, 0x2 ;  /* 0x00000004c802d211 */ /* 0x080fe400078210ff */
[----:B------:R-:W-:Y:S01]  /*12920*/  SHF.R.S32.HI R0, RZ, 0x1f, R199 ;  /* 0x0000001fff007819 */ /* 0x000fe200000114c7 */
[----:B------:R4:W-:Y:S01]  /*12930*/  @!P0 ST.E.64 desc[UR36][R12.64], R66 ;  /* 0x000000420c008985 */ /* 0x0009e2000c101b24 */
[----:B------:R-:W-:Y:S02]  /*12940*/  ISETP.GE.AND P2, PT, R197, UR4, PT ;  /* 0x00000004c5007c0c */ /* 0x000fe4000bf46270 */
[----:B-1----:R-:W-:-:S02]  /*12950*/  @!P4 LEA R6, P0, R199, R4, 0x2 ;  /* 0x00000004c706c211 */ /* 0x002fc400078010ff */
[----:B--2---:R-:W-:Y:S02]  /*12960*/  SHF.R.S32.HI R15, RZ, 0x1f, R198 ;  /* 0x0000001fff0f7819 */ /* 0x004fe400000114c6 */
[----:B------:R-:W-:Y:S02]  /*12970*/  @!P3 LEA R14, P6, R198, R4, 0x2 ;  /* 0x00000004c60eb211 */ /* 0x000fe400078c10ff */
[-C--:B------:R-:W-:Y:S02]  /*12980*/  @!P5 LEA.HI.X R3, R200, R5.reuse, R3, 0x2, P1 ;  /* 0x00000005c803d211 */ /* 0x080fe400008f1403 */
[----:B------:R-:W-:Y:S02]  /*12990*/  ISETP.GE.AND P1, PT, R196, UR4, PT ;  /* 0x00000004c4007c0c */ /* 0x000fe4000bf26270 */
[----:B------:R-:W-:Y:S01]  /*129a0*/  @!P4 LEA.HI.X R7, R199, R5, R0, 0x2, P0 ;  /* 0x00000005c707c211 */ /* 0x000fe200000f1400 */
[----:B------:R1:W-:Y:S01]  /*129b0*/  @!P5 ST.E.64 desc[UR36][R2.64], R70 ;  /* 0x000000460200d985 */ /* 0x0003e2000c101b24 */
[----:B------:R-:W-:-:S02]  /*129c0*/  ISETP.GE.AND P0, PT, R217, UR4, PT ;  /* 0x00000004d9007c0c */ /* 0x000fc4000bf06270 */
[----:B------:R-:W-:Y:S01]  /*129d0*/  @!P3 LEA.HI.X R15, R198, R5, R15, 0x2, P6 ;  /* 0x00000005c60fb211 */ /* 0x000fe200030f140f */
[----:B------:R2:W-:Y:S01]  /*129e0*/  @!P4 ST.E.64 desc[UR36][R6.64], R122 ;  /* 0x0000007a0600c985 */ /* 0x0005e2000c101b24 */
[----:B------:R-:W-:Y:S02]  /*129f0*/  SHF.R.S32.HI R0, RZ, 0x1f, R197 ;  /* 0x0000001fff007819 */ /* 0x000fe400000114c5 */
[-C--:B0-----:R-:W-:Y:S01]  /*12a00*/  @!P2 LEA R8, P4, R197, R4.reuse, 0x2 ;  /* 0x00000004c508a211 */ /* 0x081fe200078810ff */
[----:B------:R-:W-:Y:S01]  /*12a10*/  @!P3 ST.E.64 desc[UR36][R14.64], R78 ;  /* 0x0000004e0e00b985 */ /* 0x000fe2000c101b24 */
[----:B------:R-:W-:Y:S02]  /*12a20*/  ISETP.GE.AND P3, PT, R216, UR4, PT ;  /* 0x00000004d8007c0c */ /* 0x000fe4000bf66270 */
[----:B---3--:R-:W-:Y:S02]  /*12a30*/  SHF.R.S32.HI R11, RZ, 0x1f, R196 ;  /* 0x0000001fff0b7819 */ /* 0x008fe400000114c4 */
[----:B------:R-:W-:-:S02]  /*12a40*/  @!P1 LEA R10, P5, R196, R4, 0x2 ;  /* 0x00000004c40a9211 */ /* 0x000fc400078a10ff */
[-C--:B------:R-:W-:Y:S02]  /*12a50*/  @!P2 LEA.HI.X R9, R197, R5.reuse, R0, 0x2, P4 ;  /* 0x00000005c509a211 */ /* 0x080fe400020f1400 */
[-C--:B----4-:R-:W-:Y:S02]  /*12a60*/  @!P0 LEA R12, P6, R217, R4.reuse, 0x2 ;  /* 0x00000004d90c8211 */ /* 0x090fe400078c10ff */
[----:B------:R-:W-:Y:S01]  /*12a70*/  ISETP.GE.AND P4, PT, R215, UR4, PT ;  /* 0x00000004d7007c0c */ /* 0x000fe2000bf86270 */
[----:B------:R0:W-:Y:S01]  /*12a80*/  @!P2 ST.E.64 desc[UR36][R8.64], R82 ;  /* 0x000000520800a985 */ /* 0x0001e2000c101b24 */
[-C--:B------:R-:W-:Y:S02]  /*12a90*/  @!P1 LEA.HI.X R11, R196, R5.reuse, R11, 0x2, P5 ;  /* 0x00000005c40b9211 */ /* 0x080fe400028f140b */
[----:B------:R-:W-:Y:S02]  /*12aa0*/  @!P0 LEA.HI.X R13, R217, R5, R73, 0x2, P6 ;  /* 0x00000005d90d8211 */ /* 0x000fe400030f1449 */
[----:B------:R-:W-:Y:S01]  /*12ab0*/  ISETP.GE.AND P2, PT, R214, UR4, PT ;  /* 0x00000004d6007c0c */ /* 0x000fe2000bf46270 */
[----:B------:R3:W-:Y:S01]  /*12ac0*/  @!P1 ST.E.64 desc[UR36][R10.64], R86 ;  /* 0x000000560a009985 */ /* 0x0007e2000c101b24 */
[----:B-1----:R-:W-:-:S02]  /*12ad0*/  @!P3 LEA R2, P5, R216, R4, 0x2 ;  /* 0x00000004d802b211 */ /* 0x002fc400078a10ff */
[----:B------:R-:W-:Y:S01]  /*12ae0*/  ISETP.GE.AND P1, PT, R213, UR4, PT ;  /* 0x00000004d5007c0c */ /* 0x000fe2000bf26270 */
[----:B------:R1:W-:Y:S01]  /*12af0*/  @!P0 ST.E.64 desc[UR36][R12.64], R90 ;  /* 0x0000005a0c008985 */ /* 0x0003e2000c101b24 */
[----:B------:R-:W-:Y:S02]  /*12b00*/  ISETP.GE.AND P0, PT, R212, UR4, PT ;  /* 0x00000004d4007c0c */ /* 0x000fe4000bf06270 */
[----:B------:R-:W-:Y:S02]  /*12b10*/  @!P3 LEA.HI.X R3, R216, R5, R229, 0x2, P5 ;  /* 0x00000005d803b211 */ /* 0x000fe400028f14e5 */
[----:B------:R-:W-:Y:S02]  /*12b20*/  ISETP.GE.AND P5, PT, R211, UR4, PT ;  /* 0x00000004d3007c0c */ /* 0x000fe4000bfa6270 */
[-C--:B--2---:R-:W-:Y:S01]  /*12b30*/  @!P4 LEA R6, P6, R215, R4.reuse, 0x2 ;  /* 0x00000004d706c211 */ /* 0x084fe200078c10ff */
[----:B------:R2:W-:Y:S01]  /*12b40*/  @!P3 ST.E.64 desc[UR36][R2.64], R94 ;  /* 0x0000005e0200b985 */ /* 0x0005e2000c101b24 */
[----:B0-----:R-:W-:-:S02]  /*12b50*/  @!P2 LEA R8, P3, R214, R4, 0x2 ;  /* 0x00000004d608a211 */ /* 0x001fc400078610ff */
[-C--:B------:R-:W-:Y:S02]  /*12b60*/  @!P4 LEA.HI.X R7, R215, R5.reuse, R228, 0x2, P6 ;  /* 0x00000005d707c211 */ /* 0x080fe400030f14e4 */
[-C--:B---3--:R-:W-:Y:S02]  /*12b70*/  @!P1 LEA R10, P6, R213, R4.reuse, 0x2 ;  /* 0x00000004d50a9211 */ /* 0x088fe400078c10ff */
[-C--:B------:R-:W-:Y:S01]  /*12b80*/  @!P2 LEA.HI.X R9, R214, R5.reuse, R227, 0x2, P3 ;  /* 0x00000005d609a211 */ /* 0x080fe200018f14e3 */
[----:B------:R2:W-:Y:S01]  /*12b90*/  @!P4 ST.E.64 desc[UR36][R6.64], R124 ;  /* 0x0000007c0600c985 */ /* 0x0005e2000c101b24 */
[-C--:B-1----:R-:W-:Y:S02]  /*12ba0*/  @!P0 LEA R12, P4, R212, R4.reuse, 0x2 ;  /* 0x00000004d40c8211 */ /* 0x082fe400078810ff */
[----:B------:R-:W-:Y:S01]  /*12bb0*/  @!P5 LEA R14, P3, R211, R4, 0x2 ;  /* 0x00000004d30ed211 */ /* 0x000fe200078610ff */
[----:B------:R2:W-:Y:S01]  /*12bc0*/  @!P2 ST.E.64 desc[UR36][R8.64], R126 ;  /* 0x0000007e0800a985 */ /* 0x0005e2000c101b24 */
[----:B------:R-:W-:-:S02]  /*12bd0*/  @!P1 LEA.HI.X R11, R213, R5, R226, 0x2, P6 ;  /* 0x00000005d50b9211 */ /* 0x000fc400030f14e2 */
[-C--:B------:R-:W-:Y:S02]  /*12be0*/  @!P0 LEA.HI.X R13, R212, R5.reuse, R225, 0x2, P4 ;  /* 0x00000005d40d8211 */ /* 0x080fe400020f14e1 */
[----:B------:R-:W-:Y:S01]  /*12bf0*/  @!P5 LEA.HI.X R15, R211, R5, R224, 0x2, P3 ;  /* 0x00000005d30fd211 */ /* 0x000fe200018f14e0 */
[----:B------:R2:W-:Y:S04]  /*12c00*/  @!P1 ST.E.64 desc[UR36][R10.64], R128 ;  /* 0x000000800a009985 */ /* 0x0005e8000c101b24 */
[----:B------:R2:W-:Y:S01]  /*12c10*/  @!P0 ST.E.64 desc[UR36][R12.64], R110 ;  /* 0x0000006e0c008985 */ /* 0x0005e2000c101b24 */
[----:B------:R-:W-:-:S03]  /*12c20*/  ISETP.GE.AND P0, PT, R210, UR4, PT ;  /* 0x00000004d2007c0c */ /* 0x000fc6000bf06270 */
[----:B------:R2:W-:Y:S10]  /*12c30*/  @!P5 ST.E.64 desc[UR36][R14.64], R114 ;  /* 0x000000720e00d985 */ /* 0x0005f4000c101b24 */
[----:B------:R-:W-:Y:S05]  /*12c40*/  @P0 BRA `(.L_x_1311) ;  /* 0x0000000c00d40947 */ /* 0x000fea0003800000 */
[----:B--2---:R-:W-:-:S04]  /*12c50*/  LEA R2, P0, R210, R4, 0x2 ;  /* 0x00000004d2027211 */ /* 0x004fc800078010ff */
[----:B------:R-:W-:-:S05]  /*12c60*/  LEA.HI.X R3, R210, R5, R223, 0x2, P0 ;  /* 0x00000005d2037211 */ /* 0x000fca00000f14df */
[----:B------:R0:W-:Y:S01]  /*12c70*/  ST.E.64 desc[UR36][R2.64], R118 ;  /* 0x0000007602007985 */ /* 0x0001e2000c101b24 */
[----:B------:R-:W-:Y:S05]  /*12c80*/  BRA `(.L_x_1311) ;  /* 0x0000000c00c47947 */ /* 0x000fea0003800000 */
.L_x_1302:
[----:B------:R-:W0:Y:S01]  /*12c90*/  LDC.64 R2, c[0x0][0xc00] ;  /* 0x00030000ff027b82 */ /* 0x000e220000000a00 */
[----:B------:R-:W-:Y:S01]  /*12ca0*/  R2UR UR11, R220 ;  /* 0x00000000dc0b72ca */ /* 0x000fe200000e0000 */
[----:B------:R-:W-:Y:S01]  /*12cb0*/  ULDC.64 UR8, c[0x0][0xc00] ;  /* 0x0003000000087ab9 */ /* 0x000fe20000000a00 */
[----:B------:R-:W-:Y:S01]  /*12cc0*/  IMAD.MOV.U32 R7, RZ, RZ, RZ ;  /* 0x000000ffff077224 */ /* 0x000fe200078e00ff */
[----:B------:R-:W-:-:S04]  /*12cd0*/  R2UR UR10, R195 ;  /* 0x00000000c30a72ca */ /* 0x000fc800000e0000 */
[----:B------:R-:W1:Y:S06]  /*12ce0*/  LDC.64 R4, c[0x0][0xc08] ;  /* 0x00030200ff047b82 */ /* 0x000e6c0000000a00 */
[----:B------:R-:W-:Y:S01]  /*12cf0*/  UIMAD.WIDE UR8, UR11, 0x4, UR8 ;  /* 0x000000040b0878a5 */ /* 0x000fe2000f8e0208 */
[----:B0-----:R-:W-:-:S05]  /*12d00*/  ISETP.NE.U32.AND P0, PT, R2, RZ, PT ;  /* 0x000000ff0200720c */ /* 0x001fca0003f05070 */
[----:B------:R-:W-:Y:S01]  /*12d10*/  IMAD.U32 R2, RZ, RZ, UR8 ;  /* 0x00000008ff027e24 */ /* 0x000fe2000f8e00ff */
[----:B------:R-:W-:Y:S01]  /*12d20*/  R2UR UR4, R3 ;  /* 0x00000000030472ca */ /* 0x000fe200000e0000 */
[----:B------:R-:W-:Y:S01]  /*12d30*/  IMAD.U32 R3, RZ, RZ, UR9 ;  /* 0x00000009ff037e24 */ /* 0x000fe2000f8e00ff */
[----:B-1----:R-:W-:-:S05]  /*12d40*/  ISETP.NE.U32.AND P1, PT, R4, RZ, PT ;  /* 0x000000ff0400720c */ /* 0x002fca0003f25070 */
[----:B------:R-:W-:-:S06]  /*12d50*/  VOTEU.ANY UP0, P0 ;  /* 0x00000000003f7886 */ /* 0x000fcc0000000100 */
[----:B------:R-:W-:Y:S01]  /*12d60*/  UISETP.NE.AND.EX UP0, UPT, UR4, URZ, UPT, UP0 ;  /* 0x0000003f0400728c */ /* 0x000fe2000bf05300 */
[----:B------:R-:W-:Y:S01]  /*12d70*/  R2UR UR4, R5 ;  /* 0x00000000050472ca */ /* 0x000fe200000e0000 */
[----:B------:R-:W-:-:S04]  /*12d80*/  VOTEU.ANY UP1, P1 ;  /* 0x00000000003f7886 */ /* 0x000fc80000820100 */
[----:B------:R-:W-:-:S08]  /*12d90*/  PLOP3.LUT P0, PT, PT, PT, UP0, 0x80, 0x0 ;  /* 0x000000000000781c */ /* 0x000fd00003f0f008 */
[----:B------:R-:W-:-:S06]  /*12da0*/  UISETP.NE.AND.EX UP1, UPT, UR4, URZ, UPT, UP1 ;  /* 0x0000003f0400728c */ /* 0x000fcc000bf25310 */
[----:B------:R-:W-:Y:S01]  /*12db0*/  PLOP3.LUT P1, PT, PT, PT, UP1, 0x80, 0x0 ;  /* 0x000000000000781c */ /* 0x000fe20003f2f018 */
[----:B------:R0:W5:Y:S01]  /*12dc0*/  @P0 LDG.E R7, desc[UR36][R2.64] ;  /* 0x0000002402070981 */ /* 0x000162000c1e1900 */
[----:B------:R-:W-:Y:S02]  /*12dd0*/  ULDC UR4, c[0x0][0xa88] ;  /* 0x0002a20000047ab9 */ /* 0x000fe40000000800 */
[----:B------:R-:W-:Y:S01]  /*12de0*/  IMAD.U32 R0, RZ, RZ, UR4 ;  /* 0x00000004ff007e24 */ /* 0x000fe2000f8e00ff */
[----:B------:R-:W-:Y:S02]  /*12df0*/  @UP1 ULDC.64 UR8, c[0x0][0xc08] ;  /* 0x0003020000081ab9 */ /* 0x000fe40000000a00 */
[----:B------:R-:W-:-:S06]  /*12e00*/  @UP1 UIMAD.WIDE UR8, UR11, 0x4, UR8 ;  /* 0x000000040b0818a5 */ /* 0x000fcc000f8e0208 */
[----:B------:R-:W-:Y:S02]  /*12e10*/  IMAD.U32 R4, RZ, RZ, UR8 ;  /* 0x00000008ff047e24 */ /* 0x000fe4000f8e00ff */
[----:B------:R-:W-:-:S05]  /*12e20*/  IMAD.U32 R5, RZ, RZ, UR9 ;  /* 0x00000009ff057e24 */ /* 0x000fca000f8e00ff */
[----:B------:R0:W5:Y:S01]  /*12e30*/  @P1 LDG.E R0, desc[UR36][R4.64] ;  /* 0x0000002404001981 */ /* 0x000162000c1e1900 */
[----:B------:R-:W-:-:S11]  /*12e40*/  UISETP.NE.AND UP1, UPT, UR10, URZ, UPT ;  /* 0x0000003f0a00728c */ /* 0x000fd6000bf25270 */
[----:B------:R-:W-:Y:S02]  /*12e50*/  @!UP1 ULDC UR10, c[0x0][0xad4] ;  /* 0x0002b500000a9ab9 */ /* 0x000fe40000000800 */
[----:B------:R-:W-:Y:S01]  /*12e60*/  IMAD.U32 R195, RZ, RZ, UR10 ;  /* 0x0000000affc37e24 */ /* 0x000fe2000f8e00ff */
[----:B0-----:R-:W-:Y:S06]  /*12e70*/  @P1 BRA `(.L_x_1314) ;  /* 0x0000000000101947 */ /* 0x001fec0003800000 */
[----:B------:R-:W-:Y:S05]  /*12e80*/  @!P0 BRA `(.L_x_1314) ;  /* 0x00000000000c8947 */ /* 0x000fea0003800000 */
[----:B------:R-:W2:Y:S04]  /*12e90*/  LDG.E R5, desc[UR36][R2.64] ;  /* 0x0000002402057981 */ /* 0x000ea8000c1e1900 */
[----:B-----5:R-:W2:Y:S02]  /*12ea0*/  LDG.E R0, desc[UR36][R2.64+0x4] ;  /* 0x0000042402007981 */ /* 0x020ea4000c1e1900 */
[----:B--2---:R-:W-:-:S07]  /*12eb0*/  IMAD.IADD R0, R0, 0x1, -R5 ;  /* 0x0000000100007824 */ /* 0x004fce00078e0a05 */
.L_x_1314:
[----:B------:R-:W0:Y:S01]  /*12ec0*/  S2R R2, SR_TID.X ;  /* 0x0000000000027919 */ /* 0x000e220000002100 */
[----:B------:R-:W-:Y:S01]  /*12ed0*/  R2UR UR4, R220 ;  /* 0x00000000dc0472ca */ /* 0x000fe200000e0000 */
[----:B------:R-:W-:Y:S01]  /*12ee0*/  BSSY B1, `(.L_x_1315) ;  /* 0x0000043000017945 */ /* 0x000fe20003800000 */
[----:B-----5:R-:W-:-:S11]  /*12ef0*/  R2UR UR20, R7 ;  /* 0x00000000071472ca */ /* 0x020fd600000e0000 */
[----:B------:R-:W-:Y:S02]  /*12f00*/  USHF.R.S32.HI UR8, URZ, 0x1f, UR4 ;  /* 0x0000001f3f087899 */ /* 0x000fe40008011404 */
[----:B------:R-:W-:Y:S02]  /*12f10*/  USEL UR4, UR4, URZ, !UP0 ;  /* 0x0000003f04047287 */ /* 0x000fe4000c000000 */
[----:B------:R-:W-:Y:S02]  /*12f20*/  USEL UR8, UR8, URZ, !UP0 ;  /* 0x0000003f08087287 */ /* 0x000fe4000c000000 */
[----:B------:R-:W-:Y:S01]  /*12f30*/  USHF.R.S32.HI UR20, URZ, 0x1f, UR20 ;  /* 0x0000001f3f147899 */ /* 0x000fe20008011414 */
[----:B0-----:R-:W-:-:S05]  /*12f40*/  VIADD R2, R2, 0xffffff80 ;  /* 0xffffff8002027836 */ /* 0x001fca0000000000 */
[----:B------:R-:W-:-:S13]  /*12f50*/  ISETP.GT.AND P0, PT, R2, 0x7f, PT ;  /* 0x0000007f0200780c */ /* 0x000fda0003f04270 */
[----:B------:R-:W-:Y:S05]  /*12f60*/  @P0 BRA `(.L_x_1316) ;  /* 0x0000000000e80947 */ /* 0x000fea0003800000 */
[----:B------:R-:W0:Y:S01]  /*12f70*/  S2R R6, SR_TID.X ;  /* 0x0000000000067919 */ /* 0x000e220000002100 */
[----:B------:R-:W1:Y:S01]  /*12f80*/  LDC R9, c[0x0][0xbe8] ;  /* 0x0002fa00ff097b82 */ /* 0x000e620000000800 */
[----:B------:R-:W-:-:S13]  /*12f90*/  R2UR UR9, R23 ;  /* 0x00000000170972ca */ /* 0x000fda00000e0000 */
[----:B------:R-:W-:Y:S02]  /*12fa0*/  IMAD.U32 R3, RZ, RZ, UR9 ;  /* 0x00000009ff037e24 */ /* 0x000fe4000f8e00ff */
[----:B-1----:R-:W-:-:S03]  /*12fb0*/  IMAD R2, R0, R9, RZ ;  /* 0x0000000900027224 */ /* 0x002fc600078e02ff */
[----:B0-----:R-:W-:-:S04]  /*12fc0*/  IADD3 R6, R3, -0x80, R6 ;  /* 0xffffff8003067810 */ /* 0x001fc80007ffe006 */
        /* <DEDUP_REMOVED lines=15> */
[----:B------:R-:W-:Y:S02]  /*130c0*/  UIMAD.WIDE.U32 UR16, UR10, UR19, URZ ;  /* 0x000000130a1072a5 */ /* 0x000fe4000f8e003f */
[----:B------:R-:W-:Y:S01]  /*130d0*/  UIMAD UR19, UR11, UR19, URZ ;  /* 0x000000130b1372a4 */ /* 0x000fe2000f8e023f */
[----:B0-----:R-:W-:Y:S01]  /*130e0*/  @P0 IMAD.HI.U32 R5, R6, R5, RZ ;  /* 0x0000000506050227 */ /* 0x001fe200078e00ff */
[----:B------:R-:W-:Y:S02]  /*130f0*/  UIMAD UR13, UR13, UR4, URZ ;  /* 0x000000040d0d72a4 */ /* 0x000fe4000f8e023f */
[----:B------:R-:W-:Y:S01]  /*13100*/  UIMAD.WIDE.U32 UR10, UR12, UR4, URZ ;  /* 0x000000040c0a72a5 */ /* 0x000fe2000f8e003f */
[----:B------:R-:W-:Y:S01]  /*13110*/  IMAD.U32 R2, RZ, RZ, UR16 ;  /* 0x00000010ff027e24 */ /* 0x000fe2000f8e00ff */
[----:B------:R-:W-:-:S02]  /*13120*/  UIADD3 UR19, UR17, UR19, URZ ;  /* 0x0000001311137290 */ /* 0x000fc4000fffe03f */
[----:B------:R-:W-:Y:S01]  /*13130*/  IMAD.U32 R3, RZ, RZ, UR17 ;  /* 0x00000011ff037e24 */ /* 0x000fe2000f8e00ff */
[----:B------:R-:W-:Y:S01]  /*13140*/  UIMAD UR13, UR12, UR8, UR13 ;  /* 0x000000080c0d72a4 */ /* 0x000fe2000f8e020d */
[----:B-1----:R-:W-:Y:S01]  /*13150*/  @P0 SHF.R.U32.HI R4, RZ, R8, R5 ;  /* 0x00000008ff040219 */ /* 0x002fe20000011605 */
[----:B------:R-:W-:Y:S01]  /*13160*/  ULDC.64 UR14, c[0x0][UR18+0x228] ;  /* 0x00008a00120e7abb */ /* 0x000fe20008000a00 */
[----:B------:R-:W-:Y:S01]  /*13170*/  IADD3 R3, P0, P1, R2, UR10, R7 ;  /* 0x0000000a02037c10 */ /* 0x000fe2000f91e007 */
[----:B------:R-:W-:Y:S01]  /*13180*/  UIADD3 UR13, UR11, UR13, URZ ;  /* 0x0000000d0b0d7290 */ /* 0x000fe2000fffe03f */
[----:B------:R-:W-:Y:S01]  /*13190*/  IMAD.U32 R2, RZ, RZ, UR20 ;  /* 0x00000014ff027e24 */ /* 0x000fe2000f8e00ff */
[----:B------:R-:W-:Y:S01]  /*131a0*/  UIMAD.WIDE.U32 UR16, UR14, UR9, URZ ;  /* 0x000000090e1072a5 */ /* 0x000fe2000f8e003f */
[----:B------:R-:W-:Y:S01]  /*131b0*/  IMAD.MOV R5, RZ, RZ, -R4 ;  /* 0x000000ffff057224 */ /* 0x000fe200078e0a04 */
[----:B------:R-:W-:Y:S01]  /*131c0*/  UIMAD UR9, UR15, UR9, URZ ;  /* 0x000000090f0972a4 */ /* 0x000fe2000f8e023f */
[----:B------:R-:W-:Y:S01]  /*131d0*/  IMAD.U32 R11, RZ, RZ, UR19 ;  /* 0x00000013ff0b7e24 */ /* 0x000fe2000f8e00ff */
[----:B------:R-:W-:Y:S01]  /*131e0*/  ULDC.64 UR10, c[0x0][UR18+0x210] ;  /* 0x00008400120a7abb */ /* 0x000fe20008000a00 */
[----:B------:R-:W-:Y:S01]  /*131f0*/  IMAD R5, R9, R5, R6 ;  /* 0x0000000509057224 */ /* 0x000fe200078e0206 */
[----:B------:R-:W-:-:S02]  /*13200*/  UIADD3 UR9, UR17, UR9, URZ ;  /* 0x0000000911097290 */ /* 0x000fc4000fffe03f */
[----:B------:R-:W-:Y:S01]  /*13210*/  IADD3.X R6, R11, UR13, R2, P0, P1 ;  /* 0x0000000d0b067c10 */ /* 0x000fe200087e2402 */
[----:B------:R-:W-:Y:S01]  /*13220*/  IMAD R9, R5, UR11, RZ ;  /* 0x0000000b05097c24 */ /* 0x000fe2000f8e02ff */
[----:B------:R-:W-:Y:S01]  /*13230*/  IADD3 R2, P0, P1, R4, UR16, R3 ;  /* 0x0000001004027c10 */ /* 0x000fe2000f91e003 */
[----:B------:R-:W-:Y:S01]  /*13240*/  ULDC.64 UR12, c[0x0][0xba8] ;  /* 0x0002ea00000c7ab9 */ /* 0x000fe20000000a00 */
[----:B------:R-:W-:Y:S01]  /*13250*/  SHF.R.S32.HI R3, RZ, 0x1f, R4 ;  /* 0x0000001fff037819 */ /* 0x000fe20000011404 */
[----:B------:R-:W-:Y:S01]  /*13260*/  @!UP0 ULDC UR12, c[0x0][0xb50] ;  /* 0x0002d400000c8ab9 */ /* 0x000fe20000000800 */
[----:B------:R-:W-:Y:S01]  /*13270*/  SHF.R.S32.HI R4, RZ, 0x1f, R5 ;  /* 0x0000001fff047819 */ /* 0x000fe20000011405 */
[----:B------:R-:W-:Y:S01]  /*13280*/  @!UP0 ULDC UR13, c[0x0][0xb54] ;  /* 0x0002d500000d8ab9 */ /* 0x000fe20000000800 */
[----:B------:R-:W-:-:S03]  /*13290*/  IADD3.X R3, R3, UR9, R6, P0, P1 ;  /* 0x0000000903037c10 */ /* 0x000fc600087e2406 */
[----:B------:R-:W-:Y:S02]  /*132a0*/  IMAD R9, R4, UR10, R9 ;  /* 0x0000000a04097c24 */ /* 0x000fe4000f8e0209 */
[----:B------:R-:W-:-:S04]  /*132b0*/  IMAD.WIDE.U32 R2, R5, UR10, R2 ;  /* 0x0000000a05027c25 */ /* 0x000fc8000f8e0002 */
[----:B------:R-:W-:Y:S01]  /*132c0*/  IMAD.IADD R3, R3, 0x1, R9 ;  /* 0x0000000103037824 */ /* 0x000fe200078e0209 */
[----:B------:R-:W-:-:S04]  /*132d0*/  LEA R4, P0, R2, UR12, 0x2 ;  /* 0x0000000c02047c11 */ /* 0x000fc8000f8010ff */
[----:B------:R-:W-:Y:S01]  /*132e0*/  LEA.HI.X R5, R2, UR13, R3, 0x2, P0 ;  /* 0x0000000d02057c11 */ /* 0x000fe200080f1403 */
[----:B------:R-:W-:-:S05]  /*132f0*/  IMAD.MOV.U32 R3, RZ, RZ, -0x800000 ;  /* 0xff800000ff037424 */ /* 0x000fca00078e00ff */
[----:B------:R0:W-:Y:S03]  /*13300*/  STG.E desc[UR36][R4.64], R3 ;  /* 0x0000000304007986 */ /* 0x0001e6000c101924 */
.L_x_1316:
[----:B------:R-:W-:Y:S05]  /*13310*/  BSYNC B1 ;  /* 0x0000000000017941 */ /* 0x000fea0003800000 */
.L_x_1315:
[----:B------:R-:W-:-:S13]  /*13320*/  R2UR UR9, R195 ;  /* 0x00000000c30972ca */ /* 0x000fda00000e0000 */
[----:B------:R-:W-:-:S06]  /*13330*/  UISETP.GT.AND UP0, UPT, UR9, 0x1, UPT ;  /* 0x000000010900788c */ /* 0x000fcc000bf04270 */
[----:B------:R-:W-:-:S13]  /*13340*/  PLOP3.LUT P0, PT, PT, PT, UP0, 0x80, 0x0 ;  /* 0x000000000000781c */ /* 0x000fda0003f0f008 */
[----:B------:R-:W-:Y:S05]  /*13350*/  @P0 BRA `(.L_x_1311) ;  /* 0x0000000800100947 */ /* 0x000fea0003800000 */
[----:B------:R-:W1:Y:S01]  /*13360*/  LDC R11, c[0x0][0xbe8] ;  /* 0x0002fa00ff0b7b82 */ /* 0x000e620000000800 */
[C---:B------:R-:W-:Y:S01]  /*13370*/  R2UR UR10, R7.reuse ;  /* 0x00000000070a72ca */ /* 0x040fe200000e0000 */
[----:B------:R-:W-:Y:S01]  /*13380*/  ULDC.64 UR12, c[0x0][0xaa0] ;  /* 0x0002a800000c7ab9 */ /* 0x000fe20000000a00 */
[----:B------:R-:W-:Y:S01]  /*13390*/  R2UR UR14, R7 ;  /* 0x00000000070e72ca */ /* 0x000fe200000e0000 */
[----:B------:R-:W-:Y:S01]  /*133a0*/  UIMAD UR9, UR20, UR12, URZ ;  /* 0x0000000c140972a4 */ /* 0x000fe2000f8e023f */
[----:B------:R-:W-:Y:S01]  /*133b0*/  R2UR UR16, R209 ;  /* 0x00000000d11072ca */ /* 0x000fe200000e0000 */
[----:B------:R-:W-:Y:S01]  /*133c0*/  IMAD R2, R194, 0x20, R219 ;  /* 0x00000020c2027824 */ /* 0x000fe200078e02db */
[----:B------:R-:W-:Y:S01]  /*133d0*/  R2UR UR15, R23 ;  /* 0x00000000170f72ca */ /* 0x000fe200000e0000 */
[----:B------:R-:W-:Y:S06]  /*133e0*/  BSSY B1, `(.L_x_1317) ;  /* 0x0000045000017945 */ /* 0x000fec0003800000 */
[----:B------:R-:W-:-:S02]  /*133f0*/  UIMAD.WIDE.U32 UR10, UR10, UR12, URZ ;  /* 0x0000000c0a0a72a5 */ /* 0x000fc4000f8e003f */
[----:B------:R-:W-:-:S03]  /*13400*/  UIMAD UR9, UR14, UR13, UR9 ;  /* 0x0000000d0e0972a4 */ /* 0x000fc6000f8e0209 */
[----:B------:R-:W-:Y:S01]  /*13410*/  ULDC.64 UR12, c[0x0][0xae8] ;  /* 0x0002ba00000c7ab9 */ /* 0x000fe20000000a00 */
[----:B------:R-:W-:Y:S01]  /*13420*/  UIADD3 UR11, UR11, UR9, URZ ;  /* 0x000000090b0b7290 */ /* 0x000fe2000fffe03f */
[----:B------:R-:W-:Y:S02]  /*13430*/  VIADD R6, R2, UR15 ;  /* 0x0000000f02067c36 */ /* 0x000fe40008000000 */
[----:B------:R-:W-:Y:S01]  /*13440*/  VIADD R8, R219, UR15 ;  /* 0x0000000fdb087c36 */ /* 0x000fe20008000000 */
[----:B-1----:R-:W-:Y:S01]  /*13450*/  ISETP.NE.AND P0, PT, R11, 0x1, PT ;  /* 0x000000010b00780c */ /* 0x002fe20003f05270 */
[----:B------:R-:W-:Y:S01]  /*13460*/  UIMAD.WIDE.U32 UR10, UR16, UR12, UR10 ;  /* 0x0000000c100a72a5 */ /* 0x000fe2000f8e000a */
[----:B0-----:R-:W-:-:S03]  /*13470*/  IMAD.MOV.U32 R5, RZ, RZ, R6 ;  /* 0x000000ffff057224 */ /* 0x001fc600078e0006 */
[----:B------:R-:W-:-:S03]  /*13480*/  UIMAD UR9, UR16, UR13, UR11 ;  /* 0x0000000d100972a4 */ /* 0x000fc6000f8e020b */
[----:B------:R-:W-:Y:S02]  /*13490*/  ULDC.64 UR12, c[0x0][0xaf0] ;  /* 0x0002bc00000c7ab9 */ /* 0x000fe40000000a00 */
[----:B------:R-:W-:-:S03]  /*134a0*/  UIMAD UR8, UR8, UR12, URZ ;  /* 0x0000000c080872a4 */ /* 0x000fc6000f8e023f */
[----:B------:R-:W0:Y:S01]  /*134b0*/  @P0 LDC R3, c[0x0][0xbec] ;  /* 0x0002fb00ff030b82 */ /* 0x000e220000000800 */
[----:B------:R-:W-:-:S03]  /*134c0*/  UIMAD UR11, UR4, UR13, UR8 ;  /* 0x0000000d040b72a4 */ /* 0x000fc6000f8e0208 */
[----:B------:R-:W-:Y:S02]  /*134d0*/  UMOV UR8, UR10 ;  /* 0x0000000a00087c82 */ /* 0x000fe40008000000 */
[----:B------:R-:W-:Y:S02]  /*134e0*/  UIMAD.WIDE.U32 UR8, UR4, UR12, UR8 ;  /* 0x0000000c040872a5 */ /* 0x000fe4000f8e0008 */
[----:B------:R-:W1:Y:S02]  /*134f0*/  @P0 LDC R7, c[0x0][0xbf0] ;  /* 0x0002fc00ff070b82 */ /* 0x000e640000000800 */
[----:B------:R-:W-:-:S03]  /*13500*/  UIADD3 UR4, UR9, UR11, URZ ;  /* 0x0000000b09047290 */ /* 0x000fc6000fffe03f */
[----:B------:R-:W-:Y:S01]  /*13510*/  ULDC.64 UR10, c[0x0][0xae0] ;  /* 0x0002b800000a7ab9 */ /* 0x000fe20000000a00 */
[----:B0-----:R-:W-:-:S04]  /*13520*/  @P0 IMAD.HI.U32 R2, R6, R3, RZ ;  /* 0x0000000306020227 */ /* 0x001fc800078e00ff */
[----:B------:R-:W-:Y:S02]  /*13530*/  IMAD.U32 R3, RZ, RZ, UR9 ;  /* 0x00000009ff037e24 */ /* 0x000fe4000f8e00ff */
        /* <DEDUP_REMOVED lines=13> */
[----:B------:R-:W-:Y:S02]  /*13610*/  IMAD R11, R0, R11, RZ ;  /* 0x0000000b000b7224 */ /* 0x000fe400078e02ff */
        /* <DEDUP_REMOVED lines=13> */
[----:B------:R0:W1:Y:S01]  /*136f0*/  SHFL.IDX PT, R2, R4, RZ, 0x181f ;  /* 0x00181fff04027589 */ /* 0x00006200000e0000 */
[----:B------:R-:W-:Y:S01]  /*13700*/  VIADD R9, R7, 0x80 ;  /* 0x0000008007097836 */ /* 0x000fe20000000000 */
[----:B------:R-:W-:-:S02]  /*13710*/  SHF.R.S32.HI R6, RZ, 0x1f, R7 ;  /* 0x0000001fff067819 */ /* 0x000fc40000011407 */
[----:B------:R0:W2:Y:S01]  /*13720*/  SHFL.IDX PT, R0, R5, RZ, 0x181f ;  /* 0x00181fff05007589 */ /* 0x0000a200000e0000 */
        /* <DEDUP_REMOVED lines=16> */
.L_x_1318:
[----:B------:R-:W-:Y:S05]  /*13830*/  BSYNC B1 ;  /* 0x0000000000017941 */ /* 0x000fea0003800000 */
.L_x_1317:
        /* <DEDUP_REMOVED lines=17> */
.L_x_1320:
[----:B------:R-:W-:Y:S05]  /*13950*/  BSYNC B1 ;  /* 0x0000000000017941 */ /* 0x000fea0003800000 */
.L_x_1319:
        /* <DEDUP_REMOVED lines=17> */
.L_x_1322:
[----:B------:R-:W-:Y:S05]  /*13a70*/  BSYNC B1 ;  /* 0x0000000000017941 */ /* 0x000fea0003800000 */
.L_x_1321:
        /* <DEDUP_REMOVED lines=18> */
.L_x_1311:
[----:B------:R-:W-:Y:S05]  /*13ba0*/  BSYNC B0 ;  /* 0x0000000000007941 */ /* 0x000fea0003800000 */
.L_x_1301:
[----:B------:R-:W-:Y:S02]  /*13bb0*/  ULDC UR4, c[0x0][0xc3c] ;  /* 0x00030f0000047ab9 */ /* 0x000fe40000000800 */
[----:B------:R-:W-:-:S06]  /*13bc0*/  UISETP.GE.AND UP0, UPT, UR7, UR4, UPT ;  /* 0x000000040700728c */ /* 0x000fcc000bf06270 */
[----:B------:R-:W-:-:S13]  /*13bd0*/  PLOP3.LUT P0, PT, PT, PT, UP0, 0x80, 0x0 ;  /* 0x000000000000781c */ /* 0x000fda0003f0f008 */
[----:B------:R-:W-:Y:S05]  /*13be0*/  @!P0 BRA `(.L_x_1323) ;  /* 0xfffffed000d48947 */ /* 0x000fea000383ffff */
[----:B------:R-:W-:Y:S05]  /*13bf0*/  EXIT ;  /* 0x000000000000794d */ /* 0x000fea0003800000 */
.L_x_1210:
        /* <DEDUP_REMOVED lines=13> */
[----:B------:R-:W1:Y:S01]  /*13cd0*/  LDS.128 R24, [UR4+0x308d0] ;  /* 0x0308d004ff187984 */ /* 0x000e620008000c00 */
[----:B------:R-:W-:Y:S06]  /*13ce0*/  BAR.ARV 0x4, 0x180 ;  /* 0x0106000000007b1d */ /* 0x000fec0000002000 */
[----:B------:R-:W-:Y:S05]  /*13cf0*/  BRA `(.L_x_1325) ;  /* 0x0000000c00907947 */ /* 0x000fea0003800000 */
.L_x_1324:
        /* <DEDUP_REMOVED lines=43> */
.L_x_1328:
        /* <DEDUP_REMOVED lines=35> */
.L_x_1326:
        /* <DEDUP_REMOVED lines=9> */
[----:B0-----:R-:W-:-:S07]  /*14270*/  ISETP.NE.AND P1, PT, R9, 0x1, PT ;  /* 0x000000010900780c */ /* 0x001fce0003f25270 */
[----:B-1----:R-:W-:Y:S06]  /*14280*/  @!P0 BRA `(.L_x_1329) ;  /* 0x0000000000088947 */ /* 0x002fec0003800000 */
[----:B------:R-:W-:-:S06]  /*14290*/  VIADD R24, R27, 0xffffffff ;  /* 0xffffffff1b187836 */ /* 0x000fcc0000000000 */
[----:B------:R0:W1:Y:S02]  /*142a0*/  SHFL.IDX PT, R24, R5, R24, 0x1f ;  /* 0x00001f1805187589 */ /* 0x00006400000e0000 */
.L_x_1329:
[----:B-1----:R-:W-:Y:S02]  /*142b0*/  IMAD R24, R24, UR5, R3 ;  /* 0x0000000518187c24 */ /* 0x002fe4000f8e0203 */
[----:B------:R-:W-:-:S03]  /*142c0*/  VIADD R27, R27, UR4 ;  /* 0x000000041b1b7c36 */ /* 0x000fc60008000000 */
[----:B0-----:R-:W-:Y:S01]  /*142d0*/  IADD3 R5, -R24, UR6, RZ ;  /* 0x0000000618057c10 */ /* 0x001fe2000fffe1ff */
[----:B------:R-:W-:Y:S06]  /*142e0*/  @!P1 BRA `(.L_x_1330) ;  /* 0x0000000000e89947 */ /* 0x000fec0003800000 */
[-C--:B--2---:R-:W-:Y:S02]  /*142f0*/  IABS R12, R6.reuse ;  /* 0x00000006000c7213 */ /* 0x084fe40000000000 */
[----:B------:R-:W-:Y:S02]  /*14300*/  IABS R4, R9 ;  /* 0x0000000900047213 */ /* 0x000fe40000000000 */
[----:B------:R-:W0:Y:S01]  /*14310*/  I2F.RP R8, R12 ;  /* 0x0000000c00087306 */ /* 0x000e220000209400 */
[----:B------:R-:W-:-:S07]  /*14320*/  IABS R13, R6 ;  /* 0x00000006000d7213 */ /* 0x000fce0000000000 */
[----:B------:R-:W1:Y:S08]  /*14330*/  I2F.RP R10, R4 ;  /* 0x00000004000a7306 */ /* 0x000e700000209400 */
[----:B0-----:R-:W0:Y:S08]  /*14340*/  MUFU.RCP R8, R8 ;  /* 0x0000000800087308 */ /* 0x001e300000001000 */
[----:B-1----:R-:W-:Y:S01]  /*14350*/  MUFU.RCP R10, R10 ;  /* 0x0000000a000a7308 */ /* 0x002fe20000001000 */
[----:B0-----:R-:W-:Y:S01]  /*14360*/  VIADD R2, R8, 0xffffffe ;  /* 0x0ffffffe08027836 */ /* 0x001fe20000000000 */
[----:B------:R-:W-:-:S06]  /*14370*/  IABS R8, R5 ;  /* 0x0000000500087213 */ /* 0x000fcc0000000000 */
[----:B------:R0:W1:Y:S02]  /*14380*/  F2I.FTZ.U32.TRUNC.NTZ R3, R2 ;  /* 0x0000000200037305 */ /* 0x000064000021f000 */
[----:B0-----:R-:W-:Y:S02]  /*14390*/  IMAD.MOV.U32 R2, RZ, RZ, RZ ;  /* 0x000000ffff027224 */ /* 0x001fe400078e00ff */
[----:B-1----:R-:W-:-:S04]  /*143a0*/  IMAD.MOV R11, RZ, RZ, -R3 ;  /* 0x000000ffff0b7224 */ /* 0x002fc800078e0a03 */
[----:B------:R-:W-:-:S04]  /*143b0*/  IMAD R11, R11, R12, RZ ;  /* 0x0000000c0b0b7224 */ /* 0x000fc800078e02ff */
[----:B------:R-:W-:-:S04]  /*143c0*/  IMAD.HI.U32 R3, R3, R11, R2 ;  /* 0x0000000b03037227 */ /* 0x000fc800078e0002 */
[----:B------:R-:W-:Y:S02]  /*143d0*/  IMAD.MOV R11, RZ, RZ, -R13 ;  /* 0x000000ffff0b7224 */ /* 0x000fe400078e0a0d */
[----:B------:R-:W-:-:S04]  /*143e0*/  IMAD.HI.U32 R2, R3, R8, RZ ;  /* 0x0000000803027227 */ /* 0x000fc800078e00ff */
[----:B------:R-:W-:Y:S01]  /*143f0*/  IMAD R3, R2, R11, R8 ;  /* 0x0000000b02037224 */ /* 0x000fe200078e0208 */
[----:B------:R-:W-:Y:S01]  /*14400*/  LOP3.LUT R8, R5, R6, RZ, 0x3c, !PT ;  /* 0x0000000605087212 */ /* 0x000fe200078e3cff */
[----:B------:R-:W-:-:S03]  /*14410*/  VIADD R11, R10, 0xffffffe ;  /* 0x0ffffffe0a0b7836 */ /* 0x000fc60000000000 */
[----:B------:R-:W-:Y:S02]  /*14420*/  ISETP.GT.U32.AND P1, PT, R12, R3, PT ;  /* 0x000000030c00720c */ /* 0x000fe40003f24070 */
[----:B------:R-:W-:-:S11]  /*14430*/  ISETP.GE.AND P2, PT, R8, RZ, PT ;  /* 0x000000ff0800720c */ /* 0x000fd60003f46270 */
[----:B------:R-:W-:Y:S02]  /*14440*/  @!P1 IMAD.IADD R3, R3, 0x1, -R12 ;  /* 0x0000000103039824 */ /* 0x000fe400078e0a0c */
[----:B------:R-:W-:Y:S01]  /*14450*/  @!P1 VIADD R2, R2, 0x1 ;  /* 0x0000000102029836 */ /* 0x000fe20000000000 */
[----:B------:R-:W-:Y:S02]  /*14460*/  ISETP.NE.AND P1, PT, R6, RZ, PT ;  /* 0x000000ff0600720c */ /* 0x000fe40003f25270 */
[----:B------:R-:W-:Y:S02]  /*14470*/  ISETP.GE.U32.AND P0, PT, R3, R12, PT ;  /* 0x0000000c0300720c */ /* 0x000fe40003f06070 */
[----:B------:R-:W0:Y:S11]  /*14480*/  F2I.FTZ.U32.TRUNC.NTZ R3, R11 ;  /* 0x0000000b00037305 */ /* 0x000e36000021f000 */
[----:B------:R-:W-:-:S04]  /*14490*/  @P0 VIADD R2, R2, 0x1 ;  /* 0x0000000102020836 */ /* 0x000fc80000000000 */
[----:B------:R-:W-:Y:S01]  /*144a0*/  IMAD.MOV.U32 R10, RZ, RZ, R2 ;  /* 0x000000ffff0a7224 */ /* 0x000fe200078e0002 */
[----:B------:R-:W-:Y:S01]  /*144b0*/  IABS R2, R9 ;  /* 0x0000000900027213 */ /* 0x000fe20000000000 */
[----:B0-----:R-:W-:Y:S02]  /*144c0*/  IMAD.MOV R13, RZ, RZ, -R3 ;  /* 0x000000ffff0d7224 */ /* 0x001fe400078e0a03 */
[----:B------:R-:W-:Y:S01]  /*144d0*/  @!P2 IMAD.MOV R10, RZ, RZ, -R10 ;  /* 0x000000ffff0aa224 */ /* 0x000fe200078e0a0a */
[----:B------:R-:W-:Y:S01]  /*144e0*/  @!P1 LOP3.LUT R10, RZ, R6, RZ, 0x33, !PT ;  /* 0x00000006ff0a9212 */ /* 0x000fe200078e33ff */
[----:B------:R-:W-:Y:S02]  /*144f0*/  IMAD.MOV R12, RZ, RZ, -R2 ;  /* 0x000000ffff0c7224 */ /* 0x000fe400078e0a02 */
[----:B------:R-:W-:Y:S01]  /*14500*/  IMAD R11, R13, R4, RZ ;  /* 0x000000040d0b7224 */ /* 0x000fe200078e02ff */
[----:B------:R-:W-:Y:S01]  /*14510*/  IABS R8, R10 ;  /* 0x0000000a00087213 */ /* 0x000fe20000000000 */
[----:B------:R-:W-:-:S04]  /*14520*/  IMAD.MOV.U32 R2, RZ, RZ, RZ ;  /* 0x000000ffff027224 */ /* 0x000fc800078e00ff */
[----:B------:R-:W-:-:S04]  /*14530*/  IMAD.HI.U32 R2, R3, R11, R2 ;  /* 0x0000000b03027227 */ /* 0x000fc800078e0002 */
[----:B------:R-:W-:Y:S02]  /*14540*/  IMAD.MOV.U32 R3, RZ, RZ, R8 ;  /* 0x000000ffff037224 */ /* 0x000fe400078e0008 */
[----:B------:R-:W-:Y:S02]  /*14550*/  IMAD.MOV.U32 R8, RZ, RZ, R12 ;  /* 0x000000ffff087224 */ /* 0x000fe400078e000c */
[----:B------:R-:W-:-:S04]  /*14560*/  IMAD.HI.U32 R2, R2, R3, RZ ;  /* 0x0000000302027227 */ /* 0x000fc800078e00ff */
[----:B------:R-:W-:-:S05]  /*14570*/  IMAD R3, R2, R8, R3 ;  /* 0x0000000802037224 */ /* 0x000fca00078e0203 */
[----:B------:R-:W-:-:S13]  /*14580*/  ISETP.GT.U32.AND P1, PT, R4, R3, PT ;  /* 0x000000030400720c */ /* 0x000fda0003f24070 */
[----:B------:R-:W-:Y:S02]  /*14590*/  @!P1 IMAD.IADD R3, R3, 0x1, -R4 ;  /* 0x0000000103039824 */ /* 0x000fe400078e0a04 */
[----:B------:R-:W-:Y:S01]  /*145a0*/  @!P1 VIADD R2, R2, 0x1 ;  /* 0x0000000102029836 */ /* 0x000fe20000000000 */
[----:B------:R-:W-:Y:S02]  /*145b0*/  ISETP.NE.AND P1, PT, R9, RZ, PT ;  /* 0x000000ff0900720c */ /* 0x000fe40003f25270 */
[----:B------:R-:W-:Y:S02]  /*145c0*/  ISETP.GE.U32.AND P0, PT, R3, R4, PT ;  /* 0x000000040300720c */ /* 0x000fe40003f06070 */
[----:B------:R-:W-:-:S04]  /*145d0*/  LOP3.LUT R3, R10, R9, RZ, 0x3c, !PT ;  /* 0x000000090a037212 */ /* 0x000fc800078e3cff */
[----:B------:R-:W-:Y:S01]  /*145e0*/  ISETP.GE.AND P2, PT, R3, RZ, PT ;  /* 0x000000ff0300720c */ /* 0x000fe20003f46270 */
[----:B------:R-:W-:-:S06]  /*145f0*/  IMAD.MOV R3, RZ, RZ, -R10 ;  /* 0x000000ffff037224 */ /* 0x000fcc00078e0a0a */
[----:B------:R-:W-:-:S06]  /*14600*/  @P0 VIADD R2, R2, 0x1 ;  /* 0x0000000102020836 */ /* 0x000fcc0000000000 */
[----:B------:R-:W-:Y:S01]  /*14610*/  @!P2 IMAD.MOV R2, RZ, RZ, -R2 ;  /* 0x000000ffff02a224 */ /* 0x000fe200078e0a02 */
[----:B------:R-:W-:-:S05]  /*14620*/  @!P1 LOP3.LUT R2, RZ, R9, RZ, 0x33, !PT ;  /* 0x00000009ff029212 */ /* 0x000fca00078e33ff */
[----:B------:R-:W-:-:S04]  /*14630*/  IMAD.MOV R26, RZ, RZ, -R2 ;  /* 0x000000ffff1a7224 */ /* 0x000fc800078e0a02 */
[C---:B------:R-:W-:Y:S02]  /*14640*/  IMAD R26, R9.reuse, R26, R10 ;  /* 0x0000001a091a7224 */ /* 0x040fe400078e020a */
[----:B------:R-:W-:Y:S02]  /*14650*/  IMAD R9, R9, 0x1000000, R2 ;  /* 0x0100000009097824 */ /* 0x000fe400078e0202 */
[----:B------:R-:W-:Y:S02]  /*14660*/  IMAD R2, R6, R3, R5 ;  /* 0x0000000306027224 */ /* 0x000fe400078e0205 */
[----:B------:R-:W-:Y:S01]  /*14670*/  IMAD R26, R26, 0x10000, R9 ;  /* 0x000100001a1a7824 */ /* 0x000fe200078e0209 */
[----:B------:R-:W-:Y:S06]  /*14680*/  BRA `(.L_x_1331) ;  /* 0x0000000000f47947 */ /* 0x000fec0003800000 */
.L_x_1330:
[----:B------:R-:W0:Y:S02]  /*14690*/  LDC.64 R2, c[0x0][0xc90] ;  /* 0x00032400ff027b82 */ /* 0x000e240000000a00 */
[----:B0-----:R-:W-:-:S05]  /*146a0*/  IMAD.WIDE R2, R27, 0x4, R2 ;  /* 0x000000041b027825 */ /* 0x001fca00078e0202 */
[----:B------:R0:W2:Y:S01]  /*146b0*/  LDG.E R13, desc[UR36][R2.64] ;  /* 0x00000024020d7981 */ /* 0x0000a2000c1e1900 */
[----:B------:R-:W-:Y:S01]  /*146c0*/  IABS R15, R5 ;  /* 0x00000005000f7213 */ /* 0x000fe20000000000 */
[----:B0-----:R-:W-:Y:S02]  /*146d0*/  IMAD.MOV.U32 R2, RZ, RZ, RZ ;  /* 0x000000ffff027224 */ /* 0x001fe400078e00ff */
[----:B--2---:R-:W-:-:S05]  /*146e0*/  IMAD R4, R6, R13, RZ ;  /* 0x0000000d06047224 */ /* 0x004fca00078e02ff */
[-C--:B------:R-:W-:Y:S02]  /*146f0*/  IABS R10, R4.reuse ;  /* 0x00000004000a7213 */ /* 0x080fe40000000000 */
[----:B------:R-:W-:Y:S02]  /*14700*/  IABS R12, R4 ;  /* 0x00000004000c7213 */ /* 0x000fe40000000000 */
[----:B------:R-:W0:Y:S08]  /*14710*/  I2F.RP R8, R10 ;  /* 0x0000000a00087306 */ /* 0x000e300000209400 */
[----:B0-----:R-:W0:Y:S02]  /*14720*/  MUFU.RCP R8, R8 ;  /* 0x0000000800087308 */ /* 0x001e240000001000 */
[----:B0-----:R-:W-:-:S06]  /*14730*/  VIADD R9, R8, 0xffffffe ;  /* 0x0ffffffe08097836 */ /* 0x001fcc0000000000 */
[----:B------:R-:W0:Y:S02]  /*14740*/  F2I.FTZ.U32.TRUNC.NTZ R3, R9 ;  /* 0x0000000900037305 */ /* 0x000e24000021f000 */
[----:B0-----:R-:W-:-:S04]  /*14750*/  IMAD.MOV R11, RZ, RZ, -R3 ;  /* 0x000000ffff0b7224 */ /* 0x001fc800078e0a03 */
[----:B------:R-:W-:-:S04]  /*14760*/  IMAD R11, R11, R10, RZ ;  /* 0x0000000a0b0b7224 */ /* 0x000fc800078e02ff */
[----:B------:R-:W-:-:S04]  /*14770*/  IMAD.HI.U32 R2, R3, R11, R2 ;  /* 0x0000000b03027227 */ /* 0x000fc800078e0002 */
[----:B------:R-:W-:Y:S02]  /*14780*/  IMAD.MOV R3, RZ, RZ, -R12 ;  /* 0x000000ffff037224 */ /* 0x000fe400078e0a0c */
        /* <DEDUP_REMOVED lines=12> */
[----:B------:R-:W-:Y:S02]  /*14850*/  IMAD R11, R13, R2, RZ ;  /* 0x000000020d0b7224 */ /* 0x000fe400078e02ff */
[----:B------:R-:W-:Y:S02]  /*14860*/  IMAD.MOV R2, RZ, RZ, -R2 ;  /* 0x000000ffff027224 */ /* 0x000fe400078e0a02 */
[----:B------:R-:W-:Y:S02]  /*14870*/  IMAD.MOV R3, RZ, RZ, -R11 ;  /* 0x000000ffff037224 */ /* 0x000fe400078e0a0b */
[----:B------:R-:W-:Y:S02]  /*14880*/  IMAD R4, R4, R2, R5 ;  /* 0x0000000204047224 */ /* 0x000fe400078e0205 */
[----:B------:R-:W-:Y:S01]  /*14890*/  IMAD.MOV.U32 R2, RZ, RZ, RZ ;  /* 0x000000ffff027224 */ /* 0x000fe200078e00ff */
[----:B------:R-:W-:-:S04]  /*148a0*/  VIADDMNMX R13, R3, UR5, R13, PT ;  /* 0x00000005030d7c46 */ /* 0x000fc8000b80010d */
[-C--:B------:R-:W-:Y:S01]  /*148b0*/  IABS R10, R13.reuse ;  /* 0x0000000d000a7213 */ /* 0x080fe20000000000 */
[----:B------:R-:W-:Y:S01]  /*148c0*/  IMAD.MOV R26, RZ, RZ, -R13 ;  /* 0x000000ffff1a7224 */ /* 0x000fe200078e0a0d */
[----:B------:R-:W-:Y:S02]  /*148d0*/  IABS R12, R13 ;  /* 0x0000000d000c7213 */ /* 0x000fe40000000000 */
[----:B------:R-:W0:Y:S08]  /*148e0*/  I2F.RP R8, R10 ;  /* 0x0000000a00087306 */ /* 0x000e300000209400 */
[----:B0-----:R-:W0:Y:S02]  /*148f0*/  MUFU.RCP R8, R8 ;  /* 0x0000000800087308 */ /* 0x001e240000001000 */
[----:B0-----:R-:W-:-:S06]  /*14900*/  VIADD R3, R8, 0xffffffe ;  /* 0x0ffffffe08037836 */ /* 0x001fcc0000000000 */
[----:B------:R-:W0:Y:S02]  /*14910*/  F2I.FTZ.U32.TRUNC.NTZ R3, R3 ;  /* 0x0000000300037305 */ /* 0x000e24000021f000 */
[----:B0-----:R-:W-:-:S04]  /*14920*/  IMAD.MOV R9, RZ, RZ, -R3 ;  /* 0x000000ffff097224 */ /* 0x001fc800078e0a03 */
[----:B------:R-:W-:Y:S01]  /*14930*/  IMAD.MOV.U32 R5, RZ, RZ, R9 ;  /* 0x000000ffff057224 */ /* 0x000fe200078e0009 */
[----:B------:R-:W-:-:S03]  /*14940*/  IABS R9, R4 ;  /* 0x0000000400097213 */ /* 0x000fc60000000000 */
        /* <DEDUP_REMOVED lines=11> */
[----:B------:R-:W-:Y:S02]  /*14a00*/  ISETP.GE.AND P2, PT, R3, RZ, PT ;  /* 0x000000ff0300720c */ /* 0x000fe40003f46270 */
[----:B------:R-:W-:-:S05]  /*14a10*/  IADD3 R3, R11, 0x1000000, R4 ;  /* 0x010000000b037810 */ /* 0x000fca0007ffe004 */
[----:B------:R-:W-:-:S06]  /*14a20*/  @P0 VIADD R2, R2, 0x1 ;  /* 0x0000000102020836 */ /* 0x000fcc0000000000 */
[----:B------:R-:W-:Y:S01]  /*14a30*/  @!P2 IMAD.MOV R2, RZ, RZ, -R2 ;  /* 0x000000ffff02a224 */ /* 0x000fe200078e0a02 */
[----:B------:R-:W-:-:S05]  /*14a40*/  @!P1 LOP3.LUT R2, RZ, R13, RZ, 0x33, !PT ;  /* 0x0000000dff029212 */ /* 0x000fca00078e33ff */
[----:B------:R-:W-:-:S07]  /*14a50*/  IMAD R26, R2, R26, R3 ;  /* 0x0000001a021a7224 */ /* 0x000fce00078e0203 */
.L_x_1331:
[----:B------:R-:W-:-:S05]  /*14a60*/  LOP3.LUT R25, RZ, R2, RZ, 0x33, !PT ;  /* 0x00000002ff197212 */ /* 0x000fca00078e33ff */
[----:B------:R-:W-:Y:S01]  /*14a70*/  IMAD.IADD R25, R6, 0x1, R25 ;  /* 0x0000000106197824 */ /* 0x000fe200078e0219 */
[----:B------:R-:W-:Y:S06]  /*14a80*/  BRA `(.L_x_1332) ;  /* 0x0000000000147947 */ /* 0x000fec0003800000 */
.L_x_1327:
[----:B------:R-:W-:Y:S01]  /*14a90*/  ULDC UR4, c[0x0][0xc3c] ;  /* 0x00030f0000047ab9 */ /* 0x000fe20000000800 */
[----:B------:R-:W-:Y:S02]  /*14aa0*/  IMAD.MOV.U32 R25, RZ, RZ, RZ ;  /* 0x000000ffff197224 */ /* 0x000fe400078e00ff */
[----:B------:R-:W-:Y:S02]  /*14ab0*/  IMAD.U32 R24, RZ, RZ, UR6 ;  /* 0x00000006ff187e24 */ /* 0x000fe4000f8e00ff */
[----:B------:R-:W-:Y:S02]  /*14ac0*/  IMAD.MOV.U32 R26, RZ, RZ, RZ ;  /* 0x000000ffff1a7224 */ /* 0x000fe400078e00ff */
[----:B------:R-:W-:-:S07]  /*14ad0*/  IMAD.U32 R27, RZ, RZ, UR4 ;  /* 0x00000004ff1b7e24 */ /* 0x000fce000f8e00ff */
.L_x_1332:
[----:B------:R-:W-:-:S13]  /*14ae0*/  ISETP.NE.AND P0, PT, R7, RZ, PT ;  /* 0x000000ff0700720c */ /* 0x000fda0003f05270 */
[----:B------:R-:W0:Y:S01]  /*14af0*/  @!P0 S2R R3, SR_CgaCtaId ;  /* 0x0000000000038919 */ /* 0x000e220000008800 */
[----:B------:R-:W-:-:S04]  /*14b00*/  @!P0 MOV R2, 0x400 ;  /* 0x0000040000028802 */ /* 0x000fc80000000f00 */
[----:B0-----:R-:W-:-:S05]  /*14b10*/  @!P0 LEA R2, R3, R2, 0x18 ;  /* 0x0000000203028211 */ /* 0x001fca00078ec0ff */
[----:B------:R0:W-:Y:S01]  /*14b20*/  @!P0 STS.128 [R2+0x308d0], R24 ;  /* 0x0308d01802008388 */ /* 0x0001e20000000c00 */
[----:B------:R-:W-:Y:S06]  /*14b30*/  BAR.ARV 0x5, 0x180 ;  /* 0x0146000000007b1d */ /* 0x000fec0000002000 */
.L_x_1325:
[----:B------:R2:W-:Y:S01]  /*14b40*/  STL [R1+0x1c], RZ ;  /* 0x00001cff01007387 */ /* 0x0005e20000100800 */
[----:B------:R-:W-:Y:S01]  /*14b50*/  ULDC UR4, c[0x0][0xc3c] ;  /* 0x00030f0000047ab9 */ /* 0x000fe20000000800 */
[----:B------:R-:W-:Y:S01]  /*14b60*/  IMAD.MOV.U32 R28, RZ, RZ, 0x1 ;  /* 0x00000001ff1c7424 */ /* 0x000fe200078e00ff */
[----:B-1----:R-:W-:Y:S01]  /*14b70*/  ISETP.GE.AND P0, PT, R27, UR4, PT ;  /* 0x000000041b007c0c */ /* 0x002fe2000bf06270 */
[----:B------:R-:W-:-:S12]  /*14b80*/  IMAD.MOV.U32 R23, RZ, RZ, RZ ;  /* 0x000000ffff177224 */ /* 0x000fd800078e00ff */
[----:B--2---:R-:W-:Y:S05]  /*14b90*/  @P0 BRA `(.L_x_1333) ;  /* 0x0000005000a80947 */ /* 0x004fea0003800000 */
[----:B0-----:R-:W2:Y:S01]  /*14ba0*/  LDL R2, [R1+0x20] ;  /* 0x0000200001027983 */ /* 0x001ea20000100800 */
        /* <DEDUP_REMOVED lines=23> */
.L_x_1406:
[----:B------:R-:W-:Y:S05]  /*14d20*/  YIELD ;  /* 0x0000000000007946 */ /* 0x000fea0003800000 */
[----:B------:R-:W-:Y:S01]  /*14d30*/  ULDC.64 UR4, c[0x0][0xa28] ;  /* 0x00028a0000047ab9 */ /* 0x000fe20000000a00 */
[----:B------:R-:W-:Y:S01]  /*14d40*/  IMAD.MOV.U32 R19, RZ, RZ, RZ ;  /* 0x000000ffff137224 */ /* 0x000fe200078e00ff */
[----:B------:R-:W-:-:S04]  /*14d50*/  ISETP.NE.U32.AND P0, PT, RZ, UR4, PT ;  /* 0x00000004ff007c0c */ /* 0x000fc8000bf05070 */
[----:B------:R-:W-:Y:S01]  /*14d60*/  ISETP.NE.AND.EX P0, PT, RZ, UR5, PT, P0 ;  /* 0x00000005ff007c0c */ /* 0x000fe2000bf05300 */
[----:B------:R-:W-:-:S12]  /*14d70*/  ULDC.64 UR4, c[0x0][0xa18] ;  /* 0x0002860000047ab9 */ /* 0x000fd80000000a00 */
[----:B0-----:R-:W0:Y:S02]  /*14d80*/  @P0 LDC.64 R2, c[0x0][0xa28] ;  /* 0x00028a00ff020b82 */ /* 0x001e240000000a00 */
[----:B0-----:R-:W-:-:S05]  /*14d90*/  @P0 IMAD.WIDE R2, R27, 0x4, R2 ;  /* 0x000000041b020825 */ /* 0x001fca00078e0202 */
[----:B--2---:R0:W2:Y:S01]  /*14da0*/  @P0 LDG.E R19, desc[UR36][R2.64] ;  /* 0x0000002402130981 */ /* 0x0040a2000c1e1900 */
[----:B------:R-:W-:Y:S01]  /*14db0*/  ISETP.NE.U32.AND P0, PT, RZ, UR4, PT ;  /* 0x00000004ff007c0c */ /* 0x000fe2000bf05070 */
[----:B------:R-:W-:Y:S01]  /*14dc0*/  IMAD.MOV.U32 R35, RZ, RZ, RZ ;  /* 0x000000ffff237224 */ /* 0x000fe200078e00ff */
[----:B------:R-:W-:Y:S02]  /*14dd0*/  LOP3.LUT R16, R16, 0xffffff7f, RZ, 0xc0, !PT ;  /* 0xffffff7f10107812 */ /* 0x000fe400078ec0ff */
[----:B------:R-:W-:Y:S01]  /*14de0*/  ISETP.NE.AND.EX P1, PT, RZ, UR5, PT, P0 ;  /* 0x00000005ff007c0c */ /* 0x000fe2000bf25300 */
[----:B------:R-:W-:Y:S02]  /*14df0*/  ULDC.64 UR4, c[0x0][0xa00] ;  /* 0x0002800000047ab9 */ /* 0x000fe40000000a00 */
[----:B------:R-:W-:Y:S01]  /*14e00*/  ISETP.NE.U32.AND P0, PT, RZ, UR4, PT ;  /* 0x00000004ff007c0c */ /* 0x000fe2000bf05070 */
[----:B0-----:R-:W0:Y:S03]  /*14e10*/  LDC.64 R2, c[0x0][0xa00] ;  /* 0x00028000ff027b82 */ /* 0x001e260000000a00 */
[----:B------:R-:W-:Y:S01]  /*14e20*/  ISETP.NE.AND.EX P2, PT, RZ, UR5, PT, P0 ;  /* 0x00000005ff007c0c */ /* 0x000fe2000bf45300 */
[----:B------:R-:W-:-:S05]  /*14e30*/  ULDC.64 UR4, c[0x0][0x418] ;  /* 0x0001060000047ab9 */ /* 0x000fca0000000a00 */
[----:B------:R-:W1:Y:S07]  /*14e40*/  @P1 LDC.64 R4, c[0x0][0xa18] ;  /* 0x00028600ff041b82 */ /* 0x000e6e0000000a00 */
[----:B------:R-:W-:Y:S01]  /*14e50*/  @P2 LOP3.LUT R16, R16, 0x80, RZ, 0xfc, !PT ;  /* 0x0000008010102812 */ /* 0x000fe200078efcff */
[----:B0-----:R-:W-:-:S05]  /*14e60*/  IMAD.WIDE R2, R27, 0x4, R2 ;  /* 0x000000041b027825 */ /* 0x001fca00078e0202 */
[----:B------:R0:W5:Y:S01]  /*14e70*/  @P2 LDG.E R35, desc[UR36][R2.64] ;  /* 0x0000002402232981 */ /* 0x000162000c1e1900 */
[----:B-1----:R-:W-:-:S05]  /*14e80*/  @P1 IMAD.WIDE R4, R27, 0x4, R4 ;  /* 0x000000041b041825 */ /* 0x002fca00078e0204 */
[----:B------:R0:W5:Y:S01]  /*14e90*/  @P1 LDG.E R29, desc[UR36][R4.64] ;  /* 0x00000024041d1981 */ /* 0x000162000c1e1900 */
[----:B------:R-:W-:-:S03]  /*14ea0*/  UISETP.NE.U32.AND UP0, UPT, UR4, URZ, UPT ;  /* 0x0000003f0400728c */ /* 0x000fc6000bf05070 */
[----:B------:R-:W-:Y:S01]  /*14eb0*/  ULDC UR4, c[0x0][0x424] ;  /* 0x0001090000047ab9 */ /* 0x000fe20000000800 */
[----:B------:R-:W-:-:S03]  /*14ec0*/  UISETP.NE.AND.EX UP0, UPT, UR5, URZ, UPT, UP0 ;  /* 0x0000003f0500728c */ /* 0x000fc6000bf05300 */
[----:B------:R-:W-:Y:S01]  /*14ed0*/  ULDC UR5, c[0x0][0x2f0] ;  /* 0x0000bc0000057ab9 */ /* 0x000fe20000000800 */
[----:B------:R-:W-:-:S04]  /*14ee0*/  USEL UR4, UR4, 0x1, UP0 ;  /* 0x0000000104047887 */ /* 0x000fc80008000000 */
[----:B------:R-:W-:-:S06]  /*14ef0*/  UIMAD UR4, UR4, UR5, URZ ;  /* 0x00000005040472a4 */ /* 0x000fcc000f8e023f */
[----:B------:R-:W-:Y:S01]  /*14f00*/  IMAD.U32 R37, RZ, RZ, UR4 ;  /* 0x00000004ff257e24 */ /* 0x000fe2000f8e00ff */
[----:B--2---:R0:W-:Y:S01]  /*14f10*/  STL [R1+0x4], R19 ;  /* 0x0000041301007387 */ /* 0x0041e20000100800 */
[----:B------:R-:W-:Y:S05]  /*14f20*/  @P1 BRA `(.L_x_1334) ;  /* 0x0000000000181947 */ /* 0x000fea0003800000 */
[----:B------:R-:W-:Y:S02]  /*14f30*/  ULDC UR4, c[0x0][0x288] ;  /* 0x0000a20000047ab9 */ /* 0x000fe40000000800 */
[----:B-----5:R-:W-:Y:S01]  /*14f40*/  IMAD.U32 R29, RZ, RZ, UR4 ;  /* 0x00000004ff1d7e24 */ /* 0x020fe2000f8e00ff */
[----:B------:R-:W-:Y:S06]  /*14f50*/  @!P2 BRA `(.L_x_1334) ;  /* 0x00000000000ca947 */ /* 0x000fec0003800000 */
[----:B------:R-:W2:Y:S04]  /*14f60*/  LDG.E R0, desc[UR36][R2.64] ;  /* 0x0000002402007981 */ /* 0x000ea8000c1e1900 */
[----:B------:R-:W2:Y:S02]  /*14f70*/  LDG.E R29, desc[UR36][R2.64+0x4] ;  /* 0x00000424021d7981 */ /* 0x000ea4000c1e1900 */
[----:B--2---:R-:W-:-:S07]  /*14f80*/  IMAD.IADD R29, R29, 0x1, -R0 ;  /* 0x000000011d1d7824 */ /* 0x004fce00078e0a00 */
.L_x_1334:
[----:B------:R-:W-:Y:S02]  /*14f90*/  ULDC.64 UR4, c[0x0][0xa20] ;  /* 0x0002880000047ab9 */ /* 0x000fe40000000a00 */
[----:B------:R-:W-:-:S04]  /*14fa0*/  ISETP.NE.U32.AND P0, PT, RZ, UR4, PT ;  /* 0x00000004ff007c0c */ /* 0x000fc8000bf05070 */
[----:B------:R-:W-:-:S13]  /*14fb0*/  ISETP.NE.AND.EX P0, PT, RZ, UR5, PT, P0 ;  /* 0x00000005ff007c0c */ /* 0x000fda000bf05300 */
[----:B------:R-:W-:Y:S05]  /*14fc0*/  @!P0 BRA `(.L_x_1335) ;  /* 0x0000000000108947 */ /* 0x000fea0003800000 */
[----:B0-----:R-:W0:Y:S02]  /*14fd0*/  LDC.64 R2, c[0x0][0xa20] ;  /* 0x00028800ff027b82 */ /* 0x001e240000000a00 */
[----:B0-----:R-:W-:-:S05]  /*14fe0*/  IMAD.WIDE R2, R27, 0x4, R2 ;  /* 0x000000041b027825 */ /* 0x001fca00078e0202 */
[----:B------:R0:W5:Y:S01]  /*14ff0*/  LDG.E R37, desc[UR36][R2.64] ;  /* 0x0000002402257981 */ /* 0x000162000c1e1900 */
[----:B------:R-:W-:Y:S05]  /*15000*/  BRA `(.L_x_1336) ;  /* 0x0000000000247947 */ /* 0x000fea0003800000 */
.L_x_1335:
[----:B------:R-:W-:Y:S02]  /*15010*/  ULDC.64 UR4, c[0x0][0xa08] ;  /* 0x0002820000047ab9 */ /* 0x000fe40000000a00 */
[----:B------:R-:W-:-:S04]  /*15020*/  ISETP.NE.U32.AND P0, PT, RZ, UR4, PT ;  /* 0x00000004ff007c0c */ /* 0x000fc8000bf05070 */
[----:B------:R-:W-:-:S13]  /*15030*/  ISETP.NE.AND.EX P0, PT, RZ, UR5, PT, P0 ;  /* 0x00000005ff007c0c */ /* 0x000fda000bf05300 */
[----:B------:R-:W-:Y:S05]  /*15040*/  @!P0 BRA `(.L_x_1336) ;  /* 0x0000000000148947 */ /* 0x000fea0003800000 */
[----:B0-----:R-:W0:Y:S02]  /*15050*/  LDC.64 R2, c[0x0][0xa08] ;  /* 0x00028200ff027b82 */ /* 0x001e240000000a00 */
[----:B0-----:R-:W-:-:S05]  /*15060*/  IMAD.WIDE R2, R27, 0x4, R2 ;  /* 0x000000041b027825 */ /* 0x001fca00078e0202 */
[----:B------:R-:W2:Y:S04]  /*15070*/  LDG.E R37, desc[UR36][R2.64] ;  /* 0x0000002402257981 */ /* 0x000ea8000c1e1900 */
[----:B------:R-:W2:Y:S02]  /*15080*/  LDG.E R0, desc[UR36][R2.64+0x4] ;  /* 0x0000042402007981 */ /* 0x000ea4000c1e1900 */
[----:B--2---:R-:W-:-:S07]  /*15090*/  IMAD.IADD R37, R0, 0x1, -R37 ;  /* 0x0000000100257824 */ /* 0x004fce00078e0a25 */
.L_x_1336:
[----:B------:R-:W1:Y:S01]  /*150a0*/  LDC R0, c[0x0][0x448] ;  /* 0x00011200ff007b82 */ /* 0x000e620000000800 */
[----:B------:R-:W-:Y:S01]  /*150b0*/  IMAD.SHL.U32 R25, R25, 0x80, RZ ;  /* 0x0000008019197824 */ /* 0x000fe200078e00ff */
[----:B------:R-:W-:Y:S01]  /*150c0*/  LOP3.LUT R16, R16, 0xffffffbf, RZ, 0xc0, !PT ;  /* 0xffffffbf10107812 */ /* 0x000fe200078ec0ff */
[----:B-----5:R-:W-:-:S05]  /*150d0*/  IMAD.IADD R37, R37, 0x1, -R19 ;  /* 0x0000000125257824 */ /* 0x020fca00078e0a13 */
[----:B0-----:R-:W0:Y:S01]  /*150e0*/  LDC.64 R2, c[0x0][0x9e0] ;  /* 0x00027800ff027b82 */ /* 0x001e220000000a00 */
[----:B-1----:R-:W-:Y:S01]  /*150f0*/  ISETP.NE.AND P2, PT, R0, 0x1, PT ;  /* 0x000000010000780c */ /* 0x002fe20003f45270 */
[----:B------:R-:W-:Y:S01]  /*15100*/  VIADD R0, R25, 0x7f ;  /* 0x0000007f19007836 */ /* 0x000fe20000000000 */
[----:B0-----:R-:W-:-:S11]  /*15110*/  ISETP.GE.AND P1, PT, R3, 0x1, PT ;  /* 0x000000010300780c */ /* 0x001fd60003f26270 */
[----:B------:R-:W0:Y:S01]  /*15120*/  @P2 LDC R5, c[0x0][0x44c] ;  /* 0x00011300ff052b82 */ /* 0x000e220000000800 */
[----:B------:R-:W-:-:S07]  /*15130*/  @P2 LOP3.LUT R16, R16, 0x40, RZ, 0xfc, !PT ;  /* 0x0000004010102812 */ /* 0x000fce00078efcff */
[----:B------:R-:W1:Y:S01]  /*15140*/  @P2 LDC R7, c[0x0][0x450] ;  /* 0x00011400ff072b82 */ /* 0x000e620000000800 */
[----:B0-----:R-:W-:Y:S01]  /*15150*/  @P2 IMAD.HI.U32 R4, R0, R5, RZ ;  /* 0x0000000500042227 */ /* 0x001fe200078e00ff */
[----:B------:R-:W-:-:S04]  /*15160*/  IADD3 R5, R37, 0x1, -R29 ;  /* 0x0000000125057810 */ /* 0x000fc80007ffe81d */
[----:B-1----:R-:W-:-:S05]  /*15170*/  @P2 SHF.R.U32.HI R0, RZ, R7, R4 ;  /* 0x00000007ff002219 */ /* 0x002fca0000011604 */
[----:B------:R-:W-:-:S04]  /*15180*/  IMAD.IADD R7, R5, 0x1, R0 ;  /* 0x0000000105077824 */ /* 0x000fc800078e0200 */
[----:B------:R-:W-:Y:S01]  /*15190*/  IMAD.IADD R2, R7, 0x1, R2 ;  /* 0x0000000107027824 */ /* 0x000fe200078e0202 */
[----:B------:R-:W-:Y:S06]  /*151a0*/  @!P1 BRA `(.L_x_1337) ;  /* 0x0000000000489947 */ /* 0x000fec0003800000 */
[C---:B------:R-:W-:Y:S01]  /*151b0*/  ISETP.GT.AND P0, PT, R7.reuse, RZ, PT ;  /* 0x000000ff0700720c */ /* 0x040fe20003f04270 */
[----:B------:R-:W-:Y:S01]  /*151c0*/  BSSY B0, `(.L_x_1338) ;  /* 0x000000e000007945 */ /* 0x000fe20003800000 */
[----:B------:R-:W-:-:S11]  /*151d0*/  VIADD R0, R7, 0xffffffff ;  /* 0xffffffff07007836 */ /* 0x000fd60000000000 */
[----:B------:R-:W-:Y:S05]  /*151e0*/  @P0 BRA `(.L_x_1339) ;  /* 0x00000000001c0947 */ /* 0x000fea0003800000 */
[----:B------:R-:W-:Y:S01]  /*151f0*/  ISETP.NE.AND P0, PT, R3, 0x1, PT ;  /* 0x000000010300780c */ /* 0x000fe20003f05270 */
[----:B------:R-:W-:-:S12]  /*15200*/  IMAD.MOV R7, RZ, RZ, -R7 ;  /* 0x000000ffff077224 */ /* 0x000fd800078e0a07 */
[----:B------:R-:W0:Y:S02]  /*15210*/  @P0 LDC.64 R4, c[0x0][0x9e8] ;  /* 0x00027a00ff040b82 */ /* 0x000e240000000a00 */
[----:B0-----:R-:W-:-:S05]  /*15220*/  @P0 IMAD.HI.U32 R4, R7, R4, RZ ;  /* 0x0000000407040227 */ /* 0x001fca00078e00ff */
[----:B------:R-:W-:-:S04]  /*15230*/  @P0 SHF.R.U32.HI R7, RZ, R5, R4 ;  /* 0x00000005ff070219 */ /* 0x000fc80000011604 */
[----:B------:R-:W-:Y:S01]  /*15240*/  LOP3.LUT R0, RZ, R7, RZ, 0x33, !PT ;  /* 0x00000007ff007212 */ /* 0x000fe200078e33ff */
[----:B------:R-:W-:Y:S06]  /*15250*/  BRA `(.L_x_1340) ;  /* 0x0000000000107947 */ /* 0x000fec0003800000 */
.L_x_1339:
[----:B------:R-:W-:-:S13]  /*15260*/  ISETP.NE.AND P0, PT, R3, 0x1, PT ;  /* 0x000000010300780c */ /* 0x000fda0003f05270 */
[----:B------:R-:W0:Y:S02]  /*15270*/  @P0 LDC.64 R4, c[0x0][0x9e8] ;  /* 0x00027a00ff040b82 */ /* 0x000e240000000a00 */
[----:B0-----:R-:W-:-:S05]  /*15280*/  @P0 IMAD.HI.U32 R4, R0, R4, RZ ;  /* 0x0000000400040227 */ /* 0x001fca00078e00ff */
[----:B------:R-:W-:-:S07]  /*15290*/  @P0 SHF.R.U32.HI R0, RZ, R5, R4 ;  /* 0x00000005ff000219 */ /* 0x000fce0000011604 */
.L_x_1340:
[----:B------:R-:W-:Y:S05]  /*152a0*/  BSYNC B0 ;  /* 0x0000000000007941 */ /* 0x000fea0003800000 */
.L_x_1338:
[----:B------:R-:W-:-:S05]  /*152b0*/  IMAD R5, R0, R3, R3 ;  /* 0x0000000300057224 */ /* 0x000fca00078e0203 */
[----:B------:R-:W-:-:S07]  /*152c0*/  VIMNMX R2, R2, R5, PT ;  /* 0x0000000502027248 */ /* 0x000fce0003fe0100 */
.L_x_1337:
[----:B------:R-:W0:Y:S01]  /*152d0*/  @P2 LDC R0, c[0x0][0x44c] ;  /* 0x00011300ff002b82 */ /* 0x000e220000000800 */
[----:B------:R-:W-:Y:S01]  /*152e0*/  VIADD R2, R2, 0x5f ;  /* 0x0000005f02027836 */ /* 0x000fe20000000000 */
[----:B------:R-:W-:Y:S01]  /*152f0*/  ULDC UR4, c[0x0][0x9dc] ;  /* 0x0002770000047ab9 */ /* 0x000fe20000000800 */
[----:B------:R-:W-:Y:S02]  /*15300*/  IMAD.MOV.U32 R4, RZ, RZ, R25 ;  /* 0x000000ffff047224 */ /* 0x000fe400078e0019 */
[----:B------:R-:W-:-:S03]  /*15310*/  IMAD.HI R2, R2, 0x2aaaaaab, RZ ;  /* 0x2aaaaaab02027827 */ /* 0x000fc600078e02ff */
[----:B------:R-:W1:Y:S01]  /*15320*/  @P2 LDC R5, c[0x0][0x450] ;  /* 0x00011400ff052b82 */ /* 0x000e620000000800 */
[----:B0-----:R-:W-:-:S05]  /*15330*/  @P2 IMAD.HI.U32 R0, R25, R0, RZ ;  /* 0x0000000019002227 */ /* 0x001fca00078e00ff */
[----:B-1----:R-:W-:Y:S01]  /*15340*/  @P2 SHF.R.U32.HI R4, RZ, R5, R0 ;  /* 0x00000005ff042219 */ /* 0x002fe20000011600 */
[----:B------:R-:W-:Y:S01]  /*15350*/  VIADD R0, R37, 0x5f ;  /* 0x0000005f25007836 */ /* 0x000fe20000000000 */
[----:B------:R-:W-:Y:S02]  /*15360*/  SHF.R.U32.HI R5, RZ, 0x1f, R2 ;  /* 0x0000001fff057819 */ /* 0x000fe40000011602 */
[----:B------:R-:W-:Y:S01]  /*15370*/  IADD3 R4, R4, R37, -R29 ;  /* 0x0000002504047210 */ /* 0x000fe20007ffe81d */
[----:B------:R-:W-:Y:S01]  /*15380*/  IMAD.HI R0, R0, 0x2aaaaaab, RZ ;  /* 0x2aaaaaab00007827 */ /* 0x000fe200078e02ff */
[----:B------:R-:W-:-:S03]  /*15390*/  LEA.HI.SX32 R7, R2, R5, 0x1c ;  /* 0x0000000502077211 */ /* 0x000fc600078fe2ff */
[----:B------:R-:W-:Y:S01]  /*153a0*/  VIADD R2, R4, -UR4 ;  /* 0x8000000404027c36 */ /* 0x000fe20008000000 */
[----:B------:R-:W-:-:S04]  /*153b0*/  SHF.R.U32.HI R5, RZ, 0x1f, R0 ;  /* 0x0000001fff057819 */ /* 0x000fc80000011600 */
[----:B------:R-:W-:-:S04]  /*153c0*/  LEA.HI.SX32 R0, R0, R5, 0x1c ;  /* 0x0000000500007211 */ /* 0x000fc800078fe2ff */
[----:B------:R-:W-:Y:S01]  /*153d0*/  VIMNMX R0, R0, R7, PT ;  /* 0x0000000700007248 */ /* 0x000fe20003fe0100 */
[----:B------:R-:W-:Y:S06]  /*153e0*/  @!P1 BRA `(.L_x_1341) ;  /* 0x0000000000489947 */ /* 0x000fec0003800000 */
[----:B------:R-:W-:Y:S01]  /*153f0*/  IMAD.MOV.U32 R6, RZ, RZ, R4 ;  /* 0x000000ffff067224 */ /* 0x000fe200078e0004 */
[----:B------:R-:W-:Y:S04]  /*15400*/  BSSY B0, `(.L_x_1342) ;  /* 0x000000e000007945 */ /* 0x000fe80003800000 */
[----:B------:R-:W-:-:S13]  /*15410*/  ISETP.GT.AND P0, PT, R6, -0x1, PT ;  /* 0xffffffff0600780c */ /* 0x000fda0003f04270 */
[----:B------:R-:W-:Y:S05]  /*15420*/  @P0 BRA `(.L_x_1343) ;  /* 0x00000000001c0947 */ /* 0x000fea0003800000 */
[----:B------:R-:W-:Y:S02]  /*15430*/  ISETP.NE.AND P0, PT, R3, 0x1, PT ;  /* 0x000000010300780c */ /* 0x000fe40003f05270 */
[----:B------:R-:W-:-:S11]  /*15440*/  LOP3.LUT R7, RZ, R6, RZ, 0x33, !PT ;  /* 0x00000006ff077212 */ /* 0x000fd600078e33ff */
[----:B------:R-:W0:Y:S02]  /*15450*/  @P0 LDC.64 R4, c[0x0][0x9e8] ;  /* 0x00027a00ff040b82 */ /* 0x000e240000000a00 */
[----:B0-----:R-:W-:-:S05]  /*15460*/  @P0 IMAD.HI.U32 R4, R7, R4, RZ ;  /* 0x0000000407040227 */ /* 0x001fca00078e00ff */
[----:B------:R-:W-:-:S04]  /*15470*/  @P0 SHF.R.U32.HI R7, RZ, R5, R4 ;  /* 0x00000005ff070219 */ /* 0x000fc80000011604 */
[----:B------:R-:W-:Y:S01]  /*15480*/  LOP3.LUT R6, RZ, R7, RZ, 0x33, !PT ;  /* 0x00000007ff067212 */ /* 0x000fe200078e33ff */
[----:B------:R-:W-:Y:S06]  /*15490*/  BRA `(.L_x_1344) ;  /* 0x0000000000107947 */ /* 0x000fec0003800000 */
.L_x_1343:
[----:B------:R-:W-:-:S13]  /*154a0*/  ISETP.NE.AND P0, PT, R3, 0x1, PT ;  /* 0x000000010300780c */ /* 0x000fda0003f05270 */
[----:B------:R-:W0:Y:S02]  /*154b0*/  @P0 LDC.64 R4, c[0x0][0x9e8] ;  /* 0x00027a00ff040b82 */ /* 0x000e240000000a00 */
[----:B0-----:R-:W-:-:S05]  /*154c0*/  @P0 IMAD.HI.U32 R4, R6, R4, RZ ;  /* 0x0000000406040227 */ /* 0x001fca00078e00ff */
[----:B------:R-:W-:-:S07]  /*154d0*/  @P0 SHF.R.U32.HI R6, RZ, R5, R4 ;  /* 0x00000005ff060219 */ /* 0x000fce0000011604 */
.L_x_1344:
[----:B------:R-:W-:Y:S05]  /*154e0*/  BSYNC B0 ;  /* 0x0000000000007941 */ /* 0x000fea0003800000 */
.L_x_1342:
[----:B------:R-:W-:-:S05]  /*154f0*/  IMAD R3, R6, R3, RZ ;  /* 0x0000000306037224 */ /* 0x000fca00078e02ff */
[----:B------:R-:W-:-:S07]  /*15500*/  VIMNMX R2, R2, R3, !PT ;  /* 0x0000000302027248 */ /* 0x000fce0007fe0100 */
.L_x_1341:
[----:B------:R-:W-:Y:S01]  /*15510*/  IMAD.HI R2, R2, 0x2aaaaaab, RZ ;  /* 0x2aaaaaab02027827 */ /* 0x000fe200078e02ff */
[----:B------:R-:W-:Y:S04]  /*15520*/  BSSY B0, `(.L_x_1345) ;  /* 0x0000029000007945 */ /* 0x000fe80003800000 */
[----:B------:R-:W-:-:S04]  /*15530*/  SHF.R.U32.HI R3, RZ, 0x1f, R2 ;  /* 0x0000001fff037819 */ /* 0x000fc80000011602 */
[----:B------:R-:W-:Y:S02]  /*15540*/  LEA.HI.SX32 R3, R2, R3, 0x1c ;  /* 0x0000000302037211 */ /* 0x000fe400078fe2ff */
[----:B------:R-:W-:Y:S02]  /*15550*/  LOP3.LUT R2, R26, 0xff000000, RZ, 0xc0, !PT ;  /* 0xff0000001a027812 */ /* 0x000fe400078ec0ff */
[----:B------:R-:W-:Y:S02]  /*15560*/  VIMNMX R5, RZ, R3, !PT ;  /* 0x00000003ff057248 */ /* 0x000fe40007fe0100 */
[----:B------:R-:W-:Y:S02]  /*15570*/  SHF.R.U32.HI R3, RZ, 0x8, R2 ;  /* 0x00000008ff037819 */ /* 0x000fe40000011602 */
[----:B------:R-:W-:Y:S02]  /*15580*/  ISETP.GT.AND P0, PT, R0, R5, PT ;  /* 0x000000050000720c */ /* 0x000fe40003f04270 */
[----:B------:R-:W-:-:S04]  /*15590*/  LOP3.LUT R2, R26, 0xff0000, RZ, 0xc0, !PT ;  /* 0x00ff00001a027812 */ /* 0x000fc800078ec0ff */
[----:B------:R-:W-:Y:S01]  /*155a0*/  LEA.HI R2, R2, R3, RZ, 0x10 ;  /* 0x0000000302027211 */ /* 0x000fe200078f80ff */
[----:B------:R-:W-:-:S03]  /*155b0*/  IMAD.MOV.U32 R3, RZ, RZ, RZ ;  /* 0x000000ffff037224 */ /* 0x000fc600078e00ff */
[----:B------:R-:W-:-:S03]  /*155c0*/  LOP3.LUT R4, R2, 0xff, RZ, 0xc0, !PT ;  /* 0x000000ff02047812 */ /* 0x000fc600078ec0ff */
[----:B------:R-:W-:Y:S05]  /*155d0*/  @!P0 BRA `(.L_x_1346) ;  /* 0x0000000000748947 */ /* 0x000fea0003800000 */
[----:B------:R-:W-:Y:S01]  /*155e0*/  SHF.R.U32.HI R7, RZ, 0x10, R2 ;  /* 0x00000010ff077819 */ /* 0x000fe20000011602 */
[----:B------:R-:W-:-:S03]  /*155f0*/  IMAD.MOV.U32 R2, RZ, RZ, RZ ;  /* 0x000000ffff027224 */ /* 0x000fc600078e00ff */
[----:B------:R-:W-:-:S13]  /*15600*/  ISETP.NE.AND P0, PT, R7, RZ, PT ;  /* 0x000000ff0700720c */ /* 0x000fda0003f05270 */
[----:B------:R-:W0:Y:S02]  /*15610*/  @!P0 LDC R7, c[0x0][0x9f0] ;  /* 0x00027c00ff078b82 */ /* 0x000e240000000800 */
[-C--:B0-----:R-:W-:Y:S02]  /*15620*/  IABS R6, R7.reuse ;  /* 0x0000000700067213 */ /* 0x081fe40000000000 */
[----:B------:R-:W-:Y:S02]  /*15630*/  IABS R10, R7 ;  /* 0x00000007000a7213 */ /* 0x000fe40000000000 */
[----:B------:R-:W0:Y:S08]  /*15640*/  I2F.RP R8, R6 ;  /* 0x0000000600087306 */ /* 0x000e300000209400 */
[----:B0-----:R-:W0:Y:S02]  /*15650*/  MUFU.RCP R8, R8 ;  /* 0x0000000800087308 */ /* 0x001e240000001000 */
[----:B0-----:R-:W-:-:S06]  /*15660*/  VIADD R9, R8, 0xffffffe ;  /* 0x0ffffffe08097836 */ /* 0x001fcc0000000000 */
[----:B------:R0:W1:Y:S02]  /*15670*/  F2I.FTZ.U32.TRUNC.NTZ R3, R9 ;  /* 0x0000000900037305 */ /* 0x000064000021f000 */
[----:B0-----:R-:W-:Y:S02]  /*15680*/  IMAD.MOV R9, RZ, RZ, -R10 ;  /* 0x000000ffff097224 */ /* 0x001fe400078e0a0a */
[----:B-1----:R-:W-:-:S04]  /*15690*/  IMAD.MOV R11, RZ, RZ, -R3 ;  /* 0x000000ffff0b7224 */ /* 0x002fc800078e0a03 */
[----:B------:R-:W-:-:S04]  /*156a0*/  IMAD R11, R11, R6, RZ ;  /* 0x000000060b0b7224 */ /* 0x000fc800078e02ff */
[----:B------:R-:W-:Y:S01]  /*156b0*/  IMAD.HI.U32 R3, R3, R11, R2 ;  /* 0x0000000b03037227 */ /* 0x000fe200078e0002 */
[----:B------:R-:W-:-:S05]  /*156c0*/  IADD3 R2, R7, -0x1, R0 ;  /* 0xffffffff07027810 */ /* 0x000fca0007ffe000 */
[----:B------:R-:W-:-:S05]  /*156d0*/  IMAD.IADD R2, R2, 0x1, -R5 ;  /* 0x0000000102027824 */ /* 0x000fca00078e0a05 */
        /* <DEDUP_REMOVED lines=12> */
[----:B------:R-:W-:-:S07]  /*157a0*/  @!P1 LOP3.LUT R3, RZ, R7, RZ, 0x33, !PT ;  /* 0x00000007ff039212 */ /* 0x000fce00078e33ff */
.L_x_1346:
[----:B------:R-:W-:Y:S05]  /*157b0*/  BSYNC B0 ;  /* 0x0000000000007941 */ /* 0x000fea0003800000 */
.L_x_1345:
[-C--:B------:R-:W-:Y:S01]  /*157c0*/  IMAD R2, R4, R3.reuse, R5 ;  /* 0x0000000304027224 */ /* 0x080fe200078e0205 */
        /* <DEDUP_REMOVED lines=23> */
.L_x_1348:
        /* <DEDUP_REMOVED lines=8> */
[----:B------:R-:W-:Y:S02]  /*159c0*/  IMAD.U32 R4, RZ, RZ, UR6 ;  /* 0x00000006ff047e24 */ /* 0x000fe4000f8e00ff */
[----:B------:R-:W0:Y:S01]  /*159d0*/  LDC.64 R2, c[0x4][R2] ;  /* 0x0100000002027b82 */ /* 0x000e220000000a00 */
[----:B------:R-:W-:Y:S02]  /*159e0*/  IMAD.U32 R5, RZ, RZ, UR7 ;  /* 0x00000007ff057e24 */ /* 0x000fe4000f8e00ff */
        /* <DEDUP_REMOVED lines=8> */
[----:B0-----:R-:W-:Y:S05]  /*15a70*/  CALL.ABS.NOINC R2 ;  /* 0x0000000002007343 */ /* 0x001fea0003c00000 */
.L_x_1351:
[----:B------:R-:W-:Y:S05]  /*15a80*/  BSYNC B6 ;  /* 0x0000000000067941 */ /* 0x000fea0003800000 */
.L_x_1350:
        /* <DEDUP_REMOVED lines=20> */
.L_x_1354:
        /* <DEDUP_REMOVED lines=15> */
.L_x_1353:
[----:B------:R-:W-:Y:S05]  /*15cc0*/  BSYNC B6 ;  /* 0x0000000000067941 */ /* 0x000fea0003800000 */
.L_x_1352:
[----:B------:R-:W-:Y:S01]  /*15cd0*/  ULDC.64 UR4, c[0x0][0x9f8] ;  /* 0x00027e0000047ab9 */ /* 0x000fe20000000a00 */
[----:B------:R-:W-:Y:S01]  /*15ce0*/  IMAD.MOV.U32 R30, RZ, RZ, R27 ;  /* 0x000000ffff1e7224 */ /* 0x000fe200078e001b */
[----:B------:R-:W-:Y:S01]  /*15cf0*/  ISETP.NE.U32.AND P0, PT, RZ, UR4, PT ;  /* 0x00000004ff007c0c */ /* 0x000fe2000bf05070 */
[----:B------:R-:W0:Y:S01]  /*15d00*/  S2R R18, SR_TID.X ;  /* 0x0000000000127919 */ /* 0x000e220000002100 */
[----:B------:R-:W1:Y:S01]  /*15d10*/  LDC R8, c[0x0][0x430] ;  /* 0x00010c00ff087b82 */ /* 0x000e620000000800 */
[----:B------:R-:W-:Y:S01]  /*15d20*/  VIADD R22, R22, 0xffffffff ;  /* 0xffffffff16167836 */ /* 0x000fe20000000000 */
[----:B------:R-:W-:Y:S01]  /*15d30*/  ISETP.NE.AND.EX P0, PT, RZ, UR5, PT, P0 ;  /* 0x00000005ff007c0c */ /* 0x000fe2000bf05300 */
[----:B------:R-:W-:-:S12]  /*15d40*/  ULDC UR4, c[0x0][0x2f4] ;  /* 0x0000bd0000047ab9 */ /* 0x000fd80000000800 */
[----:B------:R-:W2:Y:S02]  /*15d50*/  @P0 LDC.64 R2, c[0x0][0x9f8] ;  /* 0x00027e00ff020b82 */ /* 0x000ea40000000a00 */
[----:B--2---:R-:W-:-:S05]  /*15d60*/  @P0 IMAD.WIDE R2, R27, 0x4, R2 ;  /* 0x000000041b020825 */ /* 0x004fca00078e0202 */
[----:B------:R2:W3:Y:S01]  /*15d70*/  @P0 LDG.E R30, desc[UR36][R2.64] ;  /* 0x00000024021e0981 */ /* 0x0004e2000c1e1900 */
[----:B0-----:R-:W-:Y:S02]  /*15d80*/  LOP3.LUT R18, R18, 0x7f, RZ, 0xc0, !PT ;  /* 0x0000007f12127812 */ /* 0x001fe400078ec0ff */
[----:B-1----:R-:W-:Y:S02]  /*15d90*/  ISETP.NE.AND P1, PT, R8, 0x1, PT ;  /* 0x000000010800780c */ /* 0x002fe40003f25270 */
[----:B------:R-:W-:Y:S02]  /*15da0*/  SHF.R.U32.HI R20, RZ, 0x3, R18 ;  /* 0x00000003ff147819 */ /* 0x000fe40000011612 */
[----:B------:R-:W0:Y:S01]  /*15db0*/  S2R R18, SR_TID.X ;  /* 0x0000000000127919 */ /* 0x000e220000002100 */
[----:B------:R-:W-:-:S08]  /*15dc0*/  LOP3.LUT R16, R16, 0xffffffdf, RZ, 0xc0, !PT ;  /* 0xffffffdf10107812 */ /* 0x000fd000078ec0ff */
[----:B------:R-:W1:Y:S01]  /*15dd0*/  @P1 LDC R0, c[0x0][0x434] ;  /* 0x00010d00ff001b82 */ /* 0x000e620000000800 */
[----:B------:R-:W-:Y:S02]  /*15de0*/  ISETP.GE.AND P2, PT, R31, UR4, PT ;  /* 0x000000041f007c0c */ /* 0x000fe4000bf46270 */
[----:B------:R-:W-:-:S05]  /*15df0*/  @P1 LOP3.LUT R16, R16, 0x20, RZ, 0xfc, !PT ;  /* 0x0000002010101812 */ /* 0x000fca00078efcff */
[----:B------:R-:W4:Y:S01]  /*15e00*/  @P1 LDC R5, c[0x0][0x438] ;  /* 0x00010e00ff051b82 */ /* 0x000f220000000800 */
[----:B0-----:R-:W-:-:S05]  /*15e10*/  IMAD.SHL.U32 R18, R18, 0x10, RZ ;  /* 0x0000001012127824 */ /* 0x001fca00078e00ff */
[----:B------:R-:W-:-:S05]  /*15e20*/  LOP3.LUT R18, R20, 0x70, R18, 0xf8, !PT ;  /* 0x0000007014127812 */ /* 0x000fca00078ef812 */
[----:B------:R-:W-:-:S04]  /*15e30*/  IMAD R4, R22, 0x60, R18 ;  /* 0x0000006016047824 */ /* 0x000fc800078e0212 */
[C---:B------:R-:W-:Y:S01]  /*15e40*/  IMAD.IADD R7, R4.reuse, 0x1, R19 ;  /* 0x0000000104077824 */ /* 0x040fe200078e0213 */
[----:B------:R-:W-:-:S03]  /*15e50*/  ISETP.GE.AND P0, PT, R4, R37, PT ;  /* 0x000000250400720c */ /* 0x000fc60003f06270 */
[----:B-1----:R-:W-:Y:S01]  /*15e60*/  @P1 IMAD.HI.U32 R0, R7, R0, RZ ;  /* 0x0000000007001227 */ /* 0x002fe200078e00ff */
[----:B------:R-:W-:-:S03]  /*15e70*/  ISETP.GT.U32.OR P0, PT, R18, 0x5f, P0 ;  /* 0x0000005f1200780c */ /* 0x000fc60000704470 */
[----:B------:R-:W-:Y:S01]  /*15e80*/  IMAD.MOV.U32 R6, RZ, RZ, R7 ;  /* 0x000000ffff067224 */ /* 0x000fe200078e0007 */
[----:B----4-:R-:W-:-:S05]  /*15e90*/  @P1 SHF.R.U32.HI R6, RZ, R5, R0 ;  /* 0x00000005ff061219 */ /* 0x010fca0000011600 */
[----:B------:R-:W-:-:S04]  /*15ea0*/  IMAD.MOV R0, RZ, RZ, -R6 ;  /* 0x000000ffff007224 */ /* 0x000fc800078e0a06 */
[----:B--2---:R-:W0:Y:S01]  /*15eb0*/  @!P0 LDC.64 R2, c[0x0][0x428] ;  /* 0x00010a00ff028b82 */ /* 0x004e220000000a00 */
[----:B------:R-:W-:Y:S01]  /*15ec0*/  IMAD R0, R8, R0, R7 ;  /* 0x0000000008007224 */ /* 0x000fe200078e0207 */
[----:B------:R-:W-:-:S06]  /*15ed0*/  @!P0 SHF.R.S32.HI R7, RZ, 0x1f, R6 ;  /* 0x0000001fff078819 */ /* 0x000fcc0000011406 */
[----:B------:R-:W1:Y:S01]  /*15ee0*/  @!P0 LDC.64 R4, c[0x0][0x418] ;  /* 0x00010600ff048b82 */ /* 0x000e620000000a00 */
[----:B------:R-:W-:-:S04]  /*15ef0*/  LOP3.LUT R16, R16, 0xfffffffb, RZ, 0xc0, !PT ;  /* 0xfffffffb10107812 */ /* 0x000fc800078ec0ff */
[----:B------:R-:W-:-:S04]  /*15f00*/  @P2 LOP3.LUT R16, R16, 0x4, RZ, 0xfc, !PT ;  /* 0x0000000410102812 */ /* 0x000fc800078efcff */
[----:B------:R-:W-:Y:S01]  /*15f10*/  LOP3.LUT R16, R16, 0xfffffffd, RZ, 0xc0, !PT ;  /* 0xfffffffd10107812 */ /* 0x000fe200078ec0ff */
[----:B------:R-:W-:Y:S01]  /*15f20*/  UMOV UR5, 0xffffffff ;  /* 0xffffffff00057882 */ /* 0x000fe20000000000 */
[----:B------:R-:W-:Y:S02]  /*15f30*/  LOP3.LUT R26, R26, 0xffff, RZ, 0xc0, !PT ;  /* 0x0000ffff1a1a7812 */ /* 0x000fe400078ec0ff */
[----:B---3--:R-:W-:Y:S01]  /*15f40*/  SHF.R.S32.HI R8, RZ, 0x1f, R30 ;  /* 0x0000001fff087819 */ /* 0x008fe2000001141e */
[----:B0-----:R-:W-:-:S04]  /*15f50*/  @!P0 IMAD.WIDE.U32 R6, R30, R2, R6 ;  /* 0x000000021e068225 */ /* 0x001fc800078e0006 */
[----:B------:R-:W-:Y:S01]  /*15f60*/  @!P0 IMAD R2, R8, R2, RZ ;  /* 0x0000000208028224 */ /* 0x000fe200078e02ff */
[----:B------:R0:W-:Y:S03]  /*15f70*/  STL [R1+0x8], R8 ;  /* 0x0000080801007387 */ /* 0x0001e60000100800 */
[----:B------:R-:W-:Y:S01]  /*15f80*/  @!P0 IMAD R3, R30, R3, R2 ;  /* 0x000000031e038224 */ /* 0x000fe200078e0202 */
[----:B-1----:R-:W-:Y:S01]  /*15f90*/  @!P0 LEA R2, P1, R6, R4, 0x2 ;  /* 0x0000000406028211 */ /* 0x002fe200078210ff */
[----:B------:R-:W-:Y:S02]  /*15fa0*/  IMAD.MOV.U32 R4, RZ, RZ, RZ ;  /* 0x000000ffff047224 */ /* 0x000fe400078e00ff */
[----:B------:R-:W-:-:S05]  /*15fb0*/  @!P0 IMAD.IADD R3, R7, 0x1, R3 ;  /* 0x0000000107038824 */ /* 0x000fca00078e0203 */
[----:B------:R-:W-:Y:S02]  /*15fc0*/  @!P0 LEA.HI.X R3, R6, R5, R3, 0x2, P1 ;  /* 0x0000000506038211 */ /* 0x000fe400008f1403 */
[----:B------:R-:W-:-:S03]  /*15fd0*/  ISETP.GE.AND P1, PT, R33, UR4, PT ;  /* 0x0000000421007c0c */ /* 0x000fc6000bf26270 */
[----:B------:R1:W5:Y:S01]  /*15fe0*/  @!P0 LDG.E R4, desc[UR36][R2.64] ;  /* 0x0000002402048981 */ /* 0x000362000c1e1900 */
[----:B------:R-:W-:-:S09]  /*15ff0*/  ISETP.GE.AND P0, PT, R32, UR4, PT ;  /* 0x0000000420007c0c */ /* 0x000fd2000bf06270 */
[----:B------:R-:W-:Y:S01]  /*16000*/  @P1 LOP3.LUT R16, R16, 0x2, RZ, 0xfc, !PT ;  /* 0x0000000210101812 */ /* 0x000fe200078efcff */
[----:B-1----:R-:W-:-:S03]  /*16010*/  IMAD.U32 R2, RZ, RZ, UR38 ;  /* 0x00000026ff027e24 */ /* 0x002fc6000f8e00ff */
[----:B------:R-:W-:-:S04]  /*16020*/  LOP3.LUT R16, R16, 0xfffffffe, RZ, 0xc0, !PT ;  /* 0xfffffffe10107812 */ /* 0x000fc800078ec0ff */
[----:B------:R-:W-:Y:S01]  /*16030*/  @P0 LOP3.LUT R16, R16, 0x1, RZ, 0xfc, !PT ;  /* 0x0000000110100812 */ /* 0x000fe200078efcff */
[----:B0-----:R-:W-:Y:S06]  /*16040*/  BRA.DIV UR5, `(.L_x_1355) ;  /* 0x0000004605407947 */ /* 0x001fec000b800000 */
.L_x_1423:
[----:B------:R-:W-:Y:S02]  /*16050*/  ISETP.NE.AND P0, PT, R2, 0x3, PT ;  /* 0x000000030200780c */ /* 0x000fe40003f05270 */
[----:B------:R-:W-:Y:S02]  /*16060*/  ISETP.GT.U32.AND P1, PT, R18, 0x5f, PT ;  /* 0x0000005f1200780c */ /* 0x000fe40003f24070 */
[----:B------:R-:W-:-:S09]  /*16070*/  LOP3.LUT R16, R16, 0xffffffef, RZ, 0xc0, !PT ;  /* 0xffffffef10107812 */ /* 0x000fd200078ec0ff */
[----:B------:R-:W-:-:S04]  /*16080*/  @P0 LOP3.LUT R16, R16, 0x10, RZ, 0xfc, !PT ;  /* 0x0000001010100812 */ /* 0x000fc800078efcff */
[----:B------:R-:W-:-:S04]  /*16090*/  LOP3.LUT R16, R16, 0xfffffff7, RZ, 0xc0, !PT ;  /* 0xfffffff710107812 */ /* 0x000fc800078ec0ff */
[----:B------:R-:W-:Y:S01]  /*160a0*/  @P1 LOP3.LUT R16, R16, 0x8, RZ, 0xfc, !PT ;  /* 0x0000000810101812 */ /* 0x000fe200078efcff */
[----:B------:R-:W-:Y:S06]  /*160b0*/  @!P0 BRA `(.L_x_1356) ;  /* 0x0000000000048947 */ /* 0x000fec0003800000 */
[----:B------:R-:W-:Y:S01]  /*160c0*/  BPT.TRAP 0x1 ;  /* 0x000000040000795c */ /* 0x000fe20000300000 */
.L_x_1356:
[----:B------:R-:W-:Y:S01]  /*160d0*/  SHF.R.S32.HI R5, RZ, 0x1f, R0 ;  /* 0x0000001fff057819 */ /* 0x000fe20000011400 */
[----:B------:R-:W-:Y:S01]  /*160e0*/  ULDC.64 UR4, c[0x0][0x328] ;  /* 0x0000ca0000047ab9 */ /* 0x000fe20000000a00 */
[----:B-----5:R-:W-:Y:S01]  /*160f0*/  SHF.R.S32.HI R6, RZ, 0x1f, R4 ;  /* 0x0000001fff067819 */ /* 0x020fe20000011404 */
[----:B------:R-:W-:Y:S01]  /*16100*/  ULDC.64 UR6, c[0x0][0x318] ;  /* 0x0000c60000067ab9 */ /* 0x000fe20000000a00 */
[----:B------:R-:W-:Y:S01]  /*16110*/  BSSY B0, `(.L_x_1357) ;  /* 0x0000013000007945 */ /* 0x000fe20003800000 */
        /* <DEDUP_REMOVED lines=18> */
.L_x_1424:
[----:B------:R-:W-:Y:S05]  /*16240*/  BSYNC B0 ;  /* 0x0000000000007941 */ /* 0x000fea0003800000 */
.L_x_1357:
[----:B------:R-:W1:Y:S01]  /*16250*/  S2R R8, SR_TID.X ;  /* 0x0000000000087919 */ /* 0x000e620000002100 */
[----:B------:R-:W-:Y:S01]  /*16260*/  ULDC.64 UR4, c[0x0][0x300] ;  /* 0x0000c00000047ab9 */ /* 0x000fe20000000a00 */
[----:B------:R-:W-:Y:S01]  /*16270*/  ULDC.64 UR6, c[0x0][0x2e8] ;  /* 0x0000ba0000067ab9 */ /* 0x000fe20000000a00 */
[----:B------:R-:W-:Y:S01]  /*16280*/  IMAD R5, R5, UR4, RZ ;  /* 0x0000000405057c24 */ /* 0x000fe2000f8e02ff */
[----:B------:R-:W-:Y:S01]  /*16290*/  LOP3.LUT P4, RZ, R16, 0x4, RZ, 0xc0, !PT ;  /* 0x0000000410ff7812 */ /* 0x000fe2000788c0ff */
[----:B0-----:R-:W-:Y:S01]  /*162a0*/  IMAD.WIDE.U32 R2, R0, UR4, RZ ;  /* 0x0000000400027c25 */ /* 0x001fe2000f8e00ff */
        /* <DEDUP_REMOVED lines=84> */
.L_x_1438:
        /* <DEDUP_REMOVED lines=12> */
.L_x_1360:
        /* <DEDUP_REMOVED lines=10> */
.L_x_1361:
[----:B------:R2:W-:Y:S02]  /*16950*/  SYNCS.ARRIVE.TRANS64.A1T0 RZ, [R7+URZ+0x30830], RZ ;  /* 0x030830ff07ff79a7 */ /* 0x0005e4000810003f */
[----:B------:R-:W-:Y:S05]  /*16960*/  WARPSYNC.ALL ;  /* 0x0000000000007948 */ /* 0x000fea0003800000 */
[----:B------:R-:W-:Y:S01]  /*16970*/  ULDC.64 UR4, c[0x0][0x298] ;  /* 0x0000a60000047ab9 */ /* 0x000fe20000000a00 */
[----:B-1----:R-:W-:Y:S01]  /*16980*/  VIADD R2, R17, 0x12400 ;  /* 0x0001240011027836 */ /* 0x002fe20000000000 */
[----:B------:R-:W-:Y:S01]  /*16990*/  SHF.R.S32.HI R0, RZ, 0x1f, R35 ;  /* 0x0000001fff007819 */ /* 0x000fe20000011423 */
[----:B0-----:R-:W-:Y:S01]  /*169a0*/  IMAD.WIDE.U32 R4, R35, UR4, RZ ;  /* 0x0000000423047c25 */ /* 0x001fe2000f8e00ff */
[----:B------:R-:W-:Y:S01]  /*169b0*/  BSSY B6, `(.L_x_1362) ;  /* 0x0000018000067945 */ /* 0x000fe20003800000 */
[----:B------:R-:W-:Y:S01]  /*169c0*/  BAR.SYNC.DEFER_BLOCKING 0x8, 0x180 ;  /* 0x0206000000007b1d */ /* 0x000fe20000010000 */
[----:B------:R-:W-:Y:S01]  /*169d0*/  LOP3.LUT P0, RZ, R2, 0x3ff, RZ, 0xc0, !PT ;  /* 0x000003ff02ff7812 */ /* 0x000fe2000780c0ff */
[----:B------:R-:W-:-:S04]  /*169e0*/  IMAD R0, R0, UR4, RZ ;  /* 0x0000000400007c24 */ /* 0x000fc8000f8e02ff */
[----:B------:R-:W-:Y:S01]  /*169f0*/  IMAD R0, R35, UR5, R0 ;  /* 0x0000000523007c24 */ /* 0x000fe2000f8e0200 */
[----:B------:R0:W-:Y:S03]  /*16a00*/  STL.64 [R1+0x10], R4 ;  /* 0x0000100401007387 */ /* 0x0001e60000100a00 */
[----:B------:R-:W-:-:S04]  /*16a10*/  IMAD.IADD R35, R5, 0x1, R0 ;  /* 0x0000000105237824 */ /* 0x000fc800078e0200 */
        /* <DEDUP_REMOVED lines=9> */
[----:B--2---:R-:W-:-:S02]  /*16ab0*/  IMAD.U32 R7, RZ, RZ, UR9 ;  /* 0x00000009ff077e24 */ /* 0x004fc4000f8e00ff */
[----:B------:R-:W-:Y:S02]  /*16ac0*/  IMAD.U32 R10, RZ, RZ, UR4 ;  /* 0x00000004ff0a7e24 */ /* 0x000fe4000f8e00ff */
[----:B------:R-:W-:Y:S02]  /*16ad0*/  IMAD.U32 R11, RZ, RZ, UR5 ;  /* 0x00000005ff0b7e24 */ /* 0x000fe4000f8e00ff */
[----:B------:R-:W-:Y:S02]  /*16ae0*/  IMAD.MOV.U32 R8, RZ, RZ, 0x70 ;  /* 0x00000070ff087424 */ /* 0x000fe400078e00ff */
[----:B------:R-:W-:Y:S02]  /*16af0*/  IMAD.MOV.U32 R12, RZ, RZ, 0x1 ;  /* 0x00000001ff0c7424 */ /* 0x000fe400078e00ff */
[----:B------:R-:W-:-:S07]  /*16b00*/  IMAD.MOV.U32 R13, RZ, RZ, RZ ;  /* 0x000000ffff0d7224 */ /* 0x000fce00078e00ff */
[----:B------:R-:W-:-:S07]  /*16b10*/  LEPC R20, `(.L_x_1363) ;  /* 0x000000001014794e */ /* 0x000fce0000000000 */
[----:B0-----:R-:W-:Y:S05]  /*16b20*/  CALL.ABS.NOINC R2 ;  /* 0x0000000002007343 */ /* 0x001fea0003c00000 */
.L_x_1363:
[----:B------:R-:W-:Y:S05]  /*16b30*/  BSYNC B6 ;  /* 0x0000000000067941 */ /* 0x000fea0003800000 */
.L_x_1362:
[----:B------:R-:W3:Y:S01]  /*16b40*/  LDL.LU.64 R20, [R1+0x10] ;  /* 0x0000100001147983 */ /* 0x000ee20000300a00 */
[----:B------:R-:W1:Y:S01]  /*16b50*/  LDC R0, c[0x0][0x448] ;  /* 0x00011200ff007b82 */ /* 0x000e620000000800 */
[----:B------:R-:W-:Y:S01]  /*16b60*/  LOP3.LUT P6, RZ, R16, 0x80, RZ, 0xc0, !PT ;  /* 0x0000008010ff7812 */ /* 0x000fe200078cc0ff */
[----:B------:R-:W-:Y:S01]  /*16b70*/  ULDC.64 UR4, c[0x0][0x2d8] ;  /* 0x0000b60000047ab9 */ /* 0x000fe20000000a00 */
[----:B------:R-:W4:Y:S01]  /*16b80*/  S2R R2, SR_TID.X ;  /* 0x0000000000027919 */ /* 0x000f220000002100 */
[----:B0-----:R-:W-:-:S04]  /*16b90*/  SHF.R.S32.HI R5, RZ, 0x1f, R27 ;  /* 0x0000001fff057819 */ /* 0x001fc8000001141b */
[----:B------:R-:W-:Y:S02]  /*16ba0*/  SEL R6, R5, RZ, !P6 ;  /* 0x000000ff05067207 */ /* 0x000fe40007000000 */
[----:B------:R-:W-:Y:S02]  /*16bb0*/  SEL R5, R27, RZ, !P6 ;  /* 0x000000ff1b057207 */ /* 0x000fe40007000000 */
[----:B-1----:R-:W-:Y:S02]  /*16bc0*/  ISETP.NE.AND P5, PT, R0, 0x1, PT ;  /* 0x000000010000780c */ /* 0x002fe40003fa5270 */
[----:B------:R-:W0:Y:S01]  /*16bd0*/  S2R R0, SR_TID.X ;  /* 0x0000000000007919 */ /* 0x000e220000002100 */
[----:B----4-:R-:W-:-:S10]  /*16be0*/  LOP3.LUT R2, R2, 0x7f, RZ, 0xc0, !PT ;  /* 0x0000007f02027812 */ /* 0x010fd400078ec0ff */
[----:B------:R-:W1:Y:S01]  /*16bf0*/  @P5 LDC R3, c[0x0][0x44c] ;  /* 0x00011300ff035b82 */ /* 0x000e620000000800 */
[----:B------:R-:W-:Y:S01]  /*16c00*/  SHF.R.U32.HI R2, RZ, 0x3, R2 ;  /* 0x00000003ff027819 */ /* 0x000fe20000011602 */
[----:B0-----:R-:W-:-:S05]  /*16c10*/  IMAD.SHL.U32 R0, R0, 0x10, RZ ;  /* 0x0000001000007824 */ /* 0x001fca00078e00ff */
[----:B------:R-:W-:Y:S02]  /*16c20*/  LOP3.LUT R0, R2, 0x70, R0, 0xf8, !PT ;  /* 0x0000007002007812 */ /* 0x000fe400078ef800 */
[----:B------:R-:W0:Y:S03]  /*16c30*/  @P5 LDC R2, c[0x0][0x450] ;  /* 0x00011400ff025b82 */ /* 0x000e260000000800 */
[----:B------:R-:W-:-:S04]  /*16c40*/  IMAD.IADD R0, R0, 0x1, R25 ;  /* 0x0000000100007824 */ /* 0x000fc800078e0219 */
[----:B-1----:R-:W-:-:S04]  /*16c50*/  @P5 IMAD.HI.U32 R3, R0, R3, RZ ;  /* 0x0000000300035227 */ /* 0x002fc800078e00ff */
[----:B------:R-:W-:Y:S01]  /*16c60*/  IMAD.MOV.U32 R4, RZ, RZ, R0 ;  /* 0x000000ffff047224 */ /* 0x000fe200078e0000 */
[----:B0-----:R-:W-:Y:S01]  /*16c70*/  @P5 SHF.R.U32.HI R4, RZ, R2, R3 ;  /* 0x00000002ff045219 */ /* 0x001fe20000011603 */
[----:B------:R-:W-:Y:S02]  /*16c80*/  IMAD.MOV.U32 R3, RZ, RZ, R35 ;  /* 0x000000ffff037224 */ /* 0x000fe400078e0023 */
[----:B---3--:R-:W-:Y:S02]  /*16c90*/  IMAD.MOV.U32 R2, RZ, RZ, R20 ;  /* 0x000000ffff027224 */ /* 0x008fe400078e0014 */
[----:B------:R-:W0:Y:S02]  /*16ca0*/  S2R R20, SR_TID.X ;  /* 0x0000000000147919 */ /* 0x000e240000002100 */
[----:B------:R-:W-:-:S04]  /*16cb0*/  IMAD.WIDE.U32 R2, R26, UR4, R2 ;  /* 0x000000041a027c25 */ /* 0x000fc8000f8e0002 */
[----:B------:R-:W-:Y:S01]  /*16cc0*/  IMAD R3, R26, UR5, R3 ;  /* 0x000000051a037c24 */ /* 0x000fe2000f8e0203 */
[----:B------:R-:W-:Y:S02]  /*16cd0*/  ULDC.64 UR4, c[0x0][0x2e0] ;  /* 0x0000b80000047ab9 */ /* 0x000fe40000000a00 */
[----:B------:R-:W-:Y:S02]  /*16ce0*/  IMAD R6, R6, UR4, RZ ;  /* 0x0000000406067c24 */ /* 0x000fe4000f8e02ff */
[----:B------:R-:W-:-:S04]  /*16cf0*/  IMAD.WIDE.U32 R2, R5, UR4, R2 ;  /* 0x0000000405027c25 */ /* 0x000fc8000f8e0002 */
[----:B------:R-:W-:Y:S01]  /*16d00*/  IMAD R5, R5, UR5, R6 ;  /* 0x0000000505057c24 */ /* 0x000fe2000f8e0206 */
[----:B------:R-:W-:Y:S01]  /*16d10*/  ULDC.64 UR4, c[0x0][0x2d0] ;  /* 0x0000b40000047ab9 */ /* 0x000fe20000000a00 */
[----:B------:R-:W-:Y:S02]  /*16d20*/  IMAD.MOV R6, RZ, RZ, -R4 ;  /* 0x000000ffff067224 */ /* 0x000fe400078e0a04 */
[----:B------:R-:W-:Y:S02]  /*16d30*/  IMAD.IADD R3, R3, 0x1, R5 ;  /* 0x0000000103037824 */ /* 0x000fe400078e0205 */
[----:B------:R-:W1:Y:S01]  /*16d40*/  LDC R5, c[0x0][0x448] ;  /* 0x00011200ff057b82 */ /* 0x000e620000000800 */
[----:B------:R-:W-:Y:S01]  /*16d50*/  IMAD.WIDE.U32 R2, R4, UR4, R2 ;  /* 0x0000000404027c25 */ /* 0x000fe2000f8e0002 */
[----:B0-----:R-:W-:-:S04]  /*16d60*/  LOP3.LUT R20, R20, 0x7f, RZ, 0xc0, !PT ;  /* 0x0000007f14147812 */ /* 0x001fc800078ec0ff */
[----:B------:R-:W-:Y:S01]  /*16d70*/  SHF.R.U32.HI R8, RZ, 0x3, R20 ;  /* 0x00000003ff087819 */ /* 0x000fe20000011614 */
[----:B-1----:R-:W-:Y:S01]  /*16d80*/  IMAD R0, R5, R6, R0 ;  /* 0x0000000605007224 */ /* 0x002fe200078e0200 */
[----:B------:R-:W-:-:S05]  /*16d90*/  SHF.R.S32.HI R6, RZ, 0x1f, R4 ;  /* 0x0000001fff067819 */ /* 0x000fca0000011404 */
[----:B--2---:R-:W-:-:S04]  /*16da0*/  IMAD R7, R6, UR4, RZ ;  /* 0x0000000406077c24 */ /* 0x004fc8000f8e02ff */
        /* <DEDUP_REMOVED lines=17> */
[----:B------:R-:W0:Y:S01]  /*16ec0*/  SHFL.IDX PT, R14, R0, RZ, 0x181f ;  /* 0x00181fff000e7589 */ /* 0x000e2200000e0000 */
[----:B------:R-:W-:Y:S02]  /*16ed0*/  IMAD R29, R29, R5, RZ ;  /* 0x000000051d1d7224 */ /* 0x000fe400078e02ff */
        /* <DEDUP_REMOVED lines=11> */
[----:B------:R-:W-:Y:S01]  /*16f90*/  ISETP.GE.AND P1, PT, R6, R29, PT ;  /* 0x0000001d0600720c */ /* 0x000fe20003f26270 */
[----:B------:R-:W-:-:S02]  /*16fa0*/  VIADD R6, R25, 0x20 ;  /* 0x0000002019067836 */ /* 0x000fc40000000000 */
[----:B-1----:R-:W1:Y:S10]  /*16fb0*/  SHFL.IDX PT, R2, R4, 0x1, 0x181f ;  /* 0x00381f0004027f89 */ /* 0x002e7400000e0000 */
[----:B0-----:R-:W-:-:S05]  /*16fc0*/  @!P1 LEA R14, P4, R31, R14, 0x1 ;  /* 0x0000000e1f0e9211 */ /* 0x001fca00078808ff */
[----:B-1----:R-:W-:Y:S02]  /*16fd0*/  @!P1 IMAD.X R5, RZ, RZ, R2, P4 ;  /* 0x000000ffff059224 */ /* 0x002fe400020e0602 */
[----:B------:R-:W-:Y:S02]  /*16fe0*/  @!P1 IMAD.MOV.U32 R2, RZ, RZ, R14 ;  /* 0x000000ffff029224 */ /* 0x000fe400078e000e */
[----:B------:R-:W-:Y:S01]  /*16ff0*/  @!P1 IMAD.MOV.U32 R3, RZ, RZ, R5 ;  /* 0x000000ffff039224 */ /* 0x000fe200078e0005 */
        /* <DEDUP_REMOVED lines=59> */
.L_x_1455:
        /* <DEDUP_REMOVED lines=12> */
.L_x_1366:
[----:B------:R-:W-:Y:S05]  /*17470*/  BSYNC B0 ;  /* 0x0000000000007941 */ /* 0x000fea0003800000 */
.L_x_1365:
[----:B------:R-:W-:Y:S01]  /*17480*/  NOP ;  /* 0x0000000000007918 */ /* 0x000fe20000000000 */
[----:B------:R-:W-:-:S13]  /*17490*/  PLOP3.LUT P0, PT, PT, PT, PT, 0x80, 0x0 ;  /* 0x000000000000781c */ /* 0x000fda0003f0f070 */
.L_x_1367:
        /* <DEDUP_REMOVED lines=10> */
[----:B------:R0:W-:Y:S01]  /*17540*/  STL [R1+0x1c], R3 ;  /* 0x00001c0301007387 */ /* 0x0001e20000100800 */
[----:B------:R-:W-:-:S04]  /*17550*/  LEA.HI R0, R3, R3, RZ, 0x1 ;  /* 0x0000000303007211 */ /* 0x000fc800078f08ff */
[----:B------:R-:W-:-:S05]  /*17560*/  LOP3.LUT R0, R0, 0xfffffffe, RZ, 0xc0, !PT ;  /* 0xfffffffe00007812 */ /* 0x000fca00078ec0ff */
[----:B------:R-:W-:-:S05]  /*17570*/  IMAD.IADD R0, R3, 0x1, -R0 ;  /* 0x0000000103007824 */ /* 0x000fca00078e0a00 */
[----:B------:R-:W-:Y:S01]  /*17580*/  SHF.L.U32 R0, R0, 0x1f, RZ ;  /* 0x0000001f00007819 */ /* 0x000fe200000006ff */
[----:B------:R-:W-:Y:S01]  /*17590*/  NOP ;  /* 0x0000000000007918 */ /* 0x000fe20000000000 */
[----:B------:R0:W-:Y:S01]  /*175a0*/  SYNCS.ARRIVE.TRANS64.A1T0 RZ, [R17+URZ+0x30800], RZ ;  /* 0x030800ff11ff79a7 */ /* 0x0001e2000810003f */
[----:B------:R-:W-:Y:S01]  /*175b0*/  BSSY B0, `(.L_x_1368) ;  /* 0x0000003000007945 */ /* 0x000fe20003800000 */
[----:B------:R-:W1:Y:S03]  /*175c0*/  SYNCS.PHASECHK.TRANS64.TRYWAIT P0, [R17+URZ+0x30820], R0 ;  /* 0x03082000110075a7 */ /* 0x000e66000800017f */
[----:B01----:R-:W-:Y:S05]  /*175d0*/  @!P0 BRA `(.L_x_1369) ;  /* 0x0000004000e88947 */ /* 0x003fea0003800000 */
.L_x_1456:
[----:B------:R-:W-:Y:S05]  /*175e0*/  BSYNC B0 ;  /* 0x0000000000007941 */ /* 0x000fea0003800000 */
.L_x_1368:
[----:B------:R-:W3:Y:S01]  /*175f0*/  LDL R2, [R1] ;  /* 0x0000000001027983 */ /* 0x000ee20000100800 */
[----:B------:R-:W-:Y:S01]  /*17600*/  BSSY B0, `(.L_x_1370) ;  /* 0x0000104000007945 */ /* 0x000fe20003800000 */
[----:B---3--:R-:W-:-:S13]  /*17610*/  ISETP.GE.AND P0, PT, R8, R2, PT ;  /* 0x000000020800720c */ /* 0x008fda0003f06270 */
        /* <DEDUP_REMOVED lines=8> */
.L_x_1384:
[----:B------:R-:W3:Y:S04]  /*176a0*/  LDL R5, [R1+0x4] ;  /* 0x0000040001057983 */ /* 0x000ee80000100800 */
[----:B------:R-:W4:Y:S01]  /*176b0*/  LDL R12, [R1+0x8] ;  /* 0x00000800010c7983 */ /* 0x000f220000100800 */
[----:B0-----:R-:W0:Y:S01]  /*176c0*/  S2R R0, SR_TID.X ;  /* 0x0000000000007919 */ /* 0x001e220000002100 */
[----:B------:R-:W1:Y:S01]  /*176d0*/  S2R R4, SR_TID.X ;  /* 0x0000000000047919 */ /* 0x000e620000002100 */
[----:B0-----:R-:W-:-:S04]  /*176e0*/  LOP3.LUT R0, R0, 0x7f, RZ, 0xc0, !PT ;  /* 0x0000007f00007812 */ /* 0x001fc800078ec0ff */
[----:B------:R-:W-:Y:S02]  /*176f0*/  SHF.R.U32.HI R3, RZ, 0x3, R0 ;  /* 0x00000003ff037819 */ /* 0x000fe40000011600 */
[----:B------:R-:W0:Y:S01]  /*17700*/  LDC R0, c[0x0][0x430] ;  /* 0x00010c00ff007b82 */ /* 0x000e220000000800 */
[----:B-1----:R-:W-:-:S05]  /*17710*/  IMAD.SHL.U32 R4, R4, 0x10, RZ ;  /* 0x0000001004047824 */ /* 0x002fca00078e00ff */
        /* <DEDUP_REMOVED lines=8> */
[----:B------:R-:W3:Y:S01]  /*177a0*/  @!P5 LDC.64 R4, c[0x0][0x418] ;  /* 0x00010600ff04db82 */ /* 0x000ee20000000a00 */
        /* <DEDUP_REMOVED lines=9> */
[----:B---3--:R-:W-:Y:S01]  /*17840*/  @!P5 LEA R4, P0, R2, R4, 0x2 ;  /* 0x000000040204d211 */ /* 0x008fe200078010ff */
[----:B------:R-:W-:-:S03]  /*17850*/  IMAD.MOV.U32 R0, RZ, RZ, RZ ;  /* 0x000000ffff007224 */ /* 0x000fc600078e00ff */
        /* <DEDUP_REMOVED lines=15> */
.L_x_1372:
[----:B------:R-:W-:Y:S01]  /*17950*/  IMAD R6, R23, 0x8, R17 ;  /* 0x0000000817067824 */ /* 0x000fe200078e0211 */
[----:B------:R-:W-:Y:S01]  /*17960*/  SHF.L.U32 R3, R28, 0x1f, RZ ;  /* 0x0000001f1c037819 */ /* 0x000fe200000006ff */
[----:B------:R-:W-:Y:S03]  /*17970*/  BSSY B1, `(.L_x_1373) ;  /* 0x0000003000017945 */ /* 0x000fe60003800000 */
[----:B------:R-:W0:Y:S02]  /*17980*/  SYNCS.PHASECHK.TRANS64.TRYWAIT P0, [R6+URZ+0x30840], R3 ;  /* 0x03084003060075a7 */ /* 0x000e24000800017f */
[----:B0-----:R-:W-:Y:S05]  /*17990*/  @!P0 BRA `(.L_x_1374) ;  /* 0x00000040000c8947 */ /* 0x001fea0003800000 */
.L_x_1457:
[----:B------:R-:W-:Y:S05]  /*179a0*/  BSYNC B1 ;  /* 0x0000000000017941 */ /* 0x000fea0003800000 */
.L_x_1373:
        /* <DEDUP_REMOVED lines=62> */
[----:B-1-3--:R0:W3:Y:S02]  /*17d90*/  SHFL.IDX PT, R2, R7, 0x5, 0x181f ;  /* 0x00b81f0007027f89 */ /* 0x00a0e400000e0000 */
.L_x_1471:
[----:B------:R-:W-:Y:S02]  /*17da0*/  LOP3.LUT P6, RZ, R16, 0x4, RZ, 0xc0, !PT ;  /* 0x0000000410ff7812 */ /* 0x000fe400078cc0ff */
[----:B---3--:R-:W-:-:S05]  /*17db0*/  IADD3 R2, P0, R2, R4, RZ ;  /* 0x0000000402027210 */ /* 0x008fca0007f1e0ff */
        /* <DEDUP_REMOVED lines=9> */
.L_x_1376:
        /* <DEDUP_REMOVED lines=10> */
.L_x_1377:
[----:B------:R3:W-:Y:S01]  /*17ef0*/  SYNCS.ARRIVE.TRANS64.A1T0 RZ, [R6+URZ+0x30830], RZ ;  /* 0x030830ff06ff79a7 */ /* 0x0007e2000810003f */
[----:B------:R-:W-:Y:S05]  /*17f00*/  @!P5 BRA `(.L_x_1378) ;  /* 0x000000000004d947 */ /* 0x000fea0003800000 */
[----:B------:R-:W-:Y:S01]  /*17f10*/  BPT.TRAP 0x1 ;  /* 0x000000040000795c */ /* 0x000fe20000300000 */
.L_x_1378:
[----:B-1----:R-:W-:Y:S01]  /*17f20*/  SHF.L.U32 R2, R20, 0x1f, RZ ;  /* 0x0000001f14027819 */ /* 0x002fe200000006ff */
[----:B---3--:R-:W-:Y:S01]  /*17f30*/  IMAD R6, R10, 0x8, R17 ;  /* 0x000000080a067824 */ /* 0x008fe200078e0211 */
[----:B------:R-:W-:Y:S01]  /*17f40*/  BSSY B1, `(.L_x_1379) ;  /* 0x0000004000017945 */ /* 0x000fe20003800000 */
[----:B0-----:R-:W-:Y:S02]  /*17f50*/  IMAD R7, R29, -0x60, R37 ;  /* 0xffffffa01d077824 */ /* 0x001fe400078e0225 */
[----:B------:R-:W0:Y:S02]  /*17f60*/  SYNCS.PHASECHK.TRANS64.TRYWAIT P0, [R6+URZ+0x30860], R2 ;  /* 0x03086002060075a7 */ /* 0x000e24000800017f */
[----:B0-----:R-:W-:Y:S05]  /*17f70*/  @!P0 BRA `(.L_x_1380) ;  /* 0x0000004000888947 */ /* 0x001fea0003800000 */
.L_x_1472:
[----:B------:R-:W-:Y:S05]  /*17f80*/  BSYNC B1 ;  /* 0x0000000000017941 */ /* 0x000fea0003800000 */
.L_x_1379:
        /* <DEDUP_REMOVED lines=10> */
[----:B--2---:R-:W-:Y:S01]  /*18030*/  SHFL.IDX PT, R14, R18, 0x5, 0x181f ;  /* 0x00b81f00120e7f89 */ /* 0x004fe200000e0000 */
        /* <DEDUP_REMOVED lines=49> */
.L_x_1486:
        /* <DEDUP_REMOVED lines=29> */
.L_x_1382:
        /* <DEDUP_REMOVED lines=10> */
.L_x_1383:
[----:B------:R-:W2:Y:S01]  /*185c0*/  LDL R0, [R1] ;  /* 0x0000000001007983 */ /* 0x000ea20000100800 */
[----:B------:R1:W-:Y:S01]  /*185d0*/  SYNCS.ARRIVE.TRANS64.A1T0 RZ, [R6+URZ+0x30850], RZ ;  /* 0x030850ff06ff79a7 */ /* 0x0003e2000810003f */
[C---:B------:R-:W-:Y:S02]  /*185e0*/  VIADD R8, R22.reuse, 0xffffffff ;  /* 0xffffffff16087836 */ /* 0x040fe40000000000 */
[----:B------:R-:W-:Y:S02]  /*185f0*/  IMAD.MOV.U32 R10, RZ, RZ, R23 ;  /* 0x000000ffff0a7224 */ /* 0x000fe400078e0017 */
[----:B------:R-:W-:Y:S02]  /*18600*/  IMAD.MOV.U32 R20, RZ, RZ, R28 ;  /* 0x000000ffff147224 */ /* 0x000fe400078e001c */
[----:B------:R-:W-:Y:S01]  /*18610*/  IMAD.MOV.U32 R29, RZ, RZ, R22 ;  /* 0x000000ffff1d7224 */ /* 0x000fe200078e0016 */
[----:B--2---:R-:W-:-:S13]  /*18620*/  ISETP.GT.AND P0, PT, R22, R0, PT ;  /* 0x000000001600720c */ /* 0x004fda0003f04270 */
[----:B-1----:R-:W-:Y:S05]  /*18630*/  @P0 BRA `(.L_x_1384) ;  /* 0xfffffff000180947 */ /* 0x002fea000383ffff */
.L_x_1371:
[----:B------:R-:W-:Y:S05]  /*18640*/  BSYNC B0 ;  /* 0x0000000000007941 */ /* 0x000fea0003800000 */
.L_x_1370:
[----:B0-----:R-:W0:Y:S01]  /*18650*/  S2R R0, SR_TID.X ;  /* 0x0000000000007919 */ /* 0x001e220000002100 */
[----:B------:R-:W-:Y:S01]  /*18660*/  BSSY B0, `(.L_x_1385) ;  /* 0x0000010000007945 */ /* 0x000fe20003800000 */
[----:B0-----:R-:W-:-:S04]  /*18670*/  LOP3.LUT R0, R0, 0x7f, RZ, 0xc0, !PT ;  /* 0x0000007f00007812 */ /* 0x001fc800078ec0ff */
[----:B------:R-:W-:-:S13]  /*18680*/  ISETP.NE.AND P0, PT, R0, RZ, PT ;  /* 0x000000ff0000720c */ /* 0x000fda0003f05270 */
[----:B------:R-:W-:Y:S05]  /*18690*/  @P0 BRA `(.L_x_1386) ;  /* 0x0000000000300947 */ /* 0x000fea0003800000 */
[----:B------:R-:W0:Y:S01]  /*186a0*/  S2R R5, SR_LANEID ;  /* 0x0000000000057919 */ /* 0x000e220000000000 */
[----:B------:R-:W-:Y:S01]  /*186b0*/  VOTEU.ANY UR4, UPT, PT ;  /* 0x0000000000047886 */ /* 0x000fe200038e0100 */
[----:B------:R-:W1:Y:S01]  /*186c0*/  LDC.64 R2, c[0x0][0xc60] ;  /* 0x00031800ff027b82 */ /* 0x000e620000000a00 */
[----:B------:R-:W0:Y:S02]  /*186d0*/  FLO.U32 R0, UR4 ;  /* 0x0000000400007d00 */ /* 0x000e2400080e0000 */
[----:B0-----:R-:W-:-:S06]  /*186e0*/  ISETP.EQ.U32.AND P0, PT, R0, R5, PT ;  /* 0x000000050000720c */ /* 0x001fcc0003f02070 */
[----:B------:R-:W1:Y:S07]  /*186f0*/  POPC R5, UR4 ;  /* 0x0000000400057d09 */ /* 0x000e6e0008000000 */
[----:B-1----:R-:W3:Y:S01]  /*18700*/  @P0 ATOMG.E.ADD.STRONG.GPU PT, R3, desc[UR36][R2.64], R5 ;  /* 0x00000005020309a8 */ /* 0x002ee200081ee1e4 */
[----:B------:R-:W0:Y:S02]  /*18710*/  S2R R4, SR_LTMASK ;  /* 0x0000000000047919 */ /* 0x000e240000003900 */
[----:B0-----:R-:W-:-:S04]  /*18720*/  LOP3.LUT R4, R4, UR4, RZ, 0xc0, !PT ;  /* 0x0000000404047c12 */ /* 0x001fc8000f8ec0ff */
[----:B------:R-:W0:Y:S01]  /*18730*/  POPC R7, R4 ;  /* 0x0000000400077309 */ /* 0x000e220000000000 */
[----:B---3--:R-:W0:Y:S02]  /*18740*/  SHFL.IDX PT, R0, R3, R0, 0x1f ;  /* 0x00001f0003007589 */ /* 0x008e2400000e0000 */
[----:B0-----:R-:W-:-:S07]  /*18750*/  IADD3 R24, R0, UR39, R7 ;  /* 0x0000002700187c10 */ /* 0x001fce000fffe007 */
.L_x_1386:
[----:B------:R-:W-:Y:S05]  /*18760*/  BSYNC B0 ;  /* 0x0000000000007941 */ /* 0x000fea0003800000 */
.L_x_1385:
[----:B------:R-:W-:-:S13]  /*18770*/  LOP3.LUT P0, RZ, R16, 0x10, RZ, 0xc0, !PT ;  /* 0x0000001010ff7812 */ /* 0x000fda000780c0ff */
[----:B------:R-:W-:Y:S05]  /*18780*/  @!P0 BRA `(.L_x_1387) ;  /* 0x0000000000048947 */ /* 0x000fea0003800000 */
[----:B------:R-:W-:Y:S01]  /*18790*/  BPT.TRAP 0x1 ;  /* 0x000000040000795c */ /* 0x000fe20000300000 */
.L_x_1387:
[----:B------:R-:W-:Y:S01]  /*187a0*/  IMAD R0, R23, 0x8, R17 ;  /* 0x0000000817007824 */ /* 0x000fe200078e0211 */
[----:B------:R-:W-:Y:S01]  /*187b0*/  SHF.L.U32 R3, R28, 0x1f, RZ ;  /* 0x0000001f1c037819 */ /* 0x000fe200000006ff */
[----:B------:R-:W-:Y:S01]  /*187c0*/  BSSY B0, `(.L_x_1388) ;  /* 0x0000004000007945 */ /* 0x000fe20003800000 */
[----:B------:R-:W-:Y:S02]  /*187d0*/  IMAD R6, R22, -0x60, R37 ;  /* 0xffffffa016067824 */ /* 0x000fe400078e0225 */
[----:B------:R-:W0:Y:S02]  /*187e0*/  SYNCS.PHASECHK.TRANS64.TRYWAIT P0, [R0+URZ+0x30860], R3 ;  /* 0x03086003000075a7 */ /* 0x000e24000800017f */
[----:B0-----:R-:W-:Y:S05]  /*187f0*/  @!P0 BRA `(.L_x_1389) ;  /* 0x00000040008c8947 */ /* 0x001fea0003800000 */
.L_x_1487:
[----:B------:R-:W-:Y:S05]  /*18800*/  BSYNC B0 ;  /* 0x0000000000007941 */ /* 0x000fea0003800000 */
.L_x_1388:
        /* <DEDUP_REMOVED lines=65> */
.L_x_1501:
        /* <DEDUP_REMOVED lines=13> */
.L_x_1391:
        /* <DEDUP_REMOVED lines=10> */
.L_x_1392:
[----:B------:R1:W-:Y:S01]  /*18d90*/  SYNCS.ARRIVE.TRANS64.A1T0 RZ, [R0+URZ+0x30850], RZ ;  /* 0x030850ff00ff79a7 */ /* 0x0003e2000810003f */
[----:B------:R-:W-:-:S05]  /*18da0*/  VIADD R23, R23, 0x1 ;  /* 0x0000000117177836 */ /* 0x000fca0000000000 */
[----:B------:R-:W-:-:S04]  /*18db0*/  ISETP.NE.AND P0, PT, R23, 0x2, PT ;  /* 0x000000021700780c */ /* 0x000fc80003f05270 */
[----:B0-----:R-:W-:Y:S02]  /*18dc0*/  SEL R3, RZ, 0x1, P0 ;  /* 0x00000001ff037807 */ /* 0x001fe40000000000 */
[----:B------:R-:W-:Y:S02]  /*18dd0*/  SEL R23, R23, RZ, P0 ;  /* 0x000000ff17177207 */ /* 0x000fe40000000000 */
[----:B-1----:R-:W-:-:S07]  /*18de0*/  LOP3.LUT R28, R28, R3, RZ, 0x3c, !PT ;  /* 0x000000031c1c7212 */ /* 0x002fce00078e3cff */
.L_x_1349:
[----:B------:R-:W-:Y:S05]  /*18df0*/  BSYNC B7 ;  /* 0x0000000000077941 */ /* 0x000fea0003800000 */
.L_x_1347:
        /* <DEDUP_REMOVED lines=11> */
.L_x_1393:
        /* <DEDUP_REMOVED lines=22> */
[----:B--2---:R-:W-:-:S02]  /*19010*/  @!P1 IMAD.MOV.U32 R25, RZ, RZ, R4 ;  /* 0x000000ffff199224 */ /* 0x004fc400078e0004 */
        /* <DEDUP_REMOVED lines=20> */
.L_x_1511:
[----:B------:R-:W-:Y:S02]  /*19160*/  ULDC UR4, c[0x0][0xc38] ;  /* 0x00030e0000047ab9 */ /* 0x000fe40000000800 */
[----:B------:R-:W-:-:S04]  /*19170*/  IMAD.U32 R5, RZ, RZ, UR4 ;  /* 0x00000004ff057e24 */ /* 0x000fc8000f8e00ff */
[----:B-1----:R-:W-:-:S04]  /*19180*/  IMAD R14, R14, R5, RZ ;  /* 0x000000050e0e7224 */ /* 0x002fc800078e02ff */
[----:B------:R-:W-:-:S05]  /*19190*/  IMAD.IADD R7, R7, 0x1, R14 ;  /* 0x0000000107077824 */ /* 0x000fca00078e020e */
[----:B------:R-:W-:-:S13]  /*191a0*/  ISETP.GT.AND P6, PT, R7, R0, PT ;  /* 0x000000000700720c */ /* 0x000fda0003fc4270 */
[----:B------:R-:W-:Y:S05]  /*191b0*/  @P6 BRA `(.L_x_1396) ;  /* 0x0000000000a46947 */ /* 0x000fea0003800000 */
.L_x_1399:
        /* <DEDUP_REMOVED lines=35> */
.L_x_1519:
[----:B------:R-:W-:Y:S02]  /*193f0*/  ULDC UR4, c[0x0][0xc38] ;  /* 0x00030e0000047ab9 */ /* 0x000fe40000000800 */
[----:B------:R-:W-:-:S04]  /*19400*/  IMAD.U32 R5, RZ, RZ, UR4 ;  /* 0x00000004ff057e24 */ /* 0x000fc8000f8e00ff */
[----:B-1----:R-:W-:-:S04]  /*19410*/  IMAD R14, R14, R5, RZ ;  /* 0x000000050e0e7224 */ /* 0x002fc800078e02ff */
[----:B------:R-:W-:-:S05]  /*19420*/  IMAD.IADD R7, R14, 0x1, R7 ;  /* 0x000000010e077824 */ /* 0x000fca00078e0207 */
[----:B------:R-:W-:-:S13]  /*19430*/  ISETP.GT.AND P6, PT, R7, R0, PT ;  /* 0x000000000700720c */ /* 0x000fda0003fc4270 */
[----:B------:R-:W-:Y:S05]  /*19440*/  @!P6 BRA `(.L_x_1399) ;  /* 0xfffffffc005ce947 */ /* 0x000fea000383ffff */
.L_x_1396:
[----:B------:R-:W-:Y:S01]  /*19450*/  IMAD.IADD R7, R7, 0x1, -R14 ;  /* 0x0000000107077824 */ /* 0x000fe200078e0a0e */
[----:B------:R-:W-:-:S03]  /*19460*/  UMOV UR4, 0xffffffff ;  /* 0xffffffff00047882 */ /* 0x000fc60000000000 */
[----:B------:R-:W-:-:S05]  /*19470*/  IMAD R3, R2, R5, R7 ;  /* 0x0000000502037224 */ /* 0x000fca00078e0207 */
[----:B------:R-:W-:Y:S01]  /*19480*/  ISETP.GT.AND P6, PT, R3, R0, PT ;  /* 0x000000000300720c */ /* 0x000fe20003fc4270 */
[----:B------:R-:W-:-:S12]  /*19490*/  BRA.DIV UR4, `(.L_x_1400) ;  /* 0x0000004604707947 */ /* 0x000fd8000b800000 */
[----:B------:R-:W-:-:S04]  /*194a0*/  VOTE.ANY R3, PT, !P6 ;  /* 0x0000000000037806 */ /* 0x000fc800070e0100 */
[----:B------:R-:W1:Y:S02]  /*194b0*/  POPC R12, R3 ;  /* 0x00000003000c7309 */ /* 0x000e640000000000 */
[----:B-1----:R1:W2:Y:S01]  /*194c0*/  SHFL.IDX PT, R25, R25, R12, 0x1f ;  /* 0x00001f0c19197589 */ /* 0x0022a200000e0000 */
[----:B------:R-:W-:-:S03]  /*194d0*/  IMAD.IADD R27, R12, 0x1, R27 ;  /* 0x000000010c1b7824 */ /* 0x000fc600078e021b */
[----:B------:R1:W3:Y:S04]  /*194e0*/  SHFL.IDX PT, R8, R8, R12, 0x1f ;  /* 0x00001f0c08087589 */ /* 0x0002e800000e0000 */
.L_x_1524:
[----:B------:R-:W-:-:S13]  /*194f0*/  ISETP.NE.AND P0, PT, R3, RZ, PT ;  /* 0x000000ff0300720c */ /* 0x000fda0003f05270 */
[----:B------:R-:W-:Y:S05]  /*19500*/  @!P0 BRA `(.L_x_1401) ;  /* 0x0000000000108947 */ /* 0x000fea0003800000 */
[----:B------:R-:W-:Y:S01]  /*19510*/  UMOV UR4, 0xffffffff ;  /* 0xffffffff00047882 */ /* 0x000fe20000000000 */
[----:B-1----:R-:W-:Y:S02]  /*19520*/  VIADD R12, R12, 0xffffffff ;  /* 0xffffffff0c0c7836 */ /* 0x002fe40000000000 */
[----:B------:R-:W-:Y:S05]  /*19530*/  BRA.DIV UR4, `(.L_x_1402) ;  /* 0x0000004604a47947 */ /* 0x000fea000b800000 */
[----:B------:R4:W1:Y:S02]  /*19540*/  SHFL.IDX PT, R6, R2, R12, 0x1f ;  /* 0x00001f0c02067589 */ /* 0x00086400000e0000 */
.L_x_1401:
[----:B---3--:R-:W-:Y:S01]  /*19550*/  ISETP.NE.AND P0, PT, R8, 0x1, PT ;  /* 0x000000010800780c */ /* 0x008fe20003f05270 */
[----:B-1----:R-:W-:-:S04]  /*19560*/  IMAD R24, R6, R5, R7 ;  /* 0x0000000506187224 */ /* 0x002fc800078e0207 */
[----:B------:R-:W-:-:S08]  /*19570*/  IMAD.IADD R0, R0, 0x1, -R24 ;  /* 0x0000000100007824 */ /* 0x000fd000078e0a18 */
[----:B------:R-:W-:Y:S05]  /*19580*/  @!P0 BRA `(.L_x_1403) ;  /* 0x0000000000dc8947 */ /* 0x000fea0003800000 */
[-C--:B--2---:R-:W-:Y:S02]  /*19590*/  IABS R5, R25.reuse ;  /* 0x0000001900057213 */ /* 0x084fe40000000000 */
[----:B------:R-:W-:Y:S02]  /*195a0*/  IABS R4, R8 ;  /* 0x0000000800047213 */ /* 0x000fe40000000000 */
[----:B------:R-:W1:Y:S08]  /*195b0*/  I2F.RP R6, R5 ;  /* 0x0000000500067306 */ /* 0x000e700000209400 */
[----:B------:R-:W2:Y:S08]  /*195c0*/  I2F.RP R7, R4 ;  /* 0x0000000400077306 */ /* 0x000eb00000209400 */
[----:B-1----:R-:W0:Y:S08]  /*195d0*/  MUFU.RCP R6, R6 ;  /* 0x0000000600067308 */ /* 0x002e300000001000 */
[----:B--2---:R-:W-:Y:S01]  /*195e0*/  MUFU.RCP R7, R7 ;  /* 0x0000000700077308 */ /* 0x004fe20000001000 */
[----:B0---4-:R-:W-:Y:S01]  /*195f0*/  VIADD R2, R6, 0xffffffe ;  /* 0x0ffffffe06027836 */ /* 0x011fe20000000000 */
[----:B------:R-:W-:-:S06]  /*19600*/  IABS R6, R25 ;  /* 0x0000001900067213 */ /* 0x000fcc0000000000 */
[----:B------:R0:W1:Y:S02]  /*19610*/  F2I.FTZ.U32.TRUNC.NTZ R3, R2 ;  /* 0x0000000200037305 */ /* 0x000064000021f000 */
[----:B0-----:R-:W-:Y:S02]  /*19620*/  IMAD.MOV.U32 R2, RZ, RZ, RZ ;  /* 0x000000ffff027224 */ /* 0x001fe400078e00ff */
[----:B-1----:R-:W-:-:S04]  /*19630*/  IMAD.MOV R10, RZ, RZ, -R3 ;  /* 0x000000ffff0a7224 */ /* 0x002fc800078e0a03 */
[----:B------:R-:W-:-:S04]  /*19640*/  IMAD R9, R10, R5, RZ ;  /* 0x000000050a097224 */ /* 0x000fc800078e02ff */
[----:B------:R-:W-:Y:S01]  /*19650*/  IMAD.HI.U32 R3, R3, R9, R2 ;  /* 0x0000000903037227 */ /* 0x000fe200078e0002 */
[----:B------:R-:W-:-:S03]  /*19660*/  IABS R2, R0 ;  /* 0x0000000000027213 */ /* 0x000fc60000000000 */
[----:B------:R-:W-:Y:S02]  /*19670*/  IMAD.MOV R9, RZ, RZ, -R6 ;  /* 0x000000ffff097224 */ /* 0x000fe400078e0a06 */
[----:B------:R-:W-:-:S04]  /*19680*/  IMAD.HI.U32 R6, R3, R2, RZ ;  /* 0x0000000203067227 */ /* 0x000fc800078e00ff */
[----:B------:R-:W-:Y:S02]  /*19690*/  IMAD R2, R6, R9, R2 ;  /* 0x0000000906027224 */ /* 0x000fe400078e0202 */
[----:B------:R-:W-:-:S03]  /*196a0*/  VIADD R3, R7, 0xffffffe ;  /* 0x0ffffffe07037836 */ /* 0x000fc60000000000 */
[----:B------:R-:W-:-:S03]  /*196b0*/  ISETP.GT.U32.AND P1, PT, R5, R2, PT ;  /* 0x000000020500720c */ /* 0x000fc60003f24070 */
[----:B------:R-:W0:Y:S10]  /*196c0*/  F2I.FTZ.U32.TRUNC.NTZ R3, R3 ;  /* 0x0000000300037305 */ /* 0x000e34000021f000 */
[----:B------:R-:W-:-:S02]  /*196d0*/  @!P1 IMAD.IADD R2, R2, 0x1, -R5 ;  /* 0x0000000102029824 */ /* 0x000fc400078e0a05 */
[----:B------:R-:W-:Y:S01]  /*196e0*/  @!P1 VIADD R6, R6, 0x1 ;  /* 0x0000000106069836 */ /* 0x000fe20000000000 */
[----:B------:R-:W-:Y:S02]  /*196f0*/  ISETP.NE.AND P1, PT, R25, RZ, PT ;  /* 0x000000ff1900720c */ /* 0x000fe40003f25270 */
[----:B------:R-:W-:Y:S01]  /*19700*/  ISETP.GE.U32.AND P0, PT, R2, R5, PT ;  /* 0x000000050200720c */ /* 0x000fe20003f06070 */
[----:B0-----:R-:W-:Y:S02]  /*19710*/  IMAD.MOV R5, RZ, RZ, -R3 ;  /* 0x000000ffff057224 */ /* 0x001fe400078e0a03 */
[----:B------:R-:W-:Y:S02]  /*19720*/  IMAD.MOV.U32 R2, RZ, RZ, RZ ;  /* 0x000000ffff027224 */ /* 0x000fe400078e00ff */
[----:B------:R-:W-:-:S04]  /*19730*/  IMAD R5, R5, R4, RZ ;  /* 0x0000000405057224 */ /* 0x000fc800078e02ff */
[----:B------:R-:W-:Y:S01]  /*19740*/  IMAD.HI.U32 R5, R3, R5, R2 ;  /* 0x0000000503057227 */ /* 0x000fe200078e0002 */
[----:B------:R-:W-:Y:S02]  /*19750*/  LOP3.LUT R2, R0, R25, RZ, 0x3c, !PT ;  /* 0x0000001900027212 */ /* 0x000fe400078e3cff */
[----:B------:R-:W-:Y:S01]  /*19760*/  IABS R3, R8 ;  /* 0x0000000800037213 */ /* 0x000fe20000000000 */
[----:B------:R-:W-:Y:S01]  /*19770*/  @P0 VIADD R6, R6, 0x1 ;  /* 0x0000000106060836 */ /* 0x000fe20000000000 */
[----:B------:R-:W-:-:S03]  /*19780*/  ISETP.GE.AND P2, PT, R2, RZ, PT ;  /* 0x000000ff0200720c */ /* 0x000fc60003f46270 */
[----:B------:R-:W-:-:S10]  /*19790*/  IMAD.MOV R3, RZ, RZ, -R3 ;  /* 0x000000ffff037224 */ /* 0x000fd400078e0a03 */
[----:B------:R-:W-:Y:S01]  /*197a0*/  @!P2 IMAD.MOV R6, RZ, RZ, -R6 ;  /* 0x000000ffff06a224 */ /* 0x000fe200078e0a06 */
[----:B------:R-:W-:-:S04]  /*197b0*/  @!P1 LOP3.LUT R6, RZ, R25, RZ, 0x33, !PT ;  /* 0x00000019ff069212 */ /* 0x000fc800078e33ff */
[----:B------:R-:W-:-:S05]  /*197c0*/  IABS R2, R6 ;  /* 0x0000000600027213 */ /* 0x000fca0000000000 */
[----:B------:R-:W-:-:S04]  /*197d0*/  IMAD.HI.U32 R5, R5, R2, RZ ;  /* 0x0000000205057227 */ /* 0x000fc800078e00ff */
[----:B------:R-:W-:Y:S01]  /*197e0*/  IMAD R3, R5, R3, R2 ;  /* 0x0000000305037224 */ /* 0x000fe200078e0202 */
[----:B------:R-:W-:-:S04]  /*197f0*/  LOP3.LUT R2, R6, R8, RZ, 0x3c, !PT ;  /* 0x0000000806027212 */ /* 0x000fc800078e3cff */
[----:B------:R-:W-:Y:S02]  /*19800*/  ISETP.GT.U32.AND P1, PT, R4, R3, PT ;  /* 0x000000030400720c */ /* 0x000fe40003f24070 */
[----:B------:R-:W-:Y:S01]  /*19810*/  ISETP.GE.AND P2, PT, R2, RZ, PT ;  /* 0x000000ff0200720c */ /* 0x000fe20003f46270 */
[----:B------:R-:W-:-:S04]  /*19820*/  IMAD.MOV R2, RZ, RZ, -R6 ;  /* 0x000000ffff027224 */ /* 0x000fc800078e0a06 */
[----:B------:R-:W-:-:S06]  /*19830*/  IMAD R2, R25, R2, R0 ;  /* 0x0000000219027224 */ /* 0x000fcc00078e0200 */
[----:B------:R-:W-:Y:S02]  /*19840*/  @!P1 IMAD.IADD R3, R3, 0x1, -R4 ;  /* 0x0000000103039824 */ /* 0x000fe400078e0a04 */
[----:B------:R-:W-:Y:S01]  /*19850*/  @!P1 VIADD R5, R5, 0x1 ;  /* 0x0000000105059836 */ /* 0x000fe20000000000 */
[----:B------:R-:W-:Y:S02]  /*19860*/  ISETP.NE.AND P1, PT, R8, RZ, PT ;  /* 0x000000ff0800720c */ /* 0x000fe40003f25270 */
[----:B------:R-:W-:-:S13]  /*19870*/  ISETP.GE.U32.AND P0, PT, R3, R4, PT ;  /* 0x000000040300720c */ /* 0x000fda0003f06070 */
[----:B------:R-:W-:-:S04]  /*19880*/  @P0 VIADD R5, R5, 0x1 ;  /* 0x0000000105050836 */ /* 0x000fc80000000000 */
[----:B------:R-:W-:Y:S01]  /*19890*/  @!P2 IMAD.MOV R5, RZ, RZ, -R5 ;  /* 0x000000ffff05a224 */ /* 0x000fe200078e0a05 */
[----:B------:R-:W-:-:S05]  /*198a0*/  @!P1 LOP3.LUT R5, RZ, R8, RZ, 0x33, !PT ;  /* 0x00000008ff059212 */ /* 0x000fca00078e33ff */
[--C-:B------:R-:W-:Y:S02]  /*198b0*/  IMAD.MOV R3, RZ, RZ, -R5.reuse ;  /* 0x000000ffff037224 */ /* 0x100fe400078e0a05 */
[C---:B------:R-:W-:Y:S02]  /*198c0*/  IMAD R5, R8.reuse, 0x1000000, R5 ;  /* 0x0100000008057824 */ /* 0x040fe400078e0205 */
[----:B------:R-:W-:-:S04]  /*198d0*/  IMAD R8, R8, R3, R6 ;  /* 0x0000000308087224 */ /* 0x000fc800078e0206 */
[----:B------:R-:W-:Y:S01]  /*198e0*/  IMAD R26, R8, 0x10000, R5 ;  /* 0x00010000081a7824 */ /* 0x000fe200078e0205 */
[----:B------:R-:W-:Y:S06]  /*198f0*/  BRA `(.L_x_1404) ;  /* 0x0000000000f07947 */ /* 0x000fec0003800000 */
.L_x_1403:
[----:B0---4-:R-:W0:Y:S02]  /*19900*/  LDC.64 R2, c[0x0][0xc90] ;  /* 0x00032400ff027b82 */ /* 0x011e240000000a00 */
[----:B0-----:R-:W-:-:S05]  /*19910*/  IMAD.WIDE R2, R27, 0x4, R2 ;  /* 0x000000041b027825 */ /* 0x001fca00078e0202 */
[----:B------:R0:W2:Y:S02]  /*19920*/  LDG.E R6, desc[UR36][R2.64] ;  /* 0x0000002402067981 */ /* 0x0000a4000c1e1900 */
[----:B0-----:R-:W-:Y:S02]  /*19930*/  IMAD.MOV.U32 R2, RZ, RZ, RZ ;  /* 0x000000ffff027224 */ /* 0x001fe400078e00ff */
[----:B--2---:R-:W-:-:S05]  /*19940*/  IMAD R7, R25, R6, RZ ;  /* 0x0000000619077224 */ /* 0x004fca00078e02ff */
[----:B------:R-:W-:-:S04]  /*19950*/  IABS R4, R7 ;  /* 0x0000000700047213 */ /* 0x000fc80000000000 */
[----:B------:R-:W0:Y:S08]  /*19960*/  I2F.RP R8, R4 ;  /* 0x0000000400087306 */ /* 0x000e300000209400 */
[----:B0-----:R-:W0:Y:S02]  /*19970*/  MUFU.RCP R8, R8 ;  /* 0x0000000800087308 */ /* 0x001e240000001000 */
[----:B0-----:R-:W-:-:S06]  /*19980*/  VIADD R9, R8, 0xffffffe ;  /* 0x0ffffffe08097836 */ /* 0x001fcc0000000000 */
[----:B------:R-:W0:Y:S02]  /*19990*/  F2I.FTZ.U32.TRUNC.NTZ R3, R9 ;  /* 0x0000000900037305 */ /* 0x000e24000021f000 */
[----:B0-----:R-:W-:-:S04]  /*199a0*/  IMAD.MOV R11, RZ, RZ, -R3 ;  /* 0x000000ffff0b7224 */ /* 0x001fc800078e0a03 */
[----:B------:R-:W-:-:S04]  /*199b0*/  IMAD R11, R11, R4, RZ ;  /* 0x000000040b0b7224 */ /* 0x000fc800078e02ff */
        /* <DEDUP_REMOVED lines=21> */
[----:B------:R-:W-:-:S04]  /*19b10*/  VIADDMNMX R5, R3, R5, R6, PT ;  /* 0x0000000503057246 */ /* 0x000fc80003800106 */
[----:B------:R-:W-:-:S04]  /*19b20*/  IABS R6, R5 ;  /* 0x0000000500067213 */ /* 0x000fc80000000000 */
[----:B------:R-:W0:Y:S08]  /*19b30*/  I2F.RP R8, R6 ;  /* 0x0000000600087306 */ /* 0x000e300000209400 */
[----:B0-----:R-:W0:Y:S02]  /*19b40*/  MUFU.RCP R8, R8 ;  /* 0x0000000800087308 */ /* 0x001e240000001000 */
[----:B0-----:R-:W-:Y:S01]  /*19b50*/  VIADD R3, R8, 0xffffffe ;  /* 0x0ffffffe08037836 */ /* 0x001fe20000000000 */
[----:B------:R-:W-:-:S05]  /*19b60*/  IABS R8, R5 ;  /* 0x0000000500087213 */ /* 0x000fca0000000000 */
[----:B------:R-:W0:Y:S02]  /*19b70*/  F2I.FTZ.U32.TRUNC.NTZ R3, R3 ;  /* 0x0000000300037305 */ /* 0x000e24000021f000 */
[----:B0-----:R-:W-:-:S04]  /*19b80*/  IMAD.MOV R7, RZ, RZ, -R3 ;  /* 0x000000ffff077224 */ /* 0x001fc800078e0a03 */
[----:B------:R-:W-:-:S04]  /*19b90*/  IMAD R7, R7, R6, RZ ;  /* 0x0000000607077224 */ /* 0x000fc800078e02ff */
[----:B------:R-:W-:Y:S01]  /*19ba0*/  IMAD.HI.U32 R2, R3, R7, R2 ;  /* 0x0000000703027227 */ /* 0x000fe200078e0002 */
[----:B------:R-:W-:-:S03]  /*19bb0*/  IABS R7, R0 ;  /* 0x0000000000077213 */ /* 0x000fc60000000000 */
        /* <DEDUP_REMOVED lines=13> */
[----:B------:R-:W-:Y:S01]  /*19c90*/  @!P1 LOP3.LUT R2, RZ, R5, RZ, 0x33, !PT ;  /* 0x00000005ff029212 */ /* 0x000fe200078e33ff */
[----:B------:R-:W-:-:S04]  /*19ca0*/  IMAD.MOV R5, RZ, RZ, -R5 ;  /* 0x000000ffff057224 */ /* 0x000fc800078e0a05 */
[----:B------:R-:W-:-:S07]  /*19cb0*/  IMAD R26, R2, R5, R3 ;  /* 0x00000005021a7224 */ /* 0x000fce00078e0203 */
.L_x_1404:
[----:B------:R-:W-:-:S05]  /*19cc0*/  LOP3.LUT R2, RZ, R2, RZ, 0x33, !PT ;  /* 0x00000002ff027212 */ /* 0x000fca00078e33ff */
[----:B------:R-:W-:Y:S01]  /*19cd0*/  IMAD.IADD R25, R25, 0x1, R2 ;  /* 0x0000000119197824 */ /* 0x000fe200078e0202 */
[----:B------:R-:W-:Y:S06]  /*19ce0*/  BRA `(.L_x_1405) ;  /* 0x00000000001c7947 */ /* 0x000fec0003800000 */
.L_x_1397:
[----:B------:R-:W-:Y:S01]  /*19cf0*/  UMOV UR4, URZ ;  /* 0x0000003f00047c82 */ /* 0x000fe20008000000 */
[----:B------:R-:W-:Y:S01]  /*19d00*/  UMOV UR5, URZ ;  /* 0x0000003f00057c82 */ /* 0x000fe20008000000 */
[----:B------:R-:W-:Y:S01]  /*19d10*/  ULDC UR6, c[0x0][0xc3c] ;  /* 0x00030f0000067ab9 */ /* 0x000fe20000000800 */
[----:B------:R-:W-:Y:S02]  /*19d20*/  IMAD.MOV.U32 R24, RZ, RZ, R0 ;  /* 0x000000ffff187224 */ /* 0x000fe400078e0000 */
[----:B------:R-:W-:Y:S02]  /*19d30*/  IMAD.U32 R25, RZ, RZ, UR4 ;  /* 0x00000004ff197e24 */ /* 0x000fe4000f8e00ff */
[----:B------:R-:W-:Y:S02]  /*19d40*/  IMAD.U32 R26, RZ, RZ, UR5 ;  /* 0x00000005ff1a7e24 */ /* 0x000fe4000f8e00ff */
[----:B------:R-:W-:-:S07]  /*19d50*/  IMAD.U32 R27, RZ, RZ, UR6 ;  /* 0x00000006ff1b7e24 */ /* 0x000fce000f8e00ff */
.L_x_1405:
        /* <DEDUP_REMOVED lines=10> */
.L_x_1394:
[----:B------:R-:W-:Y:S02]  /*19e00*/  ULDC UR4, c[0x0][0xc3c] ;  /* 0x00030f0000047ab9 */ /* 0x000fe40000000800 */
[----:B-1----:R-:W-:-:S13]  /*19e10*/  ISETP.GE.AND P0, PT, R27, UR4, PT ;  /* 0x000000041b007c0c */ /* 0x002fda000bf06270 */
[----:B------:R-:W-:Y:S05]  /*19e20*/  @!P0 BRA `(.L_x_1406) ;  /* 0xffffffac00bc8947 */ /* 0x000fea000383ffff */
[----:B------:R-:W-:Y:S05]  /*19e30*/  BSYNC B8 ;  /* 0x0000000000087941 */ /* 0x000fea0003800000 */
.L_x_1333:
        /* <DEDUP_REMOVED lines=12> */
.L_x_1527:
[----:B------:R-:W-:Y:S05]  /*19f00*/  BSYNC B0 ;  /* 0x0000000000007941 */ /* 0x000fea0003800000 */
.L_x_1407:
[----:B------:R-:W-:-:S03]  /*19f10*/  UMOV UR4, 0xffffffff ;  /* 0xffffffff00047882 */ /* 0x000fc60000000000 */
[----:B------:R-:W-:Y:S05]  /*19f20*/  BRA.DIV UR4, `(.L_x_1409) ;  /* 0x0000003e04647947 */ /* 0x000fea000b800000 */
[----:B0-----:R-:W0:Y:S02]  /*19f30*/  S2R R0, SR_TID.X ;  /* 0x0000000000007919 */ /* 0x001e240000002100 */
[----:B0-----:R-:W-:-:S04]  /*19f40*/  SHF.R.U32.HI R0, RZ, 0x5, R0 ;  /* 0x00000005ff007819 */ /* 0x001fc80000011600 */
[----:B------:R-:W-:-:S05]  /*19f50*/  LOP3.LUT R0, R0, 0x3, RZ, 0xc0, !PT ;  /* 0x0000000300007812 */ /* 0x000fca00078ec0ff */
[----:B------:R0:W1:Y:S02]  /*19f60*/  SHFL.IDX PT, R14, R0, RZ, 0x1f ;  /* 0x00001fff000e7589 */ /* 0x00006400000e0000 */
.L_x_1530:
[----:B-1----:R-:W-:Y:S01]  /*19f70*/  ISETP.NE.AND P0, PT, R14, RZ, PT ;  /* 0x000000ff0e00720c */ /* 0x002fe20003f05270 */
[----:B------:R-:W-:-:S12]  /*19f80*/  BSSY B0, `(.L_x_1410) ;  /* 0x0000026000007945 */ /* 0x000fd80003800000 */
[----:B------:R-:W-:Y:S05]  /*19f90*/  @P0 BRA `(.L_x_1411) ;  /* 0x0000000000900947 */ /* 0x000fea0003800000 */
[----:B------:R-:W-:-:S03]  /*19fa0*/  UMOV UR4, 0xffffffff ;  /* 0xffffffff00047882 */ /* 0x000fc60000000000 */
[----:B------:R-:W-:Y:S05]  /*19fb0*/  BRA.DIV UR4, `(.L_x_1412) ;  /* 0x0000003e04747947 */ /* 0x000fea000b800000 */
[----:B------:R-:W-:-:S13]  /*19fc0*/  ELECT P6, URZ, PT ;  /* 0x00000000003f782f */ /* 0x000fda00038c0000 */
.L_x_1533:
[----:B------:R-:W-:Y:S05]  /*19fd0*/  @!P6 BRA `(.L_x_1411) ;  /* 0x000000000080e947 */ /* 0x000fea0003800000 */
[----:B0-----:R-:W3:Y:S02]  /*19fe0*/  LDL R0, [R1+0x20] ;  /* 0x0000200001007983 */ /* 0x001ee40000100800 */
[----:B---3--:R-:W-:-:S13]  /*19ff0*/  R2UR UR4, R0 ;  /* 0x00000000000472ca */ /* 0x008fda00000e0000 */
[----:B------:R-:W-:-:S06]  /*1a000*/  ULOP3.LUT UR4, UR4, 0x2, URZ, 0xfc, !UPT ;  /* 0x0000000204047892 */ /* 0x000fcc000f8efc3f */
[----:B------:R-:W-:-:S05]  /*1a010*/  IMAD.U32 R0, RZ, RZ, UR4 ;  /* 0x00000004ff007e24 */ /* 0x000fca000f8e00ff */
[----:B------:R-:W-:-:S13]  /*1a020*/  ISETP.NE.AND P0, PT, R0, 0x3, PT ;  /* 0x000000030000780c */ /* 0x000fda0003f05270 */
[----:B------:R-:W-:Y:S05]  /*1a030*/  @!P0 BRA `(.L_x_1413) ;  /* 0x0000000000048947 */ /* 0x000fea0003800000 */
[----:B------:R-:W-:Y:S01]  /*1a040*/  BPT.TRAP 0x1 ;  /* 0x000000040000795c */ /* 0x000fe20000300000 */
.L_x_1413:
[C---:B------:R-:W-:Y:S01]  /*1a050*/  IMAD R5, R23.reuse, 0x8, R4 ;  /* 0x0000000817057824 */ /* 0x040fe200078e0204 */
[----:B------:R-:W-:Y:S01]  /*1a060*/  SHF.L.U32 R0, R28, 0x1f, RZ ;  /* 0x0000001f1c007819 */ /* 0x000fe200000006ff */
[----:B------:R-:W-:-:S03]  /*1a070*/  VIADD R23, R23, 0x1 ;  /* 0x0000000117177836 */ /* 0x000fc60000000000 */
[----:B------:R-:W0:Y:S02]  /*1a080*/  SYNCS.PHASECHK.TRANS64.TRYWAIT P1, [R5+URZ+0x30840], R0 ;  /* 0x03084000050075a7 */ /* 0x000e24000802017f */
[----:B------:R-:W-:-:S04]  /*1a090*/  ISETP.NE.AND P2, PT, R23, 0x2, PT ;  /* 0x000000021700780c */ /* 0x000fc80003f45270 */
[----:B------:R-:W-:Y:S01]  /*1a0a0*/  SEL R3, RZ, 0x1, P2 ;  /* 0x00000001ff037807 */ /* 0x000fe20001000000 */
[----:B0-----:R-:W-:Y:S08]  /*1a0b0*/  @!P1 BRA `(.L_x_1414) ;  /* 0x0000003c00549947 */ /* 0x001ff00003800000 */
.L_x_1534:
[----:B------:R-:W-:Y:S02]  /*1a0c0*/  SEL R23, R23, RZ, P2 ;  /* 0x000000ff17177207 */ /* 0x000fe40001000000 */
[----:B------:R-:W-:Y:S01]  /*1a0d0*/  LOP3.LUT R2, R28, R3, RZ, 0x3c, !PT ;  /* 0x000000031c027212 */ /* 0x000fe200078e3cff */
[----:B------:R-:W-:Y:S06]  /*1a0e0*/  @!P0 BRA `(.L_x_1415) ;  /* 0x0000000000048947 */ /* 0x000fec0003800000 */
[----:B------:R-:W-:Y:S01]  /*1a0f0*/  BPT.TRAP 0x1 ;  /* 0x000000040000795c */ /* 0x000fe20000300000 */
.L_x_1415:
[----:B------:R-:W-:Y:S01]  /*1a100*/  IMAD R23, R23, 0x8, R4 ;  /* 0x0000000817177824 */ /* 0x000fe200078e0204 */
[----:B------:R-:W-:-:S04]  /*1a110*/  SHF.L.U32 R2, R2, 0x1f, RZ ;  /* 0x0000001f02027819 */ /* 0x000fc800000006ff */
[----:B------:R-:W1:Y:S02]  /*1a120*/  SYNCS.PHASECHK.TRANS64.TRYWAIT P1, [R23+URZ+0x30840], R2 ;  /* 0x03084002170075a7 */ /* 0x000e64000802017f */
[----:B-1----:R-:W-:Y:S05]  /*1a130*/  @!P1 BRA `(.L_x_1416) ;  /* 0x0000003c00489947 */ /* 0x002fea0003800000 */
.L_x_1535:
[----:B------:R-:W-:Y:S05]  /*1a140*/  @!P0 BRA `(.L_x_1417) ;  /* 0x0000000000048947 */ /* 0x000fea0003800000 */
[----:B------:R-:W-:Y:S01]  /*1a150*/  BPT.TRAP 0x1 ;  /* 0x000000040000795c */ /* 0x000fe20000300000 */
.L_x_1417:
[----:B------:R-:W3:Y:S02]  /*1a160*/  SYNCS.PHASECHK.TRANS64.TRYWAIT P1, [R5+URZ+0x30860], R0 ;  /* 0x03086000050075a7 */ /* 0x000ee4000802017f */
[----:B---3--:R-:W-:Y:S05]  /*1a170*/  @!P1 BRA `(.L_x_1418) ;  /* 0x0000003c004c9947 */ /* 0x008fea0003800000 */
.L_x_1536:
[----:B------:R-:W-:Y:S05]  /*1a180*/  @!P0 BRA `(.L_x_1419) ;  /* 0x0000000000048947 */ /* 0x000fea0003800000 */
[----:B------:R-:W-:Y:S01]  /*1a190*/  BPT.TRAP 0x1 ;  /* 0x000000040000795c */ /* 0x000fe20000300000 */
.L_x_1419:
[----:B----4-:R4:W0:Y:S02]  /*1a1a0*/  SYNCS.PHASECHK.TRANS64.TRYWAIT P0, [R23+URZ+0x30860], R2 ;  /* 0x03086002170075a7 */ /* 0x010824000800017f */
[----:B0-----:R-:W-:Y:S05]  /*1a1b0*/  @!P0 NANOSLEEP.SYNCS 0x989680 ;  /* 0x009896800000895d */ /* 0x001fea0003900000 */
[----:B------:R-:W0:Y:S02]  /*1a1c0*/  @!P0 SYNCS.PHASECHK.TRANS64 P0, [R23+URZ+0x30860], R2 ;  /* 0x03086002170085a7 */ /* 0x000e24000800007f */
[----:B0-----:R-:W-:Y:S05]  /*1a1d0*/  @!P0 BRA `(.L_x_1419) ;  /* 0xfffffffc00f08947 */ /* 0x001fea000383ffff */
.L_x_1411:
[----:B------:R-:W-:Y:S05]  /*1a1e0*/  BSYNC B0 ;  /* 0x0000000000007941 */ /* 0x000fea0003800000 */
.L_x_1410:
[----:B------:R-:W-:Y:S05]  /*1a1f0*/  EXIT ;  /* 0x000000000000794d */ /* 0x000fea0003800000 */
.L_x_1224:
[----:B0-----:R-:W-:-:S04]  /*1a200*/  IMAD.U32 R3, RZ, RZ, UR60 ;  /* 0x0000003cff037e24 */ /* 0x001fc8000f8e00ff */
[----:B------:R0:W1:Y:S03]  /*1a210*/  SYNCS.PHASECHK.TRANS64.TRYWAIT P1, [R3+URZ+0x30800], R0 ;  /* 0x03080000030075a7 */ /* 0x000066000802017f */
[----:B-1----:R-:W-:Y:S05]  /*1a220*/  @!P1 NANOSLEEP.SYNCS 0x989680 ;  /* 0x009896800000995d */ /* 0x002fea0003900000 */
[----:B------:R-:W1:Y:S02]  /*1a230*/  @!P1 SYNCS.PHASECHK.TRANS64 P1, [R3+URZ+0x30800], R0 ;  /* 0x03080000030095a7 */ /* 0x000e64000802007f */
[----:B-1----:R-:W-:Y:S05]  /*1a240*/  @!P1 BRA `(.L_x_1224) ;  /* 0xfffffffc00ec9947 */ /* 0x002fea000383ffff */
[----:B------:R-:W-:Y:S05]  /*1a250*/  BRA `(.L_x_1420) ;  /* 0xfffffe7c00f47947 */ /* 0x000fea000383ffff */
.L_x_1228:
[----:B-1----:R1:W2:Y:S02]  /*1a260*/  SYNCS.PHASECHK.TRANS64.TRYWAIT P1, [R3+URZ+0x30830], R0 ;  /* 0x03083000030075a7 */ /* 0x0022a4000802017f */
[----:B--2---:R-:W-:Y:S05]  /*1a270*/  @!P1 NANOSLEEP.SYNCS 0x989680 ;  /* 0x009896800000995d */ /* 0x004fea0003900000 */
[----:B------:R-:W2:Y:S02]  /*1a280*/  @!P1 SYNCS.PHASECHK.TRANS64 P1, [R3+URZ+0x30830], R0 ;  /* 0x03083000030095a7 */ /* 0x000ea4000802007f */
[----:B--2---:R-:W-:Y:S05]  /*1a290*/  @!P1 BRA `(.L_x_1228) ;  /* 0xfffffffc00f09947 */ /* 0x004fea000383ffff */
[----:B------:R-:W-:Y:S05]  /*1a2a0*/  BRA `(.L_x_1227) ;  /* 0xfffffe8000107947 */ /* 0x000fea000383ffff */
.L_x_1245:
[----:B-1----:R-:W-:-:S04]  /*1a2b0*/  IMAD.U32 R9, RZ, RZ, UR6 ;  /* 0x00000006ff097e24 */ /* 0x002fc8000f8e00ff */
[----:B------:R1:W2:Y:S03]  /*1a2c0*/  SYNCS.PHASECHK.TRANS64.TRYWAIT P1, [R9+URZ+0x30830], R8 ;  /* 0x03083008090075a7 */ /* 0x0002a6000802017f */
[----:B--2---:R-:W-:Y:S05]  /*1a2d0*/  @!P1 NANOSLEEP.SYNCS 0x989680 ;  /* 0x009896800000995d */ /* 0x004fea0003900000 */
[----:B------:R-:W2:Y:S02]  /*1a2e0*/  @!P1 SYNCS.PHASECHK.TRANS64 P1, [R9+URZ+0x30830], R8 ;  /* 0x03083008090095a7 */ /* 0x000ea4000802007f */
[----:B--2---:R-:W-:Y:S05]  /*1a2f0*/  @!P1 BRA `(.L_x_1245) ;  /* 0xfffffffc00ec9947 */ /* 0x004fea000383ffff */
[----:B------:R-:W-:Y:S05]  /*1a300*/  BRA `(.L_x_1244) ;  /* 0xfffffeb000f87947 */ /* 0x000fea000383ffff */
.L_x_1249:
[----:B---3--:R-:W-:-:S04]  /*1a310*/  IMAD.U32 R2, RZ, RZ, UR7 ;  /* 0x00000007ff027e24 */ /* 0x008fc8000f8e00ff */
[----:B------:R3:W4:Y:S03]  /*1a320*/  SYNCS.PHASECHK.TRANS64.TRYWAIT P1, [R2+URZ+0x30850], R0 ;  /* 0x03085000020075a7 */ /* 0x000726000802017f */
[----:B----4-:R-:W-:Y:S05]  /*1a330*/  @!P1 NANOSLEEP.SYNCS 0x989680 ;  /* 0x009896800000995d */ /* 0x010fea0003900000 */
[----:B------:R-:W4:Y:S02]  /*1a340*/  @!P1 SYNCS.PHASECHK.TRANS64 P1, [R2+URZ+0x30850], R0 ;  /* 0x03085000020095a7 */ /* 0x000f24000802007f */
[----:B----4-:R-:W-:Y:S05]  /*1a350*/  @!P1 BRA `(.L_x_1249) ;  /* 0xfffffffc00ec9947 */ /* 0x010fea000383ffff */
[----:B------:R-:W-:Y:S05]  /*1a360*/  BRA `(.L_x_1248) ;  /* 0xfffffebc00ac7947 */ /* 0x000fea000383ffff */
.L_x_1268:
[----:B-1----:R-:W-:-:S04]  /*1a370*/  IMAD.U32 R9, RZ, RZ, UR6 ;  /* 0x00000006ff097e24 */ /* 0x002fc8000f8e00ff */
[----:B------:R1:W2:Y:S03]  /*1a380*/  SYNCS.PHASECHK.TRANS64.TRYWAIT P1, [R9+URZ+0x30830], R8 ;  /* 0x03083008090075a7 */ /* 0x0002a6000802017f */
[----:B--2---:R-:W-:Y:S05]  /*1a390*/  @!P1 NANOSLEEP.SYNCS 0x989680 ;  /* 0x009896800000995d */ /* 0x004fea0003900000 */
[----:B------:R-:W2:Y:S02]  /*1a3a0*/  @!P1 SYNCS.PHASECHK.TRANS64 P1, [R9+URZ+0x30830], R8 ;  /* 0x03083008090095a7 */ /* 0x000ea4000802007f */
[----:B--2---:R-:W-:Y:S05]  /*1a3b0*/  @!P1 BRA `(.L_x_1268) ;  /* 0xfffffffc00ec9947 */ /* 0x004fea000383ffff */
[----:B------:R-:W-:Y:S05]  /*1a3c0*/  BRA `(.L_x_1267) ;  /* 0xfffffeec00587947 */ /* 0x000fea000383ffff */
.L_x_1272:
[----:B---3--:R-:W-:-:S04]  /*1a3d0*/  IMAD.U32 R2, RZ, RZ, UR7 ;  /* 0x00000007ff027e24 */ /* 0x008fc8000f8e00ff */
[----:B------:R3:W4:Y:S03]  /*1a3e0*/  SYNCS.PHASECHK.TRANS64.TRYWAIT P1, [R2+URZ+0x30850], R0 ;  /* 0x03085000020075a7 */ /* 0x000726000802017f */
[----:B----4-:R-:W-:Y:S05]  /*1a3f0*/  @!P1 NANOSLEEP.SYNCS 0x989680 ;  /* 0x009896800000995d */ /* 0x010fea0003900000 */
[----:B------:R-:W4:Y:S02]  /*1a400*/  @!P1 SYNCS.PHASECHK.TRANS64 P1, [R2+URZ+0x30850], R0 ;  /* 0x03085000020095a7 */ /* 0x000f24000802007f */
[----:B----4-:R-:W-:Y:S05]  /*1a410*/  @!P1 BRA `(.L_x_1272) ;  /* 0xfffffffc00ec9947 */ /* 0x010fea000383ffff */
[----:B------:R-:W-:Y:S05]  /*1a420*/  BRA `(.L_x_1271) ;  /* 0xfffffef8000c7947 */ /* 0x000fea000383ffff */
.L_x_1280:
[----:B-1----:R-:W-:-:S04]  /*1a430*/  IMAD.U32 R9, RZ, RZ, UR6 ;  /* 0x00000006ff097e24 */ /* 0x002fc8000f8e00ff */
[----:B------:R1:W2:Y:S03]  /*1a440*/  SYNCS.PHASECHK.TRANS64.TRYWAIT P1, [R9+URZ+0x30830], R8 ;  /* 0x03083008090075a7 */ /* 0x0002a6000802017f */
[----:B--2---:R-:W-:Y:S05]  /*1a450*/  @!P1 NANOSLEEP.SYNCS 0x989680 ;  /* 0x009896800000995d */ /* 0x004fea0003900000 */
[----:B------:R-:W2:Y:S02]  /*1a460*/  @!P1 SYNCS.PHASECHK.TRANS64 P1, [R9+URZ+0x30830], R8 ;  /* 0x03083008090095a7 */ /* 0x000ea4000802007f */
[----:B--2---:R-:W-:Y:S05]  /*1a470*/  @!P1 BRA `(.L_x_1280) ;  /* 0xfffffffc00ec9947 */ /* 0x004fea000383ffff */
[----:B------:R-:W-:Y:S05]  /*1a480*/  BRA `(.L_x_1279) ;  /* 0xffffff1000647947 */ /* 0x000fea000383ffff */
.L_x_1284:
[----:B---3--:R-:W-:-:S04]  /*1a490*/  IMAD.U32 R2, RZ, RZ, UR7 ;  /* 0x00000007ff027e24 */ /* 0x008fc8000f8e00ff */
[----:B------:R3:W4:Y:S03]  /*1a4a0*/  SYNCS.PHASECHK.TRANS64.TRYWAIT P1, [R2+URZ+0x30850], R0 ;  /* 0x03085000020075a7 */ /* 0x000726000802017f */
[----:B----4-:R-:W-:Y:S05]  /*1a4b0*/  @!P1 NANOSLEEP.SYNCS 0x989680 ;  /* 0x009896800000995d */ /* 0x010fea0003900000 */
[----:B------:R-:W4:Y:S02]  /*1a4c0*/  @!P1 SYNCS.PHASECHK.TRANS64 P1, [R2+URZ+0x30850], R0 ;  /* 0x03085000020095a7 */ /* 0x000f24000802007f */
[----:B----4-:R-:W-:Y:S05]  /*1a4d0*/  @!P1 BRA `(.L_x_1284) ;  /* 0xfffffffc00ec9947 */ /* 0x010fea000383ffff */
[----:B------:R-:W-:Y:S05]  /*1a4e0*/  BRA `(.L_x_1283) ;  /* 0xffffff1c00187947 */ /* 0x000fea000383ffff */
.L_x_1299:
[----:B-1----:R-:W-:-:S04]  /*1a4f0*/  IMAD.U32 R5, RZ, RZ, UR5 ;  /* 0x00000005ff057e24 */ /* 0x002fc8000f8e00ff */
[----:B------:R1:W2:Y:S03]  /*1a500*/  SYNCS.PHASECHK.TRANS64.TRYWAIT P1, [R5+URZ+0x30850], R0 ;  /* 0x03085000050075a7 */ /* 0x0002a6000802017f */
[----:B--2---:R-:W-:Y:S05]  /*1a510*/  @!P1 NANOSLEEP.SYNCS 0x989680 ;  /* 0x009896800000995d */ /* 0x004fea0003900000 */
[----:B------:R-:W2:Y:S02]  /*1a520*/  @!P1 SYNCS.PHASECHK.TRANS64 P1, [R5+URZ+0x30850], R0 ;  /* 0x03085000050095a7 */ /* 0x000ea4000802007f */
[----:B--2---:R-:W-:Y:S05]  /*1a530*/  @!P1 BRA `(.L_x_1299) ;  /* 0xfffffffc00ec9947 */ /* 0x004fea000383ffff */
[----:B------:R-:W-:Y:S05]  /*1a540*/  BRA `(.L_x_1298) ;  /* 0xffffff4c00687947 */ /* 0x000fea000383ffff */
.L_x_1355:
        /* <DEDUP_REMOVED lines=11> */
.L_x_1422:
[----:B------:R-:W-:Y:S05]  /*1a600*/  BSYNC B0 ;  /* 0x0000000000007941 */ /* 0x000fea0003800000 */
.L_x_1421:
[----:B------:R-:W-:Y:S05]  /*1a610*/  BRA `(.L_x_1423) ;  /* 0xffffffb8008c7947 */ /* 0x000fea000383ffff */
.L_x_1358:
[----:B0-----:R0:W1:Y:S02]  /*1a620*/  SYNCS.PHASECHK.TRANS64.TRYWAIT P0, [R7+URZ+0x30840], R2 ;  /* 0x03084002070075a7 */ /* 0x001064000800017f */
[----:B-1----:R-:W-:Y:S05]  /*1a630*/  @!P0 NANOSLEEP.SYNCS 0x989680 ;  /* 0x009896800000895d */ /* 0x002fea0003900000 */
[----:B------:R-:W1:Y:S02]  /*1a640*/  @!P0 SYNCS.PHASECHK.TRANS64 P0, [R7+URZ+0x30840], R2 ;  /* 0x03084002070085a7 */ /* 0x000e64000800007f */
[----:B-1----:R-:W-:Y:S05]  /*1a650*/  @!P0 BRA `(.L_x_1358) ;  /* 0xfffffffc00f08947 */ /* 0x002fea000383ffff */
[----:B------:R-:W-:Y:S05]  /*1a660*/  BRA `(.L_x_1424) ;  /* 0xffffffb800f47947 */ /* 0x000fea000383ffff */
.L_x_1359:
        /* <DEDUP_REMOVED lines=8> */
.L_x_1426:
[----:B------:R-:W-:Y:S05]  /*1a6f0*/  BSYNC B0 ;  /* 0x0000000000007941 */ /* 0x000fea0003800000 */
.L_x_1425:
        /* <DEDUP_REMOVED lines=9> */
.L_x_1427:
[----:B------:R-:W-:Y:S02]  /*1a790*/  IMAD.MOV.U32 R13, RZ, RZ, R0 ;  /* 0x000000ffff0d7224 */ /* 0x000fe400078e0000 */
[----:B------:R-:W-:Y:S02]  /*1a7a0*/  IMAD.MOV.U32 R12, RZ, RZ, 0x1 ;  /* 0x00000001ff0c7424 */ /* 0x000fe400078e00ff */
[----:B------:R-:W-:-:S07]  /*1a7b0*/  IMAD.MOV.U32 R3, RZ, RZ, R14 ;  /* 0x000000ffff037224 */ /* 0x000fce00078e000e */
[----:B------:R-:W-:Y:S05]  /*1a7c0*/  WARPSYNC.COLLECTIVE R15, `(.L_x_1428) ;  /* 0x000000000f087348 */ /* 0x000fea0003c00000 */
[----:B------:R0:W1:Y:S02]  /*1a7d0*/  SHFL.IDX P6, R14, R13, R12, R11 ;  /* 0x0000000c0d0e7389 */ /* 0x00006400000c000b */
[----:B01----:R-:W-:Y:S01]  /*1a7e0*/  ENDCOLLECTIVE ;  /* 0x000000000000791b */ /* 0x003fe20003800000 */
.L_x_1428:
        /* <DEDUP_REMOVED lines=17> */
.L_x_1429:
[----:B------:R-:W-:Y:S02]  /*1a900*/  @P1 IMAD R8, R5, 0x2, R17 ;  /* 0x0000000205081824 */ /* 0x000fe400078e0211 */
[----:B------:R-:W-:Y:S02]  /*1a910*/  IMAD.MOV.U32 R13, RZ, RZ, R0 ;  /* 0x000000ffff0d7224 */ /* 0x000fe400078e0000 */
[----:B------:R-:W-:Y:S02]  /*1a920*/  IMAD.MOV.U32 R12, RZ, RZ, 0x2 ;  /* 0x00000002ff0c7424 */ /* 0x000fe400078e00ff */
[----:B------:R-:W-:-:S07]  /*1a930*/  IMAD.MOV.U32 R3, RZ, RZ, R14 ;  /* 0x000000ffff037224 */ /* 0x000fce00078e000e */
[----:B------:R-:W-:Y:S05]  /*1a940*/  WARPSYNC.COLLECTIVE R15, `(.L_x_1430) ;  /* 0x000000000f087348 */ /* 0x000fea0003c00000 */
[----:B------:R0:W1:Y:S02]  /*1a950*/  SHFL.IDX P6, R14, R13, R12, R11 ;  /* 0x0000000c0d0e7389 */ /* 0x00006400000c000b */
[----:B01----:R-:W-:Y:S01]  /*1a960*/  ENDCOLLECTIVE ;  /* 0x000000000000791b */ /* 0x003fe20003800000 */
.L_x_1430:
        /* <DEDUP_REMOVED lines=17> */
.L_x_1431:
[----:B------:R-:W-:Y:S02]  /*1aa80*/  @P1 IMAD R8, R5, 0x2, R17 ;  /* 0x0000000205081824 */ /* 0x000fe400078e0211 */
[----:B------:R-:W-:Y:S02]  /*1aa90*/  IMAD.MOV.U32 R13, RZ, RZ, R0 ;  /* 0x000000ffff0d7224 */ /* 0x000fe400078e0000 */
[----:B------:R-:W-:Y:S02]  /*1aaa0*/  IMAD.MOV.U32 R12, RZ, RZ, 0x3 ;  /* 0x00000003ff0c7424 */ /* 0x000fe400078e00ff */
[----:B------:R-:W-:-:S07]  /*1aab0*/  IMAD.MOV.U32 R3, RZ, RZ, R14 ;  /* 0x000000ffff037224 */ /* 0x000fce00078e000e */
[----:B------:R-:W-:Y:S05]  /*1aac0*/  WARPSYNC.COLLECTIVE R15, `(.L_x_1432) ;  /* 0x000000000f087348 */ /* 0x000fea0003c00000 */
[----:B------:R0:W1:Y:S02]  /*1aad0*/  SHFL.IDX P6, R14, R13, R12, R11 ;  /* 0x0000000c0d0e7389 */ /* 0x00006400000c000b */
[----:B01----:R-:W-:Y:S01]  /*1aae0*/  ENDCOLLECTIVE ;  /* 0x000000000000791b */ /* 0x003fe20003800000 */
.L_x_1432:
        /* <DEDUP_REMOVED lines=17> */
.L_x_1433:
[----:B------:R-:W-:Y:S02]  /*1ac00*/  @P1 IMAD R8, R5, 0x2, R17 ;  /* 0x0000000205081824 */ /* 0x000fe400078e0211 */
[----:B------:R-:W-:Y:S02]  /*1ac10*/  IMAD.MOV.U32 R13, RZ, RZ, R0 ;  /* 0x000000ffff0d7224 */ /* 0x000fe400078e0000 */
[----:B------:R-:W-:Y:S02]  /*1ac20*/  IMAD.MOV.U32 R12, RZ, RZ, 0x4 ;  /* 0x00000004ff0c7424 */ /* 0x000fe400078e00ff */
[----:B------:R-:W-:-:S07]  /*1ac30*/  IMAD.MOV.U32 R3, RZ, RZ, R14 ;  /* 0x000000ffff037224 */ /* 0x000fce00078e000e */
[----:B------:R-:W-:Y:S05]  /*1ac40*/  WARPSYNC.COLLECTIVE R15, `(.L_x_1434) ;  /* 0x000000000f087348 */ /* 0x000fea0003c00000 */
[----:B------:R0:W1:Y:S02]  /*1ac50*/  SHFL.IDX P6, R14, R13, R12, R11 ;  /* 0x0000000c0d0e7389 */ /* 0x00006400000c000b */
[----:B01----:R-:W-:Y:S01]  /*1ac60*/  ENDCOLLECTIVE ;  /* 0x000000000000791b */ /* 0x003fe20003800000 */
.L_x_1434:
        /* <DEDUP_REMOVED lines=17> */
.L_x_1435:
[----:B------:R-:W-:Y:S02]  /*1ad80*/  @P1 IMAD R8, R5, 0x2, R17 ;  /* 0x0000000205081824 */ /* 0x000fe400078e0211 */
[----:B------:R-:W-:Y:S02]  /*1ad90*/  IMAD.MOV.U32 R13, RZ, RZ, R0 ;  /* 0x000000ffff0d7224 */ /* 0x000fe400078e0000 */
[----:B------:R-:W-:Y:S02]  /*1ada0*/  IMAD.MOV.U32 R12, RZ, RZ, 0x5 ;  /* 0x00000005ff0c7424 */ /* 0x000fe400078e00ff */
[----:B------:R-:W-:-:S07]  /*1adb0*/  IMAD.MOV.U32 R3, RZ, RZ, R14 ;  /* 0x000000ffff037224 */ /* 0x000fce00078e000e */
[----:B------:R-:W-:Y:S05]  /*1adc0*/  WARPSYNC.COLLECTIVE R15, `(.L_x_1436) ;  /* 0x000000000f087348 */ /* 0x000fea0003c00000 */
[----:B------:R0:W1:Y:S02]  /*1add0*/  SHFL.IDX P6, R14, R13, R12, R11 ;  /* 0x0000000c0d0e7389 */ /* 0x00006400000c000b */
[----:B01----:R-:W-:Y:S01]  /*1ade0*/  ENDCOLLECTIVE ;  /* 0x000000000000791b */ /* 0x003fe20003800000 */
.L_x_1436:
        /* <DEDUP_REMOVED lines=10> */
.L_x_1437:
        /* <DEDUP_REMOVED lines=8> */
.L_x_1364:
[----:B------:R-:W-:Y:S02]  /*1af10*/  IMAD.MOV.U32 R13, RZ, RZ, R4 ;  /* 0x000000ffff0d7224 */ /* 0x000fe400078e0004 */
[----:B------:R-:W-:Y:S02]  /*1af20*/  IMAD.MOV.U32 R12, RZ, RZ, RZ ;  /* 0x000000ffff0c7224 */ /* 0x000fe400078e00ff */
[----:B------:R-:W-:Y:S02]  /*1af30*/  IMAD.MOV.U32 R11, RZ, RZ, 0x181f ;  /* 0x0000181fff0b7424 */ /* 0x000fe400078e00ff */
[----:B------:R-:W-:Y:S02]  /*1af40*/  IMAD.MOV.U32 R15, RZ, RZ, -0x1 ;  /* 0xffffffffff0f7424 */ /* 0x000fe400078e00ff */
[----:B------:R-:W-:Y:S02]  /*1af50*/  IMAD R29, R29, R5, RZ ;  /* 0x000000051d1d7224 */ /* 0x000fe400078e02ff */
[----:B------:R-:W-:-:S07]  /*1af60*/  IMAD.IADD R25, R8, 0x1, R25 ;  /* 0x0000000108197824 */ /* 0x000fce00078e0219 */
[----:B------:R-:W-:Y:S05]  /*1af70*/  WARPSYNC.COLLECTIVE R15, `(.L_x_1439) ;  /* 0x000000000f087348 */ /* 0x000fea0003c00000 */
[----:B------:R0:W1:Y:S02]  /*1af80*/  SHFL.IDX P6, R14, R13, R12, R11 ;  /* 0x0000000c0d0e7389 */ /* 0x00006400000c000b */
[----:B01----:R-:W-:Y:S01]  /*1af90*/  ENDCOLLECTIVE ;  /* 0x000000000000791b */ /* 0x003fe20003800000 */
.L_x_1439:
[C---:B------:R-:W-:Y:S01]  /*1afa0*/  VIADD R6, R25.reuse, 0x10 ;  /* 0x0000001019067836 */ /* 0x040fe20000000000 */
[----:B------:R-:W-:Y:S01]  /*1afb0*/  ISETP.GE.AND P1, PT, R25, R29, PT ;  /* 0x0000001d1900720c */ /* 0x000fe20003f26270 */
[----:B------:R-:W-:Y:S02]  /*1afc0*/  IMAD.MOV.U32 R13, RZ, RZ, R0 ;  /* 0x000000ffff0d7224 */ /* 0x000fe400078e0000 */
[----:B------:R-:W-:-:S10]  /*1afd0*/  IMAD.MOV.U32 R2, RZ, RZ, R14 ;  /* 0x000000ffff027224 */ /* 0x000fd400078e000e */
[----:B------:R-:W-:Y:S05]  /*1afe0*/  WARPSYNC.COLLECTIVE R15, `(.L_x_1440) ;  /* 0x000000000f087348 */ /* 0x000fea0003c00000 */
[----:B------:R0:W1:Y:S02]  /*1aff0*/  SHFL.IDX P6, R14, R13, R12, R11 ;  /* 0x0000000c0d0e7389 */ /* 0x00006400000c000b */
[----:B01----:R-:W-:Y:S01]  /*1b000*/  ENDCOLLECTIVE ;  /* 0x000000000000791b */ /* 0x003fe20003800000 */
.L_x_1440:
        /* <DEDUP_REMOVED lines=8> */
.L_x_1441:
[----:B------:R-:W-:Y:S01]  /*1b090*/  @!PT LDS RZ, [RZ] ;  /* 0x00000000fffff984 */ /* 0x000fe20000000800 */
[----:B------:R-:W-:Y:S01]  /*1b0a0*/  @!PT LDS RZ, [RZ] ;  /* 0x00000000fffff984 */ /* 0x000fe20000000800 */
[----:B------:R-:W-:Y:S01]  /*1b0b0*/  @!PT LDS RZ, [RZ] ;  /* 0x00000000fffff984 */ /* 0x000fe20000000800 */
[----:B------:R-:W-:Y:S04]  /*1b0c0*/  @!P1 LDGSTS.E.BYPASS.LTC128B.128 [R36+0x12400], desc[UR36][R2.64], !P3 ;  /* 0x1240000002249fae */ /* 0x000fe8000d901d64 */
[----:B------:R-:W-:Y:S04]  /*1b0d0*/  @!P1 LDGSTS.E.BYPASS.LTC128B.128 [R36+0x16400], desc[UR36][R2.64+0x80], !P2 ;  /* 0x1640008002249fae */ /* 0x000fe8000d101d64 */
[----:B------:R0:W-:Y:S01]  /*1b0e0*/  @!P1 LDGSTS.E.BYPASS.LTC128B.128 [R36+0x1a400], desc[UR36][R2.64+0x100], !P0 ;  /* 0x1a40010002249fae */ /* 0x0001e2000c101d64 */
[----:B------:R-:W-:Y:S01]  /*1b0f0*/  ISETP.GE.AND P1, PT, R6, R29, PT ;  /* 0x0000001d0600720c */ /* 0x000fe20003f26270 */
[----:B------:R-:W-:-:S02]  /*1b100*/  IMAD.MOV.U32 R13, RZ, RZ, R0 ;  /* 0x000000ffff0d7224 */ /* 0x000fc400078e0000 */
[----:B------:R-:W-:Y:S02]  /*1b110*/  VIADD R6, R25, 0x20 ;  /* 0x0000002019067836 */ /* 0x000fe40000000000 */
[----:B0-----:R-:W-:-:S08]  /*1b120*/  IMAD.MOV.U32 R2, RZ, RZ, R14 ;  /* 0x000000ffff027224 */ /* 0x001fd000078e000e */
[----:B------:R-:W-:Y:S05]  /*1b130*/  WARPSYNC.COLLECTIVE R15, `(.L_x_1442) ;  /* 0x000000000f087348 */ /* 0x000fea0003c00000 */
[----:B------:R0:W1:Y:S02]  /*1b140*/  SHFL.IDX P6, R14, R13, R12, R11 ;  /* 0x0000000c0d0e7389 */ /* 0x00006400000c000b */
[----:B01----:R-:W-:Y:S01]  /*1b150*/  ENDCOLLECTIVE ;  /* 0x000000000000791b */ /* 0x003fe20003800000 */
.L_x_1442:
        /* <DEDUP_REMOVED lines=8> */
.L_x_1443:
[----:B------:R-:W-:-:S05]  /*1b1e0*/  @!P1 IMAD.MOV.U32 R3, RZ, RZ, R5 ;  /* 0x000000ffff039224 */ /* 0x000fca00078e0005 */
        /* <DEDUP_REMOVED lines=8> */
[----:B------:R-:W-:Y:S02]  /*1b270*/  VIADD R6, R25, 0x30 ;  /* 0x0000003019067836 */ /* 0x000fe40000000000 */
[----:B0-----:R-:W-:-:S10]  /*1b280*/  IMAD.MOV.U32 R2, RZ, RZ, R14 ;  /* 0x000000ffff027224 */ /* 0x001fd400078e000e */
[----:B------:R-:W-:Y:S05]  /*1b290*/  WARPSYNC.COLLECTIVE R15, `(.L_x_1444) ;  /* 0x000000000f087348 */ /* 0x000fea0003c00000 */
[----:B------:R0:W1:Y:S02]  /*1b2a0*/  SHFL.IDX P6, R14, R13, R12, R11 ;  /* 0x0000000c0d0e7389 */ /* 0x00006400000c000b */
[----:B01----:R-:W-:Y:S01]  /*1b2b0*/  ENDCOLLECTIVE ;  /* 0x000000000000791b */ /* 0x003fe20003800000 */
.L_x_1444:
        /* <DEDUP_REMOVED lines=8> */
.L_x_1445:
        /* <DEDUP_REMOVED lines=14> */
.L_x_1446:
        /* <DEDUP_REMOVED lines=8> */
.L_x_1447:
        /* <DEDUP_REMOVED lines=14> */
.L_x_1448:
        /* <DEDUP_REMOVED lines=8> */
.L_x_1449:
        /* <DEDUP_REMOVED lines=14> */
.L_x_1450:
        /* <DEDUP_REMOVED lines=8> */
.L_x_1451:
        /* <DEDUP_REMOVED lines=13> */
.L_x_1452:
        /* <DEDUP_REMOVED lines=8> */
.L_x_1453:
        /* <DEDUP_REMOVED lines=12> */
.L_x_1454:
[----:B------:R-:W-:Y:S05]  /*1b970*/  BRA `(.L_x_1455) ;  /* 0xffffffb8008c7947 */ /* 0x000fea000383ffff */
.L_x_1369:
[----:B0-----:R0:W1:Y:S02]  /*1b980*/  SYNCS.PHASECHK.TRANS64.TRYWAIT P0, [R17+URZ+0x30820], R0 ;  /* 0x03082000110075a7 */ /* 0x001064000800017f */
[----:B-1----:R-:W-:Y:S05]  /*1b990*/  @!P0 NANOSLEEP.SYNCS 0x989680 ;  /* 0x009896800000895d */ /* 0x002fea0003900000 */
[----:B------:R-:W1:Y:S02]  /*1b9a0*/  @!P0 SYNCS.PHASECHK.TRANS64 P0, [R17+URZ+0x30820], R0 ;  /* 0x03082000110085a7 */ /* 0x000e64000800007f */
[----:B-1----:R-:W-:Y:S05]  /*1b9b0*/  @!P0 BRA `(.L_x_1369) ;  /* 0xfffffffc00f08947 */ /* 0x002fea000383ffff */
[----:B------:R-:W-:Y:S05]  /*1b9c0*/  BRA `(.L_x_1456) ;  /* 0xffffffbc00047947 */ /* 0x000fea000383ffff */
.L_x_1374:
[----:B0-----:R0:W1:Y:S02]  /*1b9d0*/  SYNCS.PHASECHK.TRANS64.TRYWAIT P0, [R6+URZ+0x30840], R3 ;  /* 0x03084003060075a7 */ /* 0x001064000800017f */
[----:B-1----:R-:W-:Y:S05]  /*1b9e0*/  @!P0 NANOSLEEP.SYNCS 0x989680 ;  /* 0x009896800000895d */ /* 0x002fea0003900000 */
[----:B------:R-:W1:Y:S02]  /*1b9f0*/  @!P0 SYNCS.PHASECHK.TRANS64 P0, [R6+URZ+0x30840], R3 ;  /* 0x03084003060085a7 */ /* 0x000e64000800007f */
[----:B-1----:R-:W-:Y:S05]  /*1ba00*/  @!P0 BRA `(.L_x_1374) ;  /* 0xfffffffc00f08947 */ /* 0x002fea000383ffff */
[----:B------:R-:W-:Y:S05]  /*1ba10*/  BRA `(.L_x_1457) ;  /* 0xffffffbc00e07947 */ /* 0x000fea000383ffff */
.L_x_1375:
[----:B------:R-:W-:Y:S01]  /*1ba20*/  BSSY B1, `(.L_x_1458) ;  /* 0x0000008000017945 */ /* 0x000fe20003800000 */
[----:B------:R-:W-:Y:S02]  /*1ba30*/  IMAD.MOV.U32 R13, RZ, RZ, R8 ;  /* 0x000000ffff0d7224 */ /* 0x000fe400078e0008 */
[----:B------:R-:W-:Y:S02]  /*1ba40*/  IMAD.MOV.U32 R12, RZ, RZ, RZ ;  /* 0x000000ffff0c7224 */ /* 0x000fe400078e00ff */
[----:B------:R-:W-:Y:S02]  /*1ba50*/  IMAD.MOV.U32 R11, RZ, RZ, 0x181f ;  /* 0x0000181fff0b7424 */ /* 0x000fe400078e00ff */
[----:B------:R-:W-:-:S07]  /*1ba60*/  IMAD.MOV.U32 R15, RZ, RZ, -0x1 ;  /* 0xffffffffff0f7424 */ /* 0x000fce00078e00ff */
[----:B--2---:R-:W-:Y:S05]  /*1ba70*/  WARPSYNC.COLLECTIVE R15, `(.L_x_1459) ;  /* 0x000000000f087348 */ /* 0x004fea0003c00000 */
[----:B--2---:R0:W1:Y:S02]  /*1ba80*/  SHFL.IDX P6, R14, R13, R12, R11 ;  /* 0x0000000c0d0e7389 */ /* 0x00406400000c000b */
[----:B01----:R-:W-:Y:S01]  /*1ba90*/  ENDCOLLECTIVE ;  /* 0x000000000000791b */ /* 0x003fe20003800000 */
.L_x_1459:
[----:B------:R-:W-:Y:S05]  /*1baa0*/  BSYNC B1 ;  /* 0x0000000000017941 */ /* 0x000fea0003800000 */
.L_x_1458:
[----:B------:R-:W-:Y:S01]  /*1bab0*/  IMAD.MOV.U32 R13, RZ, RZ, R7 ;  /* 0x000000ffff0d7224 */ /* 0x000fe200078e0007 */
[----:B------:R-:W-:Y:S01]  /*1bac0*/  LOP3.LUT R16, R16, 0xfff7ffff, RZ, 0xc0, !PT ;  /* 0xfff7ffff10107812 */ /* 0x000fe200078ec0ff */
[----:B------:R-:W-:Y:S02]  /*1bad0*/  IMAD.MOV.U32 R12, RZ, RZ, RZ ;  /* 0x000000ffff0c7224 */ /* 0x000fe400078e00ff */
[----:B------:R-:W-:Y:S01]  /*1bae0*/  IMAD.MOV.U32 R11, RZ, RZ, 0x181f ;  /* 0x0000181fff0b7424 */ /* 0x000fe200078e00ff */
[----:B------:R-:W-:Y:S01]  /*1baf0*/  @P1 LOP3.LUT R16, R16, 0x80000, RZ, 0xfc, !PT ;  /* 0x0008000010101812 */ /* 0x000fe200078efcff */
[----:B------:R-:W-:Y:S02]  /*1bb00*/  IMAD.MOV.U32 R15, RZ, RZ, -0x1 ;  /* 0xffffffffff0f7424 */ /* 0x000fe400078e00ff */
[----:B------:R-:W-:Y:S01]  /*1bb10*/  IMAD.MOV.U32 R3, RZ, RZ, R14 ;  /* 0x000000ffff037224 */ /* 0x000fe200078e000e */
[----:B------:R-:W-:Y:S01]  /*1bb20*/  LOP3.LUT P1, RZ, R16, 0x4, RZ, 0xc0, !PT ;  /* 0x0000000410ff7812 */ /* 0x000fe2000782c0ff */
[----:B------:R-:W-:-:S12]  /*1bb30*/  IMAD.SHL.U32 R4, R31, 0x2, RZ ;  /* 0x000000021f047824 */ /* 0x000fd800078e00ff */
[----:B------:R-:W-:Y:S05]  /*1bb40*/  WARPSYNC.COLLECTIVE R15, `(.L_x_1460) ;  /* 0x000000000f087348 */ /* 0x000fea0003c00000 */
[----:B------:R0:W1:Y:S02]  /*1bb50*/  SHFL.IDX P6, R14, R13, R12, R11 ;  /* 0x0000000c0d0e7389 */ /* 0x00006400000c000b */
[----:B01----:R-:W-:Y:S01]  /*1bb60*/  ENDCOLLECTIVE ;  /* 0x000000000000791b */ /* 0x003fe20003800000 */
.L_x_1460:
[----:B------:R-:W-:Y:S02]  /*1bb70*/  IMAD R5, R5, 0x2, R17 ;  /* 0x0000000205057824 */ /* 0x000fe400078e0211 */
[----:B------:R-:W-:Y:S02]  /*1bb80*/  IMAD.MOV.U32 R13, RZ, RZ, R8 ;  /* 0x000000ffff0d7224 */ /* 0x000fe400078e0008 */
[----:B------:R-:W-:Y:S02]  /*1bb90*/  IMAD.MOV.U32 R12, RZ, RZ, 0x1 ;  /* 0x00000001ff0c7424 */ /* 0x000fe400078e00ff */
[----:B------:R-:W-:-:S07]  /*1bba0*/  IMAD.MOV.U32 R2, RZ, RZ, R14 ;  /* 0x000000ffff027224 */ /* 0x000fce00078e000e */
[----:B------:R-:W-:Y:S05]  /*1bbb0*/  WARPSYNC.COLLECTIVE R15, `(.L_x_1461) ;  /* 0x000000000f087348 */ /* 0x000fea0003c00000 */
[----:B------:R0:W1:Y:S02]  /*1bbc0*/  SHFL.IDX P6, R14, R13, R12, R11 ;  /* 0x0000000c0d0e7389 */ /* 0x00006400000c000b */
[----:B01----:R-:W-:Y:S01]  /*1bbd0*/  ENDCOLLECTIVE ;  /* 0x000000000000791b */ /* 0x003fe20003800000 */
.L_x_1461:
        /* <DEDUP_REMOVED lines=13> */
.L_x_1462:
[----:B------:R-:W-:Y:S02]  /*1bcb0*/  IMAD.MOV.U32 R13, RZ, RZ, R8 ;  /* 0x000000ffff0d7224 */ /* 0x000fe400078e0008 */
[----:B------:R-:W-:Y:S02]  /*1bcc0*/  IMAD.MOV.U32 R12, RZ, RZ, 0x2 ;  /* 0x00000002ff0c7424 */ /* 0x000fe400078e00ff */
[----:B------:R-:W-:-:S07]  /*1bcd0*/  IMAD.MOV.U32 R2, RZ, RZ, R14 ;  /* 0x000000ffff027224 */ /* 0x000fce00078e000e */
[----:B------:R-:W-:Y:S05]  /*1bce0*/  WARPSYNC.COLLECTIVE R15, `(.L_x_1463) ;  /* 0x000000000f087348 */ /* 0x000fea0003c00000 */
[----:B------:R0:W1:Y:S02]  /*1bcf0*/  SHFL.IDX P6, R14, R13, R12, R11 ;  /* 0x0000000c0d0e7389 */ /* 0x00006400000c000b */
[----:B01----:R-:W-:Y:S01]  /*1bd00*/  ENDCOLLECTIVE ;  /* 0x000000000000791b */ /* 0x003fe20003800000 */
.L_x_1463:
        /* <DEDUP_REMOVED lines=13> */
.L_x_1464:
[----:B------:R-:W-:Y:S02]  /*1bde0*/  IMAD.MOV.U32 R13, RZ, RZ, R8 ;  /* 0x000000ffff0d7224 */ /* 0x000fe400078e0008 */
[----:B------:R-:W-:Y:S02]  /*1bdf0*/  IMAD.MOV.U32 R12, RZ, RZ, 0x3 ;  /* 0x00000003ff0c7424 */ /* 0x000fe400078e00ff */
[----:B------:R-:W-:-:S07]  /*1be00*/  IMAD.MOV.U32 R2, RZ, RZ, R14 ;  /* 0x000000ffff027224 */ /* 0x000fce00078e000e */
[----:B------:R-:W-:Y:S05]  /*1be10*/  WARPSYNC.COLLECTIVE R15, `(.L_x_1465) ;  /* 0x000000000f087348 */ /* 0x000fea0003c00000 */
[----:B------:R0:W1:Y:S02]  /*1be20*/  SHFL.IDX P6, R14, R13, R12, R11 ;  /* 0x0000000c0d0e7389 */ /* 0x00006400000c000b */
[----:B01----:R-:W-:Y:S01]  /*1be30*/  ENDCOLLECTIVE ;  /* 0x000000000000791b */ /* 0x003fe20003800000 */
.L_x_1465:
        /* <DEDUP_REMOVED lines=13> */
.L_x_1466:
[----:B------:R-:W-:Y:S02]  /*1bf10*/  IMAD.MOV.U32 R13, RZ, RZ, R8 ;  /* 0x000000ffff0d7224 */ /* 0x000fe400078e0008 */
[----:B------:R-:W-:Y:S02]  /*1bf20*/  IMAD.MOV.U32 R12, RZ, RZ, 0x4 ;  /* 0x00000004ff0c7424 */ /* 0x000fe400078e00ff */
[----:B------:R-:W-:-:S07]  /*1bf30*/  IMAD.MOV.U32 R2, RZ, RZ, R14 ;  /* 0x000000ffff027224 */ /* 0x000fce00078e000e */
[----:B------:R-:W-:Y:S05]  /*1bf40*/  WARPSYNC.COLLECTIVE R15, `(.L_x_1467) ;  /* 0x000000000f087348 */ /* 0x000fea0003c00000 */
[----:B------:R0:W1:Y:S02]  /*1bf50*/  SHFL.IDX P6, R14, R13, R12, R11 ;  /* 0x0000000c0d0e7389 */ /* 0x00006400000c000b */
[----:B01----:R-:W-:Y:S01]  /*1bf60*/  ENDCOLLECTIVE ;  /* 0x000000000000791b */ /* 0x003fe20003800000 */
.L_x_1467:
        /* <DEDUP_REMOVED lines=13> */
.L_x_1468:
[----:B------:R-:W-:Y:S02]  /*1c040*/  IMAD.MOV.U32 R13, RZ, RZ, R8 ;  /* 0x000000ffff0d7224 */ /* 0x000fe400078e0008 */
[----:B------:R-:W-:Y:S02]  /*1c050*/  IMAD.MOV.U32 R12, RZ, RZ, 0x5 ;  /* 0x00000005ff0c7424 */ /* 0x000fe400078e00ff */
[----:B------:R-:W-:-:S07]  /*1c060*/  IMAD.MOV.U32 R2, RZ, RZ, R14 ;  /* 0x000000ffff027224 */ /* 0x000fce00078e000e */
[----:B------:R-:W-:Y:S05]  /*1c070*/  WARPSYNC.COLLECTIVE R15, `(.L_x_1469) ;  /* 0x000000000f087348 */ /* 0x000fea0003c00000 */
[----:B------:R0:W1:Y:S02]  /*1c080*/  SHFL.IDX P6, R14, R13, R12, R11 ;  /* 0x0000000c0d0e7389 */ /* 0x00006400000c000b */
[----:B01----:R-:W-:Y:S01]  /*1c090*/  ENDCOLLECTIVE ;  /* 0x000000000000791b */ /* 0x003fe20003800000 */
.L_x_1469:
        /* <DEDUP_REMOVED lines=14> */
.L_x_1470:
[----:B------:R-:W-:Y:S01]  /*1c180*/  IMAD.MOV.U32 R2, RZ, RZ, R14 ;  /* 0x000000ffff027224 */ /* 0x000fe200078e000e */
[----:B------:R-:W-:Y:S06]  /*1c190*/  BRA `(.L_x_1471) ;  /* 0xffffffbc00007947 */ /* 0x000fec000383ffff */
.L_x_1380:
[----:B0-----:R0:W1:Y:S02]  /*1c1a0*/  SYNCS.PHASECHK.TRANS64.TRYWAIT P0, [R6+URZ+0x30860], R2 ;  /* 0x03086002060075a7 */ /* 0x001064000800017f */
[----:B-1----:R-:W-:Y:S05]  /*1c1b0*/  @!P0 NANOSLEEP.SYNCS 0x989680 ;  /* 0x009896800000895d */ /* 0x002fea0003900000 */
[----:B------:R-:W1:Y:S02]  /*1c1c0*/  @!P0 SYNCS.PHASECHK.TRANS64 P0, [R6+URZ+0x30860], R2 ;  /* 0x03086002060085a7 */ /* 0x000e64000800007f */
[----:B-1----:R-:W-:Y:S05]  /*1c1d0*/  @!P0 BRA `(.L_x_1380) ;  /* 0xfffffffc00f08947 */ /* 0x002fea000383ffff */
[----:B------:R-:W-:Y:S05]  /*1c1e0*/  BRA `(.L_x_1472) ;  /* 0xffffffbc00647947 */ /* 0x000fea000383ffff */
.L_x_1381:
[----:B------:R-:W-:Y:S01]  /*1c1f0*/  BSSY B1, `(.L_x_1473) ;  /* 0x0000008000017945 */ /* 0x000fe20003800000 */
[----:B------:R-:W-:Y:S02]  /*1c200*/  IMAD.MOV.U32 R13, RZ, RZ, R19 ;  /* 0x000000ffff0d7224 */ /* 0x000fe400078e0013 */
[----:B------:R-:W-:Y:S02]  /*1c210*/  IMAD.MOV.U32 R12, RZ, RZ, RZ ;  /* 0x000000ffff0c7224 */ /* 0x000fe400078e00ff */
[----:B------:R-:W-:Y:S02]  /*1c220*/  IMAD.MOV.U32 R11, RZ, RZ, 0x181f ;  /* 0x0000181fff0b7424 */ /* 0x000fe400078e00ff */
[----:B------:R-:W-:-:S07]  /*1c230*/  IMAD.MOV.U32 R15, RZ, RZ, -0x1 ;  /* 0xffffffffff0f7424 */ /* 0x000fce00078e00ff */
[----:B0-2---:R-:W-:Y:S05]  /*1c240*/  WARPSYNC.COLLECTIVE R15, `(.L_x_1474) ;  /* 0x000000000f087348 */ /* 0x005fea0003c00000 */
[----:B--2---:R1:W2:Y:S02]  /*1c250*/  SHFL.IDX P6, R14, R13, R12, R11 ;  /* 0x0000000c0d0e7389 */ /* 0x0042a400000c000b */
[----:B012---:R-:W-:Y:S01]  /*1c260*/  ENDCOLLECTIVE ;  /* 0x000000000000791b */ /* 0x007fe20003800000 */
.L_x_1474:
[----:B------:R-:W-:Y:S05]  /*1c270*/  BSYNC B1 ;  /* 0x0000000000017941 */ /* 0x000fea0003800000 */
.L_x_1473:
        /* <DEDUP_REMOVED lines=9> */
.L_x_1475:
[----:B------:R-:W-:Y:S02]  /*1c310*/  IMAD.MOV.U32 R13, RZ, RZ, R19 ;  /* 0x000000ffff0d7224 */ /* 0x000fe400078e0013 */
[----:B------:R-:W-:Y:S02]  /*1c320*/  IMAD.MOV.U32 R12, RZ, RZ, 0x1 ;  /* 0x00000001ff0c7424 */ /* 0x000fe400078e00ff */
[----:B------:R-:W-:-:S07]  /*1c330*/  IMAD.MOV.U32 R2, RZ, RZ, R14 ;  /* 0x000000ffff027224 */ /* 0x000fce00078e000e */
[----:B------:R-:W-:Y:S05]  /*1c340*/  WARPSYNC.COLLECTIVE R15, `(.L_x_1476) ;  /* 0x000000000f087348 */ /* 0x000fea0003c00000 */
[----:B------:R0:W1:Y:S02]  /*1c350*/  SHFL.IDX P6, R14, R13, R12, R11 ;  /* 0x0000000c0d0e7389 */ /* 0x00006400000c000b */
[----:B01----:R-:W-:Y:S01]  /*1c360*/  ENDCOLLECTIVE ;  /* 0x000000000000791b */ /* 0x003fe20003800000 */
.L_x_1476:
        /* <DEDUP_REMOVED lines=16> */
.L_x_1477:
[----:B------:R-:W-:Y:S02]  /*1c470*/  IMAD.MOV.U32 R13, RZ, RZ, R19 ;  /* 0x000000ffff0d7224 */ /* 0x000fe400078e0013 */
[----:B------:R-:W-:Y:S02]  /*1c480*/  IMAD.MOV.U32 R12, RZ, RZ, 0x2 ;  /* 0x00000002ff0c7424 */ /* 0x000fe400078e00ff */
[----:B------:R-:W-:-:S07]  /*1c490*/  IMAD.MOV.U32 R2, RZ, RZ, R14 ;  /* 0x000000ffff027224 */ /* 0x000fce00078e000e */
[----:B------:R-:W-:Y:S05]  /*1c4a0*/  WARPSYNC.COLLECTIVE R15, `(.L_x_1478) ;  /* 0x000000000f087348 */ /* 0x000fea0003c00000 */
[----:B------:R0:W1:Y:S02]  /*1c4b0*/  SHFL.IDX P6, R14, R13, R12, R11 ;  /* 0x0000000c0d0e7389 */ /* 0x00006400000c000b */
[----:B01----:R-:W-:Y:S01]  /*1c4c0*/  ENDCOLLECTIVE ;  /* 0x000000000000791b */ /* 0x003fe20003800000 */
.L_x_1478:
        /* <DEDUP_REMOVED lines=16> */
.L_x_1479:
[----:B------:R-:W-:Y:S02]  /*1c5d0*/  IMAD.MOV.U32 R13, RZ, RZ, R19 ;  /* 0x000000ffff0d7224 */ /* 0x000fe400078e0013 */
[----:B------:R-:W-:Y:S02]  /*1c5e0*/  IMAD.MOV.U32 R12, RZ, RZ, 0x3 ;  /* 0x00000003ff0c7424 */ /* 0x000fe400078e00ff */
[----:B------:R-:W-:-:S07]  /*1c5f0*/  IMAD.MOV.U32 R2, RZ, RZ, R14 ;  /* 0x000000ffff027224 */ /* 0x000fce00078e000e */
[----:B------:R-:W-:Y:S05]  /*1c600*/  WARPSYNC.COLLECTIVE R15, `(.L_x_1480) ;  /* 0x000000000f087348 */ /* 0x000fea0003c00000 */
[----:B------:R0:W1:Y:S02]  /*1c610*/  SHFL.IDX P6, R14, R13, R12, R11 ;  /* 0x0000000c0d0e7389 */ /* 0x00006400000c000b */
[----:B01----:R-:W-:Y:S01]  /*1c620*/  ENDCOLLECTIVE ;  /* 0x000000000000791b */ /* 0x003fe20003800000 */
.L_x_1480:
        /* <DEDUP_REMOVED lines=16> */
.L_x_1481:
[----:B------:R-:W-:Y:S02]  /*1c730*/  IMAD.MOV.U32 R13, RZ, RZ, R19 ;  /* 0x000000ffff0d7224 */ /* 0x000fe400078e0013 */
[----:B------:R-:W-:Y:S02]  /*1c740*/  IMAD.MOV.U32 R12, RZ, RZ, 0x4 ;  /* 0x00000004ff0c7424 */ /* 0x000fe400078e00ff */
[----:B------:R-:W-:-:S07]  /*1c750*/  IMAD.MOV.U32 R2, RZ, RZ, R14 ;  /* 0x000000ffff027224 */ /* 0x000fce00078e000e */
[----:B------:R-:W-:Y:S05]  /*1c760*/  WARPSYNC.COLLECTIVE R15, `(.L_x_1482) ;  /* 0x000000000f087348 */ /* 0x000fea0003c00000 */
[----:B------:R0:W1:Y:S02]  /*1c770*/  SHFL.IDX P6, R14, R13, R12, R11 ;  /* 0x0000000c0d0e7389 */ /* 0x00006400000c000b */
[----:B01----:R-:W-:Y:S01]  /*1c780*/  ENDCOLLECTIVE ;  /* 0x000000000000791b */ /* 0x003fe20003800000 */
.L_x_1482:
        /* <DEDUP_REMOVED lines=16> */
.L_x_1483:
[----:B------:R-:W-:Y:S02]  /*1c890*/  IMAD.MOV.U32 R13, RZ, RZ, R19 ;  /* 0x000000ffff0d7224 */ /* 0x000fe400078e0013 */
[----:B------:R-:W-:Y:S02]  /*1c8a0*/  IMAD.MOV.U32 R12, RZ, RZ, 0x5 ;  /* 0x00000005ff0c7424 */ /* 0x000fe400078e00ff */
[----:B------:R-:W-:-:S07]  /*1c8b0*/  IMAD.MOV.U32 R2, RZ, RZ, R14 ;  /* 0x000000ffff027224 */ /* 0x000fce00078e000e */
[----:B------:R-:W-:Y:S05]  /*1c8c0*/  WARPSYNC.COLLECTIVE R15, `(.L_x_1484) ;  /* 0x000000000f087348 */ /* 0x000fea0003c00000 */
[----:B------:R0:W1:Y:S02]  /*1c8d0*/  SHFL.IDX P6, R14, R13, R12, R11 ;  /* 0x0000000c0d0e7389 */ /* 0x00006400000c000b */
[----:B01----:R-:W-:Y:S01]  /*1c8e0*/  ENDCOLLECTIVE ;  /* 0x000000000000791b */ /* 0x003fe20003800000 */
.L_x_1484:
        /* <DEDUP_REMOVED lines=13> */
.L_x_1485:
[----:B------:R-:W-:Y:S01]  /*1c9c0*/  @!PT LDS RZ, [RZ] ;  /* 0x00000000fffff984 */ /* 0x000fe20000000800 */
[----:B------:R-:W-:Y:S01]  /*1c9d0*/  @!PT LDS RZ, [RZ] ;  /* 0x00000000fffff984 */ /* 0x000fe20000000800 */
[----:B------:R-:W-:Y:S01]  /*1c9e0*/  @!PT LDS RZ, [RZ] ;  /* 0x00000000fffff984 */ /* 0x000fe20000000800 */
[----:B------:R1:W-:Y:S01]  /*1c9f0*/  LDGSTS.E.BYPASS.LTC128B.128 [R5+0x5400], desc[UR36][R2.64+0x80], !P0 ;  /* 0x0540008002057fae */ /* 0x0003e2000c101d64 */
[----:B------:R-:W-:-:S13]  /*1ca00*/  ISETP.LT.OR P0, PT, R7, 0x41, P1 ;  /* 0x000000410700780c */ /* 0x000fda0000f01670 */
[----:B------:R1:W-:Y:S01]  /*1ca10*/  LDGSTS.E.BYPASS.LTC128B.128 [R5+0x8400], desc[UR36][R2.64+0x100], !P0 ;  /* 0x0840010002057fae */ /* 0x0003e2000c101d64 */
[----:B------:R-:W-:Y:S05]  /*1ca20*/  BRA `(.L_x_1486) ;  /* 0xffffffb800487947 */ /* 0x000fea000383ffff */
.L_x_1389:
[----:B0-----:R0:W1:Y:S02]  /*1ca30*/  SYNCS.PHASECHK.TRANS64.TRYWAIT P0, [R0+URZ+0x30860], R3 ;  /* 0x03086003000075a7 */ /* 0x001064000800017f */
[----:B-1----:R-:W-:Y:S05]  /*1ca40*/  @!P0 NANOSLEEP.SYNCS 0x989680 ;  /* 0x009896800000895d */ /* 0x002fea0003900000 */
[----:B------:R-:W1:Y:S02]  /*1ca50*/  @!P0 SYNCS.PHASECHK.TRANS64 P0, [R0+URZ+0x30860], R3 ;  /* 0x03086003000085a7 */ /* 0x000e64000800007f */
[----:B-1----:R-:W-:Y:S05]  /*1ca60*/  @!P0 BRA `(.L_x_1389) ;  /* 0xfffffffc00f08947 */ /* 0x002fea000383ffff */
[----:B------:R-:W-:Y:S05]  /*1ca70*/  BRA `(.L_x_1487) ;  /* 0xffffffbc00607947 */ /* 0x000fea000383ffff */
.L_x_1390:
        /* <DEDUP_REMOVED lines=8> */
.L_x_1489:
[----:B------:R-:W-:Y:S05]  /*1cb00*/  BSYNC B0 ;  /* 0x0000000000007941 */ /* 0x000fea0003800000 */
.L_x_1488:
        /* <DEDUP_REMOVED lines=9> */
.L_x_1490:
        /* <DEDUP_REMOVED lines=8> */
[----:B------:R-:W-:-:S05]  /*1cc20*/  IADD3 R2, P0, R14, R5, RZ ;  /* 0x000000050e027210 */ /* 0x000fca0007f1e0ff */
[----:B------:R-:W-:Y:S01]  /*1cc30*/  IMAD.X R3, RZ, RZ, R3, P0 ;  /* 0x000000ffff037224 */ /* 0x000fe200000e0603 */
[----:B------:R-:W-:-:S13]  /*1cc40*/  ISETP.GE.AND P0, PT, R32, UR4, PT ;  /* 0x0000000420007c0c */ /* 0x000fda000bf06270 */
[----:B------:R-:W-:Y:S05]  /*1cc50*/  WARPSYNC.COLLECTIVE R15, `(.L_x_1491) ;  /* 0x000000000f087348 */ /* 0x000fea0003c00000 */
[----:B------:R0:W1:Y:S02]  /*1cc60*/  SHFL.IDX P6, R14, R13, R12, R11 ;  /* 0x0000000c0d0e7389 */ /* 0x00006400000c000b */
[----:B01----:R-:W-:Y:S01]  /*1cc70*/  ENDCOLLECTIVE ;  /* 0x000000000000791b */ /* 0x003fe20003800000 */
.L_x_1491:
        /* <DEDUP_REMOVED lines=13> */
.L_x_1492:
[----:B------:R-:W-:Y:S02]  /*1cd50*/  IMAD.MOV.U32 R13, RZ, RZ, R19 ;  /* 0x000000ffff0d7224 */ /* 0x000fe400078e0013 */
[----:B------:R-:W-:Y:S01]  /*1cd60*/  IMAD.MOV.U32 R12, RZ, RZ, 0x2 ;  /* 0x00000002ff0c7424 */ /* 0x000fe200078e00ff */
[----:B------:R-:W-:-:S13]  /*1cd70*/  IADD3 R2, P4, R14, R5, RZ ;  /* 0x000000050e027210 */ /* 0x000fda0007f9e0ff */
[----:B------:R-:W-:Y:S05]  /*1cd80*/  WARPSYNC.COLLECTIVE R15, `(.L_x_1493) ;  /* 0x000000000f087348 */ /* 0x000fea0003c00000 */
[----:B------:R0:W1:Y:S02]  /*1cd90*/  SHFL.IDX P6, R14, R13, R12, R11 ;  /* 0x0000000c0d0e7389 */ /* 0x00006400000c000b */
[----:B01----:R-:W-:Y:S01]  /*1cda0*/  ENDCOLLECTIVE ;  /* 0x000000000000791b */ /* 0x003fe20003800000 */
.L_x_1493:
        /* <DEDUP_REMOVED lines=15> */
.L_x_1494:
[----:B------:R-:W-:Y:S02]  /*1cea0*/  IMAD.MOV.U32 R13, RZ, RZ, R19 ;  /* 0x000000ffff0d7224 */ /* 0x000fe400078e0013 */
[----:B------:R-:W-:Y:S01]  /*1ceb0*/  IMAD.MOV.U32 R12, RZ, RZ, 0x3 ;  /* 0x00000003ff0c7424 */ /* 0x000fe200078e00ff */
[----:B------:R-:W-:-:S13]  /*1cec0*/  IADD3 R2, P4, R14, R5, RZ ;  /* 0x000000050e027210 */ /* 0x000fda0007f9e0ff */
[----:B------:R-:W-:Y:S05]  /*1ced0*/  WARPSYNC.COLLECTIVE R15, `(.L_x_1495) ;  /* 0x000000000f087348 */ /* 0x000fea0003c00000 */
[----:B------:R0:W1:Y:S02]  /*1cee0*/  SHFL.IDX P6, R14, R13, R12, R11 ;  /* 0x0000000c0d0e7389 */ /* 0x00006400000c000b */
[----:B01----:R-:W-:Y:S01]  /*1cef0*/  ENDCOLLECTIVE ;  /* 0x000000000000791b */ /* 0x003fe20003800000 */
.L_x_1495:
        /* <DEDUP_REMOVED lines=15> */
.L_x_1496:
[----:B------:R-:W-:Y:S02]  /*1cff0*/  IMAD.MOV.U32 R13, RZ, RZ, R19 ;  /* 0x000000ffff0d7224 */ /* 0x000fe400078e0013 */
[----:B------:R-:W-:Y:S01]  /*1d000*/  IMAD.MOV.U32 R12, RZ, RZ, 0x4 ;  /* 0x00000004ff0c7424 */ /* 0x000fe200078e00ff */
[----:B------:R-:W-:-:S13]  /*1d010*/  IADD3 R2, P4, R14, R5, RZ ;  /* 0x000000050e027210 */ /* 0x000fda0007f9e0ff */
[----:B------:R-:W-:Y:S05]  /*1d020*/  WARPSYNC.COLLECTIVE R15, `(.L_x_1497) ;  /* 0x000000000f087348 */ /* 0x000fea0003c00000 */
[----:B------:R0:W1:Y:S02]  /*1d030*/  SHFL.IDX P6, R14, R13, R12, R11 ;  /* 0x0000000c0d0e7389 */ /* 0x00006400000c000b */
[----:B01----:R-:W-:Y:S01]  /*1d040*/  ENDCOLLECTIVE ;  /* 0x000000000000791b */ /* 0x003fe20003800000 */
.L_x_1497:
        /* <DEDUP_REMOVED lines=15> */
.L_x_1498:
[----:B------:R-:W-:Y:S02]  /*1d140*/  IMAD.MOV.U32 R13, RZ, RZ, R19 ;  /* 0x000000ffff0d7224 */ /* 0x000fe400078e0013 */
[----:B------:R-:W-:Y:S01]  /*1d150*/  IMAD.MOV.U32 R12, RZ, RZ, 0x5 ;  /* 0x00000005ff0c7424 */ /* 0x000fe200078e00ff */
[----:B------:R-:W-:-:S13]  /*1d160*/  IADD3 R2, P4, R14, R5, RZ ;  /* 0x000000050e027210 */ /* 0x000fda0007f9e0ff */
[----:B------:R-:W-:Y:S05]  /*1d170*/  WARPSYNC.COLLECTIVE R15, `(.L_x_1499) ;  /* 0x000000000f087348 */ /* 0x000fea0003c00000 */
[----:B------:R0:W1:Y:S02]  /*1d180*/  SHFL.IDX P6, R14, R13, R12, R11 ;  /* 0x0000000c0d0e7389 */ /* 0x00006400000c000b */
[----:B01----:R-:W-:Y:S01]  /*1d190*/  ENDCOLLECTIVE ;  /* 0x000000000000791b */ /* 0x003fe20003800000 */
.L_x_1499:
        /* <DEDUP_REMOVED lines=14> */
.L_x_1500:
[----:B------:R-:W-:Y:S05]  /*1d280*/  BRA `(.L_x_1501) ;  /* 0xffffffb800647947 */ /* 0x000fea000383ffff */
.L_x_1395:
        /* <DEDUP_REMOVED lines=8> */
.L_x_1503:
[----:B------:R-:W-:Y:S05]  /*1d310*/  BSYNC B0 ;  /* 0x0000000000007941 */ /* 0x000fea0003800000 */
.L_x_1502:
[----:B------:R-:W-:Y:S02]  /*1d320*/  IMAD.MOV.U32 R13, RZ, RZ, R24 ;  /* 0x000000ffff0d7224 */ /* 0x000fe400078e0018 */
[----:B------:R-:W-:Y:S02]  /*1d330*/  IMAD.MOV.U32 R12, RZ, RZ, 0x1 ;  /* 0x00000001ff0c7424 */ /* 0x000fe400078e00ff */
[----:B------:R-:W-:Y:S02]  /*1d340*/  IMAD.MOV.U32 R11, RZ, RZ, 0x1f ;  /* 0x0000001fff0b7424 */ /* 0x000fe400078e00ff */
[----:B------:R-:W-:Y:S02]  /*1d350*/  IMAD.MOV.U32 R15, RZ, RZ, -0x1 ;  /* 0xffffffffff0f7424 */ /* 0x000fe400078e00ff */
[----:B------:R-:W-:Y:S02]  /*1d360*/  IMAD.IADD R9, R27, 0x1, R10 ;  /* 0x000000011b097824 */ /* 0x000fe400078e020a */
[----:B------:R-:W-:-:S07]  /*1d370*/  IMAD.MOV.U32 R0, RZ, RZ, R14 ;  /* 0x000000ffff007224 */ /* 0x000fce00078e000e */
[----:B------:R-:W-:Y:S05]  /*1d380*/  WARPSYNC.COLLECTIVE R15, `(.L_x_1504) ;  /* 0x000000000f087348 */ /* 0x000fea0003c00000 */
[----:B------:R0:W1:Y:S02]  /*1d390*/  SHFL.IDX P6, R14, R13, R12, R11 ;  /* 0x0000000c0d0e7389 */ /* 0x00006400000c000b */
[----:B01----:R-:W-:Y:S01]  /*1d3a0*/  ENDCOLLECTIVE ;  /* 0x000000000000791b */ /* 0x003fe20003800000 */
.L_x_1504:
[----:B------:R-:W-:Y:S02]  /*1d3b0*/  ULDC UR4, c[0x0][0xc3c] ;  /* 0x00030f0000047ab9 */ /* 0x000fe40000000800 */
[----:B------:R-:W-:-:S13]  /*1d3c0*/  ISETP.GE.OR P1, PT, R9, UR4, !P0 ;  /* 0x0000000409007c0c */ /* 0x000fda000c726670 */
[----:B------:R-:W0:Y:S08]  /*1d3d0*/  @!P1 LDC.64 R4, c[0x0][0xc80] ;  /* 0x00032000ff049b82 */ /* 0x000e300000000a00 */
[----:B------:R-:W1:Y:S01]  /*1d3e0*/  @!P1 LDC.64 R2, c[0x0][0xc78] ;  /* 0x00031e00ff029b82 */ /* 0x000e620000000a00 */
[----:B------:R-:W-:Y:S02]  /*1d3f0*/  IMAD.MOV.U32 R25, RZ, RZ, RZ ;  /* 0x000000ffff197224 */ /* 0x000fe400078e00ff */
[----:B------:R-:W-:-:S02]  /*1d400*/  IMAD.MOV.U32 R8, RZ, RZ, RZ ;  /* 0x000000ffff087224 */ /* 0x000fc400078e00ff */
[----:B------:R-:W-:Y:S02]  /*1d410*/  IMAD.MOV.U32 R11, RZ, RZ, RZ ;  /* 0x000000ffff0b7224 */ /* 0x000fe400078e00ff */
[----:B------:R-:W-:Y:S02]  /*1d420*/  IMAD.MOV.U32 R7, RZ, RZ, R14 ;  /* 0x000000ffff077224 */ /* 0x000fe400078e000e */
[----:B0-----:R-:W-:-:S06]  /*1d430*/  @!P1 IMAD.WIDE R4, R9, 0x4, R4 ;  /* 0x0000000409049825 */ /* 0x001fcc00078e0204 */
[----:B------:R-:W2:Y:S01]  /*1d440*/  @!P1 LDG.E R4, desc[UR36][R4.64] ;  /* 0x0000002404049981 */ /* 0x000ea2000c1e1900 */
[----:B-1----:R-:W-:-:S06]  /*1d450*/  @!P1 IMAD.WIDE R2, R9, 0x4, R2 ;  /* 0x0000000409029825 */ /* 0x002fcc00078e0202 */
[----:B------:R-:W3:Y:S01]  /*1d460*/  @!P1 LDG.E R2, desc[UR36][R2.64] ;  /* 0x0000002402029981 */ /* 0x000ee2000c1e1900 */
        /* <DEDUP_REMOVED lines=11> */
.L_x_1505:
[----:B------:R-:W-:Y:S01]  /*1d520*/  IMAD.MOV.U32 R12, RZ, RZ, 0x2 ;  /* 0x00000002ff0c7424 */ /* 0x000fe200078e00ff */
[----:B------:R-:W-:-:S05]  /*1d530*/  SEL R6, R14, RZ, P1 ;  /* 0x000000ff0e067207 */ /* 0x000fca0000800000 */
[----:B------:R-:W-:-:S04]  /*1d540*/  IMAD.IADD R6, R13, 0x1, R6 ;  /* 0x000000010d067824 */ /* 0x000fc800078e0206 */
[----:B------:R-:W-:-:S07]  /*1d550*/  IMAD.MOV.U32 R13, RZ, RZ, R6 ;  /* 0x000000ffff0d7224 */ /* 0x000fce00078e0006 */
[----:B------:R-:W-:Y:S05]  /*1d560*/  WARPSYNC.COLLECTIVE R15, `(.L_x_1506) ;  /* 0x000000000f087348 */ /* 0x000fea0003c00000 */
[----:B------:R0:W1:Y:S02]  /*1d570*/  SHFL.UP P6, R14, R13, R12, R11 ;  /* 0x0400000c0d0e7389 */ /* 0x00006400000c000b */
[----:B01----:R-:W-:Y:S01]  /*1d580*/  ENDCOLLECTIVE ;  /* 0x000000000000791b */ /* 0x003fe20003800000 */
.L_x_1506:
[----:B------:R-:W-:Y:S01]  /*1d590*/  IMAD.MOV.U32 R12, RZ, RZ, 0x4 ;  /* 0x00000004ff0c7424 */ /* 0x000fe200078e00ff */
[----:B------:R-:W-:-:S05]  /*1d5a0*/  SEL R3, R14, RZ, P2 ;  /* 0x000000ff0e037207 */ /* 0x000fca0001000000 */
[----:B------:R-:W-:Y:S02]  /*1d5b0*/  IMAD.IADD R2, R6, 0x1, R3 ;  /* 0x0000000106027824 */ /* 0x000fe400078e0203 */
[----:B------:R-:W-:Y:S02]  /*1d5c0*/  IMAD.MOV.U32 R6, RZ, RZ, RZ ;  /* 0x000000ffff067224 */ /* 0x000fe400078e00ff */
[----:B------:R-:W-:-:S07]  /*1d5d0*/  IMAD.MOV.U32 R13, RZ, RZ, R2 ;  /* 0x000000ffff0d7224 */ /* 0x000fce00078e0002 */
[----:B------:R-:W-:Y:S05]  /*1d5e0*/  WARPSYNC.COLLECTIVE R15, `(.L_x_1507) ;  /* 0x000000000f087348 */ /* 0x000fea0003c00000 */
[----:B------:R0:W1:Y:S02]  /*1d5f0*/  SHFL.UP P6, R14, R13, R12, R11 ;  /* 0x0400000c0d0e7389 */ /* 0x00006400000c000b */
[----:B01----:R-:W-:Y:S01]  /*1d600*/  ENDCOLLECTIVE ;  /* 0x000000000000791b */ /* 0x003fe20003800000 */
.L_x_1507:
[----:B------:R-:W-:Y:S01]  /*1d610*/  IMAD.MOV.U32 R12, RZ, RZ, 0x8 ;  /* 0x00000008ff0c7424 */ /* 0x000fe200078e00ff */
[----:B------:R-:W-:-:S05]  /*1d620*/  SEL R3, R14, RZ, P3 ;  /* 0x000000ff0e037207 */ /* 0x000fca0001800000 */
[----:B------:R-:W-:-:S04]  /*1d630*/  IMAD.IADD R3, R2, 0x1, R3 ;  /* 0x0000000102037824 */ /* 0x000fc800078e0203 */
[----:B------:R-:W-:-:S07]  /*1d640*/  IMAD.MOV.U32 R13, RZ, RZ, R3 ;  /* 0x000000ffff0d7224 */ /* 0x000fce00078e0003 */
[----:B------:R-:W-:Y:S05]  /*1d650*/  WARPSYNC.COLLECTIVE R15, `(.L_x_1508) ;  /* 0x000000000f087348 */ /* 0x000fea0003c00000 */
[----:B------:R0:W1:Y:S02]  /*1d660*/  SHFL.UP P6, R14, R13, R12, R11 ;  /* 0x0400000c0d0e7389 */ /* 0x00006400000c000b */
[----:B01----:R-:W-:Y:S01]  /*1d670*/  ENDCOLLECTIVE ;  /* 0x000000000000791b */ /* 0x003fe20003800000 */
.L_x_1508:
[----:B------:R-:W-:Y:S01]  /*1d680*/  IMAD.MOV.U32 R12, RZ, RZ, 0x10 ;  /* 0x00000010ff0c7424 */ /* 0x000fe200078e00ff */
[----:B------:R-:W-:-:S05]  /*1d690*/  SEL R4, R14, RZ, P4 ;  /* 0x000000ff0e047207 */ /* 0x000fca0002000000 */
[----:B------:R-:W-:-:S04]  /*1d6a0*/  IMAD.IADD R4, R3, 0x1, R4 ;  /* 0x0000000103047824 */ /* 0x000fc800078e0204 */
[----:B------:R-:W-:-:S07]  /*1d6b0*/  IMAD.MOV.U32 R13, RZ, RZ, R4 ;  /* 0x000000ffff0d7224 */ /* 0x000fce00078e0004 */
[----:B------:R-:W-:Y:S05]  /*1d6c0*/  WARPSYNC.COLLECTIVE R15, `(.L_x_1509) ;  /* 0x000000000f087348 */ /* 0x000fea0003c00000 */
[----:B------:R0:W1:Y:S02]  /*1d6d0*/  SHFL.UP P6, R14, R13, R12, R11 ;  /* 0x0400000c0d0e7389 */ /* 0x00006400000c000b */
[----:B01----:R-:W-:Y:S01]  /*1d6e0*/  ENDCOLLECTIVE ;  /* 0x000000000000791b */ /* 0x003fe20003800000 */
.L_x_1509:
        /* <DEDUP_REMOVED lines=8> */
.L_x_1510:
[----:B------:R-:W-:Y:S05]  /*1d770*/  BRA `(.L_x_1511) ;  /* 0xffffffb800787947 */ /* 0x000fea000383ffff */
.L_x_1398:
[----:B------:R-:W-:Y:S01]  /*1d780*/  BSSY B0, `(.L_x_1512) ;  /* 0x0000007000007945 */ /* 0x000fe20003800000 */
[----:B------:R-:W-:Y:S02]  /*1d790*/  IMAD.MOV.U32 R12, RZ, RZ, 0x1 ;  /* 0x00000001ff0c7424 */ /* 0x000fe400078e00ff */
[----:B------:R-:W-:Y:S02]  /*1d7a0*/  IMAD.MOV.U32 R11, RZ, RZ, RZ ;  /* 0x000000ffff0b7224 */ /* 0x000fe400078e00ff */
[----:B------:R-:W-:-:S07]  /*1d7b0*/  IMAD.MOV.U32 R15, RZ, RZ, -0x1 ;  /* 0xffffffffff0f7424 */ /* 0x000fce00078e00ff */
[----:B------:R-:W-:Y:S05]  /*1d7c0*/  WARPSYNC.COLLECTIVE R15, `(.L_x_1513) ;  /* 0x000000000f087348 */ /* 0x000fea0003c00000 */
[----:B------:R0:W1:Y:S02]  /*1d7d0*/  SHFL.UP P6, R14, R13, R12, R11 ;  /* 0x0400000c0d0e7389 */ /* 0x00006400000c000b */
[----:B01----:R-:W-:Y:S01]  /*1d7e0*/  ENDCOLLECTIVE ;  /* 0x000000000000791b */ /* 0x003fe20003800000 */
.L_x_1513:
[----:B------:R-:W-:Y:S05]  /*1d7f0*/  BSYNC B0 ;  /* 0x0000000000007941 */ /* 0x000fea0003800000 */
.L_x_1512:
        /* <DEDUP_REMOVED lines=8> */
.L_x_1514:
[----:B------:R-:W-:Y:S01]  /*1d880*/  IMAD.MOV.U32 R12, RZ, RZ, 0x4 ;  /* 0x00000004ff0c7424 */ /* 0x000fe200078e00ff */
[----:B------:R-:W-:-:S05]  /*1d890*/  SEL R2, R14, RZ, P2 ;  /* 0x000000ff0e027207 */ /* 0x000fca0001000000 */
[----:B------:R-:W-:-:S04]  /*1d8a0*/  IMAD.IADD R2, R13, 0x1, R2 ;  /* 0x000000010d027824 */ /* 0x000fc800078e0202 */
[----:B------:R-:W-:-:S07]  /*1d8b0*/  IMAD.MOV.U32 R13, RZ, RZ, R2 ;  /* 0x000000ffff0d7224 */ /* 0x000fce00078e0002 */
[----:B------:R-:W-:Y:S05]  /*1d8c0*/  WARPSYNC.COLLECTIVE R15, `(.L_x_1515) ;  /* 0x000000000f087348 */ /* 0x000fea0003c00000 */
[----:B------:R0:W1:Y:S02]  /*1d8d0*/  SHFL.UP P6, R14, R13, R12, R11 ;  /* 0x0400000c0d0e7389 */ /* 0x00006400000c000b */
[----:B01----:R-:W-:Y:S01]  /*1d8e0*/  ENDCOLLECTIVE ;  /* 0x000000000000791b */ /* 0x003fe20003800000 */
.L_x_1515:
[----:B------:R-:W-:Y:S01]  /*1d8f0*/  IMAD.MOV.U32 R12, RZ, RZ, 0x8 ;  /* 0x00000008ff0c7424 */ /* 0x000fe200078e00ff */
[----:B------:R-:W-:-:S05]  /*1d900*/  SEL R3, R14, RZ, P3 ;  /* 0x000000ff0e037207 */ /* 0x000fca0001800000 */
[----:B------:R-:W-:-:S04]  /*1d910*/  IMAD.IADD R3, R2, 0x1, R3 ;  /* 0x0000000102037824 */ /* 0x000fc800078e0203 */
[----:B------:R-:W-:-:S07]  /*1d920*/  IMAD.MOV.U32 R13, RZ, RZ, R3 ;  /* 0x000000ffff0d7224 */ /* 0x000fce00078e0003 */
[----:B------:R-:W-:Y:S05]  /*1d930*/  WARPSYNC.COLLECTIVE R15, `(.L_x_1516) ;  /* 0x000000000f087348 */ /* 0x000fea0003c00000 */
[----:B------:R0:W1:Y:S02]  /*1d940*/  SHFL.UP P6, R14, R13, R12, R11 ;  /* 0x0400000c0d0e7389 */ /* 0x00006400000c000b */
[----:B01----:R-:W-:Y:S01]  /*1d950*/  ENDCOLLECTIVE ;  /* 0x000000000000791b */ /* 0x003fe20003800000 */
.L_x_1516:
[----:B------:R-:W-:Y:S01]  /*1d960*/  IMAD.MOV.U32 R12, RZ, RZ, 0x10 ;  /* 0x00000010ff0c7424 */ /* 0x000fe200078e00ff */
[----:B------:R-:W-:-:S05]  /*1d970*/  SEL R4, R14, RZ, P4 ;  /* 0x000000ff0e047207 */ /* 0x000fca0002000000 */
[----:B------:R-:W-:-:S04]  /*1d980*/  IMAD.IADD R4, R3, 0x1, R4 ;  /* 0x0000000103047824 */ /* 0x000fc800078e0204 */
[----:B------:R-:W-:-:S07]  /*1d990*/  IMAD.MOV.U32 R13, RZ, RZ, R4 ;  /* 0x000000ffff0d7224 */ /* 0x000fce00078e0004 */
[----:B------:R-:W-:Y:S05]  /*1d9a0*/  WARPSYNC.COLLECTIVE R15, `(.L_x_1517) ;  /* 0x000000000f087348 */ /* 0x000fea0003c00000 */
[----:B------:R0:W1:Y:S02]  /*1d9b0*/  SHFL.UP P6, R14, R13, R12, R11 ;  /* 0x0400000c0d0e7389 */ /* 0x00006400000c000b */
[----:B01----:R-:W-:Y:S01]  /*1d9c0*/  ENDCOLLECTIVE ;  /* 0x000000000000791b */ /* 0x003fe20003800000 */
.L_x_1517:
        /* <DEDUP_REMOVED lines=8> */
.L_x_1518:
[----:B------:R-:W-:Y:S05]  /*1da50*/  BRA `(.L_x_1519) ;  /* 0xffffffb800647947 */ /* 0x000fea000383ffff */
.L_x_1400:
[----:B------:R-:W-:Y:S01]  /*1da60*/  BSSY B0, `(.L_x_1520) ;  /* 0x0000006000007945 */ /* 0x000fe20003800000 */
[----:B------:R-:W-:Y:S01]  /*1da70*/  PLOP3.LUT P6, PT, P6, PT, PT, 0x8, 0x0 ;  /* 0x000000000000781c */ /* 0x000fe200037ce170 */
[----:B------:R-:W-:-:S12]  /*1da80*/  IMAD.MOV.U32 R15, RZ, RZ, -0x1 ;  /* 0xffffffffff0f7424 */ /* 0x000fd800078e00ff */
[----:B0-----:R-:W-:Y:S05]  /*1da90*/  WARPSYNC.COLLECTIVE R15, `(.L_x_1521) ;  /* 0x000000000f087348 */ /* 0x001fea0003c00000 */
[----:B------:R-:W-:Y:S01]  /*1daa0*/  VOTE.ANY R14, PT, P6 ;  /* 0x00000000000e7806 */ /* 0x000fe200030e0100 */
[----:B0-----:R-:W-:Y:S06]  /*1dab0*/  ENDCOLLECTIVE ;  /* 0x000000000000791b */ /* 0x001fec0003800000 */
.L_x_1521:
[----:B------:R-:W-:Y:S05]  /*1dac0*/  BSYNC B0 ;  /* 0x0000000000007941 */ /* 0x000fea0003800000 */
.L_x_1520:
[----:B------:R-:W-:Y:S02]  /*1dad0*/  IMAD.MOV.U32 R3, RZ, RZ, R14 ;  /* 0x000000ffff037224 */ /* 0x000fe400078e000e */
[----:B------:R-:W-:Y:S02]  /*1dae0*/  IMAD.MOV.U32 R13, RZ, RZ, R25 ;  /* 0x000000ffff0d7224 */ /* 0x000fe400078e0019 */
[----:B------:R0:W1:Y:S01]  /*1daf0*/  POPC R12, R3 ;  /* 0x00000003000c7309 */ /* 0x0000620000000000 */
[----:B------:R-:W-:Y:S02]  /*1db00*/  IMAD.MOV.U32 R11, RZ, RZ, 0x1f ;  /* 0x0000001fff0b7424 */ /* 0x000fe400078e00ff */
[----:B------:R-:W-:-:S07]  /*1db10*/  IMAD.MOV.U32 R15, RZ, RZ, -0x1 ;  /* 0xffffffffff0f7424 */ /* 0x000fce00078e00ff */
[----:B01----:R-:W-:Y:S05]  /*1db20*/  WARPSYNC.COLLECTIVE R15, `(.L_x_1522) ;  /* 0x000000000f087348 */ /* 0x003fea0003c00000 */
[----:B-1----:R1:W2:Y:S02]  /*1db30*/  SHFL.IDX P6, R14, R13, R12, R11 ;  /* 0x0000000c0d0e7389 */ /* 0x0022a400000c000b */
[----:B012---:R-:W-:Y:S01]  /*1db40*/  ENDCOLLECTIVE ;  /* 0x000000000000791b */ /* 0x007fe20003800000 */
.L_x_1522:
[----:B------:R-:W-:Y:S02]  /*1db50*/  IMAD.IADD R27, R12, 0x1, R27 ;  /* 0x000000010c1b7824 */ /* 0x000fe400078e021b */
[----:B------:R-:W-:Y:S02]  /*1db60*/  IMAD.MOV.U32 R13, RZ, RZ, R8 ;  /* 0x000000ffff0d7224 */ /* 0x000fe400078e0008 */
[----:B------:R-:W-:-:S07]  /*1db70*/  IMAD.MOV.U32 R25, RZ, RZ, R14 ;  /* 0x000000ffff197224 */ /* 0x000fce00078e000e */
[----:B------:R-:W-:Y:S05]  /*1db80*/  WARPSYNC.COLLECTIVE R15, `(.L_x_1523) ;  /* 0x000000000f087348 */ /* 0x000fea0003c00000 */
[----:B------:R0:W1:Y:S02]  /*1db90*/  SHFL.IDX P6, R14, R13, R12, R11 ;  /* 0x0000000c0d0e7389 */ /* 0x00006400000c000b */
[----:B01----:R-:W-:Y:S01]  /*1dba0*/  ENDCOLLECTIVE ;  /* 0x000000000000791b */ /* 0x003fe20003800000 */
.L_x_1523:
[----:B------:R-:W-:Y:S01]  /*1dbb0*/  IMAD.MOV.U32 R8, RZ, RZ, R14 ;  /* 0x000000ffff087224 */ /* 0x000fe200078e000e */
[----:B------:R-:W-:Y:S06]  /*1dbc0*/  BRA `(.L_x_1524) ;  /* 0xffffffb800487947 */ /* 0x000fec000383ffff */
.L_x_1402:
[----:B------:R-:W-:Y:S01]  /*1dbd0*/  BSSY B0, `(.L_x_1525) ;  /* 0x0000007000007945 */ /* 0x000fe20003800000 */
[----:B------:R-:W-:Y:S02]  /*1dbe0*/  IMAD.MOV.U32 R13, RZ, RZ, R2 ;  /* 0x000000ffff0d7224 */ /* 0x000fe400078e0002 */
[----:B------:R-:W-:Y:S02]  /*1dbf0*/  IMAD.MOV.U32 R11, RZ, RZ, 0x1f ;  /* 0x0000001fff0b7424 */ /* 0x000fe400078e00ff */
[----:B------:R-:W-:-:S07]  /*1dc00*/  IMAD.MOV.U32 R15, RZ, RZ, -0x1 ;  /* 0xffffffffff0f7424 */ /* 0x000fce00078e00ff */
[----:B0-23--:R-:W-:Y:S05]  /*1dc10*/  WARPSYNC.COLLECTIVE R15, `(.L_x_1526) ;  /* 0x000000000f087348 */ /* 0x00dfea0003c00000 */
[----:B------:R1:W4:Y:S02]  /*1dc20*/  SHFL.IDX P6, R14, R13, R12, R11 ;  /* 0x0000000c0d0e7389 */ /* 0x00032400000c000b */
[----:B01234-:R-:W-:Y:S01]  /*1dc30*/  ENDCOLLECTIVE ;  /* 0x000000000000791b */ /* 0x01ffe20003800000 */
.L_x_1526:
[----:B------:R-:W-:Y:S05]  /*1dc40*/  BSYNC B0 ;  /* 0x0000000000007941 */ /* 0x000fea0003800000 */
.L_x_1525:
[----:B------:R-:W-:Y:S01]  /*1dc50*/  IMAD.MOV.U32 R6, RZ, RZ, R14 ;  /* 0x000000ffff067224 */ /* 0x000fe200078e000e */
[----:B------:R-:W-:Y:S06]  /*1dc60*/  BRA `(.L_x_1401) ;  /* 0xffffffb800387947 */ /* 0x000fec000383ffff */
.L_x_1408:
[----:B0-----:R0:W1:Y:S02]  /*1dc70*/  SYNCS.PHASECHK.TRANS64.TRYWAIT P0, [R4+URZ+0x30820], R0 ;  /* 0x03082000040075a7 */ /* 0x001064000800017f */
[----:B-1----:R-:W-:Y:S05]  /*1dc80*/  @!P0 NANOSLEEP.SYNCS 0x989680 ;  /* 0x009896800000895d */ /* 0x002fea0003900000 */
[----:B------:R-:W1:Y:S02]  /*1dc90*/  @!P0 SYNCS.PHASECHK.TRANS64 P0, [R4+URZ+0x30820], R0 ;  /* 0x03082000040085a7 */ /* 0x000e64000800007f */
[----:B-1----:R-:W-:Y:S05]  /*1dca0*/  @!P0 BRA `(.L_x_1408) ;  /* 0xfffffffc00f08947 */ /* 0x002fea000383ffff */
[----:B------:R-:W-:Y:S05]  /*1dcb0*/  BRA `(.L_x_1527) ;  /* 0xffffffc000907947 */ /* 0x000fea000383ffff */
.L_x_1409:
        /* <DEDUP_REMOVED lines=11> */
.L_x_1529:
[----:B------:R-:W-:Y:S05]  /*1dd70*/  BSYNC B0 ;  /* 0x0000000000007941 */ /* 0x000fea0003800000 */
.L_x_1528:
[----:B------:R-:W-:Y:S05]  /*1dd80*/  BRA `(.L_x_1530) ;  /* 0xffffffc000787947 */ /* 0x000fea000383ffff */
.L_x_1412:
[----:B------:R-:W-:Y:S01]  /*1dd90*/  BSSY B1, `(.L_x_1531) ;  /* 0x0000006000017945 */ /* 0x000fe20003800000 */
[----:B------:R-:W-:-:S07]  /*1dda0*/  IMAD.MOV.U32 R15, RZ, RZ, -0x1 ;  /* 0xffffffffff0f7424 */ /* 0x000fce00078e00ff */
[----:B0-2---:R-:W-:Y:S05]  /*1ddb0*/  WARPSYNC.COLLECTIVE R15, `(.L_x_1532) ;  /* 0x000000000f0c7348 */ /* 0x005fea0003c00000 */
[----:B------:R-:W-:Y:S02]  /*1ddc0*/  ELECT P6, UR62, PT ;  /* 0x00000000003e782f */ /* 0x000fe400038c0000 */
[----:B------:R-:W-:Y:S01]  /*1ddd0*/  MOV R14, UR62 ;  /* 0x0000003e000e7c02 */ /* 0x000fe20008000f00 */
[----:B0-2---:R-:W-:Y:S10]  /*1dde0*/  ENDCOLLECTIVE ;  /* 0x000000000000791b */ /* 0x005ff40003800000 */
.L_x_1532:
[----:B------:R-:W-:Y:S05]  /*1ddf0*/  BSYNC B1 ;  /* 0x0000000000017941 */ /* 0x000fea0003800000 */
.L_x_1531:
[----:B------:R-:W-:Y:S05]  /*1de00*/  BRA `(.L_x_1533) ;  /* 0xffffffc000707947 */ /* 0x000fea000383ffff */
.L_x_1414:
[----:B0-----:R0:W1:Y:S02]  /*1de10*/  SYNCS.PHASECHK.TRANS64.TRYWAIT P1, [R5+URZ+0x30840], R0 ;  /* 0x03084000050075a7 */ /* 0x001064000802017f */
[----:B-1----:R-:W-:Y:S05]  /*1de20*/  @!P1 NANOSLEEP.SYNCS 0x989680 ;  /* 0x009896800000995d */ /* 0x002fea0003900000 */
[----:B------:R-:W1:Y:S02]  /*1de30*/  @!P1 SYNCS.PHASECHK.TRANS64 P1, [R5+URZ+0x30840], R0 ;  /* 0x03084000050095a7 */ /* 0x000e64000802007f */
[----:B-1----:R-:W-:Y:S05]  /*1de40*/  @!P1 BRA `(.L_x_1414) ;  /* 0xfffffffc00f09947 */ /* 0x002fea000383ffff */
[----:B------:R-:W-:Y:S05]  /*1de50*/  BRA `(.L_x_1534) ;  /* 0xffffffc000987947 */ /* 0x000fea000383ffff */
.L_x_1416:
[----:B-1----:R1:W3:Y:S02]  /*1de60*/  SYNCS.PHASECHK.TRANS64.TRYWAIT P1, [R23+URZ+0x30840], R2 ;  /* 0x03084002170075a7 */ /* 0x0022e4000802017f */
[----:B---3--:R-:W-:Y:S05]  /*1de70*/  @!P1 NANOSLEEP.SYNCS 0x989680 ;  /* 0x009896800000995d */ /* 0x008fea0003900000 */
[----:B------:R-:W3:Y:S02]  /*1de80*/  @!P1 SYNCS.PHASECHK.TRANS64 P1, [R23+URZ+0x30840], R2 ;  /* 0x03084002170095a7 */ /* 0x000ee4000802007f */
[----:B---3--:R-:W-:Y:S05]  /*1de90*/  @!P1 BRA `(.L_x_1416) ;  /* 0xfffffffc00f09947 */ /* 0x008fea000383ffff */
[----:B------:R-:W-:Y:S05]  /*1dea0*/  BRA `(.L_x_1535) ;  /* 0xffffffc000a47947 */ /* 0x000fea000383ffff */
.L_x_1418:
[----:B---3--:R3:W4:Y:S02]  /*1deb0*/  SYNCS.PHASECHK.TRANS64.TRYWAIT P1, [R5+URZ+0x30860], R0 ;  /* 0x03086000050075a7 */ /* 0x008724000802017f */
[----:B----4-:R-:W-:Y:S05]  /*1dec0*/  @!P1 NANOSLEEP.SYNCS 0x989680 ;  /* 0x009896800000995d */ /* 0x010fea0003900000 */
[----:B------:R-:W4:Y:S02]  /*1ded0*/  @!P1 SYNCS.PHASECHK.TRANS64 P1, [R5+URZ+0x30860], R0 ;  /* 0x03086000050095a7 */ /* 0x000f24000802007f */
[----:B----4-:R-:W-:Y:S05]  /*1dee0*/  @!P1 BRA `(.L_x_1418) ;  /* 0xfffffffc00f09947 */ /* 0x010fea000383ffff */
[----:B------:R-:W-:Y:S05]  /*1def0*/  BRA `(.L_x_1536) ;  /* 0xffffffc000a07947 */ /* 0x000fea000383ffff */
.L_x_1537:
        /* <DEDUP_REMOVED lines=16> */
.L_x_3200:


//--------------------- .text._ZN7cutlass13device_kernelIN5flash11enable_sm90INS1_16FlashAttnFwdSm90INS1_25CollectiveMainloopFwdSm90ILi2EN4cute5tupleIJNS5_1CILi1EEES8_S8_EEENS6_IJNS7_ILi128EEENS7_ILi96EEENS7_ILi192EEEEEELi192ENS_10bfloat16_tEfNS_4arch4Sm90ELb0ELb1ELb1ELb1ELb1ELb1ELb0ELb1ELb1ELb1ELb1ELb0EEENS1_21CollectiveEpilogueFwdINS6_IJSA_SC_SB_EEES9_SE_SG_Li256ELb1ELb1ELb1ELb0EEENS1_36VarlenDynamicPersistentTileSchedulerILi128ELi96ELi256ELi128ELb1ELb1ELb1ELb1ELb0ELb1EEEEEEEEEvNT_6ParamsE --------------------------
	.section	.text._ZN7cutlass13device_kernelIN5flash11enable_sm90INS1_16FlashAttnFwdSm90INS1_25CollectiveMainloopFwdSm90ILi2EN4cute5tupleIJNS5_1CILi1EEES8_S8_EEENS6_IJNS7_ILi128EEENS7_ILi96EEENS7_ILi192EEEEEELi192ENS_10bfloat16_tEfNS_4arch4Sm90ELb0ELb1ELb1ELb1ELb1ELb1ELb0ELb1ELb1ELb1ELb1ELb0EEENS1_21CollectiveEpilogueFwdINS6_IJSA_SC_SB_EEES9_SE_SG_Li256ELb1ELb1ELb1ELb0EEENS1_36VarlenDynamicPersistentTileSchedulerILi128ELi96ELi256ELi128ELb1ELb1ELb1ELb1ELb0ELb1EEEEEEEEEvNT_6ParamsE,"ax",@progbits
	.align	128
.text._ZN7cutlass13device_kernelIN5flash11enable_sm90INS1_16FlashAttnFwdSm90INS1_25CollectiveMainloopFwdSm90ILi2EN4cute5tupleIJNS5_1CILi1EEES8_S8_EEENS6_IJNS7_ILi128EEENS7_ILi96EEENS7_ILi192EEEEEELi192ENS_10bfloat16_tEfNS_4arch4Sm90ELb0ELb1ELb1ELb1ELb1ELb1ELb0ELb1ELb1ELb1ELb1ELb0EEENS1_21CollectiveEpilogueFwdINS6_IJSA_SC_SB_EEES9_SE_SG_Li256ELb1ELb1ELb1ELb0EEENS1_36VarlenDynamicPersistentTileSchedulerILi128ELi96ELi256ELi128ELb1ELb1ELb1ELb1ELb0ELb1EEEEEEEEEvNT_6ParamsE:
        .type           _ZN7cutlass13device_kernelIN5flash11enable_sm90INS1_16FlashAttnFwdSm90INS1_25CollectiveMainloopFwdSm90ILi2EN4cute5tupleIJNS5_1CILi1EEES8_S8_EEENS6_IJNS7_ILi128EEENS7_ILi96EEENS7_ILi192EEEEEELi192ENS_10bfloat16_tEfNS_4arch4Sm90ELb0ELb1ELb1ELb1ELb1ELb1ELb0ELb1ELb1ELb1ELb1ELb0EEENS1_21CollectiveEpilogueFwdINS6_IJSA_SC_SB_EEES9_SE_SG_Li256ELb1ELb1ELb1ELb0EEENS1_36VarlenDynamicPersistentTileSchedulerILi128ELi96ELi256ELi128ELb1ELb1ELb1ELb1ELb0ELb1EEEEEEEEEvNT_6ParamsE,@function
        .size           _ZN7cutlass13device_kernelIN5flash11enable_sm90INS1_16FlashAttnFwdSm90INS1_25CollectiveMainloopFwdSm90ILi2EN4cute5tupleIJNS5_1CILi1EEES8_S8_EEENS6_IJNS7_ILi128EEENS7_ILi96EEENS7_ILi192EEEEEELi192ENS_10bfloat16_tEfNS_4arch4Sm90ELb0ELb1ELb1ELb1ELb1ELb1ELb0ELb1ELb1ELb1ELb1ELb0EEENS1_21CollectiveEpilogueFwdINS6_IJSA_SC_SB_EEES9_SE_SG_Li256ELb1ELb1ELb1ELb0EEENS1_36VarlenDynamicPersistentTileSchedulerILi128ELi96ELi256ELi128ELb1ELb1ELb1ELb1ELb0ELb1EEEEEEEEEvNT_6ParamsE,(.L_x_3201 - _ZN7cutlass13device_kernelIN5flash11enable_sm90INS1_16FlashAttnFwdSm90INS1_25CollectiveMainloopFwdSm90ILi2EN4cute5tupleIJNS5_1CILi1EEES8_S8_EEENS6_IJNS7_ILi128EEENS7_ILi96EEENS7_ILi192EEEEEELi192ENS_10bfloat16_tEfNS_4arch4Sm90ELb0ELb1ELb1ELb1ELb1ELb1ELb0ELb1ELb1ELb1ELb1ELb0EEENS1_21CollectiveEpilogueFwdINS6_IJSA_SC_SB_EEES9_SE_SG_Li256ELb1ELb1ELb1ELb0EEENS1_36VarlenDynamicPersistentTileSchedulerILi128ELi96ELi256ELi128ELb1ELb1ELb1ELb1ELb0ELb1EEEEEEEEEvNT_6ParamsE)
        .other          _ZN7cutlass13device_kernelIN5flash11enable_sm90INS1_16FlashAttnFwdSm90INS1_25CollectiveMainloopFwdSm90ILi2EN4cute5tupleIJNS5_1CILi1EEES8_S8_EEENS6_IJNS7_ILi128EEENS7_ILi96EEENS7_ILi192EEEEEELi192ENS_10bfloat16_tEfNS_4arch4Sm90ELb0ELb1ELb1ELb1ELb1ELb1ELb0ELb1ELb1ELb1ELb1ELb0EEENS1_21CollectiveEpilogueFwdINS6_IJSA_SC_SB_EEES9_SE_SG_Li256ELb1ELb1ELb1ELb0EEENS1_36VarlenDynamicPersistentTileSchedulerILi128ELi96ELi256ELi128ELb1ELb1ELb1ELb1ELb0ELb1EEEEEEEEEvNT_6ParamsE,@"STO_CUDA_ENTRY STV_DEFAULT"
_ZN7cutlass13device_kernelIN5flash11enable_sm90INS1_16FlashAttnFwdSm90INS1_25CollectiveMainloopFwdSm90ILi2EN4cute5tupleIJNS5_1CILi1EEES8_S8_EEENS6_IJNS7_ILi128EEENS7_ILi96EEENS7_ILi192EEEEEELi192ENS_10bfloat16_tEfNS_4arch4Sm90ELb0ELb1ELb1ELb1ELb1ELb1ELb0ELb1ELb1ELb1ELb1ELb0EEENS1_21CollectiveEpilogueFwdINS6_IJSA_SC_SB_EEES9_SE_SG_Li256ELb1ELb1ELb1ELb0EEENS1_36VarlenDynamicPersistentTileSchedulerILi128ELi96ELi256ELi128ELb1ELb1ELb1ELb1ELb0ELb1EEEEEEEEEvNT_6ParamsE:
[----:B------:R-:W0:Y:S02]  /*0000*/  LDC R1, c[0x0][0x28] ;  /* 0x00000a00ff017b82 */ /* 0x000e240000000800 */
[----:B0-----:R-:W-:-:S05]  /*0010*/  VIADD R1, R1, 0xfffffd10 ;  /* 0xfffffd1001017836 */ /* 0x001fca0000000000 */
[----:B------:R-:W-:Y:S01]  /*0020*/  R2UR UR5, R1 ;  /* 0x00000000010572ca */ /* 0x000fe200000e0000 */
[----:B------:R-:W0:Y:S01]  /*0030*/  S2R R3, SR_TID.X ;  /* 0x0000000000037919 */ /* 0x000e220000002100 */
[----:B------:R-:W-:Y:S01]  /*0040*/  ULDC UR4, c[0x0][0x20] ;  /* 0x0000080000047ab9 */ /* 0x000fe20000000800 */
[----:B------:R-:W-:Y:S01]  /*0050*/  ELECT P0, URZ, PT ;  /* 0x00000000003f782f */ /* 0x000fe20003800000 */
[----:B------:R-:W-:Y:S09]  /*0060*/  BSSY B0, `(.L_x_1538) ;  /* 0x0000015000007945 */ /* 0x000ff20003800000 */
[----:B------:R-:W-:-:S03]  /*0070*/  UIADD3 UR5, UP0, UR5, UR4, URZ ;  /* 0x0000000405057290 */ /* 0x000fc6000ff1e03f */
[----:B------:R-:W-:Y:S02]  /*0080*/  ULDC UR4, c[0x0][0x24] ;  /* 0x0000090000047ab9 */ /* 0x000fe40000000800 */
[----:B------:R-:W-:Y:S01]  /*0090*/  UIADD3.X UR4, URZ, UR4, URZ, UP0, !UPT ;  /* 0x000000043f047290 */ /* 0x000fe200087fe43f */
[----:B------:R-:W-:-:S05]  /*00a0*/  IMAD.U32 R4, RZ, RZ, UR5 ;  /* 0x00000005ff047e24 */ /* 0x000fca000f8e00ff */
[----:B------:R-:W-:Y:S01]  /*00b0*/  STL [R1+0x280], R4 ;  /* 0x0002800401007387 */ /* 0x000fe20000100800 */
[----:B0-----:R-:W-:-:S05]  /*00c0*/  SHF.R.U32.HI R0, RZ, 0x5, R3 ;  /* 0x00000005ff007819 */ /* 0x001fca0000011603 */
[----:B------:R-:W0:Y:S02]  /*00d0*/  SHFL.IDX PT, R2, R0, RZ, 0x1f ;  /* 0x00001fff00027589 */ /* 0x000e2400000e0000 */
[----:B0-----:R-:W-:Y:S02]  /*00e0*/  ISETP.EQ.AND P0, PT, R2, RZ, P0 ;  /* 0x000000ff0200720c */ /* 0x001fe40000702270 */
[----:B------:R-:W-:Y:S01]  /*00f0*/  SHF.R.U32.HI R2, RZ, 0x7, R3 ;  /* 0x00000007ff027819 */ /* 0x000fe20000011603 */
[----:B------:R-:W-:-:S05]  /*0100*/  IMAD.U32 R3, RZ, RZ, UR4 ;  /* 0x00000004ff037e24 */ /* 0x000fca000f8e00ff */
[----:B------:R0:W-:Y:S05]  /*0110*/  STL [R1+0x288], R3 ;  /* 0x0002880301007387 */ /* 0x0001ea0000100800 */
        /* <DEDUP_REMOVED lines=8> */
[----:B-1----:R-:W-:Y:S01]  /*01a0*/  NOP ;  /* 0x0000000000007918 */ /* 0x002fe20000000000 */
.L_x_1539:
[----:B------:R-:W-:Y:S05]  /*01b0*/  BSYNC B0 ;  /* 0x0000000000007941 */ /* 0x000fea0003800000 */
.L_x_1538:
[----:B------:R-:W-:Y:S01]  /*01c0*/  VOTEU.ANY UP0, P0 ;  /* 0x00000000003f7886 */ /* 0x000fe20000000100 */
[----:B------:R-:W1:Y:S01]  /*01d0*/  SHFL.IDX PT, R2, R2, RZ, 0x1f ;  /* 0x00001fff02027589 */ /* 0x000e6200000e0000 */
[----:B------:R-:W-:Y:S01]  /*01e0*/  UMOV UR4, 0x80 ;  /* 0x0000008000047882 */ /* 0x000fe20000000000 */
[----:B------:R-:W-:Y:S01]  /*01f0*/  UMOV UR7, 0x100 ;  /* 0x0000010000077882 */ /* 0x000fe20000000000 */
[----:B------:R-:W-:Y:S01]  /*0200*/  VOTEU.ANY UP1, P0 ;  /* 0x00000000003f7886 */ /* 0x000fe20000020100 */
[----:B------:R-:W2:Y:S01]  /*0210*/  @UP0 S2UR UR8, SR_CgaCtaId ;  /* 0x00000000000809c3 */ /* 0x000ea20000008800 */
[----:B0-----:R-:W0:Y:S01]  /*0220*/  SHFL.IDX PT, R3, R0, RZ, 0x1f ;  /* 0x00001fff00037589 */ /* 0x001e2200000e0000 */
[----:B------:R-:W-:Y:S01]  /*0230*/  @UP0 UMOV UR6, 0x400 ;  /* 0x0000040000060882 */ /* 0x000fe20000000000 */
[----:B------:R-:W-:-:S04]  /*0240*/  @UP0 UIADD3 UR4, -UR4, 0x100000, URZ ;  /* 0x0010000004040890 */ /* 0x000fc8000fffe13f */
[----:B------:R-:W-:Y:S02]  /*0250*/  @UP0 USHF.L.U32 UR5, UR4, 0xb, URZ ;  /* 0x0000000b04050899 */ /* 0x000fe4000800063f */
[----:B------:R-:W-:Y:S01]  /*0260*/  @UP0 USHF.L.U32 UR4, UR4, 0x1, URZ ;  /* 0x0000000104040899 */ /* 0x000fe2000800063f */
[----:B------:R-:W-:Y:S01]  /*0270*/  VOTEU.ANY UP2, P0 ;  /* 0x00000000003f7886 */ /* 0x000fe20000040100 */
[----:B-1----:R-:W-:Y:S01]  /*0280*/  R2UR UR9, R2 ;  /* 0x00000000020972ca */ /* 0x002fe200000e0000 */
[----:B--2---:R-:W-:Y:S01]  /*0290*/  @UP0 ULEA UR8, UR8, UR6, 0x18 ;  /* 0x0000000608080291 */ /* 0x004fe2000f8ec03f */
[----:B0-----:R-:W-:Y:S01]  /*02a0*/  ISETP.NE.AND P1, PT, R3, RZ, PT ;  /* 0x000000ff0300720c */ /* 0x001fe20003f25270 */
[----:B------:R-:W-:-:S04]  /*02b0*/  @UP0 UIADD3 UR6, -UR7, 0x100000, URZ ;  /* 0x0010000007060890 */ /* 0x000fc8000fffe13f */
[----:B------:R-:W-:Y:S02]  /*02c0*/  @UP0 USHF.L.U32 UR7, UR6, 0xb, URZ ;  /* 0x0000000b06070899 */ /* 0x000fe4000800063f */
[----:B------:R-:W-:-:S04]  /*02d0*/  @UP0 USHF.L.U32 UR6, UR6, 0x1, URZ ;  /* 0x0000000106060899 */ /* 0x000fc8000800063f */
[----:B------:R-:W-:Y:S01]  /*02e0*/  UISETP.NE.AND UP0, UPT, UR9, URZ, UPT ;  /* 0x0000003f0900728c */ /* 0x000fe2000bf05270 */
[----:B------:R-:W0:Y:S02]  /*02f0*/  FENCE.VIEW.ASYNC.S ;  /* 0x00000000000073c6 */ /* 0x000e240000000000 */
[----:B0-----:R0:W1:Y:S05]  /*0300*/  @UP1 SYNCS.EXCH.64 URZ, [UR8+0x30800], UR4 ;  /* 0x03080004083f15b2 */ /* 0x00106a0008000100 */
[----:B------:R0:W2:Y:S01]  /*0310*/  @UP2 SYNCS.EXCH.64 URZ, [UR8+0x30820], UR6 ;  /* 0x03082006083f25b2 */ /* 0x0000a20008000100 */
        /* <DEDUP_REMOVED lines=14> */
[----:B0-----:R3:W4:Y:S08]  /*0400*/  SYNCS.EXCH.64 URZ, [UR8+0x30830], UR4 ;  /* 0x03083004083f75b2 */ /* 0x0017300008000100 */
[----:B------:R3:W0:Y:S01]  /*0410*/  SYNCS.EXCH.64 URZ, [UR8+0x30840], UR6 ;  /* 0x03084006083f75b2 */ /* 0x0006220008000100 */
[----:B------:R3:W0:Y:S01]  /*0420*/  SYNCS.EXCH.64 URZ, [UR8+0x30838], UR4 ;  /* 0x03083804083f75b2 */ /* 0x0006220008000100 */
[----:B------:R3:W0:Y:S02]  /*0430*/  SYNCS.EXCH.64 URZ, [UR8+0x30848], UR6 ;  /* 0x03084806083f75b2 */ /* 0x0006240008000100 */
[----:B---3--:R-:W-:Y:S01]  /*0440*/  NOP ;  /* 0x0000000000007918 */ /* 0x008fe20000000000 */
.L_x_1540:
[----:B------:R-:W3:Y:S01]  /*0450*/  SHFL.IDX PT, R2, R0, RZ, 0x1f ;  /* 0x00001fff00027589 */ /* 0x000ee200000e0000 */
[----:B------:R-:W-:Y:S01]  /*0460*/  NOP ;  /* 0x0000000000007918 */ /* 0x000fe20000000000 */
[----:B---3--:R-:W-:-:S13]  /*0470*/  ISETP.NE.AND P0, PT, R2, RZ, PT ;  /* 0x000000ff0200720c */ /* 0x008fda0003f05270 */
        /* <DEDUP_REMOVED lines=17> */
[----:B------:R3:W0:Y:S02]  /*0590*/  SYNCS.EXCH.64 URZ, [UR8+0x30868], UR6 ;  /* 0x03086806083f75b2 */ /* 0x0006240008000100 */
[----:B---3--:R-:W-:Y:S01]  /*05a0*/  NOP ;  /* 0x0000000000007918 */ /* 0x008fe20000000000 */
.L_x_1541:
[----:B------:R-:W3:Y:S01]  /*05b0*/  SHFL.IDX PT, R2, R0, RZ, 0x1f ;  /* 0x00001fff00027589 */ /* 0x000ee200000e0000 */
[----:B------:R-:W-:Y:S01]  /*05c0*/  NOP ;  /* 0x0000000000007918 */ /* 0x000fe20000000000 */
[----:B---3--:R-:W-:-:S13]  /*05d0*/  ISETP.NE.AND P0, PT, R2, RZ, PT ;  /* 0x000000ff0200720c */ /* 0x008fda0003f05270 */
        /* <DEDUP_REMOVED lines=13> */
[----:B------:R3:W0:Y:S02]  /*06b0*/  SYNCS.EXCH.64 URZ, [UR6+0x30888], UR4 ;  /* 0x03088804063f75b2 */ /* 0x0006240008000100 */
[----:B---3--:R-:W-:Y:S01]  /*06c0*/  NOP ;  /* 0x0000000000007918 */ /* 0x008fe20000000000 */
.L_x_1542:
        /* <DEDUP_REMOVED lines=22> */
.L_x_1543:
        /* <DEDUP_REMOVED lines=22> */
.L_x_1544:
[----:B0-----:R-:W-:Y:S01]  /*0990*/  UMOV UR4, 0x1 ;  /* 0x0000000100047882 */ /* 0x001fe20000000000 */
[----:B------:R-:W-:Y:S01]  /*09a0*/  PLOP3.LUT P0, PT, PT, PT, UP0, 0x80, 0x0 ;  /* 0x000000000000781c */ /* 0x000fe20003f0f008 */
[----:B------:R-:W-:Y:S01]  /*09b0*/  USEL UR4, UR4, 0x2, !UP0 ;  /* 0x0000000204047887 */ /* 0x000fe2000c000000 */
[----:B------:R-:W-:Y:S01]  /*09c0*/  NOP ;  /* 0x0000000000007918 */ /* 0x000fe20000000000 */
[----:B------:R-:W-:-:S04]  /*09d0*/  ULDC.64 UR36, c[0x0][0x208] ;  /* 0x0000820000247ab9 */ /* 0x000fc80000000a00 */
[----:B------:R-:W-:-:S05]  /*09e0*/  IMAD.U32 R2, RZ, RZ, UR4 ;  /* 0x00000004ff027e24 */ /* 0x000fca000f8e00ff */
[----:B------:R0:W-:Y:S01]  /*09f0*/  STL [R1+0x294], R2 ;  /* 0x0002940201007387 */ /* 0x0001e20000100800 */
[----:B-12-4-:R-:W-:Y:S06]  /*0a00*/  BAR.SYNC.DEFER_BLOCKING 0x0 ;  /* 0x0000000000007b1d */ /* 0x016fec0000010000 */
[----:B------:R-:W-:Y:S05]  /*0a10*/  @!P0 BRA `(.L_x_1545) ;  /* 0x000001dc000c8947 */ /* 0x000fea0003800000 */
.L_x_1546:
[----:B------:R-:W-:-:S08]  /*0a20*/  NOP ;  /* 0x0000000000007918 */ /* 0x000fd00000000000 */
[----:B------:R-:W1:Y:S02]  /*0a30*/  USETMAXREG.TRY_ALLOC.CTAPOOL UP0, 0xe8 ;  /* 0x000000e8000079c8 */ /* 0x000e640008000600 */
[----:B-1----:R-:W-:-:S13]  /*0a40*/  PLOP3.LUT P0, PT, PT, PT, UP0, 0x80, 0x0 ;  /* 0x000000000000781c */ /* 0x002fda0003f0f008 */
[----:B------:R-:W-:Y:S05]  /*0a50*/  @!P0 BRA `(.L_x_1546) ;  /* 0xfffffffc00f08947 */ /* 0x000fea000383ffff */
[----:B------:R-:W1:Y:S08]  /*0a60*/  S2UR UR4, SR_CgaCtaId ;  /* 0x00000000000479c3 */ /* 0x000e700000008800 */
[----:B------:R-:W-:Y:S06]  /*0a70*/  BAR.ARV 0x8, 0x180 ;  /* 0x0206000000007b1d */ /* 0x000fec0000002000 */
[----:B------:R-:W-:-:S02]  /*0a80*/  UMOV UR39, 0x400 ;  /* 0x0000040000277882 */ /* 0x000fc40000000000 */
[----:B------:R-:W-:Y:S06]  /*0a90*/  BAR.SYNC.DEFER_BLOCKING 0x5, 0x180 ;  /* 0x0146000000007b1d */ /* 0x000fec0000010000 */
[----:B------:R-:W-:Y:S04]  /*0aa0*/  STL.64 [R1+0x270], RZ ;  /* 0x000270ff01007387 */ /* 0x000fe80000100a00 */
[----:B------:R-:W-:Y:S01]  /*0ab0*/  STL [R1+0x278], RZ ;  /* 0x000278ff01007387 */ /* 0x000fe20000100800 */
[----:B-1----:R-:W-:-:S02]  /*0ac0*/  ULEA UR39, UR4, UR39, 0x18 ;  /* 0x0000002704277291 */ /* 0x002fc4000f8ec03f */
[----:B------:R-:W-:Y:S01]  /*0ad0*/  IMAD.U32 R19, RZ, RZ, UR4 ;  /* 0x00000004ff137e24 */ /* 0x000fe2000f8e00ff */
[----:B------:R-:W-:-:S06]  /*0ae0*/  ULDC UR4, c[0x0][0xc3c] ;  /* 0x00030f0000047ab9 */ /* 0x000fcc0000000800 */
[----:B------:R-:W1:Y:S01]  /*0af0*/  LDS.128 R12, [UR39+0x308d0] ;  /* 0x0308d027ff0c7984 */ /* 0x000e620008000c00 */
[----:B------:R-:W-:Y:S06]  /*0b00*/  BAR.ARV 0x4, 0x180 ;  /* 0x0106000000007b1d */ /* 0x000fec0000002000 */
[----:B-1----:R-:W-:-:S13]  /*0b10*/  ISETP.GE.AND P0, PT, R15, UR4, PT ;  /* 0x000000040f007c0c */ /* 0x002fda000bf06270 */
[----:B------:R-:W-:Y:S05]  /*0b20*/  @P0 EXIT ;  /* 0x000000000000094d */ /* 0x000fea0003800000 */
[----:B------:R-:W1:Y:S01]  /*0b30*/  S2R R0, SR_TID.X ;  /* 0x0000000000007919 */ /* 0x000e620000002100 */
[----:B------:R-:W-:Y:S01]  /*0b40*/  R2UR UR4, R13 ;  /* 0x000000000d0472ca */ /* 0x000fe200000e0000 */
[----:B------:R-:W-:Y:S01]  /*0b50*/  UIADD3 UR5, UR39, 0x12400, URZ ;  /* 0x0001240027057890 */ /* 0x000fe2000fffe03f */
[----:B------:R-:W-:Y:S01]  /*0b60*/  R2UR UR40, R15 ;  /* 0x000000000f2872ca */ /* 0x000fe200000e0000 */
[----:B------:R-:W-:Y:S01]  /*0b70*/  UMOV UR6, URZ ;  /* 0x0000003f00067c82 */ /* 0x000fe20008000000 */
[----:B------:R-:W-:Y:S01]  /*0b80*/  UMOV UR61, URZ ;  /* 0x0000003f003d7c82 */ /* 0x000fe20008000000 */
[----:B------:R-:W-:Y:S01]  /*0b90*/  IMAD.U32 R228, RZ, RZ, UR6 ;  /* 0x00000006ffe47e24 */ /* 0x000fe2000f8e00ff */
[----:B------:R-:W-:Y:S01]  /*0ba0*/  UMOV UR38, URZ ;  /* 0x0000003f00267c82 */ /* 0x000fe20008000000 */
[----:B------:R-:W-:Y:S02]  /*0bb0*/  IMAD.U32 R206, RZ, RZ, UR5 ;  /* 0x00000005ffce7e24 */ /* 0x000fe4000f8e00ff */
[----:B-1----:R-:W-:-:S05]  /*0bc0*/  VIADD R196, R0, 0xffffff80 ;  /* 0xffffff8000c47836 */ /* 0x002fca0000000000 */
[----:B------:R-:W-:-:S04]  /*0bd0*/  SHF.R.S32.HI R3, RZ, 0x1f, R196 ;  /* 0x0000001fff037819 */ /* 0x000fc800000114c4 */
[CC--:B------:R-:W-:Y:S02]  /*0be0*/  LEA.HI R0, R3.reuse, R196.reuse, RZ, 0x7 ;  /* 0x000000c403007211 */ /* 0x0c0fe400078f38ff */
[----:B------:R-:W-:Y:S02]  /*0bf0*/  LEA.HI R204, R3, R196, RZ, 0x5 ;  /* 0x000000c403cc7211 */ /* 0x000fe400078f28ff */
[----:B------:R-:W-:Y:S02]  /*0c00*/  LOP3.LUT R5, R0, 0xffffff80, RZ, 0xc0, !PT ;  /* 0xffffff8000057812 */ /* 0x000fe400078ec0ff */
[----:B------:R-:W-:Y:S02]  /*0c10*/  SHF.R.S32.HI R10, RZ, 0x7, R0 ;  /* 0x00000007ff0a7819 */ /* 0x000fe40000011400 */
[----:B------:R-:W-:Y:S01]  /*0c20*/  SHF.R.S32.HI R204, RZ, 0x5, R204 ;  /* 0x00000005ffcc7819 */ /* 0x000fe200000114cc */
[----:B------:R-:W-:Y:S01]  /*0c30*/  IMAD.IADD R11, R196, 0x1, -R5 ;  /* 0x00000001c40b7824 */ /* 0x000fe200078e0a05 */
[----:B------:R-:W-:Y:S01]  /*0c40*/  LEA.HI R0, R0, R10, RZ, 0x1 ;  /* 0x0000000a00007211 */ /* 0x000fe200078f08ff */
[----:B------:R1:W-:Y:S03]  /*0c50*/  STL [R1+0x2e4], R10 ;  /* 0x0002e40a01007387 */ /* 0x0003e60000100800 */
[----:B------:R-:W-:Y:S01]  /*0c60*/  SHF.R.S32.HI R4, RZ, 0x1f, R11 ;  /* 0x0000001fff047819 */ /* 0x000fe2000001140b */
[----:B------:R-:W-:Y:S01]  /*0c70*/  STL [R1+0x2e0], R11 ;  /* 0x0002e00b01007387 */ /* 0x000fe20000100800 */
[----:B------:R-:W-:-:S02]  /*0c80*/  LOP3.LUT R0, R0, 0x3fffffe, RZ, 0xc0, !PT ;  /* 0x03fffffe00007812 */ /* 0x000fc400078ec0ff */
[CC--:B------:R-:W-:Y:S02]  /*0c90*/  LEA.HI R6, R4.reuse, R11.reuse, RZ, 0x2 ;  /* 0x0000000b04067211 */ /* 0x0c0fe400078f10ff */
[----:B------:R-:W-:Y:S01]  /*0ca0*/  LEA.HI R4, R4, R11, RZ, 0x5 ;  /* 0x0000000b04047211 */ /* 0x000fe200078f28ff */
[----:B------:R-:W-:Y:S01]  /*0cb0*/  IMAD.IADD R0, R10, 0x1, -R0 ;  /* 0x000000010a007824 */ /* 0x000fe200078e0a00 */
[----:B------:R-:W-:Y:S01]  /*0cc0*/  SHF.R.S32.HI R5, RZ, 0x2, R6 ;  /* 0x00000002ff057819 */ /* 0x000fe20000011406 */
[----:B-1----:R-:W-:Y:S01]  /*0cd0*/  IMAD.MOV.U32 R10, RZ, RZ, R14 ;  /* 0x000000ffff0a7224 */ /* 0x002fe200078e000e */
[----:B0-----:R-:W-:Y:S02]  /*0ce0*/  SHF.R.S32.HI R2, RZ, 0x1f, R6 ;  /* 0x0000001fff027819 */ /* 0x001fe40000011406 */
[----:B------:R-:W-:Y:S02]  /*0cf0*/  SHF.R.S32.HI R4, RZ, 0x5, R4 ;  /* 0x00000005ff047819 */ /* 0x000fe40000011404 */
[----:B------:R-:W-:-:S02]  /*0d00*/  LEA.HI R7, R2, R5, RZ, 0x3 ;  /* 0x0000000502077211 */ /* 0x000fc400078f18ff */
[----:B------:R-:W-:Y:S02]  /*0d10*/  LEA.HI R2, R3, R196, RZ, 0x4 ;  /* 0x000000c403027211 */ /* 0x000fe400078f20ff */
[----:B------:R-:W-:Y:S02]  /*0d20*/  LOP3.LUT R8, R7, 0xfffffff8, RZ, 0xc0, !PT ;  /* 0xfffffff807087812 */ /* 0x000fe400078ec0ff */
[----:B------:R-:W-:Y:S02]  /*0d30*/  SHF.R.S32.HI R7, RZ, 0x4, R2 ;  /* 0x00000004ff077819 */ /* 0x000fe40000011402 */
[----:B------:R-:W-:Y:S01]  /*0d40*/  LOP3.LUT R6, R6, 0x7ffffffc, RZ, 0xc0, !PT ;  /* 0x7ffffffc06067812 */ /* 0x000fe200078ec0ff */
[----:B------:R-:W-:Y:S01]  /*0d50*/  IMAD.IADD R9, R5, 0x1, -R8 ;  /* 0x0000000105097824 */ /* 0x000fe200078e0a08 */
[C---:B------:R-:W-:Y:S02]  /*0d60*/  LOP3.LUT R5, R2.reuse, 0x3fffff0, RZ, 0xc0, !PT ;  /* 0x03fffff002057812 */ /* 0x040fe400078ec0ff */
[----:B------:R-:W-:Y:S01]  /*0d70*/  LEA.HI R2, R2, R7, RZ, 0x1 ;  /* 0x0000000702027211 */ /* 0x000fe200078f08ff */
[----:B------:R-:W-:-:S02]  /*0d80*/  IMAD R9, R4, 0x10, R9 ;  /* 0x0000001004097824 */ /* 0x000fc400078e0209 */
[----:B------:R-:W-:Y:S01]  /*0d90*/  IMAD.IADD R5, R196, 0x1, -R5 ;  /* 0x00000001c4057824 */ /* 0x000fe200078e0a05 */
[----:B------:R-:W-:Y:S01]  /*0da0*/  LOP3.LUT R2, R2, 0x1ffffffe, RZ, 0xc0, !PT ;  /* 0x1ffffffe02027812 */ /* 0x000fe200078ec0ff */
[----:B------:R-:W-:Y:S01]  /*0db0*/  IMAD R4, R0, 0x40, R9 ;  /* 0x0000004000047824 */ /* 0x000fe200078e0209 */
[CC--:B------:R-:W-:Y:S01]  /*0dc0*/  LEA.HI R0, R3.reuse, R196.reuse, RZ, 0x2 ;  /* 0x000000c403007211 */ /* 0x0c0fe200078f10ff */
[----:B------:R-:W-:Y:S01]  /*0dd0*/  IMAD R5, R204, 0x10, R5 ;  /* 0x00000010cc057824 */ /* 0x000fe200078e0205 */
[----:B------:R-:W-:Y:S01]  /*0de0*/  LEA.HI R3, R3, R196, RZ, 0x3 ;  /* 0x000000c403037211 */ /* 0x000fe200078f18ff */
[----:B------:R-:W-:Y:S01]  /*0df0*/  IMAD.IADD R2, R7, 0x1, -R2 ;  /* 0x0000000107027824 */ /* 0x000fe200078e0a02 */
[----:B------:R-:W-:Y:S01]  /*0e00*/  LOP3.LUT R201, R0, 0xfffffffc, RZ, 0xc0, !PT ;  /* 0xfffffffc00c97812 */ /* 0x000fe200078ec0ff */
[----:B------:R-:W-:Y:S01]  /*0e10*/  IMAD.IADD R6, R11, 0x1, -R6 ;  /* 0x000000010b067824 */ /* 0x000fe200078e0a06 */
[----:B------:R-:W-:Y:S01]  /*0e20*/  SHF.R.S32.HI R195, RZ, 0x2, R0 ;  /* 0x00000002ffc37819 */ /* 0x000fe20000011400 */
[----:B------:R-:W-:Y:S01]  /*0e30*/  IMAD R5, R5, 0x8, R2 ;  /* 0x0000000805057824 */ /* 0x000fe200078e0202 */
[----:B------:R-:W-:Y:S01]  /*0e40*/  SHF.R.S32.HI R0, RZ, 0x1f, R0 ;  /* 0x0000001fff007819 */ /* 0x000fe20000011400 */
[----:B------:R-:W-:Y:S01]  /*0e50*/  IMAD.SHL.U32 R22, R6, 0x2, RZ ;  /* 0x0000000206167824 */ /* 0x000fe200078e00ff */
[----:B------:R-:W-:Y:S01]  /*0e60*/  SHF.R.S32.HI R227, RZ, 0x3, R3 ;  /* 0x00000003ffe37819 */ /* 0x000fe20000011403 */
[----:B------:R-:W-:Y:S01]  /*0e70*/  STL [R1+0x2e8], R4 ;  /* 0x0002e80401007387 */ /* 0x000fe20000100800 */
[----:B------:R-:W-:Y:S01]  /*0e80*/  LEA.HI R0, R0, R195, RZ, 0x3 ;  /* 0x000000c300007211 */ /* 0x000fe200078f18ff */
[C---:B------:R-:W-:Y:S01]  /*0e90*/  VIADD R223, R22.reuse, 0x8 ;  /* 0x0000000816df7836 */ /* 0x040fe20000000000 */
[----:B------:R-:W-:Y:S01]  /*0ea0*/  LOP3.LUT R3, R3, 0xfffffff8, RZ, 0xc0, !PT ;  /* 0xfffffff803037812 */ /* 0x000fe200078ec0ff */
[----:B------:R-:W-:Y:S01]  /*0eb0*/  VIADD R222, R22, 0x10 ;  /* 0x0000001016de7836 */ /* 0x000fe20000000000 */
[----:B------:R-:W-:Y:S01]  /*0ec0*/  LOP3.LUT R0, R0, 0xfffffff8, RZ, 0xc0, !PT ;  /* 0xfffffff800007812 */ /* 0x000fe200078ec0ff */
[----:B------:R-:W-:-:S02]  /*0ed0*/  VIADD R221, R22, 0x18 ;  /* 0x0000001816dd7836 */ /* 0x000fc40000000000 */
[----:B------:R-:W-:Y:S02]  /*0ee0*/  IMAD.IADD R3, R196, 0x1, -R3 ;  /* 0x00000001c4037824 */ /* 0x000fe400078e0a03 */
[----:B------:R-:W-:Y:S02]  /*0ef0*/  IMAD.IADD R229, R195, 0x1, -R0 ;  /* 0x00000001c3e57824 */ /* 0x000fe400078e0a00 */
[----:B------:R-:W-:Y:S01]  /*0f00*/  IMAD.SHL.U32 R0, R5, 0x8, RZ ;  /* 0x0000000805007824 */ /* 0x000fe200078e00ff */
[----:B------:R0:W-:Y:S01]  /*0f10*/  STL [R1+0x284], R3 ;  /* 0x0002840301007387 */ /* 0x0001e20000100800 */
[C---:B------:R-:W-:Y:S01]  /*0f20*/  VIADD R220, R22.reuse, 0x20 ;  /* 0x0000002016dc7836 */ /* 0x040fe20000000000 */
[----:B------:R-:W-:Y:S01]  /*0f30*/  SHF.R.S32.HI R5, RZ, 0x1f, R221 ;  /* 0x0000001fff057819 */ /* 0x000fe200000114dd */
[C---:B------:R-:W-:Y:S01]  /*0f40*/  VIADD R219, R22.reuse, 0x28 ;  /* 0x0000002816db7836 */ /* 0x040fe20000000000 */
[----:B------:R1:W-:Y:S01]  /*0f50*/  STL [R1+0x2ec], R0 ;  /* 0x0002ec0001007387 */ /* 0x0003e20000100800 */
[----:B------:R-:W-:-:S02]  /*0f60*/  VIADD R218, R22, 0x30 ;  /* 0x0000003016da7836 */ /* 0x000fc40000000000 */
[C---:B------:R-:W-:Y:S01]  /*0f70*/  VIADD R217, R22.reuse, 0x38 ;  /* 0x0000003816d97836 */ /* 0x040fe20000000000 */
[----:B------:R2:W-:Y:S01]  /*0f80*/  STL [R1+0x2d4], R5 ;  /* 0x0002d40501007387 */ /* 0x0005e20000100800 */
[C---:B------:R-:W-:Y:S01]  /*0f90*/  VIADD R216, R22.reuse, 0x40 ;  /* 0x0000004016d87836 */ /* 0x040fe20000000000 */
[----:B0-----:R-:W-:Y:S01]  /*0fa0*/  SHF.R.S32.HI R3, RZ, 0x1f, R223 ;  /* 0x0000001fff037819 */ /* 0x001fe200000114df */
[C---:B------:R-:W-:Y:S02]  /*0fb0*/  VIADD R215, R22.reuse, 0x48 ;  /* 0x0000004816d77836 */ /* 0x040fe40000000000 */
[C---:B------:R-:W-:Y:S01]  /*0fc0*/  VIADD R214, R22.reuse, 0x50 ;  /* 0x0000005016d67836 */ /* 0x040fe20000000000 */
[----:B-1----:R-:W-:Y:S01]  /*0fd0*/  SHF.R.S32.HI R0, RZ, 0x1f, R222 ;  /* 0x0000001fff007819 */ /* 0x002fe200000114de */
[----:B------:R0:W-:Y:S01]  /*0fe0*/  STL [R1+0x2dc], R3 ;  /* 0x0002dc0301007387 */ /* 0x0001e20000100800 */
[----:B------:R-:W-:Y:S01]  /*0ff0*/  VIADD R213, R22, 0x58 ;  /* 0x0000005816d57836 */ /* 0x000fe20000000000 */
[----:B--2---:R-:W-:-:S02]  /*1000*/  SHF.R.S32.HI R5, RZ, 0x1f, R218 ;  /* 0x0000001fff057819 */ /* 0x004fc400000114da */
[----:B------:R1:W-:Y:S01]  /*1010*/  STL [R1+0x2d8], R0 ;  /* 0x0002d80001007387 */ /* 0x0003e20000100800 */
[C---:B------:R-:W-:Y:S02]  /*1020*/  VIADD R212, R22.reuse, 0x60 ;  /* 0x0000006016d47836 */ /* 0x040fe40000000000 */
        /* <DEDUP_REMOVED lines=14> */
[----:B------:R-:W-:Y:S01]  /*1110*/  VIADD R224, R22, 0xa0 ;  /* 0x000000a016e07836 */ /* 0x000fe20000000000 */
[----:B0-----:R-:W-:Y:S01]  /*1120*/  SHF.R.S32.HI R3, RZ, 0x1f, R217 ;  /* 0x0000001fff037819 */ /* 0x001fe200000114d9 */
[----:B------:R-:W-:Y:S02]  /*1130*/  IMAD.IADD R201, R196, 0x1, -R201 ;  /* 0x00000001c4c97824 */ /* 0x000fe400078e0ac9 */
[----:B------:R-:W-:Y:S01]  /*1140*/  VIADD R203, R22, 0xa8 ;  /* 0x000000a816cb7836 */ /* 0x000fe20000000000 */
[----:B-1----:R-:W-:Y:S01]  /*1150*/  SHF.R.S32.HI R0, RZ, 0x1f, R216 ;  /* 0x0000001fff007819 */ /* 0x002fe200000114d8 */
[----:B------:R0:W-:Y:S01]  /*1160*/  STL [R1+0x2c4], R3 ;  /* 0x0002c40301007387 */ /* 0x0001e20000100800 */
[----:B------:R-:W-:-:S02]  /*1170*/  LEA.HI R2, R201, R201, RZ, 0x1 ;  /* 0x000000c9c9027211 */ /* 0x000fc400078f08ff */
[----:B--2---:R-:W-:Y:S01]  /*1180*/  SHF.R.S32.HI R5, RZ, 0x1f, R212 ;  /* 0x0000001fff057819 */ /* 0x004fe200000114d4 */
[----:B------:R1:W-:Y:S01]  /*1190*/  STL [R1+0x2c0], R0 ;  /* 0x0002c00001007387 */ /* 0x0003e20000100800 */
[----:B------:R-:W-:-:S03]  /*11a0*/  LOP3.LUT R2, R2, 0x1ffffffe, RZ, 0xc0, !PT ;  /* 0x1ffffffe02027812 */ /* 0x000fc600078ec0ff */
[----:B------:R2:W-:Y:S01]  /*11b0*/  STL [R1+0x2b0], R5 ;  /* 0x0002b00501007387 */ /* 0x0005e20000100800 */
[----:B0-----:R-:W-:Y:S01]  /*11c0*/  SHF.R.S32.HI R3, RZ, 0x1f, R214 ;  /* 0x0000001fff037819 */ /* 0x001fe200000114d6 */
[----:B------:R-:W-:Y:S01]  /*11d0*/  IMAD.IADD R2, R201, 0x1, -R2 ;  /* 0x00000001c9027824 */ /* 0x000fe200078e0a02 */
[----:B-1----:R-:W-:-:S03]  /*11e0*/  SHF.R.S32.HI R0, RZ, 0x1f, R213 ;  /* 0x0000001fff007819 */ /* 0x002fc600000114d5 */
[----:B------:R0:W-:Y:S01]  /*11f0*/  STL [R1+0x2b8], R3 ;  /* 0x0002b80301007387 */ /* 0x0001e20000100800 */
[----:B------:R-:W-:Y:S01]  /*1200*/  IMAD R192, R2, 0x8, R4 ;  /* 0x0000000802c07824 */ /* 0x000fe200078e0204 */
[----:B--2---:R-:W-:Y:S02]  /*1210*/  SHF.R.S32.HI R5, RZ, 0x1f, R209 ;  /* 0x0000001fff057819 */ /* 0x004fe400000114d1 */
[----:B------:R1:W-:Y:S04]  /*1220*/  STL [R1+0x2b4], R0 ;  /* 0x0002b40001007387 */ /* 0x0003e80000100800 */
[----:B------:R2:W-:Y:S01]  /*1230*/  STL [R1+0x2a4], R5 ;  /* 0x0002a40501007387 */ /* 0x0005e20000100800 */
[----:B0-----:R-:W-:Y:S02]  /*1240*/  SHF.R.S32.HI R3, RZ, 0x1f, R211 ;  /* 0x0000001fff037819 */ /* 0x001fe400000114d3 */
[----:B-1----:R-:W-:-:S03]  /*1250*/  SHF.R.S32.HI R0, RZ, 0x1f, R210 ;  /* 0x0000001fff007819 */ /* 0x002fc600000114d2 */
[----:B------:R0:W-:Y:S01]  /*1260*/  STL [R1+0x2ac], R3 ;  /* 0x0002ac0301007387 */ /* 0x0001e20000100800 */
[----:B--2---:R-:W-:-:S03]  /*1270*/  SHF.R.S32.HI R5, RZ, 0x1f, R226 ;  /* 0x0000001fff057819 */ /* 0x004fc600000114e2 */
[----:B------:R1:W-:Y:S04]  /*1280*/  STL [R1+0x2a8], R0 ;  /* 0x0002a80001007387 */ /* 0x0003e80000100800 */
[----:B------:R-:W-:Y:S01]  /*1290*/  STL [R1+0x298], R5 ;  /* 0x0002980501007387 */ /* 0x000fe20000100800 */
[----:B0-----:R-:W-:Y:S02]  /*12a0*/  SHF.R.S32.HI R3, RZ, 0x1f, R208 ;  /* 0x0000001fff037819 */ /* 0x001fe400000114d0 */
[----:B-1----:R-:W-:-:S03]  /*12b0*/  SHF.R.S32.HI R0, RZ, 0x1f, R207 ;  /* 0x0000001fff007819 */ /* 0x002fc600000114cf */
[----:B------:R0:W-:Y:S04]  /*12c0*/  STL [R1+0x2a0], R3 ;  /* 0x0002a00301007387 */ /* 0x0001e80000100800 */
[----:B------:R1:W-:Y:S01]  /*12d0*/  STL [R1+0x29c], R0 ;  /* 0x00029c0001007387 */ /* 0x0003e20000100800 */
[----:B0-----:R-:W-:Y:S02]  /*12e0*/  SHF.R.S32.HI R3, RZ, 0x1f, R225 ;  /* 0x0000001fff037819 */ /* 0x001fe400000114e1 */
[----:B-1----:R-:W-:-:S03]  /*12f0*/  SHF.R.S32.HI R0, RZ, 0x1f, R224 ;  /* 0x0000001fff007819 */ /* 0x002fc600000114e0 */
[----:B------:R0:W-:Y:S04]  /*1300*/  STL [R1+0x290], R3 ;  /* 0x0002900301007387 */ /* 0x0001e80000100800 */
[----:B------:R0:W-:Y:S02]  /*1310*/  STL [R1+0x28c], R0 ;  /* 0x00028c0001007387 */ /* 0x0001e40000100800 */
.L_x_1732:
[----:B------:R-:W-:Y:S01]  /*1320*/  ULDC.64 UR6, c[0x0][0xa28] ;  /* 0x00028a0000067ab9 */ /* 0x000fe20000000a00 */
[----:B------:R-:W-:Y:S01]  /*1330*/  ULDC.64 UR8, c[0x0][0xa18] ;  /* 0x0002860000087ab9 */ /* 0x000fe20000000a00 */
[----:B------:R-:W-:Y:S01]  /*1340*/  UISETP.NE.U32.AND UP0, UPT, UR6, URZ, UPT ;  /* 0x0000003f0600728c */ /* 0x000fe2000bf05070 */
[----:B-1----:R-:W1:Y:S01]  /*1350*/  LDC R17, c[0x0][0x288] ;  /* 0x0000a200ff117b82 */ /* 0x002e620000000800 */
[----:B------:R-:W-:Y:S01]  /*1360*/  UISETP.NE.U32.AND UP1, UPT, UR8, URZ, UPT ;  /* 0x0000003f0800728c */ /* 0x000fe2000bf25070 */
[----:B------:R-:W-:Y:S01]  /*1370*/  IMAD.MOV.U32 R24, RZ, RZ, RZ ;  /* 0x000000ffff187224 */ /* 0x000fe200078e00ff */
[----:B------:R-:W-:Y:S01]  /*1380*/  UISETP.NE.AND.EX UP0, UPT, UR7, URZ, UPT, UP0 ;  /* 0x0000003f0700728c */ /* 0x000fe2000bf05300 */
[----:B------:R-:W-:Y:S01]  /*1390*/  IMAD.MOV.U32 R18, RZ, RZ, RZ ;  /* 0x000000ffff127224 */ /* 0x000fe200078e00ff */
[----:B------:R-:W-:Y:S01]  /*13a0*/  UISETP.NE.AND.EX UP1, UPT, UR9, URZ, UPT, UP1 ;  /* 0x0000003f0900728c */ /* 0x000fe2000bf25310 */
[----:B------:R-:W-:Y:S01]  /*13b0*/  ULDC.64 UR6, c[0x0][0xa08] ;  /* 0x0002820000067ab9 */ /* 0x000fe20000000a00 */
[----:B------:R-:W-:Y:S01]  /*13c0*/  ULDC.64 UR10, c[0x0][0xa08] ;  /* 0x00028200000a7ab9 */ /* 0x000fe20000000a00 */
[----:B------:R-:W-:Y:S01]  /*13d0*/  UIMAD.WIDE UR8, UR40, 0x4, UR6 ;  /* 0x00000004280878a5 */ /* 0x000fe2000f8e0206 */
[----:B------:R-:W-:Y:S01]  /*13e0*/  ISETP.NE.U32.AND P0, PT, RZ, UR10, PT ;  /* 0x0000000aff007c0c */ /* 0x000fe2000bf05070 */
[----:B--2---:R-:W2:Y:S01]  /*13f0*/  LDC.64 R12, c[0x0][0x418] ;  /* 0x00010600ff0c7b82 */ /* 0x004ea20000000a00 */
[----:B------:R-:W-:-:S03]  /*1400*/  PLOP3.LUT P3, PT, PT, PT, UP1, 0x80, 0x0 ;  /* 0x000000000000781c */ /* 0x000fc60003f6f018 */
[----:B------:R-:W-:Y:S01]  /*1410*/  @UP0 ULDC.64 UR6, c[0x0][0xa28] ;  /* 0x00028a0000060ab9 */ /* 0x000fe20000000a00 */
[----:B------:R-:W-:Y:S01]  /*1420*/  ISETP.NE.AND.EX P0, PT, RZ, UR11, PT, P0 ;  /* 0x0000000bff007c0c */ /* 0x000fe2000bf05300 */
[----:B------:R-:W-:Y:S01]  /*1430*/  @UP0 UIMAD.WIDE UR6, UR40, 0x4, UR6 ;  /* 0x00000004280608a5 */ /* 0x000fe2000f8e0206 */
[----:B0-----:R-:W-:Y:S01]  /*1440*/  IMAD.U32 R4, RZ, RZ, UR8 ;  /* 0x00000008ff047e24 */ /* 0x001fe2000f8e00ff */
[----:B------:R-:W-:Y:S01]  /*1450*/  PLOP3.LUT P1, PT, PT, PT, UP0, 0x80, 0x0 ;  /* 0x000000000000781c */ /* 0x000fe20003f2f008 */
[----:B------:R-:W-:Y:S01]  /*1460*/  IMAD.U32 R5, RZ, RZ, UR9 ;  /* 0x00000009ff057e24 */ /* 0x000fe2000f8e00ff */
[----:B---3--:R-:W3:Y:S02]  /*1470*/  LDC R9, c[0x0][0x424] ;  /* 0x00010900ff097b82 */ /* 0x008ee40000000800 */
[----:B------:R-:W-:Y:S02]  /*1480*/  IMAD.U32 R2, RZ, RZ, UR6 ;  /* 0x00000006ff027e24 */ /* 0x000fe4000f8e00ff */
[----:B0---4-:R-:W-:Y:S01]  /*1490*/  IMAD.U32 R3, RZ, RZ, UR7 ;  /* 0x00000007ff037e24 */ /* 0x011fe2000f8e00ff */
[----:B------:R-:W-:-:S02]  /*14a0*/  @UP1 ULDC.64 UR6, c[0x0][0xa18] ;  /* 0x0002860000061ab9 */ /* 0x000fc40000000a00 */
[----:B------:R-:W-:Y:S01]  /*14b0*/  @UP1 UIMAD.WIDE UR6, UR40, 0x4, UR6 ;  /* 0x00000004280618a5 */ /* 0x000fe2000f8e0206 */
[----:B-----5:R-:W5:Y:S01]  /*14c0*/  @P0 LDG.E R24, desc[UR36][R4.64] ;  /* 0x0000002404180981 */ /* 0x020f62000c1e1900 */
[----:B------:R-:W0:Y:S01]  /*14d0*/  LDC R27, c[0x0][0x2f0] ;  /* 0x0000bc00ff1b7b82 */ /* 0x000e220000000800 */
[----:B------:R-:W-:Y:S02]  /*14e0*/  LOP3.LUT R8, R10, 0xff000000, RZ, 0xc0, !PT ;  /* 0xff0000000a087812 */ /* 0x000fe400078ec0ff */
[----:B------:R4:W5:Y:S01]  /*14f0*/  @P1 LDG.E R18, desc[UR36][R2.64] ;  /* 0x0000002402121981 */ /* 0x000962000c1e1900 */
[----:B------:R-:W-:Y:S02]  /*1500*/  IMAD.U32 R6, RZ, RZ, UR6 ;  /* 0x00000006ff067e24 */ /* 0x000fe4000f8e00ff */
[----:B------:R-:W-:Y:S01]  /*1510*/  IMAD.U32 R7, RZ, RZ, UR7 ;  /* 0x00000007ff077e24 */ /* 0x000fe2000f8e00ff */
[----:B------:R-:W-:-:S04]  /*1520*/  ULDC.64 UR6, c[0x0][0xa20] ;  /* 0x0002880000067ab9 */ /* 0x000fc80000000a00 */
[----:B-1----:R1:W5:Y:S01]  /*1530*/  @P3 LDG.E R17, desc[UR36][R6.64] ;  /* 0x0000002406113981 */ /* 0x002362000c1e1900 */
[----:B--2---:R-:W-:Y:S02]  /*1540*/  ISETP.NE.U32.AND P1, PT, R12, RZ, PT ;  /* 0x000000ff0c00720c */ /* 0x004fe40003f25070 */
[----:B------:R-:W-:Y:S02]  /*1550*/  ISETP.NE.U32.AND P2, PT, RZ, UR6, PT ;  /* 0x00000006ff007c0c */ /* 0x000fe4000bf45070 */
[----:B------:R-:W-:Y:S02]  /*1560*/  LOP3.LUT R0, R10, 0xff0000, RZ, 0xc0, !PT ;  /* 0x00ff00000a007812 */ /* 0x000fe400078ec0ff */
[----:B----4-:R-:W-:Y:S02]  /*1570*/  SHF.R.U32.HI R3, RZ, 0x8, R8 ;  /* 0x00000008ff037819 */ /* 0x010fe40000011608 */
[----:B------:R-:W-:Y:S02]  /*1580*/  ISETP.NE.AND.EX P1, PT, R13, RZ, PT, P1 ;  /* 0x000000ff0d00720c */ /* 0x000fe40003f25310 */
[----:B------:R-:W-:-:S02]  /*1590*/  ISETP.NE.AND.EX P2, PT, RZ, UR7, PT, P2 ;  /* 0x00000007ff007c0c */ /* 0x000fc4000bf45320 */
[----:B------:R-:W-:Y:S02]  /*15a0*/  LEA.HI R200, R0, R3, RZ, 0x10 ;  /* 0x0000000300c87211 */ /* 0x000fe400078f80ff */
[----:B------:R-:W-:Y:S02]  /*15b0*/  LOP3.LUT R194, R10, 0xffff, RZ, 0xc0, !PT ;  /* 0x0000ffff0ac27812 */ /* 0x000fe400078ec0ff */
[----:B---3--:R-:W-:Y:S01]  /*15c0*/  SEL R0, R9, 0x1, P1 ;  /* 0x0000000109007807 */ /* 0x008fe20000800000 */
[----:B-1----:R-:W-:Y:S06]  /*15d0*/  @P3 BRA `(.L_x_1547) ;  /* 0x00000000002c3947 */ /* 0x002fec0003800000 */
        /* <DEDUP_REMOVED lines=8> */
[----:B-----5:R-:W2:Y:S04]  /*1660*/  LDG.E R17, desc[UR36][R2.64] ;  /* 0x0000002402117981 */ /* 0x020ea8000c1e1900 */
[----:B------:R-:W2:Y:S02]  /*1670*/  LDG.E R6, desc[UR36][R2.64+0x4] ;  /* 0x0000042402067981 */ /* 0x000ea4000c1e1900 */
[----:B--2---:R-:W-:-:S07]  /*1680*/  IMAD.IADD R17, R6, 0x1, -R17 ;  /* 0x0000000106117824 */ /* 0x004fce00078e0a11 */
.L_x_1547:
[----:B------:R-:W-:Y:S01]  /*1690*/  ULDC UR42, c[0x0][0x348] ;  /* 0x0000d200002a7ab9 */ /* 0x000fe20000000800 */
[----:B0-----:R-:W-:Y:S02]  /*16a0*/  IMAD R27, R0, R27, RZ ;  /* 0x0000001b001b7224 */ /* 0x001fe400078e02ff */
        /* <DEDUP_REMOVED lines=8> */
.L_x_1548:
[----:B------:R-:W-:Y:S05]  /*1730*/  @!P0 BRA `(.L_x_1549) ;  /* 0x00000000000c8947 */ /* 0x000fea0003800000 */
[----:B------:R-:W2:Y:S04]  /*1740*/  LDG.E R0, desc[UR36][R4.64] ;  /* 0x0000002404007981 */ /* 0x000ea8000c1e1900 */
[----:B------:R-:W2:Y:S02]  /*1750*/  LDG.E R27, desc[UR36][R4.64+0x4] ;  /* 0x00000424041b7981 */ /* 0x000ea4000c1e1900 */
[----:B--2---:R-:W-:-:S07]  /*1760*/  IMAD.IADD R27, R27, 0x1, -R0 ;  /* 0x000000011b1b7824 */ /* 0x004fce00078e0a00 */
.L_x_1549:
[----:B------:R-:W2:Y:S01]  /*1770*/  LDL R0, [R1+0x294] ;  /* 0x0002940001007983 */ /* 0x000ea20000100800 */
[----:B------:R-:W-:Y:S01]  /*1780*/  ULDC.64 UR6, c[0x0][0xa10] ;  /* 0x0002840000067ab9 */ /* 0x000fe20000000a00 */
[----:B------:R-:W1:Y:S01]  /*1790*/  S2UR UR5, SR_SWINHI ;  /* 0x00000000000579c3 */ /* 0x000e620000002f00 */
[----:B------:R-:W-:-:S04]  /*17a0*/  UISETP.NE.U32.AND UP0, UPT, UR6, URZ, UPT ;  /* 0x0000003f0600728c */ /* 0x000fc8000bf05070 */
[----:B------:R-:W-:Y:S01]  /*17b0*/  UISETP.NE.AND.EX UP0, UPT, UR7, URZ, UPT, UP0 ;  /* 0x0000003f0700728c */ /* 0x000fe2000bf05300 */
[----:B------:R-:W3:Y:S02]  /*17c0*/  S2R R5, SR_TID.X ;  /* 0x0000000000057919 */ /* 0x000ee40000002100 */
[----:B------:R-:W4:Y:S03]  /*17d0*/  LDC.64 R14, c[0x0][0x9e0] ;  /* 0x00027800ff0e7b82 */ /* 0x000f260000000a00 */
[----:B------:R-:W-:-:S05]  /*17e0*/  PLOP3.LUT P2, PT, PT, PT, UP0, 0x80, 0x0 ;  /* 0x000000000000781c */ /* 0x000fca0003f4f008 */
[----:B------:R-:W-:Y:S02]  /*17f0*/  @UP0 ULDC.64 UR6, c[0x0][0xa10] ;  /* 0x0002840000060ab9 */ /* 0x000fe40000000a00 */
[----:B------:R-:W-:-:S06]  /*1800*/  @UP0 UIMAD.WIDE UR6, UR40, 0x4, UR6 ;  /* 0x00000004280608a5 */ /* 0x000fcc000f8e0206 */
[----:B0-----:R-:W-:Y:S02]  /*1810*/  IMAD.U32 R2, RZ, RZ, UR6 ;  /* 0x00000006ff027e24 */ /* 0x001fe4000f8e00ff */
[----:B------:R-:W-:Y:S01]  /*1820*/  IMAD.U32 R3, RZ, RZ, UR7 ;  /* 0x00000007ff037e24 */ /* 0x000fe2000f8e00ff */
[----:B------:R-:W-:-:S04]  /*1830*/  ULDC.64 UR6, c[0x0][0xa30] ;  /* 0x00028c0000067ab9 */ /* 0x000fc80000000a00 */
[----:B------:R-:W4:Y:S04]  /*1840*/  @P2 LDG.E R4, desc[UR36][R2.64] ;  /* 0x0000002402042981 */ /* 0x000f28000c1e1900 */
[----:B------:R0:W4:Y:S01]  /*1850*/  @P2 LDG.E R12, desc[UR36][R2.64+0x4] ;  /* 0x00000424020c2981 */ /* 0x000122000c1e1900 */
[----:B------:R-:W-:-:S04]  /*1860*/  UISETP.NE.U32.AND UP1, UPT, UR6, URZ, UPT ;  /* 0x0000003f0600728c */ /* 0x000fc8000bf25070 */
[----:B------:R-:W-:-:S06]  /*1870*/  UISETP.NE.AND.EX UP1, UPT, UR7, URZ, UPT, UP1 ;  /* 0x0000003f0700728c */ /* 0x000fcc000bf25310 */
[----:B------:R-:W-:-:S05]  /*1880*/  PLOP3.LUT P3, PT, PT, PT, UP1, 0x80, 0x0 ;  /* 0x000000000000781c */ /* 0x000fca0003f6f018 */
[----:B------:R-:W-:Y:S02]  /*1890*/  @UP1 ULDC.64 UR6, c[0x0][0xa30] ;  /* 0x00028c0000061ab9 */ /* 0x000fe40000000a00 */
[----:B------:R-:W-:-:S06]  /*18a0*/  @UP1 UIMAD.WIDE UR6, UR40, 0x4, UR6 ;  /* 0x00000004280618a5 */ /* 0x000fcc000f8e0206 */
[----:B------:R-:W-:Y:S02]  /*18b0*/  IMAD.U32 R8, RZ, RZ, UR6 ;  /* 0x00000006ff087e24 */ /* 0x000fe4000f8e00ff */
[----:B------:R-:W-:-:S05]  /*18c0*/  IMAD.U32 R9, RZ, RZ, UR7 ;  /* 0x00000007ff097e24 */ /* 0x000fca000f8e00ff */
[----:B------:R4:W4:Y:S01]  /*18d0*/  @P3 LDG.E R13, desc[UR36][R8.64] ;  /* 0x00000024080d3981 */ /* 0x000922000c1e1900 */
[----:B------:R-:W-:Y:S01]  /*18e0*/  UMOV UR6, UR39 ;  /* 0x0000002700067c82 */ /* 0x000fe20008000000 */
[----:B-1----:R-:W-:Y:S01]  /*18f0*/  UMOV UR7, UR5 ;  /* 0x0000000500077c82 */ /* 0x002fe20008000000 */
[----:B---3--:R-:W-:Y:S01]  /*1900*/  LOP3.LUT R5, R5, 0x7f, RZ, 0xc0, !PT ;  /* 0x0000007f05057812 */ /* 0x008fe200078ec0ff */
[----:B------:R-:W-:Y:S01]  /*1910*/  USHF.L.U32 UR4, UR4, 0x7, URZ ;  /* 0x0000000704047899 */ /* 0x000fe2000800063f */
[----:B------:R-:W-:Y:S02]  /*1920*/  IMAD.MOV.U32 R10, RZ, RZ, 0x9000 ;  /* 0x00009000ff0a7424 */ /* 0x000fe400078e00ff */
[----:B------:R-:W-:Y:S01]  /*1930*/  ISETP.NE.AND P1, PT, R5, RZ, PT ;  /* 0x000000ff0500720c */ /* 0x000fe20003f25270 */
[----:B------:R-:W-:Y:S02]  /*1940*/  IMAD.MOV.U32 R5, RZ, RZ, 0x100 ;  /* 0x00000100ff057424 */ /* 0x000fe400078e00ff */
[----:B------:R-:W-:Y:S01]  /*1950*/  IMAD.U32 R23, RZ, RZ, UR4 ;  /* 0x00000004ff177e24 */ /* 0x000fe2000f8e00ff */
[----:B------:R-:W-:Y:S01]  /*1960*/  UIADD3 UR4, UR4, 0x7f, URZ ;  /* 0x0000007f04047890 */ /* 0x000fe2000fffe03f */
[----:B------:R-:W-:Y:S01]  /*1970*/  IMAD.MOV.U32 R6, RZ, RZ, 0x1 ;  /* 0x00000001ff067424 */ /* 0x000fe200078e00ff */
[----:B------:R-:W-:Y:S01]  /*1980*/  UIADD3 UR11, UP2, UR6, 0x308a0, URZ ;  /* 0x000308a0060b7890 */ /* 0x000fe2000ff5e03f */
[----:B------:R-:W-:Y:S01]  /*1990*/  IMAD.MOV.U32 R7, RZ, RZ, RZ ;  /* 0x000000ffff077224 */ /* 0x000fe200078e00ff */
[----:B------:R-:W-:Y:S04]  /*19a0*/  STL.64 [R1], RZ ;  /* 0x000000ff01007387 */ /* 0x000fe80000100a00 */
[----:B0-----:R-:W-:Y:S01]  /*19b0*/  IMAD.U32 R2, RZ, RZ, UR11 ;  /* 0x0000000bff027e24 */ /* 0x001fe2000f8e00ff */
[----:B-----5:R-:W-:-:S02]  /*19c0*/  R2UR UR41, R27 ;  /* 0x000000001b2972ca */ /* 0x020fc400000e0000 */
[----:B--2---:R-:W-:Y:S02]  /*19d0*/  R2UR UR9, R0 ;  /* 0x00000000000972ca */ /* 0x004fe400000e0000 */
[----:B------:R-:W0:Y:S02]  /*19e0*/  LDC R0, c[0x0][0x448] ;  /* 0x00011200ff007b82 */ /* 0x000e240000000800 */
[----:B0-----:R-:W-:-:S09]  /*19f0*/  ISETP.NE.AND P0, PT, R0, 0x1, PT ;  /* 0x000000010000780c */ /* 0x001fd20003f05270 */
[----:B------:R-:W-:Y:S01]  /*1a00*/  IMAD.U32 R11, RZ, RZ, UR9 ;  /* 0x00000009ff0b7e24 */ /* 0x000fe2000f8e00ff */
[----:B------:R-:W-:Y:S01]  /*1a10*/  UIADD3 UR9, UP1, UR6, 0x30890, URZ ;  /* 0x0003089006097890 */ /* 0x000fe2000ff3e03f */
[----:B----4-:R-:W-:Y:S02]  /*1a20*/  @P2 R2UR UR8, R4 ;  /* 0x00000000040822ca */ /* 0x010fe400000e0000 */
[----:B------:R-:W0:Y:S01]  /*1a30*/  @P0 LDC R0, c[0x0][0x44c] ;  /* 0x00011300ff000b82 */ /* 0x000e220000000800 */
[----:B------:R-:W-:Y:S01]  /*1a40*/  @P2 R2UR UR5, R12 ;  /* 0x000000000c0522ca */ /* 0x000fe200000e0000 */
[----:B------:R-:W-:-:S06]  /*1a50*/  UIADD3.X UR10, URZ, UR7, URZ, UP1, !UPT ;  /* 0x000000073f0a7290 */ /* 0x000fcc0008ffe43f */
[----:B------:R-:W1:Y:S01]  /*1a60*/  @P0 LDC R12, c[0x0][0x450] ;  /* 0x00011400ff0c0b82 */ /* 0x000e620000000800 */
[----:B------:R-:W-:Y:S02]  /*1a70*/  IMAD.U32 R8, RZ, RZ, UR9 ;  /* 0x00000009ff087e24 */ /* 0x000fe4000f8e00ff */
[----:B------:R-:W-:Y:S01]  /*1a80*/  IMAD.U32 R9, RZ, RZ, UR10 ;  /* 0x0000000aff097e24 */ /* 0x000fe2000f8e00ff */
[----:B------:R2:W-:Y:S02]  /*1a90*/  STL.64 [R1+0x18], R10 ;  /* 0x0000180a01007387 */ /* 0x0005e40000100a00 */
[----:B------:R-:W-:Y:S01]  /*1aa0*/  @UP0 UIADD3 UR42, -UR8, UR5, URZ ;  /* 0x00000005082a0290 */ /* 0x000fe2000fffe13f */
[----:B------:R-:W-:Y:S01]  /*1ab0*/  SEL R4, RZ, 0x1, P1 ;  /* 0x00000001ff047807 */ /* 0x000fe20000800000 */
[----:B------:R-:W-:Y:S01]  /*1ac0*/  STL.64 [R1+0x8], R8 ;  /* 0x0000080801007387 */ /* 0x000fe20000100a00 */
[----:B------:R-:W-:Y:S01]  /*1ad0*/  UIADD3.X UR6, URZ, UR7, URZ, UP2, !UPT ;  /* 0x000000073f067290 */ /* 0x000fe200097fe43f */
[----:B------:R-:W-:Y:S01]  /*1ae0*/  ISETP.GE.AND P2, PT, R15, 0x1, PT ;  /* 0x000000010f00780c */ /* 0x000fe20003f46270 */
[----:B--2---:R-:W-:Y:S01]  /*1af0*/  IMAD.IADD R10, R27, 0x1, -R18 ;  /* 0x000000011b0a7824 */ /* 0x004fe200078e0a12 */
[----:B------:R0:W-:Y:S03]  /*1b00*/  STL.128 [R1+0x20], R4 ;  /* 0x0000200401007387 */ /* 0x0001e60000100c00 */
[----:B------:R-:W-:-:S02]  /*1b10*/  VIADD R18, R10, UR42 ;  /* 0x0000002a0a127c36 */ /* 0x000fc40008000000 */
[----:B------:R-:W-:Y:S02]  /*1b20*/  IMAD.U32 R3, RZ, RZ, UR6 ;  /* 0x00000006ff037e24 */ /* 0x000fe4000f8e00ff */
[----:B0-----:R-:W-:-:S04]  /*1b30*/  @P0 IMAD.HI.U32 R5, R0, UR4, RZ ;  /* 0x0000000400050c27 */ /* 0x001fc8000f8e00ff */
[----:B------:R-:W-:Y:S02]  /*1b40*/  VIADD R0, R18, 0x5f ;  /* 0x0000005f12007836 */ /* 0x000fe40000000000 */
[----:B------:R-:W-:Y:S01]  /*1b50*/  IMAD.U32 R4, RZ, RZ, UR4 ;  /* 0x00000004ff047e24 */ /* 0x000fe2000f8e00ff */
[----:B-1----:R-:W-:Y:S01]  /*1b60*/  @P0 SHF.R.U32.HI R4, RZ, R12, R5 ;  /* 0x0000000cff040219 */ /* 0x002fe20000011605 */
[----:B------:R-:W-:Y:S01]  /*1b70*/  IMAD.HI R0, R0, 0x2aaaaaab, RZ ;  /* 0x2aaaaaab00007827 */ /* 0x000fe200078e02ff */
[----:B------:R-:W-:Y:S01]  /*1b80*/  IADD3 R5, R18, 0x1, -R17 ;  /* 0x0000000112057810 */ /* 0x000fe20007ffe811 */
[----:B------:R-:W-:Y:S01]  /*1b90*/  STL.64 [R1+0x10], R2 ;  /* 0x0000100201007387 */ /* 0x000fe20000100a00 */
[----:B------:R-:W-:Y:S02]  /*1ba0*/  @P3 R2UR UR41, R13 ;  /* 0x000000000d2932ca */ /* 0x000fe400000e0000 */
[----:B------:R-:W-:Y:S01]  /*1bb0*/  SHF.R.U32.HI R69, RZ, 0x1f, R0 ;  /* 0x0000001fff457819 */ /* 0x000fe20000011600 */
[----:B------:R0:W-:Y:S03]  /*1bc0*/  STL.64 [R1+0x30], R2 ;  /* 0x0000300201007387 */ /* 0x0001e60000100a00 */
[----:B------:R-:W-:Y:S01]  /*1bd0*/  LEA.HI.SX32 R69, R0, R69, 0x1c ;  /* 0x0000004500457211 */ /* 0x000fe200078fe2ff */
[----:B0-----:R-:W-:-:S04]  /*1be0*/  IMAD.IADD R3, R5, 0x1, R4 ;  /* 0x0000000105037824 */ /* 0x001fc800078e0204 */
[----:B------:R-:W-:Y:S01]  /*1bf0*/  IMAD.IADD R14, R3, 0x1, R14 ;  /* 0x00000001030e7824 */ /* 0x000fe200078e020e */
[----:B------:R-:W-:Y:S06]  /*1c00*/  @!P2 BRA `(.L_x_1550) ;  /* 0x000000000040a947 */ /* 0x000fec0003800000 */
[C---:B------:R-:W-:Y:S01]  /*1c10*/  ISETP.GT.AND P1, PT, R3.reuse, RZ, PT ;  /* 0x000000ff0300720c */ /* 0x040fe20003f24270 */
[----:B------:R-:W-:-:S12]  /*1c20*/  VIADD R0, R3, 0xffffffff ;  /* 0xffffffff03007836 */ /* 0x000fd80000000000 */
        /* <DEDUP_REMOVED lines=8> */
.L_x_1551:
[----:B------:R-:W-:-:S13]  /*1cb0*/  ISETP.NE.AND P1, PT, R15, 0x1, PT ;  /* 0x000000010f00780c */ /* 0x000fda0003f25270 */
[----:B------:R-:W0:Y:S02]  /*1cc0*/  @P1 LDC.64 R2, c[0x0][0x9e8] ;  /* 0x00027a00ff021b82 */ /* 0x000e240000000a00 */
[----:B0-----:R-:W-:-:S05]  /*1cd0*/  @P1 IMAD.HI.U32 R2, R0, R2, RZ ;  /* 0x0000000200021227 */ /* 0x001fca00078e00ff */
[----:B------:R-:W-:-:S07]  /*1ce0*/  @P1 SHF.R.U32.HI R0, RZ, R3, R2 ;  /* 0x00000003ff001219 */ /* 0x000fce0000011602 */
.L_x_1552:
[----:B------:R-:W-:-:S05]  /*1cf0*/  IMAD R3, R0, R15, R15 ;  /* 0x0000000f00037224 */ /* 0x000fca00078e020f */
[----:B------:R-:W-:-:S07]  /*1d00*/  VIMNMX R14, R14, R3, PT ;  /* 0x000000030e0e7248 */ /* 0x000fce0003fe0100 */
.L_x_1550:
[----:B------:R-:W0:Y:S01]  /*1d10*/  @P0 LDC R2, c[0x0][0x44c] ;  /* 0x00011300ff020b82 */ /* 0x000e220000000800 */
[----:B------:R-:W-:Y:S01]  /*1d20*/  R2UR UR4, R23 ;  /* 0x00000000170472ca */ /* 0x000fe200000e0000 */
[----:B------:R-:W-:Y:S02]  /*1d30*/  VIADD R14, R14, 0x5f ;  /* 0x0000005f0e0e7836 */ /* 0x000fe40000000000 */
[----:B------:R-:W-:Y:S02]  /*1d40*/  IMAD.IADD R73, R18, 0x1, -R17 ;  /* 0x0000000112497824 */ /* 0x000fe400078e0a11 */
[----:B------:R-:W-:Y:S02]  /*1d50*/  IMAD.HI R14, R14, 0x2aaaaaab, RZ ;  /* 0x2aaaaaab0e0e7827 */ /* 0x000fe400078e02ff */
[----:B------:R-:W1:Y:S06]  /*1d60*/  @P0 LDC R3, c[0x0][0x450] ;  /* 0x00011400ff030b82 */ /* 0x000e6c0000000800 */
[----:B------:R-:W-:-:S02]  /*1d70*/  IMAD.U32 R0, RZ, RZ, UR4 ;  /* 0x00000004ff007e24 */ /* 0x000fc4000f8e00ff */
[----:B------:R-:W2:Y:S01]  /*1d80*/  LDC R5, c[0x0][0x9dc] ;  /* 0x00027700ff057b82 */ /* 0x000ea20000000800 */
[----:B0-----:R-:W-:-:S05]  /*1d90*/  @P0 IMAD.HI.U32 R2, R2, UR4, RZ ;  /* 0x0000000402020c27 */ /* 0x001fca000f8e00ff */
[----:B-1----:R-:W-:Y:S02]  /*1da0*/  @P0 SHF.R.U32.HI R0, RZ, R3, R2 ;  /* 0x00000003ff000219 */ /* 0x002fe40000011602 */
[----:B------:R-:W-:-:S03]  /*1db0*/  SHF.R.U32.HI R3, RZ, 0x1f, R14 ;  /* 0x0000001fff037819 */ /* 0x000fc6000001160e */
[----:B------:R-:W-:Y:S01]  /*1dc0*/  IMAD.IADD R0, R73, 0x1, R0 ;  /* 0x0000000149007824 */ /* 0x000fe200078e0200 */
[----:B------:R-:W-:-:S03]  /*1dd0*/  LEA.HI.SX32 R14, R14, R3, 0x1c ;  /* 0x000000030e0e7211 */ /* 0x000fc600078fe2ff */
[----:B--2---:R-:W-:Y:S01]  /*1de0*/  IMAD.IADD R2, R0, 0x1, -R5 ;  /* 0x0000000100027824 */ /* 0x004fe200078e0a05 */
[----:B------:R-:W-:Y:S01]  /*1df0*/  VIMNMX R14, R69, R14, PT ;  /* 0x0000000e450e7248 */ /* 0x000fe20003fe0100 */
[----:B------:R-:W-:Y:S06]  /*1e00*/  @!P2 BRA `(.L_x_1553) ;  /* 0x00000000003ca947 */ /* 0x000fec0003800000 */
        /* <DEDUP_REMOVED lines=9> */
.L_x_1554:
[----:B------:R-:W-:-:S13]  /*1ea0*/  ISETP.NE.AND P0, PT, R15, 0x1, PT ;  /* 0x000000010f00780c */ /* 0x000fda0003f05270 */
[----:B------:R-:W0:Y:S02]  /*1eb0*/  @P0 LDC.64 R4, c[0x0][0x9e8] ;  /* 0x00027a00ff040b82 */ /* 0x000e240000000a00 */
[----:B0-----:R-:W-:-:S05]  /*1ec0*/  @P0 IMAD.HI.U32 R4, R0, R4, RZ ;  /* 0x0000000400040227 */ /* 0x001fca00078e00ff */
[----:B------:R-:W-:-:S07]  /*1ed0*/  @P0 SHF.R.U32.HI R0, RZ, R5, R4 ;  /* 0x00000005ff000219 */ /* 0x000fce0000011604 */
.L_x_1555:
[----:B------:R-:W-:-:S05]  /*1ee0*/  IMAD R15, R0, R15, RZ ;  /* 0x0000000f000f7224 */ /* 0x000fca00078e02ff */
[----:B------:R-:W-:-:S07]  /*1ef0*/  VIMNMX R2, R2, R15, !PT ;  /* 0x0000000f02027248 */ /* 0x000fce0007fe0100 */
.L_x_1553:
[----:B------:R-:W-:Y:S01]  /*1f00*/  IMAD.HI R2, R2, 0x2aaaaaab, RZ ;  /* 0x2aaaaaab02027827 */ /* 0x000fe200078e02ff */
[----:B------:R-:W-:Y:S02]  /*1f10*/  LOP3.LUT R205, R200, 0xff, RZ, 0xc0, !PT ;  /* 0x000000ffc8cd7812 */ /* 0x000fe400078ec0ff */
[----:B------:R-:W-:Y:S01]  /*1f20*/  SHF.R.U32.HI R200, RZ, 0x10, R200 ;  /* 0x00000010ffc87819 */ /* 0x000fe200000116c8 */
[----:B------:R-:W-:Y:S01]  /*1f30*/  IMAD.MOV.U32 R0, RZ, RZ, RZ ;  /* 0x000000ffff007224 */ /* 0x000fe200078e00ff */
[----:B------:R-:W-:-:S04]  /*1f40*/  SHF.R.U32.HI R3, RZ, 0x1f, R2 ;  /* 0x0000001fff037819 */ /* 0x000fc80000011602 */
[----:B------:R-:W-:-:S04]  /*1f50*/  LEA.HI.SX32 R3, R2, R3, 0x1c ;  /* 0x0000000302037211 */ /* 0x000fc800078fe2ff */
[----:B------:R-:W-:-:S04]  /*1f60*/  VIMNMX R9, RZ, R3, !PT ;  /* 0x00000003ff097248 */ /* 0x000fc80007fe0100 */
[----:B------:R-:W-:-:S13]  /*1f70*/  ISETP.GT.AND P0, PT, R14, R9, PT ;  /* 0x000000090e00720c */ /* 0x000fda0003f04270 */
[----:B------:R-:W-:Y:S05]  /*1f80*/  @!P0 BRA `(.L_x_1556) ;  /* 0x00000000007c8947 */ /* 0x000fea0003800000 */
[----:B------:R-:W0:Y:S01]  /*1f90*/  LDC R3, c[0x0][0x9f0] ;  /* 0x00027c00ff037b82 */ /* 0x000e220000000800 */
[----:B------:R-:W-:-:S04]  /*1fa0*/  ISETP.NE.AND P0, PT, R200, RZ, PT ;  /* 0x000000ffc800720c */ /* 0x000fc80003f05270 */
[----:B0-----:R-:W-:-:S04]  /*1fb0*/  SEL R11, R200, R3, P0 ;  /* 0x00000003c80b7207 */ /* 0x001fc80000000000 */
[-C--:B------:R-:W-:Y:S02]  /*1fc0*/  IABS R5, R11.reuse ;  /* 0x0000000b00057213 */ /* 0x080fe40000000000 */
[----:B------:R-:W-:Y:S02]  /*1fd0*/  IADD3 R0, R11, -0x1, R14 ;  /* 0xffffffff0b007810 */ /* 0x000fe40007ffe00e */
[----:B------:R-:W0:Y:S01]  /*1fe0*/  I2F.RP R4, R5 ;  /* 0x0000000500047306 */ /* 0x000e220000209400 */
[----:B------:R-:W-:Y:S02]  /*1ff0*/  IABS R8, R11 ;  /* 0x0000000b00087213 */ /* 0x000fe40000000000 */
[----:B------:R-:W-:-:S05]  /*2000*/  IMAD.IADD R0, R0, 0x1, -R9 ;  /* 0x0000000100007824 */ /* 0x000fca00078e0a09 */
[----:B0-----:R-:W0:Y:S02]  /*2010*/  MUFU.RCP R4, R4 ;  /* 0x0000000400047308 */ /* 0x001e240000001000 */
[----:B0-----:R-:W-:Y:S02]  /*2020*/  VIADD R2, R4, 0xffffffe ;  /* 0x0ffffffe04027836 */ /* 0x001fe40000000000 */
[----:B------:R-:W-:-:S04]  /*2030*/  IMAD.MOV R4, RZ, RZ, -R8 ;  /* 0x000000ffff047224 */ /* 0x000fc800078e0a08 */
[----:B------:R0:W1:Y:S02]  /*2040*/  F2I.FTZ.U32.TRUNC.NTZ R3, R2 ;  /* 0x0000000200037305 */ /* 0x000064000021f000 */
[----:B0-----:R-:W-:Y:S02]  /*2050*/  IMAD.MOV.U32 R2, RZ, RZ, RZ ;  /* 0x000000ffff027224 */ /* 0x001fe400078e00ff */
[----:B-1----:R-:W-:-:S04]  /*2060*/  IMAD.MOV R6, RZ, RZ, -R3 ;  /* 0x000000ffff067224 */ /* 0x002fc800078e0a03 */
[----:B------:R-:W-:Y:S01]  /*2070*/  IMAD R7, R6, R5, RZ ;  /* 0x0000000506077224 */ /* 0x000fe200078e02ff */
[----:B------:R-:W-:Y:S02]  /*2080*/  IABS R6, R0 ;  /* 0x0000000000067213 */ /* 0x000fe40000000000 */
[----:B------:R-:W-:Y:S01]  /*2090*/  LOP3.LUT R0, R0, R11, RZ, 0x3c, !PT ;  /* 0x0000000b00007212 */ /* 0x000fe200078e3cff */
[----:B------:R-:W-:-:S03]  /*20a0*/  IMAD.HI.U32 R3, R3, R7, R2 ;  /* 0x0000000703037227 */ /* 0x000fc600078e0002 */
[----:B------:R-:W-:Y:S01]  /*20b0*/  ISETP.GE.AND P2, PT, R0, RZ, PT ;  /* 0x000000ff0000720c */ /* 0x000fe20003f46270 */
[----:B------:R-:W-:-:S04]  /*20c0*/  IMAD.MOV.U32 R2, RZ, RZ, R6 ;  /* 0x000000ffff027224 */ /* 0x000fc800078e0006 */
        /* <DEDUP_REMOVED lines=11> */
.L_x_1556:
[----:B------:R-:W-:Y:S01]  /*2180*/  IMAD R3, R205, R0, R9 ;  /* 0x00000000cd037224 */ /* 0x000fe200078e0209 */
[----:B------:R-:W-:-:S04]  /*2190*/  PLOP3.LUT P1, PT, PT, PT, PT, 0x80, 0x0 ;  /* 0x000000000000781c */ /* 0x000fc80003f2f070 */
[C---:B------:R-:W-:Y:S01]  /*21a0*/  VIADDMNMX R5, R3.reuse, R0, R14, PT ;  /* 0x0000000003057246 */ /* 0x040fe2000380010e */
[----:B------:R-:W-:-:S04]  /*21b0*/  IMAD R3, R3, 0x60, -R10 ;  /* 0x0000006003037824 */ /* 0x000fc800078e0a0a */
[----:B------:R-:W-:Y:S01]  /*21c0*/  IMAD R5, R5, 0x60, -R10 ;  /* 0x0000006005057824 */ /* 0x000fe200078e0a0a */
[----:B------:R-:W-:-:S04]  /*21d0*/  VIMNMX R3, RZ, R3, !PT ;  /* 0x00000003ff037248 */ /* 0x000fc80007fe0100 */
[----:B------:R-:W-:Y:S01]  /*21e0*/  VIMNMX R0, R5, UR42, PT ;  /* 0x0000002a05007c48 */ /* 0x000fe2000bfe0100 */
        /* <DEDUP_REMOVED lines=30> */
.L_x_1558:
[----:B------:R-:W2:Y:S04]  /*23d0*/  LDL R28, [R1+0x280] ;  /* 0x00028000011c7983 */ /* 0x000ea80000100800 */
[----:B------:R-:W3:Y:S01]  /*23e0*/  LDL R29, [R1+0x288] ;  /* 0x00028800011d7983 */ /* 0x000ee20000100800 */
[----:B------:R-:W0:Y:S01]  /*23f0*/  S2UR UR6, SR_SWINHI ;  /* 0x00000000000679c3 */ /* 0x000e220000002f00 */
[----:B------:R-:W-:-:S04]  /*2400*/  IMAD.U32 R68, RZ, RZ, UR39 ;  /* 0x00000027ff447e24 */ /* 0x000fc8000f8e00ff */
[----:B------:R-:W-:Y:S01]  /*2410*/  VIADD R68, R68, 0x400 ;  /* 0x0000040044447836 */ /* 0x000fe20000000000 */
[----:B------:R-:W-:Y:S01]  /*2420*/  UMOV UR4, UR39 ;  /* 0x0000002700047c82 */ /* 0x000fe20008000000 */
[----:B0-----:R-:W-:Y:S01]  /*2430*/  UMOV UR5, UR6 ;  /* 0x0000000600057c82 */ /* 0x001fe20008000000 */
[----:B------:R-:W-:-:S04]  /*2440*/  UIADD3 UR6, UP0, UR4, 0x1e400, URZ ;  /* 0x0001e40004067890 */ /* 0x000fc8000ff1e03f */
[----:B------:R-:W-:Y:S02]  /*2450*/  UIADD3.X UR4, URZ, UR5, URZ, UP0, !UPT ;  /* 0x000000053f047290 */ /* 0x000fe400087fe43f */
[----:B------:R-:W-:-:S04]  /*2460*/  IMAD.U32 R4, RZ, RZ, UR6 ;  /* 0x00000006ff047e24 */ /* 0x000fc8000f8e00ff */
[----:B------:R-:W-:-:S05]  /*2470*/  IMAD.U32 R5, RZ, RZ, UR4 ;  /* 0x00000004ff057e24 */ /* 0x000fca000f8e00ff */
[----:B------:R0:W-:Y:S01]  /*2480*/  STL.64 [R1+0x38], R4 ;  /* 0x0000380401007387 */ /* 0x0001e20000100a00 */
[----:B------:R-:W-:Y:S02]  /*2490*/  LOP3.LUT P0, RZ, R68, 0x3ff, RZ, 0xc0, !PT ;  /* 0x000003ff44ff7812 */ /* 0x000fe4000780c0ff */
[----:B--2---:R-:W-:Y:S02]  /*24a0*/  R2UR UR8, R28 ;  /* 0x000000001c0872ca */ /* 0x004fe400000e0000 */
[----:B---3--:R-:W-:-:S11]  /*24b0*/  R2UR UR7, R29 ;  /* 0x000000001d0772ca */ /* 0x008fd600000e0000 */
[----:B------:R-:W-:-:S05]  /*24c0*/  IMAD.U32 R25, RZ, RZ, UR8 ;  /* 0x00000008ff197e24 */ /* 0x000fca000f8e00ff */
[----:B------:R-:W-:-:S05]  /*24d0*/  IADD3 R25, P1, R25, 0x38, RZ ;  /* 0x0000003819197810 */ /* 0x000fca0007f3e0ff */
[----:B------:R-:W-:Y:S01]  /*24e0*/  IMAD.X R26, RZ, RZ, UR7, P1 ;  /* 0x00000007ff1a7e24 */ /* 0x000fe200088e06ff */
[----:B0-----:R-:W-:Y:S07]  /*24f0*/  @!P0 BRA `(.L_x_1559) ;  /* 0x0000000000408947 */ /* 0x001fee0003800000 */
        /* <DEDUP_REMOVED lines=16> */
.L_x_1559:
[----:B------:R-:W-:Y:S01]  /*2600*/  ULDC.64 UR4, c[0x0][0x9f8] ;  /* 0x00027e0000047ab9 */ /* 0x000fe20000000a00 */
[----:B------:R-:W-:Y:S01]  /*2610*/  IMAD.U32 R41, RZ, RZ, UR40 ;  /* 0x00000028ff297e24 */ /* 0x000fe2000f8e00ff */
[----:B------:R-:W-:Y:S01]  /*2620*/  UISETP.NE.U32.AND UP0, UPT, UR4, URZ, UPT ;  /* 0x0000003f0400728c */ /* 0x000fe2000bf05070 */
[----:B------:R-:W2:Y:S01]  /*2630*/  LDL.64 R20, [R1+0x38] ;  /* 0x0000380001147983 */ /* 0x000ea20000100a00 */
[----:B------:R-:W-:Y:S01]  /*2640*/  R2UR UR27, R28 ;  /* 0x000000001c1b72ca */ /* 0x000fe200000e0000 */
[----:B------:R-:W-:Y:S01]  /*2650*/  IMAD.SHL.U32 R3, R229, 0x40, RZ ;  /* 0x00000040e5037824 */ /* 0x000fe200078e00ff */
[----:B------:R-:W-:Y:S01]  /*2660*/  UISETP.NE.AND.EX UP0, UPT, UR5, URZ, UPT, UP0 ;  /* 0x0000003f0500728c */ /* 0x000fe2000bf05300 */
[----:B------:R-:W-:Y:S01]  /*2670*/  R2UR UR28, R29 ;  /* 0x000000001d1c72ca */ /* 0x000fe200000e0000 */
[----:B------:R-:W-:Y:S01]  /*2680*/  IMAD.IADD R0, R24, 0x1, R27 ;  /* 0x0000000118007824 */ /* 0x000fe200078e021b */
[----:B------:R-:W-:Y:S01]  /*2690*/  ULDC.64 UR10, c[0x0][0x308] ;  /* 0x0000c200000a7ab9 */ /* 0x000fe20000000a00 */
[----:B------:R-:W-:Y:S01]  /*26a0*/  ULDC.64 UR8, c[0x0][0x198] ;  /* 0x0000660000087ab9 */ /* 0x000fe20000000a00 */
[----:B------:R-:W-:Y:S01]  /*26b0*/  ULDC.64 UR16, c[0x0][0x3f8] ;  /* 0x0000fe0000107ab9 */ /* 0x000fe20000000a00 */
[----:B------:R-:W-:Y:S01]  /*26c0*/  PLOP3.LUT P0, PT, PT, PT, UP0, 0x80, 0x0 ;  /* 0x000000000000781c */ /* 0x000fe20003f0f008 */
[----:B------:R-:W-:Y:S01]  /*26d0*/  ULDC.64 UR14, c[0x0][0x408] ;  /* 0x00010200000e7ab9 */ /* 0x000fe20000000a00 */
[----:B------:R-:W-:Y:S01]  /*26e0*/  USHF.R.S32.HI UR12, URZ, 0x1f, UR41 ;  /* 0x0000001f3f0c7899 */ /* 0x000fe20008011429 */
[----:B------:R-:W-:Y:S01]  /*26f0*/  STL.128 [R1+0x100], RZ ;  /* 0x000100ff01007387 */ /* 0x000fe20000100c00 */
[----:B------:R-:W-:Y:S01]  /*2700*/  ULDC.64 UR6, c[0x0][0x3e8] ;  /* 0x0000fa0000067ab9 */ /* 0x000fe20000000a00 */
[----:B------:R-:W-:Y:S01]  /*2710*/  @UP0 ULDC.64 UR4, c[0x0][0x9f8] ;  /* 0x00027e0000040ab9 */ /* 0x000fe20000000a00 */
[----:B------:R-:W0:Y:S01]  /*2720*/  LDC.64 R30, c[0x0][0xa08] ;  /* 0x00028200ff1e7b82 */ /* 0x000e220000000a00 */
[----:B------:R-:W-:-:S06]  /*2730*/  @UP0 UIMAD.WIDE UR4, UR40, 0x4, UR4 ;  /* 0x00000004280408a5 */ /* 0x000fcc000f8e0204 */
[----:B------:R-:W-:Y:S01]  /*2740*/  IMAD.U32 R4, RZ, RZ, UR4 ;  /* 0x00000004ff047e24 */ /* 0x000fe2000f8e00ff */
[----:B------:R-:W-:Y:S01]  /*2750*/  STL.128 [R1+0xc0], RZ ;  /* 0x0000c0ff01007387 */ /* 0x000fe20000100c00 */
[----:B------:R-:W-:Y:S01]  /*2760*/  IMAD.U32 R5, RZ, RZ, UR5 ;  /* 0x00000005ff057e24 */ /* 0x000fe2000f8e00ff */
[----:B------:R-:W-:Y:S01]  /*2770*/  LOP3.LUT R3, R3, 0x1c0, RZ, 0xc0, !PT ;  /* 0x000001c003037812 */ /* 0x000fe200078ec0ff */
[----:B------:R-:W-:Y:S01]  /*2780*/  IMAD.SHL.U32 R24, R201, 0x8, RZ ;  /* 0x00000008c9187824 */ /* 0x000fe200078e00ff */
[----:B------:R-:W-:Y:S01]  /*2790*/  UIADD3 UR24, UP1, UR27, 0x210, URZ ;  /* 0x000002101b187890 */ /* 0x000fe2000ff3e03f */
[----:B------:R-:W-:Y:S01]  /*27a0*/  STL.128 [R1+0x120], RZ ;  /* 0x000120ff01007387 */ /* 0x000fe20000100c00 */
[----:B------:R-:W-:Y:S01]  /*27b0*/  UIADD3 UR22, UP2, UR27, 0x140, URZ ;  /* 0x000001401b167890 */ /* 0x000fe2000ff5e03f */
[----:B------:R-:W1:Y:S01]  /*27c0*/  LDC.64 R32, c[0x0][0x2e8] ;  /* 0x0000ba00ff207b82 */ /* 0x000e620000000a00 */
[----:B------:R-:W-:Y:S01]  /*27d0*/  UIADD3 UR13, UP5, UR27, 0x68, URZ ;  /* 0x000000681b0d7890 */ /* 0x000fe2000ffbe03f */
[----:B------:R3:W4:Y:S01]  /*27e0*/  @P0 LDG.E R41, desc[UR36][R4.64] ;  /* 0x0000002404290981 */ /* 0x000722000c1e1900 */
[----:B------:R-:W-:Y:S01]  /*27f0*/  SHF.R.U32.HI R6, RZ, 0x3, R3 ;  /* 0x00000003ff067819 */ /* 0x000fe20000011603 */
[----:B------:R-:W-:Y:S01]  /*2800*/  UIADD3 UR20, UP3, UR27, 0x40, URZ ;  /* 0x000000401b147890 */ /* 0x000fe2000ff7e03f */
[----:B------:R-:W-:Y:S01]  /*2810*/  LOP3.LUT R3, R3, 0x18, R24, 0xf8, !PT ;  /* 0x0000001803037812 */ /* 0x000fe200078ef818 */
[----:B------:R-:W-:Y:S01]  /*2820*/  UIADD3.X UR25, URZ, UR28, URZ, UP1, !UPT ;  /* 0x0000001c3f197290 */ /* 0x000fe20008ffe43f */
[----:B------:R-:W5:Y:S01]  /*2830*/  S2R R40, SR_TID.X ;  /* 0x0000000000287919 */ /* 0x000f620000002100 */
[----:B------:R-:W-:Y:S01]  /*2840*/  UIADD3.X UR23, URZ, UR28, URZ, UP2, !UPT ;  /* 0x0000001c3f177290 */ /* 0x000fe200097fe43f */
[----:B------:R-:W-:Y:S01]  /*2850*/  LOP3.LUT R3, R3, R6, RZ, 0x3c, !PT ;  /* 0x0000000603037212 */ /* 0x000fe200078e3cff */
[----:B------:R-:W-:Y:S01]  /*2860*/  UIADD3.X UR18, URZ, UR28, URZ, UP5, !UPT ;  /* 0x0000001c3f127290 */ /* 0x000fe2000affe43f */
[----:B------:R-:W-:Y:S01]  /*2870*/  STL.128 [R1+0xe0], RZ ;  /* 0x0000e0ff01007387 */ /* 0x000fe20000100c00 */
[----:B---3--:R-:W-:Y:S01]  /*2880*/  IMAD.MOV.U32 R4, RZ, RZ, 0x1 ;  /* 0x00000001ff047424 */ /* 0x008fe200078e00ff */
[----:B------:R-:W-:Y:S01]  /*2890*/  UIADD3.X UR21, URZ, UR28, URZ, UP3, !UPT ;  /* 0x0000001c3f157290 */ /* 0x000fe20009ffe43f */
[----:B------:R-:W-:Y:S01]  /*28a0*/  IMAD.U32 R6, RZ, RZ, UR24 ;  /* 0x00000018ff067e24 */ /* 0x000fe2000f8e00ff */
[----:B------:R-:W-:Y:S01]  /*28b0*/  UIADD3 UR26, UP0, UR27, 0x220, URZ ;  /* 0x000002201b1a7890 */ /* 0x000fe2000ff1e03f */
[----:B------:R-:W-:Y:S01]  /*28c0*/  IMAD.U32 R8, RZ, RZ, UR22 ;  /* 0x00000016ff087e24 */ /* 0x000fe2000f8e00ff */
[----:B------:R3:W-:Y:S01]  /*28d0*/  STL.U8 [R1+0x140], R4 ;  /* 0x0001400401007387 */ /* 0x0007e20000100000 */
[----:B------:R-:W-:Y:S01]  /*28e0*/  IMAD.U32 R5, RZ, RZ, UR25 ;  /* 0x00000019ff057e24 */ /* 0x000fe2000f8e00ff */
[----:B------:R-:W-:Y:S01]  /*28f0*/  UIADD3 UR19, UP4, UR27, 0x60, URZ ;  /* 0x000000601b137890 */ /* 0x000fe2000ff9e03f */
[----:B------:R-:W-:Y:S01]  /*2900*/  IMAD.U32 R7, RZ, RZ, UR23 ;  /* 0x00000017ff077e24 */ /* 0x000fe2000f8e00ff */
[----:B------:R-:W-:Y:S01]  /*2910*/  ULDC.64 UR4, c[0x0][0x300] ;  /* 0x0000c00000047ab9 */ /* 0x000fe20000000a00 */
[----:B------:R-:W-:Y:S01]  /*2920*/  IMAD.U32 R12, RZ, RZ, UR18 ;  /* 0x00000012ff0c7e24 */ /* 0x000fe2000f8e00ff */
[----:B------:R-:W-:Y:S01]  /*2930*/  UIADD3.X UR18, URZ, UR28, URZ, UP0, !UPT ;  /* 0x0000001c3f127290 */ /* 0x000fe200087fe43f */
[----:B------:R-:W-:Y:S01]  /*2940*/  IMAD.U32 R9, RZ, RZ, UR20 ;  /* 0x00000014ff097e24 */ /* 0x000fe2000f8e00ff */
[----:B------:R-:W4:Y:S01]  /*2950*/  LDC.64 R42, c[0x0][0x318] ;  /* 0x0000c600ff2a7b82 */ /* 0x000f220000000a00 */
[----:B------:R-:W-:-:S02]  /*2960*/  IMAD.U32 R197, RZ, RZ, UR42 ;  /* 0x0000002affc57e24 */ /* 0x000fc4000f8e00ff */
[----:B---3--:R-:W-:Y:S02]  /*2970*/  IMAD.MOV.U32 R4, RZ, RZ, R6 ;  /* 0x000000ffff047224 */ /* 0x008fe400078e0006 */
[----:B------:R-:W-:Y:S02]  /*2980*/  IMAD.MOV.U32 R6, RZ, RZ, R8 ;  /* 0x000000ffff067224 */ /* 0x000fe400078e0008 */
[----:B------:R-:W-:Y:S02]  /*2990*/  IMAD.U32 R11, RZ, RZ, UR13 ;  /* 0x0000000dff0b7e24 */ /* 0x000fe4000f8e00ff */
[----:B------:R-:W-:Y:S01]  /*29a0*/  IMAD.U32 R10, RZ, RZ, UR21 ;  /* 0x00000015ff0a7e24 */ /* 0x000fe2000f8e00ff */
[----:B------:R3:W-:Y:S01]  /*29b0*/  STL.128 [R1+0x240], R4 ;  /* 0x0002400401007387 */ /* 0x0007e20000100c00 */
[----:B------:R-:W-:Y:S01]  /*29c0*/  UIADD3.X UR13, URZ, UR28, URZ, UP4, !UPT ;  /* 0x0000001c3f0d7290 */ /* 0x000fe2000a7fe43f */
[----:B------:R-:W-:Y:S01]  /*29d0*/  IMAD.U32 R8, RZ, RZ, UR26 ;  /* 0x0000001aff087e24 */ /* 0x000fe2000f8e00ff */
[----:B------:R-:W-:Y:S01]  /*29e0*/  UIADD3 UR21, UP0, UR8, 0x220, URZ ;  /* 0x0000022008157890 */ /* 0x000fe2000ff1e03f */
[----:B------:R-:W-:Y:S01]  /*29f0*/  IMAD.U32 R14, RZ, RZ, UR19 ;  /* 0x00000013ff0e7e24 */ /* 0x000fe2000f8e00ff */
[----:B------:R-:W-:Y:S01]  /*2a00*/  UIADD3 UR20, UP1, UR8, 0x22c, URZ ;  /* 0x0000022c08147890 */ /* 0x000fe2000ff3e03f */
[----:B------:R-:W-:Y:S01]  /*2a10*/  STL [R1+0x160], R0 ;  /* 0x0001600001007387 */ /* 0x000fe20000100800 */
[----:B------:R-:W-:Y:S01]  /*2a20*/  IMAD.U32 R15, RZ, RZ, UR13 ;  /* 0x0000000dff0f7e24 */ /* 0x000fe2000f8e00ff */
[----:B------:R-:W-:Y:S01]  /*2a30*/  USHF.L.U32 UR23, UR16, 0x6, URZ ;  /* 0x0000000610177899 */ /* 0x000fe2000800063f */
[----:B-----5:R-:W-:Y:S01]  /*2a40*/  VIADD R196, R40, 0xffffff80 ;  /* 0xffffff8028c47836 */ /* 0x020fe20000000000 */
[----:B------:R-:W-:Y:S01]  /*2a50*/  USHF.L.U64.HI UR22, UR16, 0x6, UR17 ;  /* 0x0000000610167899 */ /* 0x000fe20008010211 */
[----:B------:R-:W-:Y:S04]  /*2a60*/  STL.128 [R1+0x1c0], RZ ;  /* 0x0001c0ff01007387 */ /* 0x000fe80000100c00 */
[----:B------:R-:W-:Y:S01]  /*2a70*/  STL.64 [R1+0x1a0], RZ ;  /* 0x0001a0ff01007387 */ /* 0x000fe20000100a00 */
[----:B---3--:R-:W-:-:S02]  /*2a80*/  IMAD.MOV.U32 R4, RZ, RZ, R9 ;  /* 0x000000ffff047224 */ /* 0x008fc400078e0009 */
[----:B------:R-:W-:Y:S01]  /*2a90*/  IMAD.MOV.U32 R5, RZ, RZ, R10 ;  /* 0x000000ffff057224 */ /* 0x000fe200078e000a */
[----:B------:R-:W-:Y:S01]  /*2aa0*/  STL [R1+0xf8], RZ ;  /* 0x0000f8ff01007387 */ /* 0x000fe20000100800 */
[----:B------:R-:W-:Y:S02]  /*2ab0*/  IMAD.MOV.U32 R6, RZ, RZ, R11 ;  /* 0x000000ffff067224 */ /* 0x000fe400078e000b */
[----:B------:R-:W-:Y:S01]  /*2ac0*/  IMAD.MOV.U32 R7, RZ, RZ, R12 ;  /* 0x000000ffff077224 */ /* 0x000fe200078e000c */
[----:B------:R-:W-:Y:S01]  /*2ad0*/  UIADD3 UR13, UP2, UR8, 0x70, URZ ;  /* 0x00000070080d7890 */ /* 0x000fe2000ff5e03f */
[----:B------:R-:W-:Y:S01]  /*2ae0*/  IMAD.U32 R9, RZ, RZ, UR18 ;  /* 0x00000012ff097e24 */ /* 0x000fe2000f8e00ff */
[----:B------:R-:W-:Y:S01]  /*2af0*/  STL.64 [R1+0x228], R14 ;  /* 0x0002280e01007387 */ /* 0x000fe20000100a00 */
[----:B------:R-:W-:Y:S02]  /*2b00*/  IMAD.U32 R28, RZ, RZ, UR20 ;  /* 0x00000014ff1c7e24 */ /* 0x000fe4000f8e00ff */
[--C-:B------:R-:W-:Y:S01]  /*2b10*/  IMAD.MOV.U32 R198, RZ, RZ, R196.reuse ;  /* 0x000000ffffc67224 */ /* 0x100fe200078e00c4 */
[----:B------:R3:W-:Y:S01]  /*2b20*/  STL.128 [R1+0x250], R4 ;  /* 0x0002500401007387 */ /* 0x0007e20000100c00 */
[----:B------:R-:W-:Y:S01]  /*2b30*/  UIMAD UR8, UR17, 0x60, URZ ;  /* 0x00000060110878a4 */ /* 0x000fe2000f8e023f */
[----:B------:R-:W-:Y:S01]  /*2b40*/  IMAD.MOV.U32 R199, RZ, RZ, R196 ;  /* 0x000000ffffc77224 */ /* 0x000fe200078e00c4 */
[----:B------:R-:W-:Y:S01]  /*2b50*/  UIADD3.X UR18, URZ, UR9, URZ, UP2, !UPT ;  /* 0x000000093f127290 */ /* 0x000fe200097fe43f */
[----:B------:R-:W-:Y:S01]  /*2b60*/  SHF.R.S32.HI R10, RZ, 0x1f, R0 ;  /* 0x0000001fff0a7819 */ /* 0x000fe20000011400 */
[----:B------:R-:W-:Y:S04]  /*2b70*/  STL [R1+0x118], RZ ;  /* 0x000118ff01007387 */ /* 0x000fe80000100800 */
[----:B------:R-:W-:Y:S04]  /*2b80*/  STL [R1+0xb8], RZ ;  /* 0x0000b8ff01007387 */ /* 0x000fe80000100800 */
[----:B------:R-:W-:Y:S01]  /*2b90*/  STL [R1+0xd8], RZ ;  /* 0x0000d8ff01007387 */ /* 0x000fe20000100800 */
[----:B---3--:R-:W-:-:S03]  /*2ba0*/  IMAD.MOV.U32 R6, RZ, RZ, R8 ;  /* 0x000000ffff067224 */ /* 0x008fc600078e0008 */
[----:B------:R-:W-:Y:S01]  /*2bb0*/  STL.64 [R1+0x188], RZ ;  /* 0x000188ff01007387 */ /* 0x000fe20000100a00 */
[----:B------:R-:W-:Y:S02]  /*2bc0*/  IMAD.MOV.U32 R7, RZ, RZ, R9 ;  /* 0x000000ffff077224 */ /* 0x000fe400078e0009 */
[C---:B------:R-:W-:Y:S01]  /*2bd0*/  IMAD.WIDE.U32 R8, R194.reuse, UR10, RZ ;  /* 0x0000000ac2087c25 */ /* 0x040fe2000f8e00ff */
[----:B------:R-:W-:Y:S03]  /*2be0*/  STL.64 [R1+0x1b0], RZ ;  /* 0x0001b0ff01007387 */ /* 0x000fe60000100a00 */
[----:B------:R-:W-:Y:S01]  /*2bf0*/  IMAD R9, R194, UR11, R9 ;  /* 0x0000000bc2097c24 */ /* 0x000fe2000f8e0209 */
[----:B------:R-:W-:Y:S01]  /*2c00*/  UIMAD.WIDE.U32 UR10, UR16, 0x60, URZ ;  /* 0x00000060100a78a5 */ /* 0x000fe2000f8e003f */
[----:B------:R-:W-:Y:S01]  /*2c10*/  IMAD.MOV.U32 R4, RZ, RZ, R25 ;  /* 0x000000ffff047224 */ /* 0x000fe200078e0019 */
[----:B------:R-:W-:Y:S01]  /*2c20*/  STL.64 [R1+0x198], RZ ;  /* 0x000198ff01007387 */ /* 0x000fe20000100a00 */
[----:B------:R-:W-:Y:S01]  /*2c30*/  IMAD.MOV.U32 R5, RZ, RZ, R26 ;  /* 0x000000ffff057224 */ /* 0x000fe200078e001a */
[----:B------:R-:W-:-:S02]  /*2c40*/  UIADD3 UR8, UR11, UR8, URZ ;  /* 0x000000080b087290 */ /* 0x000fc4000fffe03f */
[----:B------:R-:W-:Y:S01]  /*2c50*/  IMAD.U32 R14, RZ, RZ, UR10 ;  /* 0x0000000aff0e7e24 */ /* 0x000fe2000f8e00ff */
[----:B------:R-:W-:Y:S01]  /*2c60*/  STL [R1+0x190], RZ ;  /* 0x000190ff01007387 */ /* 0x000fe20000100800 */
[----:B------:R-:W-:-:S03]  /*2c70*/  UIMAD UR10, UR15, 0x60, URZ ;  /* 0x000000600f0a78a4 */ /* 0x000fc6000f8e023f */
[----:B------:R3:W-:Y:S01]  /*2c80*/  STL.128 [R1+0x260], R4 ;  /* 0x0002600401007387 */ /* 0x0007e20000100c00 */
[----:B------:R-:W-:Y:S02]  /*2c90*/  IMAD.U32 R15, RZ, RZ, UR11 ;  /* 0x0000000bff0f7e24 */ /* 0x000fe4000f8e00ff */
[----:B------:R-:W-:Y:S01]  /*2ca0*/  IMAD R11, R10, UR4, RZ ;  /* 0x000000040a0b7c24 */ /* 0x000fe2000f8e02ff */
[----:B------:R-:W-:Y:S01]  /*2cb0*/  STL [R1+0x1b8], RZ ;  /* 0x0001b8ff01007387 */ /* 0x000fe20000100800 */
[----:B------:R-:W-:Y:S02]  /*2cc0*/  IMAD.U32 R15, RZ, RZ, UR8 ;  /* 0x00000008ff0f7e24 */ /* 0x000fe4000f8e00ff */
[----:B------:R-:W-:Y:S01]  /*2cd0*/  IMAD R13, R0, UR5, R11 ;  /* 0x00000005000d7c24 */ /* 0x000fe2000f8e020b */
[----:B------:R-:W-:Y:S04]  /*2ce0*/  STL [R1+0x60], R197 ;  /* 0x000060c501007387 */ /* 0x000fe80000100800 */
[----:B------:R-:W-:Y:S01]  /*2cf0*/  STL.64 [R1+0x158], R196 ;  /* 0x000158c401007387 */ /* 0x000fe20000100a00 */
[----:B---3--:R-:W-:Y:S01]  /*2d00*/  IMAD.U32 R5, RZ, RZ, UR18 ;  /* 0x00000012ff057e24 */ /* 0x008fe2000f8e00ff */
[----:B------:R-:W-:Y:S01]  /*2d10*/  UIMAD.WIDE.U32 UR18, UR14, 0x60, URZ ;  /* 0x000000600e1278a5 */ /* 0x000fe2000f8e003f */
[----:B------:R-:W-:Y:S01]  /*2d20*/  IMAD.U32 R6, RZ, RZ, UR27 ;  /* 0x0000001bff067e24 */ /* 0x000fe2000f8e00ff */
[----:B------:R-:W-:Y:S01]  /*2d30*/  STL.128 [R1+0x70], R196 ;  /* 0x000070c401007387 */ /* 0x000fe20000100c00 */
[----:B------:R-:W-:-:S02]  /*2d40*/  IMAD.U32 R7, RZ, RZ, UR28 ;  /* 0x0000001cff077e24 */ /* 0x000fc4000f8e00ff */
[----:B------:R-:W-:Y:S01]  /*2d50*/  IMAD.U32 R4, RZ, RZ, UR13 ;  /* 0x0000000dff047e24 */ /* 0x000fe2000f8e00ff */
[----:B------:R-:W-:Y:S01]  /*2d60*/  UIADD3 UR13, UR19, UR10, URZ ;  /* 0x0000000a130d7290 */ /* 0x000fe2000fffe03f */
[----:B------:R-:W-:-:S03]  /*2d70*/  IMAD.WIDE.U32 R10, R0, UR4, R8 ;  /* 0x00000004000a7c25 */ /* 0x000fc6000f8e0008 */
[----:B------:R3:W-:Y:S01]  /*2d80*/  STL.128 [R1+0x230], R4 ;  /* 0x0002300401007387 */ /* 0x0007e20000100c00 */
[----:B------:R-:W-:Y:S02]  /*2d90*/  IMAD.U32 R0, RZ, RZ, UR23 ;  /* 0x00000017ff007e24 */ /* 0x000fe4000f8e00ff */
[----:B------:R-:W-:Y:S01]  /*2da0*/  IMAD.U32 R25, RZ, RZ, UR22 ;  /* 0x00000016ff197e24 */ /* 0x000fe2000f8e00ff */
[----:B------:R-:W-:Y:S02]  /*2db0*/  UIMAD UR8, UR12, UR16, URZ ;  /* 0x000000100c0872a4 */ /* 0x000fe4000f8e023f */
[----:B------:R-:W-:Y:S01]  /*2dc0*/  UIMAD.WIDE.U32 UR10, UR41, UR16, URZ ;  /* 0x00000010290a72a5 */ /* 0x000fe2000f8e003f */
[----:B---3--:R-:W-:Y:S02]  /*2dd0*/  IMAD.MOV.U32 R7, RZ, RZ, R15 ;  /* 0x000000ffff077224 */ /* 0x008fe400078e000f */
[----:B------:R-:W-:Y:S01]  /*2de0*/  IMAD.U32 R15, RZ, RZ, UR19 ;  /* 0x00000013ff0f7e24 */ /* 0x000fe2000f8e00ff */
[----:B------:R-:W-:Y:S01]  /*2df0*/  USHF.L.U32 UR19, UR14, 0x6, URZ ;  /* 0x000000060e137899 */ /* 0x000fe2000800063f */
[----:B------:R-:W-:Y:S01]  /*2e00*/  IMAD.U32 R15, RZ, RZ, UR13 ;  /* 0x0000000dff0f7e24 */ /* 0x000fe2000f8e00ff */
[----:B------:R-:W-:Y:S01]  /*2e10*/  USHF.L.U64.HI UR13, UR14, 0x6, UR15 ;  /* 0x000000060e0d7899 */ /* 0x000fe2000801020f */
[----:B------:R-:W-:-:S02]  /*2e20*/  IMAD.MOV.U32 R6, RZ, RZ, R14 ;  /* 0x000000ffff067224 */ /* 0x000fc400078e000e */
[----:B------:R-:W-:Y:S02]  /*2e30*/  IMAD.MOV.U32 R4, RZ, RZ, R0 ;  /* 0x000000ffff047224 */ /* 0x000fe400078e0000 */
[----:B------:R-:W-:Y:S01]  /*2e40*/  IMAD.MOV.U32 R5, RZ, RZ, R25 ;  /* 0x000000ffff057224 */ /* 0x000fe200078e0019 */
[----:B------:R-:W-:Y:S01]  /*2e50*/  UIMAD UR8, UR41, UR17, UR8 ;  /* 0x00000011290872a4 */ /* 0x000fe2000f8e0208 */
[----:B------:R-:W-:Y:S02]  /*2e60*/  IMAD.U32 R0, RZ, RZ, UR19 ;  /* 0x00000013ff007e24 */ /* 0x000fe4000f8e00ff */
[----:B------:R-:W-:Y:S01]  /*2e70*/  IMAD.U32 R14, RZ, RZ, UR18 ;  /* 0x00000012ff0e7e24 */ /* 0x000fe2000f8e00ff */
[----:B------:R-:W-:Y:S01]  /*2e80*/  STL.128 [R1+0xc0], R4 ;  /* 0x0000c00401007387 */ /* 0x000fe20000100c00 */
[----:B------:R-:W-:Y:S01]  /*2e90*/  UIADD3.X UR18, URZ, UR9, URZ, UP0, !UPT ;  /* 0x000000093f127290 */ /* 0x000fe200087fe43f */
[----:B------:R-:W-:Y:S01]  /*2ea0*/  IMAD.U32 R25, RZ, RZ, UR13 ;  /* 0x0000000dff197e24 */ /* 0x000fe2000f8e00ff */
[----:B------:R-:W-:Y:S01]  /*2eb0*/  ULEA UR13, UP0, UR10, UR6, 0x1 ;  /* 0x000000060a0d7291 */ /* 0x000fe2000f80083f */
[----:B------:R3:W-:Y:S01]  /*2ec0*/  STL.128 [R1+0x100], R4 ;  /* 0x0001000401007387 */ /* 0x0007e20000100c00 */
[----:B------:R-:W-:Y:S01]  /*2ed0*/  IMAD.SHL.U32 R26, R201, 0x4, RZ ;  /* 0x00000004c91a7824 */ /* 0x000fe200078e00ff */
[----:B------:R-:W-:-:S02]  /*2ee0*/  UIADD3 UR6, UR11, UR8, URZ ;  /* 0x000000080b067290 */ /* 0x000fc4000fffe03f */
[----:B------:R-:W-:Y:S02]  /*2ef0*/  UIADD3.X UR8, URZ, UR9, URZ, UP1, !UPT ;  /* 0x000000093f087290 */ /* 0x000fe40008ffe43f */
[----:B------:R-:W-:Y:S01]  /*2f00*/  SHF.R.S32.HI R27, RZ, 0x1f, R26 ;  /* 0x0000001fff1b7819 */ /* 0x000fe2000001141a */
[----:B------:R-:W-:Y:S01]  /*2f10*/  UIMAD UR12, UR12, UR14, URZ ;  /* 0x0000000e0c0c72a4 */ /* 0x000fe2000f8e023f */
[----:B---3--:R-:W-:Y:S01]  /*2f20*/  IMAD.MOV.U32 R4, RZ, RZ, R0 ;  /* 0x000000ffff047224 */ /* 0x008fe200078e0000 */
[----:B------:R-:W-:Y:S01]  /*2f30*/  SHF.R.S32.HI R0, RZ, 0x1f, R195 ;  /* 0x0000001fff007819 */ /* 0x000fe200000114c3 */
[----:B------:R-:W-:Y:S02]  /*2f40*/  IMAD.MOV.U32 R6, RZ, RZ, R14 ;  /* 0x000000ffff067224 */ /* 0x000fe400078e000e */
[----:B------:R-:W-:Y:S02]  /*2f50*/  IMAD.MOV.U32 R7, RZ, RZ, R15 ;  /* 0x000000ffff077224 */ /* 0x000fe400078e000f */
[----:B------:R-:W-:Y:S01]  /*2f60*/  IMAD.MOV.U32 R5, RZ, RZ, R25 ;  /* 0x000000ffff057224 */ /* 0x000fe200078e0019 */
[----:B------:R-:W-:Y:S01]  /*2f70*/  SHF.R.S32.HI R25, RZ, 0x1f, R24 ;  /* 0x0000001fff197819 */ /* 0x000fe20000011418 */
[----:B------:R-:W-:-:S02]  /*2f80*/  IMAD.U32 R14, RZ, RZ, UR21 ;  /* 0x00000015ff0e7e24 */ /* 0x000fc4000f8e00ff */
[----:B------:R-:W-:Y:S02]  /*2f90*/  IMAD.U32 R15, RZ, RZ, UR18 ;  /* 0x00000012ff0f7e24 */ /* 0x000fe4000f8e00ff */
[C---:B------:R-:W-:Y:S01]  /*2fa0*/  IMAD R12, R0.reuse, UR16, RZ ;  /* 0x00000010000c7c24 */ /* 0x040fe2000f8e02ff */
[----:B------:R-:W-:Y:S01]  /*2fb0*/  STL.128 [R1+0xe0], R4 ;  /* 0x0000e00401007387 */ /* 0x000fe20000100c00 */
[----:B------:R-:W-:Y:S01]  /*2fc0*/  IMAD.U32 R29, RZ, RZ, UR8 ;  /* 0x00000008ff1d7e24 */ /* 0x000fe2000f8e00ff */
[----:B------:R-:W-:Y:S02]  /*2fd0*/  ULEA.HI.X UR10, UR10, UR7, UR6, 0x1, UP0 ;  /* 0x000000070a0a7291 */ /* 0x000fe400080f0c06 */
[----:B------:R3:W-:Y:S01]  /*2fe0*/  STL.128 [R1+0x120], R4 ;  /* 0x0001200401007387 */ /* 0x0007e20000100c00 */
[----:B------:R-:W-:Y:S02]  /*2ff0*/  UIMAD.WIDE.U32 UR6, UR41, UR14, URZ ;  /* 0x0000000e290672a5 */ /* 0x000fe4000f8e003f */
[----:B------:R-:W-:Y:S01]  /*3000*/  IMAD R0, R0, UR14, RZ ;  /* 0x0000000e00007c24 */ /* 0x000fe2000f8e02ff */
[----:B------:R-:W-:Y:S01]  /*3010*/  UIMAD UR12, UR41, UR15, UR12 ;  /* 0x0000000f290c72a4 */ /* 0x000fe2000f8e020c */
[----:B------:R5:W-:Y:S01]  /*3020*/  STL.64 [R1+0x148], R14 ;  /* 0x0001480e01007387 */ /* 0x000be20000100a00 */
[----:B------:R-:W-:Y:S01]  /*3030*/  ULDC.64 UR8, c[0x0][0x400] ;  /* 0x0001000000087ab9 */ /* 0x000fe20000000a00 */
[C---:B------:R-:W-:Y:S01]  /*3040*/  IMAD R0, R195.reuse, UR15, R0 ;  /* 0x0000000fc3007c24 */ /* 0x040fe2000f8e0200 */
[----:B------:R-:W-:Y:S01]  /*3050*/  ULEA UR8, UP0, UR6, UR8, 0x1 ;  /* 0x0000000806087291 */ /* 0x000fe2000f80083f */
[----:B------:R0:W-:Y:S01]  /*3060*/  STL.64 [R1+0x150], R28 ;  /* 0x0001501c01007387 */ /* 0x0001e20000100a00 */
[----:B------:R-:W-:Y:S01]  /*3070*/  UIADD3 UR7, UR7, UR12, URZ ;  /* 0x0000000c07077290 */ /* 0x000fe2000fffe03f */
[----:B------:R-:W-:-:S04]  /*3080*/  IMAD.WIDE.U32 R34, R195, UR14, R26 ;  /* 0x0000000ec3227c25 */ /* 0x000fc8000f8e001a */
[C---:B---3--:R-:W-:Y:S02]  /*3090*/  IMAD R7, R195.reuse, UR17, R12 ;  /* 0x00000011c3077c24 */ /* 0x048fe4000f8e020c */
[----:B------:R-:W-:-:S04]  /*30a0*/  IMAD.WIDE.U32 R4, R195, UR16, R26 ;  /* 0x00000010c3047c25 */ /* 0x000fc8000f8e001a */
[----:B-----5:R-:W-:Y:S01]  /*30b0*/  IMAD.WIDE.U32 R14, R195, UR16, R24 ;  /* 0x00000010c30e7c25 */ /* 0x020fe2000f8e0018 */
[----:B------:R-:W-:-:S03]  /*30c0*/  LEA R6, P0, R4, UR13, 0x1 ;  /* 0x0000000d04067c11 */ /* 0x000fc6000f8008ff */
[----:B0-----:R-:W-:Y:S01]  /*30d0*/  IMAD.IADD R29, R5, 0x1, R7 ;  /* 0x00000001051d7824 */ /* 0x001fe200078e0207 */
[----:B------:R-:W-:Y:S01]  /*30e0*/  LEA R28, P1, R14, UR13, 0x1 ;  /* 0x0000000d0e1c7c11 */ /* 0x000fe2000f8208ff */
[----:B------:R-:W-:Y:S01]  /*30f0*/  IMAD.IADD R5, R7, 0x1, R15 ;  /* 0x0000000107057824 */ /* 0x000fe200078e020f */
[----:B------:R-:W-:Y:S01]  /*3100*/  ULEA.HI.X UR6, UR6, UR9, UR7, 0x1, UP0 ;  /* 0x0000000906067291 */ /* 0x000fe200080f0c07 */
[----:B------:R-:W-:Y:S01]  /*3110*/  IMAD.WIDE.U32 R36, R195, UR14, R24 ;  /* 0x0000000ec3247c25 */ /* 0x000fe2000f8e0018 */
[----:B------:R-:W-:Y:S02]  /*3120*/  LEA.HI.X R7, R4, UR10, R29, 0x1, P0 ;  /* 0x0000000a04077c11 */ /* 0x000fe400080f0c1d */
[----:B------:R-:W-:Y:S01]  /*3130*/  LEA R12, P0, R34, UR8, 0x1 ;  /* 0x00000008220c7c11 */ /* 0x000fe2000f8008ff */
[----:B------:R-:W-:Y:S01]  /*3140*/  IMAD.IADD R15, R35, 0x1, R0 ;  /* 0x00000001230f7824 */ /* 0x000fe200078e0200 */
[----:B------:R-:W-:Y:S01]  /*3150*/  LEA.HI.X R29, R14, UR10, R5, 0x1, P1 ;  /* 0x0000000a0e1d7c11 */ /* 0x000fe200088f0c05 */
[----:B------:R-:W-:-:S02]  /*3160*/  IMAD.IADD R5, R0, 0x1, R37 ;  /* 0x0000000100057824 */ /* 0x000fc400078e0225 */
[----:B------:R-:W-:Y:S01]  /*3170*/  IMAD.IADD R37, R11, 0x1, R13 ;  /* 0x000000010b257824 */ /* 0x000fe200078e020d */
[----:B------:R-:W-:Y:S02]  /*3180*/  LEA.HI.X R13, R34, UR6, R15, 0x1, P0 ;  /* 0x00000006220d7c11 */ /* 0x000fe400080f0c0f */
[----:B------:R-:W0:Y:S01]  /*3190*/  LDC.64 R34, c[0x0][0x418] ;  /* 0x00010600ff227b82 */ /* 0x000e220000000a00 */
[----:B------:R-:W-:Y:S02]  /*31a0*/  ISETP.NE.U32.AND P0, PT, R30, RZ, PT ;  /* 0x000000ff1e00720c */ /* 0x000fe40003f05070 */
[C---:B------:R-:W-:Y:S02]  /*31b0*/  LEA R14, P1, R36.reuse, UR8, 0x1 ;  /* 0x00000008240e7c11 */ /* 0x040fe4000f8208ff */
[----:B------:R-:W-:Y:S02]  /*31c0*/  ISETP.NE.AND.EX P0, PT, R31, RZ, PT, P0 ;  /* 0x000000ff1f00720c */ /* 0x000fe40003f05300 */
[----:B------:R-:W-:Y:S01]  /*31d0*/  LEA.HI.X R15, R36, UR6, R5, 0x1, P1 ;  /* 0x00000006240f7c11 */ /* 0x000fe200088f0c05 */
[----:B------:R-:W-:-:S02]  /*31e0*/  IMAD.MOV.U32 R36, RZ, RZ, R10 ;  /* 0x000000ffff247224 */ /* 0x000fc400078e000a */
[----:B------:R-:W-:Y:S01]  /*31f0*/  IMAD.U32 R11, RZ, RZ, UR6 ;  /* 0x00000006ff0b7e24 */ /* 0x000fe2000f8e00ff */
[----:B------:R-:W-:Y:S01]  /*3200*/  ULDC.64 UR6, c[0x0][0x310] ;  /* 0x0000c40000067ab9 */ /* 0x000fe20000000a00 */
[----:B------:R-:W-:Y:S01]  /*3210*/  STL.64 [R1+0xd0], R6 ;  /* 0x0000d00601007387 */ /* 0x000fe20000100a00 */
[----:B------:R-:W-:Y:S01]  /*3220*/  IMAD.U32 R10, RZ, RZ, UR8 ;  /* 0x00000008ff0a7e24 */ /* 0x000fe2000f8e00ff */
[----:B------:R-:W-:Y:S02]  /*3230*/  ULDC.64 UR8, c[0x0][0x428] ;  /* 0x00010a0000087ab9 */ /* 0x000fe40000000a00 */
[----:B------:R3:W-:Y:S01]  /*3240*/  STL.64 [R1+0x110], R28 ;  /* 0x0001101c01007387 */ /* 0x0007e20000100a00 */
[----:B-1----:R-:W-:-:S03]  /*3250*/  LEA R25, P1, R8, R32, 0x1 ;  /* 0x0000002008197211 */ /* 0x002fc600078208ff */
[----:B------:R-:W-:Y:S01]  /*3260*/  STL.64 [R1+0xb0], R10 ;  /* 0x0000b00a01007387 */ /* 0x000fe20000100a00 */
[----:B---3--:R-:W1:Y:S03]  /*3270*/  LDC.64 R28, c[0x0][0x3f0] ;  /* 0x0000fc00ff1c7b82 */ /* 0x008e660000000a00 */
[----:B------:R3:W-:Y:S04]  /*3280*/  STL.64 [R1+0xf0], R12 ;  /* 0x0000f00c01007387 */ /* 0x0007e80000100a00 */
[----:B------:R5:W-:Y:S01]  /*3290*/  STL.64 [R1+0x130], R14 ;  /* 0x0001300e01007387 */ /* 0x000be20000100a00 */
[----:B---3--:R-:W3:Y:S08]  /*32a0*/  LDC.64 R12, c[0x0][0x328] ;  /* 0x0000ca00ff0c7b82 */ /* 0x008ef00000000a00 */
[----:B-----5:R-:W3:Y:S01]  /*32b0*/  LDC.64 R14, c[0x0][0x338] ;  /* 0x0000ce00ff0e7b82 */ /* 0x020ee20000000a00 */
[----:B----4-:R-:W-:-:S02]  /*32c0*/  SHF.R.S32.HI R0, RZ, 0x1f, R41 ;  /* 0x0000001fff007819 */ /* 0x010fc40000011429 */
[----:B------:R-:W-:Y:S02]  /*32d0*/  SEL R4, R41, RZ, !P0 ;  /* 0x000000ff29047207 */ /* 0x000fe40004000000 */
[----:B------:R-:W-:-:S03]  /*32e0*/  SEL R5, R0, RZ, !P0 ;  /* 0x000000ff00057207 */ /* 0x000fc60004000000 */
[----:B------:R-:W-:-:S04]  /*32f0*/  IMAD.WIDE.U32 R6, R4, UR6, R36 ;  /* 0x0000000604067c25 */ /* 0x000fc8000f8e0024 */
[----:B------:R-:W-:Y:S01]  /*3300*/  IMAD R5, R5, UR6, RZ ;  /* 0x0000000605057c24 */ /* 0x000fe2000f8e02ff */
[----:B------:R-:W-:Y:S02]  /*3310*/  UIMAD UR6, UR5, 0x60, URZ ;  /* 0x00000060050678a4 */ /* 0x000fe4000f8e023f */
[----:B------:R-:W-:Y:S01]  /*3320*/  UIMAD.WIDE.U32 UR4, UR4, 0x60, URZ ;  /* 0x00000060040478a5 */ /* 0x000fe2000f8e003f */
[----:B------:R-:W-:Y:S01]  /*3330*/  IMAD R5, R4, UR7, R5 ;  /* 0x0000000704057c24 */ /* 0x000fe2000f8e0205 */
[----:B0-----:R-:W-:Y:S01]  /*3340*/  LOP3.LUT P0, RZ, R34, R30, RZ, 0xfc, !PT ;  /* 0x0000001e22ff7212 */ /* 0x001fe2000780fcff */
[----:B------:R-:W-:Y:S01]  /*3350*/  IMAD R0, R0, UR8, RZ ;  /* 0x0000000800007c24 */ /* 0x000fe2000f8e02ff */
[----:B------:R-:W-:Y:S01]  /*3360*/  UIADD3 UR6, UR5, UR6, URZ ;  /* 0x0000000605067290 */ /* 0x000fe2000fffe03f */
[----:B------:R-:W-:Y:S01]  /*3370*/  LEA.HI.X R30, R8, R33, R9, 0x1, P1 ;  /* 0x00000021081e7211 */ /* 0x000fe200008f0c09 */
[----:B------:R-:W-:Y:S01]  /*3380*/  IMAD.IADD R5, R7, 0x1, R5 ;  /* 0x0000000107057824 */ /* 0x000fe200078e0205 */
[----:B------:R-:W-:Y:S01]  /*3390*/  LOP3.LUT P0, RZ, R35, R31, RZ, 0xfc, P0 ;  /* 0x0000001f23ff7212 */ /* 0x000fe2000000fcff */
[C---:B------:R-:W-:Y:S01]  /*33a0*/  IMAD.WIDE.U32 R36, R41.reuse, UR8, RZ ;  /* 0x0000000829247c25 */ /* 0x040fe2000f8e00ff */
[----:B------:R-:W-:Y:S01]  /*33b0*/  LEA R27, P1, R6, R32, 0x1 ;  /* 0x00000020061b7211 */ /* 0x000fe200078208ff */
[----:B------:R-:W0:Y:S02]  /*33c0*/  LDC.64 R8, c[0x0][0x310] ;  /* 0x0000c400ff087b82 */ /* 0x000e240000000a00 */
[----:B------:R-:W-:-:S02]  /*33d0*/  IMAD R11, R41, UR9, R0 ;  /* 0x00000009290b7c24 */ /* 0x000fc4000f8e0200 */
[----:B------:R-:W-:Y:S02]  /*33e0*/  IMAD.U32 R38, RZ, RZ, UR4 ;  /* 0x00000004ff267e24 */ /* 0x000fe4000f8e00ff */
[----:B------:R-:W-:Y:S01]  /*33f0*/  IMAD.U32 R31, RZ, RZ, UR6 ;  /* 0x00000006ff1f7e24 */ /* 0x000fe2000f8e00ff */
[----:B------:R-:W-:Y:S01]  /*3400*/  LEA.HI.X R7, R6, R33, R5, 0x1, P1 ;  /* 0x0000002106077211 */ /* 0x000fe200008f0c05 */
[----:B------:R-:W-:Y:S01]  /*3410*/  IMAD.IADD R0, R37, 0x1, R11 ;  /* 0x0000000125007824 */ /* 0x000fe200078e020b */
[----:B------:R-:W-:Y:S01]  /*3420*/  LEA R32, P2, R36, R34, 0x2 ;  /* 0x0000002224207211 */ /* 0x000fe200078410ff */
[----:B------:R-:W-:Y:S02]  /*3430*/  IMAD.MOV.U32 R4, RZ, RZ, R38 ;  /* 0x000000ffff047224 */ /* 0x000fe400078e0026 */
[----:B------:R-:W-:Y:S02]  /*3440*/  IMAD.MOV.U32 R5, RZ, RZ, R31 ;  /* 0x000000ffff057224 */ /* 0x000fe400078e001f */
[----:B------:R-:W-:-:S02]  /*3450*/  IMAD.MOV.U32 R6, RZ, RZ, R27 ;  /* 0x000000ffff067224 */ /* 0x000fc400078e001b */
[----:B------:R-:W-:Y:S01]  /*3460*/  IMAD.U32 R39, RZ, RZ, UR5 ;  /* 0x00000005ff277e24 */ /* 0x000fe2000f8e00ff */
[----:B------:R-:W-:Y:S01]  /*3470*/  ULDC.64 UR4, c[0x0][0x330] ;  /* 0x0000cc0000047ab9 */ /* 0x000fe20000000a00 */
[----:B------:R-:W-:Y:S01]  /*3480*/  LEA.HI.X R33, R36, R35, R0, 0x2, P2 ;  /* 0x0000002324217211 */ /* 0x000fe200010f1400 */
[----:B------:R4:W-:Y:S01]  /*3490*/  STL.128 [R1+0x50], R4 ;  /* 0x0000500401007387 */ /* 0x0009e20000100c00 */
[----:B------:R-:W-:Y:S01]  /*34a0*/  IMAD.WIDE.U32 R34, R194, UR4, RZ ;  /* 0x00000004c2227c25 */ /* 0x000fe2000f8e00ff */
[----:B------:R-:W-:-:S03]  /*34b0*/  SEL R10, R41, RZ, !P0 ;  /* 0x000000ff290a7207 */ /* 0x000fc60004000000 */
[----:B------:R-:W-:Y:S01]  /*34c0*/  IMAD R0, R194, UR5, R35 ;  /* 0x00000005c2007c24 */ /* 0x000fe2000f8e0223 */
[----:B------:R-:W-:Y:S01]  /*34d0*/  LEA R36, P0, R34, R42, 0x1 ;  /* 0x0000002a22247211 */ /* 0x000fe200078008ff */
[----:B------:R-:W-:Y:S01]  /*34e0*/  IMAD.MOV.U32 R11, RZ, RZ, R10 ;  /* 0x000000ffff0b7224 */ /* 0x000fe200078e000a */
[C---:B-1----:R-:W-:Y:S01]  /*34f0*/  ISETP.GE.AND P2, PT, R26.reuse, R29, PT ;  /* 0x0000001d1a00720c */ /* 0x042fe20003f46270 */
[----:B---3--:R1:W-:Y:S01]  /*3500*/  STL.128 [R1+0x1c0], R12 ;  /* 0x0001c00c01007387 */ /* 0x0083e20000100c00 */
[----:B----4-:R-:W-:Y:S01]  /*3510*/  VIADD R4, R26, 0x10 ;  /* 0x000000101a047836 */ /* 0x010fe20000000000 */
[----:B------:R-:W-:Y:S01]  /*3520*/  LEA.HI.X R37, R34, R43, R0, 0x1, P0 ;  /* 0x0000002b22257211 */ /* 0x000fe200000f0c00 */
[----:B------:R-:W-:Y:S01]  /*3530*/  VIADD R6, R26, 0x30 ;  /* 0x000000301a067836 */ /* 0x000fe20000000000 */
[-C--:B------:R-:W-:Y:S01]  /*3540*/  ISETP.GE.AND P4, PT, R24, R29.reuse, PT ;  /* 0x0000001d1800720c */ /* 0x080fe20003f86270 */
[----:B------:R-:W-:Y:S01]  /*3550*/  VIADD R5, R26, 0x20 ;  /* 0x000000201a057836 */ /* 0x000fe20000000000 */
[----:B------:R-:W-:Y:S01]  /*3560*/  ISETP.GE.AND P3, PT, R4, R29, PT ;  /* 0x0000001d0400720c */ /* 0x000fe20003f66270 */
[----:B------:R-:W-:Y:S01]  /*3570*/  VIADD R0, R26, 0x50 ;  /* 0x000000501a007836 */ /* 0x000fe20000000000 */
[----:B------:R-:W-:Y:S01]  /*3580*/  STL.64 [R1+0x88], R28 ;  /* 0x0000881c01007387 */ /* 0x000fe20000100a00 */
[----:B------:R-:W3:Y:S01]  /*3590*/  LDC R35, c[0x0][0x320] ;  /* 0x0000c800ff237b82 */ /* 0x000ee20000000800 */
[----:B------:R-:W-:-:S02]  /*35a0*/  SEL R4, RZ, 0xffffffff, P3 ;  /* 0xffffffffff047807 */ /* 0x000fc40001800000 */
[----:B------:R4:W-:Y:S01]  /*35b0*/  STL.64 [R1+0x200], R10 ;  /* 0x0002000a01007387 */ /* 0x0009e20000100a00 */
[-C--:B------:R-:W-:Y:S01]  /*35c0*/  ISETP.GE.AND P1, PT, R6, R29.reuse, PT ;  /* 0x0000001d0600720c */ /* 0x080fe20003f26270 */
[----:B------:R-:W-:Y:S01]  /*35d0*/  VIADD R6, R26, 0x40 ;  /* 0x000000401a067836 */ /* 0x000fe20000000000 */
[-C--:B------:R-:W-:Y:S01]  /*35e0*/  ISETP.GE.AND P0, PT, R0, R29.reuse, PT ;  /* 0x0000001d0000720c */ /* 0x080fe20003f06270 */
[----:B------:R-:W-:Y:S01]  /*35f0*/  IMAD.SHL.U32 R7, R4, 0x2, RZ ;  /* 0x0000000204077824 */ /* 0x000fe200078e00ff */
[----:B------:R-:W-:Y:S01]  /*3600*/  SEL R0, RZ, 0x1, P2 ;  /* 0x00000001ff007807 */ /* 0x000fe20001000000 */
[----:B-1----:R-:W-:Y:S02]  /*3610*/  IMAD.IADD R14, R26, 0x1, R5 ;  /* 0x000000011a0e7824 */ /* 0x002fe400078e0205 */
[----:B----4-:R-:W-:Y:S02]  /*3620*/  IMAD.MOV.U32 R10, RZ, RZ, R25 ;  /* 0x000000ffff0a7224 */ /* 0x010fe400078e0019 */
[----:B------:R-:W-:Y:S01]  /*3630*/  IMAD.MOV.U32 R11, RZ, RZ, R30 ;  /* 0x000000ffff0b7224 */ /* 0x000fe200078e001e */
[-C--:B------:R-:W-:Y:S01]  /*3640*/  ISETP.GE.AND P2, PT, R6, R29.reuse, PT ;  /* 0x0000001d0600720c */ /* 0x080fe20003f46270 */
[----:B------:R-:W-:Y:S01]  /*3650*/  IMAD.IADD R26, R26, 0x1, R6 ;  /* 0x000000011a1a7824 */ /* 0x000fe200078e0206 */
[-C--:B------:R-:W-:Y:S01]  /*3660*/  ISETP.GE.AND P5, PT, R14, R29.reuse, PT ;  /* 0x0000001d0e00720c */ /* 0x080fe20003fa6270 */
[----:B------:R-:W-:Y:S01]  /*3670*/  STL.64 [R1+0xa0], R28 ;  /* 0x0000a01c01007387 */ /* 0x000fe20000100a00 */
[----:B------:R-:W-:Y:S01]  /*3680*/  ISETP.GE.AND P3, PT, R5, R29, PT ;  /* 0x0000001d0500720c */ /* 0x000fe20003f66270 */
[----:B------:R-:W1:Y:S02]  /*3690*/  LDC R30, c[0x0][0x424] ;  /* 0x00010900ff1e7b82 */ /* 0x000e640000000800 */
[----:B0-----:R0:W-:Y:S01]  /*36a0*/  STL.128 [R1+0x1a0], R8 ;  /* 0x0001a00801007387 */ /* 0x0011e20000100c00 */
[----:B------:R-:W-:-:S02]  /*36b0*/  SEL R4, RZ, 0xffffffff, P5 ;  /* 0xffffffffff047807 */ /* 0x000fc40002800000 */
[----:B0-----:R-:W-:-:S03]  /*36c0*/  LOP3.LUT R11, R7, 0x2, R0, 0xe2, !PT ;  /* 0x00000002070b7812 */ /* 0x001fc600078ee200 */
[----:B------:R-:W0:Y:S01]  /*36d0*/  LDC.64 R6, c[0x0][0x2f0] ;  /* 0x0000bc00ff067b82 */ /* 0x000e220000000a00 */
[----:B------:R-:W-:Y:S01]  /*36e0*/  VIADD R0, R28, 0x5f ;  /* 0x0000005f1c007836 */ /* 0x000fe20000000000 */
[----:B------:R-:W-:Y:S01]  /*36f0*/  SEL R9, RZ, 0x1, P4 ;  /* 0x00000001ff097807 */ /* 0x000fe20002000000 */
[----:B------:R-:W-:Y:S01]  /*3700*/  IMAD.SHL.U32 R10, R4, 0x2, RZ ;  /* 0x00000002040a7824 */ /* 0x000fe200078e00ff */
[----:B------:R-:W-:Y:S01]  /*3710*/  SEL R8, RZ, 0x8, P1 ;  /* 0x00000008ff087807 */ /* 0x000fe20000800000 */
[----:B------:R-:W-:Y:S01]  /*3720*/  IMAD.HI R4, R0, 0x2aaaaaab, RZ ;  /* 0x2aaaaaab00047827 */ /* 0x000fe200078e02ff */
[----:B------:R-:W-:Y:S02]  /*3730*/  SEL R5, RZ, 0x4, P3 ;  /* 0x00000004ff057807 */ /* 0x000fe40001800000 */
[----:B------:R-:W-:Y:S01]  /*3740*/  ISETP.GE.AND P1, PT, R26, R29, PT ;  /* 0x0000001d1a00720c */ /* 0x000fe20003f26270 */
[----:B------:R-:W4:Y:S01]  /*3750*/  LDC R28, c[0x0][0x2fc] ;  /* 0x0000bf00ff1c7b82 */ /* 0x000f220000000800 */
[----:B------:R-:W-:-:S02]  /*3760*/  LOP3.LUT R5, R8, R11, R5, 0xfe, !PT ;  /* 0x0000000b08057212 */ /* 0x000fc400078efe05 */
[----:B------:R-:W-:Y:S01]  /*3770*/  LOP3.LUT R9, R10, 0x2, R9, 0xe2, !PT ;  /* 0x000000020a097812 */ /* 0x000fe200078ee209 */
[----:B------:R-:W-:Y:S01]  /*3780*/  IMAD.SHL.U32 R0, R29, 0x2, RZ ;  /* 0x000000021d007824 */ /* 0x000fe200078e00ff */
[----:B------:R-:W-:Y:S02]  /*3790*/  SEL R10, RZ, 0x20, P0 ;  /* 0x00000020ff0a7807 */ /* 0x000fe40000000000 */
[----:B------:R-:W-:Y:S02]  /*37a0*/  SEL R8, RZ, 0x10, P2 ;  /* 0x00000010ff087807 */ /* 0x000fe40001000000 */
[----:B------:R-:W-:Y:S02]  /*37b0*/  SEL R12, RZ, 0x4, P1 ;  /* 0x00000004ff0c7807 */ /* 0x000fe40000800000 */
[----:B------:R-:W-:Y:S02]  /*37c0*/  SHF.R.U32.HI R11, RZ, 0x1f, R4 ;  /* 0x0000001fff0b7819 */ /* 0x000fe40000011604 */
[----:B0-----:R-:W-:-:S02]  /*37d0*/  ISETP.GE.AND P1, PT, R14, R7, PT ;  /* 0x000000070e00720c */ /* 0x001fc40003f26270 */
[----:B------:R-:W-:Y:S01]  /*37e0*/  LOP3.LUT R8, R10, R5, R8, 0xfe, !PT ;  /* 0x000000050a087212 */ /* 0x000fe200078efe08 */
[----:B------:R0:W-:Y:S01]  /*37f0*/  STL [R1+0x6c], R0 ;  /* 0x00006c0001007387 */ /* 0x0001e20000100800 */
[----:B------:R-:W-:Y:S01]  /*3800*/  LEA.HI.SX32 R4, R4, R11, 0x1c ;  /* 0x0000000b04047211 */ /* 0x000fe200078fe2ff */
[----:B------:R-:W5:Y:S01]  /*3810*/  LDC.U8 R14, c[0x0][0x410] ;  /* 0x00010400ff0e7b82 */ /* 0x000f620000000000 */
[----:B------:R-:W-:Y:S02]  /*3820*/  SEL R5, RZ, 0xffffffff, P1 ;  /* 0xffffffffff057807 */ /* 0x000fe40000800000 */
[C---:B------:R-:W-:Y:S02]  /*3830*/  ISETP.GE.AND P0, PT, R24.reuse, R7, PT ;  /* 0x000000071800720c */ /* 0x040fe40003f06270 */
[----:B------:R-:W-:Y:S01]  /*3840*/  LOP3.LUT R10, R9, R12, RZ, 0xfc, !PT ;  /* 0x0000000c090a7212 */ /* 0x000fe200078efcff */
[----:B------:R-:W-:Y:S02]  /*3850*/  VIADD R12, R24, 0x60 ;  /* 0x00000060180c7836 */ /* 0x000fe40000000000 */
[----:B0-----:R-:W-:Y:S01]  /*3860*/  VIADD R0, R6, 0x5f ;  /* 0x0000005f06007836 */ /* 0x001fe20000000000 */
[----:B------:R-:W-:Y:S01]  /*3870*/  STL [R1+0xb8], R4 ;  /* 0x0000b80401007387 */ /* 0x000fe20000100800 */
[----:B------:R-:W-:-:S02]  /*3880*/  IMAD.SHL.U32 R5, R5, 0x2, RZ ;  /* 0x0000000205057824 */ /* 0x000fc400078e00ff */
[----:B------:R-:W-:Y:S01]  /*3890*/  IMAD.HI R0, R0, 0x2aaaaaab, RZ ;  /* 0x2aaaaaab00007827 */ /* 0x000fe200078e02ff */
[----:B------:R-:W-:Y:S04]  /*38a0*/  STL [R1+0xd8], R4 ;  /* 0x0000d80401007387 */ /* 0x000fe80000100800 */
[----:B------:R-:W-:Y:S04]  /*38b0*/  STL [R1+0xf8], R4 ;  /* 0x0000f80401007387 */ /* 0x000fe80000100800 */
[----:B------:R0:W-:Y:S01]  /*38c0*/  STL [R1+0x118], R4 ;  /* 0x0001180401007387 */ /* 0x0001e20000100800 */
[----:B------:R-:W-:Y:S01]  /*38d0*/  ISETP.GE.AND P2, PT, R12, R7, PT ;  /* 0x000000070c00720c */ /* 0x000fe20003f46270 */
[----:B------:R-:W-:-:S02]  /*38e0*/  VIADD R12, R24, 0x80 ;  /* 0x00000080180c7836 */ /* 0x000fc40000000000 */
[----:B------:R-:W-:Y:S01]  /*38f0*/  VIADD R24, R24, 0xa0 ;  /* 0x000000a018187836 */ /* 0x000fe20000000000 */
[----:B0-----:R-:W-:-:S04]  /*3900*/  SEL R4, RZ, 0x1, P0 ;  /* 0x00000001ff047807 */ /* 0x001fc80000000000 */
[----:B------:R-:W-:Y:S02]  /*3910*/  LOP3.LUT R9, R5, 0x2, R4, 0xe2, !PT ;  /* 0x0000000205097812 */ /* 0x000fe400078ee204 */
[----:B------:R-:W-:Y:S01]  /*3920*/  SHF.R.U32.HI R5, RZ, 0x1f, R0 ;  /* 0x0000001fff057819 */ /* 0x000fe20000011600 */
[----:B------:R0:W-:Y:S01]  /*3930*/  STL.U8 [R1+0x80], R8 ;  /* 0x0000800801007387 */ /* 0x0001e20000100000 */
[-C--:B------:R-:W-:Y:S02]  /*3940*/  ISETP.GE.AND P1, PT, R12, R7.reuse, PT ;  /* 0x000000070c00720c */ /* 0x080fe40003f26270 */
[-C--:B------:R-:W-:Y:S01]  /*3950*/  ISETP.GE.AND P3, PT, R24, R7.reuse, PT ;  /* 0x000000071800720c */ /* 0x080fe20003f66270 */
[----:B------:R-:W2:Y:S01]  /*3960*/  LDC.64 R12, c[0x0][0x300] ;  /* 0x0000c000ff0c7b82 */ /* 0x000ea20000000a00 */
[----:B------:R-:W-:Y:S01]  /*3970*/  ISETP.GE.AND P0, PT, R26, R7, PT ;  /* 0x000000071a00720c */ /* 0x000fe20003f06270 */
[----:B------:R3:W-:Y:S01]  /*3980*/  STL.U8 [R1+0x81], R10 ;  /* 0x0000810a01007387 */ /* 0x0007e20000100000 */
[----:B0-----:R-:W-:-:S05]  /*3990*/  LEA.HI.SX32 R8, R0, R5, 0x1c ;  /* 0x0000000500087211 */ /* 0x001fca00078fe2ff */
[----:B------:R-:W0:Y:S01]  /*39a0*/  LDC.64 R4, c[0x0][0x3f8] ;  /* 0x0000fe00ff047b82 */ /* 0x000e220000000a00 */
[----:B------:R-:W-:Y:S02]  /*39b0*/  SEL R11, RZ, 0x8, P2 ;  /* 0x00000008ff0b7807 */ /* 0x000fe40001000000 */
[----:B---3--:R-:W-:-:S05]  /*39c0*/  SEL R10, RZ, 0x4, P0 ;  /* 0x00000004ff0a7807 */ /* 0x008fca0000000000 */
[----:B------:R-:W3:Y:S01]  /*39d0*/  LDC.64 R24, c[0x0][0x408] ;  /* 0x00010200ff187b82 */ /* 0x000ee20000000a00 */
[----:B------:R-:W-:-:S07]  /*39e0*/  LOP3.LUT R10, R11, R9, R10, 0xfe, !PT ;  /* 0x000000090b0a7212 */ /* 0x000fce00078efe0a */
[----:B------:R-:W1:Y:S01]  /*39f0*/  LDC.64 R26, c[0x0][0x418] ;  /* 0x00010600ff1a7b82 */ /* 0x000e620000000a00 */
[----:B------:R-:W-:Y:S02]  /*3a00*/  SEL R0, RZ, 0x10, P1 ;  /* 0x00000010ff007807 */ /* 0x000fe40000800000 */
[----:B------:R-:W-:Y:S01]  /*3a10*/  SEL R9, RZ, 0x20, P3 ;  /* 0x00000020ff097807 */ /* 0x000fe20001800000 */
[----:B------:R4:W-:Y:S03]  /*3a20*/  STL.64 [R1+0x180], R32 ;  /* 0x0001802001007387 */ /* 0x0009e60000100a00 */
[----:B------:R-:W-:Y:S01]  /*3a30*/  LOP3.LUT R10, R9, R10, R0, 0xfe, !PT ;  /* 0x0000000a090a7212 */ /* 0x000fe200078efe00 */
[----:B------:R-:W-:Y:S01]  /*3a40*/  IMAD R0, R204, 0x200, R3 ;  /* 0x00000200cc007824 */ /* 0x000fe200078e0203 */
[----:B------:R-:W-:Y:S01]  /*3a50*/  LOP3.LUT P0, RZ, R229, 0x4, RZ, 0xc0, !PT ;  /* 0x00000004e5ff7812 */ /* 0x000fe2000780c0ff */
[----:B------:R-:W-:-:S02]  /*3a60*/  IMAD.MOV.U32 R3, RZ, RZ, 0x20 ;  /* 0x00000020ff037424 */ /* 0x000fc400078e00ff */
[----:B------:R-:W-:Y:S01]  /*3a70*/  IMAD.U32 R9, RZ, RZ, UR13 ;  /* 0x0000000dff097e24 */ /* 0x000fe2000f8e00ff */
[----:B------:R5:W-:Y:S01]  /*3a80*/  STL.64 [R1+0x188], R6 ;  /* 0x0001880601007387 */ /* 0x000be20000100a00 */
[----:B----4-:R-:W-:Y:S01]  /*3a90*/  IMAD.U32 R32, RZ, RZ, UR10 ;  /* 0x0000000aff207e24 */ /* 0x010fe2000f8e00ff */
[----:B------:R-:W-:Y:S01]  /*3aa0*/  SEL R3, R3, 0xffffffe0, !P0 ;  /* 0xffffffe003037807 */ /* 0x000fe20004000000 */
[----:B------:R-:W-:Y:S01]  /*3ab0*/  IMAD.MOV.U32 R34, RZ, RZ, R6 ;  /* 0x000000ffff227224 */ /* 0x000fe200078e0006 */
[----:B------:R-:W-:Y:S01]  /*3ac0*/  STL.64 [R1+0x1d0], R36 ;  /* 0x0001d02401007387 */ /* 0x000fe20000100a00 */
[----:B-----5:R-:W-:Y:S02]  /*3ad0*/  IMAD.MOV.U32 R6, RZ, RZ, R9 ;  /* 0x000000ffff067224 */ /* 0x020fe400078e0009 */
[----:B------:R-:W-:Y:S01]  /*3ae0*/  IMAD.MOV.U32 R7, RZ, RZ, R32 ;  /* 0x000000ffff077224 */ /* 0x000fe200078e0020 */
[----:B------:R-:W-:Y:S04]  /*3af0*/  STL [R1+0x40], R8 ;  /* 0x0000400801007387 */ /* 0x000fe80000100800 */
[----:B------:R-:W-:Y:S04]  /*3b00*/  STL.U8 [R1+0x1d8], R10 ;  /* 0x0001d80a01007387 */ /* 0x000fe80000100000 */
[----:B------:R-:W-:Y:S04]  /*3b10*/  STL.U8 [R1+0x1d9], R10 ;  /* 0x0001d90a01007387 */ /* 0x000fe80000100000 */
[----:B------:R-:W-:Y:S04]  /*3b20*/  STL.U8 [R1+0x220], R10 ;  /* 0x0002200a01007387 */ /* 0x000fe80000100000 */
[----:B------:R-:W-:Y:S04]  /*3b30*/  STL.64 [R1+0x1b0], R34 ;  /* 0x0001b02201007387 */ /* 0x000fe80000100a00 */
[----:B0-----:R-:W-:Y:S04]  /*3b40*/  STL.128 [R1+0x90], R4 ;  /* 0x0000900401007387 */ /* 0x001fe80000100c00 */
[----:B--2---:R-:W-:Y:S04]  /*3b50*/  STL.64 [R1+0x48], R12 ;  /* 0x0000480c01007387 */ /* 0x004fe80000100a00 */
[----:B------:R-:W-:Y:S04]  /*3b60*/  STL.64 [R1+0x198], R12 ;  /* 0x0001980c01007387 */ /* 0x000fe80000100a00 */
[----:B---3--:R-:W-:Y:S04]  /*3b70*/  STL.64 [R1+0xa8], R24 ;  /* 0x0000a81801007387 */ /* 0x008fe80000100a00 */
[----:B-1----:R-:W-:Y:S04]  /*3b80*/  STL.64 [R1+0x168], R26 ;  /* 0x0001681a01007387 */ /* 0x002fe80000100a00 */
[----:B------:R-:W-:Y:S04]  /*3b90*/  STL.U8 [R1+0x6a], R14 ;  /* 0x00006a0e01007387 */ /* 0x000fe80000100000 */
[----:B------:R-:W-:Y:S04]  /*3ba0*/  STL [R1+0x178], R30 ;  /* 0x0001781e01007387 */ /* 0x000fe80000100800 */
[----:B------:R-:W-:Y:S04]  /*3bb0*/  STL [R1+0x190], R28 ;  /* 0x0001901c01007387 */ /* 0x000fe80000100800 */
[----:B------:R-:W-:Y:S04]  /*3bc0*/  STL [R1+0x1b8], R28 ;  /* 0x0001b81c01007387 */ /* 0x000fe80000100800 */
[----:B------:R-:W-:Y:S04]  /*3bd0*/  STL.128 [R1+0x1e0], RZ ;  /* 0x0001e0ff01007387 */ /* 0x000fe80000100c00 */
[----:B------:R-:W-:Y:S04]  /*3be0*/  STL.64 [R1+0x1f0], RZ ;  /* 0x0001f0ff01007387 */ /* 0x000fe80000100a00 */
[----:B------:R-:W-:Y:S04]  /*3bf0*/  STL.64 [R1+0x1f8], RZ ;  /* 0x0001f8ff01007387 */ /* 0x000fe80000100a00 */
[----:B------:R-:W-:Y:S04]  /*3c00*/  STL [R1+0x170], R196 ;  /* 0x000170c401007387 */ /* 0x000fe80000100800 */
[----:B------:R-:W-:Y:S01]  /*3c10*/  STL [R1+0x210], R3 ;  /* 0x0002100301007387 */ /* 0x000fe20000100800 */
[----:B------:R-:W-:-:S05]  /*3c20*/  IMAD.WIDE.U32 R20, R0, 0x2, R20 ;  /* 0x0000000200147825 */ /* 0x000fca00078e0014 */
[----:B------:R0:W-:Y:S01]  /*3c30*/  STL.64 [R1+0x218], R20 ;  /* 0x0002181401007387 */ /* 0x0001e20000100a00 */
[----:B------:R-:W-:Y:S01]  /*3c40*/  LEA.HI R72, R40, 0x8, RZ, 0x19 ;  /* 0x0000000828487811 */ /* 0x000fe200078fc8ff */
[----:B0-----:R-:W-:-:S04]  /*3c50*/  IMAD.U32 R20, RZ, RZ, UR27 ;  /* 0x0000001bff147e24 */ /* 0x001fc8000f8e00ff */
[----:B------:R-:W-:-:S07]  /*3c60*/  VIADD R20, R20, 0x228 ;  /* 0x0000022814147836 */ /* 0x000fce0000000000 */
.L_x_1570:
[----:B-1----:R-:W2:Y:S04]  /*3c70*/  LDL R4, [R1+0x280] ;  /* 0x0002800001047983 */ /* 0x002ea80000100800 */
[----:B---3--:R-:W3:Y:S04]  /*3c80*/  LDL.64 R12, [R1+0x148] ;  /* 0x00014800010c7983 */ /* 0x008ee80000100a00 */
[----:B------:R-:W4:Y:S01]  /*3c90*/  LDL R8, [R1+0x15c] ;  /* 0x00015c0001087983 */ /* 0x000f220000100800 */
[----:B------:R-:W-:-:S03]  /*3ca0*/  VIADD R2, R2, 0xffffffff ;  /* 0xffffffff02027836 */ /* 0x000fc60000000000 */
[----:B------:R-:W5:Y:S01]  /*3cb0*/  LDL R14, [R1+0x160] ;  /* 0x00016000010e7983 */ /* 0x000f620000100800 */
[----:B--2---:R-:W-:-:S03]  /*3cc0*/  R2UR UR4, R4 ;  /* 0x00000000040472ca */ /* 0x004fc600000e0000 */
[----:B------:R-:W2:Y:S04]  /*3cd0*/  LDL R4, [R1+0x158] ;  /* 0x0001580001047983 */ /* 0x000ea80000100800 */
[----:B---3--:R-:W3:Y:S01]  /*3ce0*/  LD.E R6, desc[UR36][R12.64] ;  /* 0x000000240c067980 */ /* 0x008ee2000c101900 */
[----:B--2---:R-:W-:-:S04]  /*3cf0*/  SHF.R.S32.HI R5, RZ, 0x1f, R4 ;  /* 0x0000001fff057819 */ /* 0x004fc80000011404 */
[----:B------:R-:W-:-:S04]  /*3d00*/  LEA.HI R5, R5, R4, RZ, 0x2 ;  /* 0x0000000405057211 */ /* 0x000fc800078f10ff */
[----:B------:R-:W-:-:S05]  /*3d10*/  LOP3.LUT R7, R5, 0x3fffffc, RZ, 0xc0, !PT ;  /* 0x03fffffc05077812 */ /* 0x000fca00078ec0ff */
[----:B------:R-:W-:Y:S01]  /*3d20*/  IMAD.IADD R7, R4, 0x1, -R7 ;  /* 0x0000000104077824 */ /* 0x000fe200078e0a07 */
[----:B------:R-:W-:Y:S02]  /*3d30*/  SHF.R.S32.HI R4, RZ, 0x2, R5 ;  /* 0x00000002ff047819 */ /* 0x000fe40000011405 */
[----:B---3--:R-:W-:-:S03]  /*3d40*/  ISETP.NE.AND P1, PT, R6, 0x1, PT ;  /* 0x000000010600780c */ /* 0x008fc60003f25270 */
[----:B------:R-:W-:-:S04]  /*3d50*/  IMAD R7, R7, 0x40, R4 ;  /* 0x0000004007077824 */ /* 0x000fc800078e0204 */
[----:B------:R-:W-:-:S05]  /*3d60*/  IMAD R5, R2, 0x60, R7 ;  /* 0x0000006002057824 */ /* 0x000fca00078e0207 */
[----:B----4-:R-:W-:Y:S01]  /*3d70*/  ISETP.GE.AND P0, PT, R5, R8, PT ;  /* 0x000000080500720c */ /* 0x010fe20003f06270 */
[----:B------:R-:W2:Y:S03]  /*3d80*/  @P1 LD.E R4, desc[UR36][R12.64+0x4] ;  /* 0x000004240c041980 */ /* 0x000ea6000c101900 */
[----:B------:R-:W-:Y:S01]  /*3d90*/  ISETP.GT.OR P0, PT, R7, 0x5f, P0 ;  /* 0x0000005f0700780c */ /* 0x000fe20000704670 */
[----:B------:R-:W3:-:S12]  /*3da0*/  @P1 LD.E R8, desc[UR36][R12.64+0x8] ;  /* 0x000008240c081980 */ /* 0x000ed8000c101900 */
[----:B------:R-:W4:Y:S01]  /*3db0*/  @!P0 LDL.64 R10, [R1+0x180] ;  /* 0x00018000010a8983 */ /* 0x000f220000100a00 */
[----:B-----5:R-:W-:-:S04]  /*3dc0*/  IMAD.IADD R7, R5, 0x1, R14 ;  /* 0x0000000105077824 */ /* 0x020fc800078e020e */
[----:B--2---:R-:W-:-:S04]  /*3dd0*/  @P1 IMAD.HI.U32 R5, R7, R4, RZ ;  /* 0x0000000407051227 */ /* 0x004fc800078e00ff */
[----:B------:R-:W-:Y:S01]  /*3de0*/  IMAD.MOV.U32 R4, RZ, RZ, R7 ;  /* 0x000000ffff047224 */ /* 0x000fe200078e0007 */
[----:B---3--:R-:W-:Y:S01]  /*3df0*/  @P1 SHF.R.U32.HI R4, RZ, R8, R5 ;  /* 0x00000008ff041219 */ /* 0x008fe20000011605 */
[----:B------:R-:W-:-:S04]  /*3e00*/  IMAD.MOV.U32 R8, RZ, RZ, RZ ;  /* 0x000000ffff087224 */ /* 0x000fc800078e00ff */
[----:B----4-:R-:W-:-:S05]  /*3e10*/  @!P0 IMAD.WIDE R10, R4, 0x4, R10 ;  /* 0x00000004040a8825 */ /* 0x010fca00078e020a */
[----:B------:R-:W2:Y:S01]  /*3e20*/  @!P0 LD.E R8, desc[UR36][R10.64] ;  /* 0x000000240a088980 */ /* 0x000ea2000c101900 */
[----:B------:R-:W-:-:S04]  /*3e30*/  IMAD.MOV R9, RZ, RZ, -R6 ;  /* 0x000000ffff097224 */ /* 0x000fc800078e0a06 */
[----:B------:R-:W-:Y:S02]  /*3e40*/  IMAD R9, R4, R9, R7 ;  /* 0x0000000904097224 */ /* 0x000fe400078e0207 */
[----:B------:R-:W-:Y:S01]  /*3e50*/  IMAD.U32 R71, RZ, RZ, UR4 ;  /* 0x00000004ff477e24 */ /* 0x000fe2000f8e00ff */
[----:B------:R-:W-:Y:S05]  /*3e60*/  YIELD ;  /* 0x0000000000007946 */ /* 0x000fea0003800000 */
[----:B------:R-:W-:Y:S01]  /*3e70*/  BSSY B1, `(.L_x_1560) ;  /* 0x0000006000017945 */ /* 0x000fe20003800000 */
[----:B------:R-:W-:Y:S01]  /*3e80*/  ISETP.GT.AND P0, PT, R2, R70, PT ;  /* 0x000000460200720c */ /* 0x000fe20003f04270 */
[----:B------:R-:W-:Y:S01]  /*3e90*/  VIADD R71, R71, 0x270 ;  /* 0x0000027047477836 */ /* 0x000fe20000000000 */
[----:B------:R-:W-:Y:S01]  /*3ea0*/  MOV R82, 0x3ed0 ;  /* 0x00003ed000527802 */ /* 0x000fe20000000f00 */
[----:B0-2---:R0:W-:Y:S10]  /*3eb0*/  STL.64 [R1+0x1e0], R8 ;  /* 0x0001e00801007387 */ /* 0x0051f40000100a00 */
[----:B0-----:R-:W-:Y:S05]  /*3ec0*/  CALL.REL.NOINC `($_ZN7cutlass13device_kernelIN5flash11enable_sm90INS1_16FlashAttnFwdSm90INS1_25CollectiveMainloopFwdSm90ILi2EN4cute5tupleIJNS5_1CILi1EEES8_S8_EEENS6_IJNS7_ILi128EEENS7_ILi96EEENS7_ILi192EEEEEELi192ENS_10bfloat16_tEfNS_4arch4Sm90ELb0ELb1ELb1ELb1ELb1ELb1ELb0ELb1ELb1ELb1ELb1ELb0EEENS1_21CollectiveEpilogueFwdINS6_IJSA_SC_SB_EEES9_SE_SG_Li256ELb1ELb1ELb1ELb0EEENS1_36VarlenDynamicPersistentTileSchedulerILi128ELi96ELi256ELi128ELb1ELb1ELb1ELb1ELb0ELb1EEEEEEEEEvNT_6ParamsE$_ZZN5flash25CollectiveMainloopFwdSm90ILi2EN4cute5tupleIJNS1_1CILi1EEES4_S4_EEENS2_IJNS3_ILi128EEENS3_ILi96EEENS3_ILi192EEEEEELi192EN7cutlass10bfloat16_tEfNSA_4arch4Sm90ELb0ELb1ELb1ELb1ELb1ELb1ELb0ELb1ELb1ELb1ELb1ELb0EE12store_kv_newINS_16FlashAttnFwdSm90ISE_NS_21CollectiveEpilogueFwdINS2_IJS6_S8_S7_EEES5_SB_SD_Li256ELb1ELb1ELb1ELb0EEENS_36VarlenDynamicPersistentTileSchedulerILi128ELi96ELi256ELi128ELb1ELb1ELb1ELb1ELb0ELb1EEEE13SharedStorageEEEbRKNSE_6ParamsENSA_25PipelineTmaAsyncNoClusterILi2ENSA_16PipelineTmaAsyncILi2EEEEESU_RNSA_13PipelineStateILj2EEEiRT_RKNS_16SeqlenInfoQKNewKILb1ELb1EEENS2_IJiiiiEEEENKUliRKT_E_clISW_EEDaiS17_) ;  /* 0x0000027000f87944 */ /* 0x001fea0003c00000 */
[----:B------:R-:W-:Y:S05]  /*3ed0*/  BSYNC B1 ;  /* 0x0000000000017941 */ /* 0x000fea0003800000 */
.L_x_1560:
[----:B------:R-:W2:Y:S04]  /*3ee0*/  LDL R4, [R1+0x294] ;  /* 0x0002940001047983 */ /* 0x000ea80000100800 */
[----:B------:R0:W5:Y:S01]  /*3ef0*/  LDL.64 R24, [R1+0x270] ;  /* 0x0002700001187983 */ /* 0x0001620000100a00 */
[----:B--2---:R-:W-:-:S13]  /*3f00*/  R2UR UR4, R4 ;  /* 0x00000000040472ca */ /* 0x004fda00000e0000 */
[----:B------:R-:W-:-:S04]  /*3f10*/  ULOP3.LUT UR4, UR4, 0x1, URZ, 0xfc, !UPT ;  /* 0x0000000104047892 */ /* 0x000fc8000f8efc3f */
[----:B------:R-:W-:-:S06]  /*3f20*/  UISETP.NE.AND UP0, UPT, UR4, 0x3, UPT ;  /* 0x000000030400788c */ /* 0x000fcc000bf05270 */
[----:B------:R-:W-:-:S13]  /*3f30*/  PLOP3.LUT P1, PT, PT, PT, UP0, 0x80, 0x0 ;  /* 0x000000000000781c */ /* 0x000fda0003f2f008 */
[----:B0-----:R-:W-:Y:S05]  /*3f40*/  @!P1 BRA `(.L_x_1561) ;  /* 0x0000000000049947 */ /* 0x001fea0003800000 */
[----:B------:R-:W-:Y:S01]  /*3f50*/  BPT.TRAP 0x1 ;  /* 0x000000040000795c */ /* 0x000fe20000300000 */
.L_x_1561:
[----:B-----5:R-:W-:Y:S01]  /*3f60*/  LEA R28, R24, UR39, 0x3 ;  /* 0x00000027181c7c11 */ /* 0x020fe2000f8e18ff */
[----:B------:R-:W-:Y:S01]  /*3f70*/  BSSY B0, `(.L_x_1562) ;  /* 0x0000004000007945 */ /* 0x000fe20003800000 */
[----:B------:R-:W-:-:S04]  /*3f80*/  SHF.L.U32 R5, R25, 0x1f, RZ ;  /* 0x0000001f19057819 */ /* 0x000fc800000006ff */
[----:B------:R-:W0:Y:S02]  /*3f90*/  SYNCS.PHASECHK.TRANS64.TRYWAIT P1, [R28+URZ+0x308b0], R5 ;  /* 0x0308b0051c0075a7 */ /* 0x000e24000802017f */
[----:B0-----:R-:W-:Y:S05]  /*3fa0*/  @!P1 BRA `(.L_x_1563) ;  /* 0x0000022800609947 */ /* 0x001fea0003800000 */
.L_x_1879:
[----:B------:R-:W-:Y:S05]  /*3fb0*/  BSYNC B0 ;  /* 0x0000000000007941 */ /* 0x000fea0003800000 */
.L_x_1562:
[----:B------:R-:W2:Y:S04]  /*3fc0*/  LDL.64 R26, [R1+0x1e0] ;  /* 0x0001e000011a7983 */ /* 0x000ea80000100a00 */
[----:B0-----:R-:W3:Y:S04]  /*3fd0*/  LDL.128 R4, [R1+0x1c0] ;  /* 0x0001c00001047983 */ /* 0x001ee80000100c00 */
[----:B------:R-:W4:Y:S04]  /*3fe0*/  LDL.64 R8, [R1+0x1d0] ;  /* 0x0001d00001087983 */ /* 0x000f280000100a00 */
[----:B------:R-:W5:Y:S04]  /*3ff0*/  LDL R10, [R1+0x170] ;  /* 0x00017000010a7983 */ /* 0x000f680000100800 */
[----:B------:R-:W5:Y:S01]  /*4000*/  LDL R11, [R1+0x15c] ;  /* 0x00015c00010b7983 */ /* 0x000f620000100800 */
[----:B------:R-:W-:Y:S01]  /*4010*/  UMOV UR4, 0xffffffff ;  /* 0xffffffff00047882 */ /* 0x000fe20000000000 */
[----:B--2---:R-:W-:Y:S01]  /*4020*/  SHF.R.S32.HI R13, RZ, 0x1f, R27 ;  /* 0x0000001fff0d7819 */ /* 0x004fe2000001141b */
[----:B---3--:R-:W-:-:S02]  /*4030*/  IMAD R5, R5, R27, RZ ;  /* 0x0000001b05057224 */ /* 0x008fc400078e02ff */
[----:B------:R-:W-:-:S04]  /*4040*/  IMAD.WIDE.U32 R14, R4, R27, RZ ;  /* 0x0000001b040e7225 */ /* 0x000fc800078e00ff */
[----:B------:R-:W-:Y:S01]  /*4050*/  IMAD R13, R4, R13, R5 ;  /* 0x0000000d040d7224 */ /* 0x000fe200078e0205 */
[----:B------:R-:W-:Y:S01]  /*4060*/  SHF.R.S32.HI R5, RZ, 0x1f, R26 ;  /* 0x0000001fff057819 */ /* 0x000fe2000001141a */
[----:B------:R-:W-:Y:S02]  /*4070*/  IMAD R4, R7, R26, RZ ;  /* 0x0000001a07047224 */ /* 0x000fe400078e02ff */
[----:B------:R-:W-:Y:S02]  /*4080*/  IMAD.IADD R15, R15, 0x1, R13 ;  /* 0x000000010f0f7824 */ /* 0x000fe400078e020d */
[----:B------:R-:W-:Y:S02]  /*4090*/  IMAD R5, R6, R5, R4 ;  /* 0x0000000506057224 */ /* 0x000fe400078e0204 */
[----:B------:R-:W-:-:S04]  /*40a0*/  IMAD.WIDE.U32 R6, R26, R6, R14 ;  /* 0x000000061a067225 */ /* 0x000fc800078e000e */
[----:B------:R-:W-:Y:S01]  /*40b0*/  IMAD.IADD R7, R7, 0x1, R5 ;  /* 0x0000000107077824 */ /* 0x000fe200078e0205 */
[----:B----4-:R-:W-:Y:S01]  /*40c0*/  LEA R26, P1, R6, R8, 0x1 ;  /* 0x00000008061a7211 */ /* 0x010fe200078208ff */
[----:B-----5:R-:W-:Y:S01]  /*40d0*/  IMAD R11, R2, -0x60, R11 ;  /* 0xffffffa0020b7824 */ /* 0x020fe200078e020b */
[----:B------:R-:W-:Y:S02]  /*40e0*/  SHF.R.S32.HI R5, RZ, 0x1f, R10 ;  /* 0x0000001fff057819 */ /* 0x000fe4000001140a */
[----:B------:R-:W-:Y:S02]  /*40f0*/  LEA.HI.X R27, R6, R9, R7, 0x1, P1 ;  /* 0x00000009061b7211 */ /* 0x000fe400008f0c07 */
[----:B------:R-:W-:Y:S02]  /*4100*/  LEA.HI R6, R5, R10, RZ, 0x2 ;  /* 0x0000000a05067211 */ /* 0x000fe400078f10ff */
[----:B------:R-:W-:Y:S01]  /*4110*/  VIMNMX R5, R11, 0x60, PT ;  /* 0x000000600b057848 */ /* 0x000fe20003fe0100 */
[----:B------:R0:W-:Y:S01]  /*4120*/  STL.64 [R1+0x1f0], R26 ;  /* 0x0001f01a01007387 */ /* 0x0001e20000100a00 */
[----:B------:R-:W-:-:S05]  /*4130*/  SHF.R.S32.HI R4, RZ, 0x2, R6 ;  /* 0x00000002ff047819 */ /* 0x000fca0000011406 */
[----:B------:R-:W-:Y:S01]  /*4140*/  IMAD.IADD R21, R5, 0x1, -R4 ;  /* 0x0000000105157824 */ /* 0x000fe200078e0a04 */
[----:B------:R-:W-:Y:S01]  /*4150*/  LOP3.LUT R5, R6, 0x1ffffffc, RZ, 0xc0, !PT ;  /* 0x1ffffffc06057812 */ /* 0x000fe200078ec0ff */
[----:B------:R-:W-:-:S03]  /*4160*/  IMAD R4, R24, 0x4800, R0 ;  /* 0x0000480018047824 */ /* 0x000fc600078e0200 */
[----:B------:R-:W-:Y:S01]  /*4170*/  ISETP.GE.AND P1, PT, R21, 0x1, PT ;  /* 0x000000011500780c */ /* 0x000fe20003f26270 */
[----:B------:R-:W-:-:S04]  /*4180*/  IMAD.IADD R5, R10, 0x1, -R5 ;  /* 0x000000010a057824 */ /* 0x000fc800078e0a05 */
[----:B------:R-:W-:Y:S01]  /*4190*/  IMAD.SHL.U32 R8, R5, 0x8, RZ ;  /* 0x0000000805087824 */ /* 0x000fe200078e00ff */
[----:B0-----:R-:W-:Y:S07]  /*41a0*/  BRA.DIV UR4, `(.L_x_1564) ;  /* 0x0000022604f47947 */ /* 0x001fee000b800000 */
[----:B------:R0:W1:Y:S04]  /*41b0*/  SHFL.IDX PT, R5, R27, RZ, 0x1c1f ;  /* 0x001c1fff1b057589 */ /* 0x00006800000e0000 */
[----:B------:R0:W2:Y:S02]  /*41c0*/  SHFL.IDX PT, R14, R26, RZ, 0x1c1f ;  /* 0x001c1fff1a0e7589 */ /* 0x0000a400000e0000 */
.L_x_1883:
[----:B------:R-:W-:Y:S01]  /*41d0*/  IMAD.IADD R7, R3, 0x1, R4 ;  /* 0x0000000103077824 */ /* 0x000fe200078e0204 */
[----:B------:R-:W-:Y:S01]  /*41e0*/  BSSY B0, `(.L_x_1565) ;  /* 0x0000038000007945 */ /* 0x000fe20003800000 */
[----:B-1----:R-:W-:Y:S02]  /*41f0*/  IMAD.MOV.U32 R15, RZ, RZ, R5 ;  /* 0x000000ffff0f7224 */ /* 0x002fe400078e0005 */
[--C-:B0-----:R-:W-:Y:S02]  /*4200*/  IMAD R26, R4, 0x2, R68.reuse ;  /* 0x00000002041a7824 */ /* 0x101fe400078e0244 */
[----:B------:R-:W-:Y:S01]  /*4210*/  IMAD R27, R7, 0x2, R68 ;  /* 0x00000002071b7824 */ /* 0x000fe200078e0244 */
[----:B------:R-:W-:Y:S06]  /*4220*/  @!P1 BRA `(.L_x_1566) ;  /* 0x0000000000cc9947 */ /* 0x000fec0003800000 */
[----:B------:R-:W3:Y:S02]  /*4230*/  LDL.U8 R9, [R1+0x1d9] ;  /* 0x0001d90001097983 */ /* 0x000ee40000100000 */
[----:B---3--:R-:W-:-:S04]  /*4240*/  LOP3.LUT R4, R9, 0x1, RZ, 0xc0, !PT ;  /* 0x0000000109047812 */ /* 0x008fc800078ec0ff */
[----:B------:R-:W-:-:S13]  /*4250*/  ISETP.NE.U32.AND P1, PT, R4, 0x1, PT ;  /* 0x000000010400780c */ /* 0x000fda0003f25070 */
[----:B------:R-:W0:Y:S01]  /*4260*/  @!P1 LDS.128 R4, [R26] ;  /* 0x000000001a049984 */ /* 0x000e220000000c00 */
[----:B--2---:R-:W-:-:S05]  /*4270*/  @!P1 IMAD.WIDE R10, R8, 0x2, R14 ;  /* 0x00000002080a9825 */ /* 0x004fca00078e020e */
[----:B0-----:R-:W-:Y:S04]  /*4280*/  @!P1 ST.E.128 desc[UR36][R10.64], R4 ;  /* 0x000000040a009985 */ /* 0x001fe8000c101d24 */
[----:B------:R-:W2:Y:S02]  /*4290*/  @!P1 LDL.U8 R9, [R1+0x1d9] ;  /* 0x0001d90001099983 */ /* 0x000ea40000100000 */
[----:B--2---:R-:W-:-:S13]  /*42a0*/  LOP3.LUT P1, RZ, R9, 0x2, RZ, 0xc0, !PT ;  /* 0x0000000209ff7812 */ /* 0x004fda000782c0ff */
[----:B------:R-:W0:Y:S01]  /*42b0*/  @P1 LDS.128 R4, [R27] ;  /* 0x000000001b041984 */ /* 0x000e220000000c00 */
[----:B------:R-:W-:-:S05]  /*42c0*/  @P1 VIADD R12, R8, 0x20 ;  /* 0x00000020080c1836 */ /* 0x000fca0000000000 */
[----:B------:R-:W-:-:S04]  /*42d0*/  @P1 SHF.R.S32.HI R13, RZ, 0x1f, R12 ;  /* 0x0000001fff0d1819 */ /* 0x000fc8000001140c */
[----:B------:R-:W-:-:S04]  /*42e0*/  @P1 LEA.HI R13, R13, R12, RZ, 0x3 ;  /* 0x0000000c0d0d1211 */ /* 0x000fc800078f18ff */
[----:B------:R-:W-:-:S05]  /*42f0*/  @P1 LOP3.LUT R13, R13, 0xfffffff8, RZ, 0xc0, !PT ;  /* 0xfffffff80d0d1812 */ /* 0x000fca00078ec0ff */
[----:B------:R-:W-:-:S05]  /*4300*/  @P1 IMAD.WIDE R12, R13, 0x2, R14 ;  /* 0x000000020d0c1825 */ /* 0x000fca00078e020e */
[----:B0-----:R-:W-:Y:S04]  /*4310*/  @P1 ST.E.128 desc[UR36][R12.64], R4 ;  /* 0x000000040c001985 */ /* 0x001fe8000c101d24 */
[----:B------:R-:W2:Y:S02]  /*4320*/  @P1 LDL.U8 R9, [R1+0x1d9] ;  /* 0x0001d90001091983 */ /* 0x000ea40000100000 */
[----:B--2---:R-:W-:-:S13]  /*4330*/  LOP3.LUT P1, RZ, R9, 0x4, RZ, 0xc0, !PT ;  /* 0x0000000409ff7812 */ /* 0x004fda000782c0ff */
[----:B------:R-:W0:Y:S01]  /*4340*/  @P1 LDS.128 R4, [R26+0x3000] ;  /* 0x003000001a041984 */ /* 0x000e220000000c00 */
        /* <DEDUP_REMOVED lines=32> */
[----:B0-----:R0:W-:Y:S02]  /*4550*/  @P1 ST.E.128 desc[UR36][R14.64], R4 ;  /* 0x000000040e001985 */ /* 0x0011e4000c101d24 */
.L_x_1566:
[----:B------:R-:W-:Y:S05]  /*4560*/  BSYNC B0 ;  /* 0x0000000000007941 */ /* 0x000fea0003800000 */
.L_x_1565:
[----:B0-----:R0:W5:Y:S01]  /*4570*/  LDL.64 R4, [R1+0x1f0] ;  /* 0x0001f00001047983 */ /* 0x0011620000100a00 */
[----:B------:R-:W-:Y:S01]  /*4580*/  UMOV UR4, 0xffffffff ;  /* 0xffffffff00047882 */ /* 0x000fe20000000000 */
[----:B------:R-:W-:Y:S02]  /*4590*/  ISETP.GE.AND P1, PT, R21, 0x41, PT ;  /* 0x000000411500780c */ /* 0x000fe40003f26270 */
[----:B------:R-:W-:Y:S11]  /*45a0*/  BRA.DIV UR4, `(.L_x_1567) ;  /* 0x00000226043c7947 */ /* 0x000ff6000b800000 */
[----:B-----5:R-:W1:Y:S04]  /*45b0*/  SHFL.IDX PT, R5, R5, 0x1, 0x1c1f ;  /* 0x003c1f0005057f89 */ /* 0x020e6800000e0000 */
[----:B--2---:R2:W3:Y:S02]  /*45c0*/  SHFL.IDX PT, R14, R4, 0x1, 0x1c1f ;  /* 0x003c1f00040e7f89 */ /* 0x0044e400000e0000 */
.L_x_1887:
[----:B------:R-:W-:Y:S01]  /*45d0*/  BSSY B0, `(.L_x_1568) ;  /* 0x0000036000007945 */ /* 0x000fe20003800000 */
[----:B-1----:R-:W-:-:S03]  /*45e0*/  IMAD.MOV.U32 R15, RZ, RZ, R5 ;  /* 0x000000ffff0f7224 */ /* 0x002fc600078e0005 */
[----:B------:R-:W-:Y:S05]  /*45f0*/  @!P1 BRA `(.L_x_1569) ;  /* 0x0000000000cc9947 */ /* 0x000fea0003800000 */
[----:B------:R-:W2:Y:S02]  /*4600*/  LDL.U8 R9, [R1+0x1d9] ;  /* 0x0001d90001097983 */ /* 0x000ea40000100000 */
[----:B--2---:R-:W-:-:S04]  /*4610*/  LOP3.LUT R4, R9, 0x1, RZ, 0xc0, !PT ;  /* 0x0000000109047812 */ /* 0x004fc800078ec0ff */
[----:B------:R-:W-:-:S13]  /*4620*/  ISETP.NE.U32.AND P1, PT, R4, 0x1, PT ;  /* 0x000000010400780c */ /* 0x000fda0003f25070 */
[----:B------:R-:W1:Y:S01]  /*4630*/  @!P1 LDS.128 R4, [R26+0x2000] ;  /* 0x002000001a049984 */ /* 0x000e620000000c00 */
[----:B---3--:R-:W-:-:S05]  /*4640*/  @!P1 IMAD.WIDE R10, R8, 0x2, R14 ;  /* 0x00000002080a9825 */ /* 0x008fca00078e020e */
[----:B-1----:R-:W-:Y:S04]  /*4650*/  @!P1 ST.E.128 desc[UR36][R10.64], R4 ;  /* 0x000000040a009985 */ /* 0x002fe8000c101d24 */
[----:B------:R-:W2:Y:S02]  /*4660*/  @!P1 LDL.U8 R9, [R1+0x1d9] ;  /* 0x0001d90001099983 */ /* 0x000ea40000100000 */
[----:B--2---:R-:W-:-:S13]  /*4670*/  LOP3.LUT P1, RZ, R9, 0x2, RZ, 0xc0, !PT ;  /* 0x0000000209ff7812 */ /* 0x004fda000782c0ff */
[----:B------:R-:W1:Y:S01]  /*4680*/  @P1 LDS.128 R4, [R27+0x2000] ;  /* 0x002000001b041984 */ /* 0x000e620000000c00 */
[----:B------:R-:W-:-:S05]  /*4690*/  @P1 VIADD R12, R8, 0x20 ;  /* 0x00000020080c1836 */ /* 0x000fca0000000000 */
[----:B------:R-:W-:-:S04]  /*46a0*/  @P1 SHF.R.S32.HI R13, RZ, 0x1f, R12 ;  /* 0x0000001fff0d1819 */ /* 0x000fc8000001140c */
[----:B------:R-:W-:-:S04]  /*46b0*/  @P1 LEA.HI R13, R13, R12, RZ, 0x3 ;  /* 0x0000000c0d0d1211 */ /* 0x000fc800078f18ff */
[----:B------:R-:W-:-:S05]  /*46c0*/  @P1 LOP3.LUT R13, R13, 0xfffffff8, RZ, 0xc0, !PT ;  /* 0xfffffff80d0d1812 */ /* 0x000fca00078ec0ff */
[----:B------:R-:W-:-:S05]  /*46d0*/  @P1 IMAD.WIDE R12, R13, 0x2, R14 ;  /* 0x000000020d0c1825 */ /* 0x000fca00078e020e */
[----:B-1----:R-:W-:Y:S04]  /*46e0*/  @P1 ST.E.128 desc[UR36][R12.64], R4 ;  /* 0x000000040c001985 */ /* 0x002fe8000c101d24 */
[----:B------:R-:W2:Y:S02]  /*46f0*/  @P1 LDL.U8 R9, [R1+0x1d9] ;  /* 0x0001d90001091983 */ /* 0x000ea40000100000 */
        /* <DEDUP_REMOVED lines=34> */
[----:B-1----:R1:W-:Y:S02]  /*4920*/  @P1 ST.E.128 desc[UR36][R8.64], R4 ;  /* 0x0000000408001985 */ /* 0x0023e4000c101d24 */
.L_x_1569:
[----:B------:R-:W-:Y:S05]  /*4930*/  BSYNC B0 ;  /* 0x0000000000007941 */ /* 0x000fea0003800000 */
.L_x_1568:
[----:B-12---:R-:W1:Y:S01]  /*4940*/  S2R R4, SR_TID.X ;  /* 0x0000000000047919 */ /* 0x006e620000002100 */
[----:B------:R-:W-:Y:S01]  /*4950*/  @!PT LDS RZ, [RZ] ;  /* 0x00000000fffff984 */ /* 0x000fe20000000800 */
[----:B------:R-:W-:Y:S01]  /*4960*/  @!PT LDS RZ, [RZ] ;  /* 0x00000000fffff984 */ /* 0x000fe20000000800 */
[----:B------:R-:W-:Y:S01]  /*4970*/  @!PT LDS RZ, [RZ] ;  /* 0x00000000fffff984 */ /* 0x000fe20000000800 */
[----:B------:R-:W-:Y:S01]  /*4980*/  @!PT LDS RZ, [RZ] ;  /* 0x00000000fffff984 */ /* 0x000fe20000000800 */
[----:B------:R2:W-:Y:S06]  /*4990*/  MEMBAR.ALL.CTA ;  /* 0x0000000000007992 */ /* 0x0005ec0000008000 */
[----:B--2---:R-:W2:Y:S01]  /*49a0*/  FENCE.VIEW.ASYNC.S ;  /* 0x00000000000073c6 */ /* 0x004ea20000000000 */
[----:B------:R-:W-:Y:S05]  /*49b0*/  WARPSYNC.ALL ;  /* 0x0000000000007948 */ /* 0x000fea0003800000 */
[----:B-1----:R-:W-:-:S04]  /*49c0*/  LOP3.LUT R4, R4, 0x7f, RZ, 0xc0, !PT ;  /* 0x0000007f04047812 */ /* 0x002fc800078ec0ff */
[----:B------:R-:W-:Y:S01]  /*49d0*/  ISETP.NE.AND P1, PT, R4, RZ, PT ;  /* 0x000000ff0400720c */ /* 0x000fe20003f25270 */
[----:B--2---:R1:W-:-:S12]  /*49e0*/  BAR.SYNC.DEFER_BLOCKING R72, 0x80 ;  /* 0x000200480000751d */ /* 0x0043d80000010000 */
[----:B------:R-:W-:-:S05]  /*49f0*/  @!P1 VIADD R28, R28, 0x308c0 ;  /* 0x000308c01c1c9836 */ /* 0x000fca0000000000 */
[----:B------:R-:W-:-:S04]  /*4a00*/  @!P1 PRMT R28, RZ, 0x654, R28 ;  /* 0x00000654ff1c9816 */ /* 0x000fc8000000001c */
[----:B------:R1:W-:Y:S01]  /*4a10*/  @!P1 SYNCS.ARRIVE.TRANS64.RED.A1T0 RZ, [R28+URZ], RZ ;  /* 0x000000ff1cff99a7 */ /* 0x0003e2000810043f */
[----:B------:R-:W2:Y:S01]  /*4a20*/  LDL R4, [R1+0x278] ;  /* 0x0002780001047983 */ /* 0x000ea20000100800 */
[----:B------:R-:W-:Y:S02]  /*4a30*/  VIADD R24, R24, 0x1 ;  /* 0x0000000118187836 */ /* 0x000fe40000000000 */
[----:B------:R-:W-:-:S03]  /*4a40*/  IMAD.MOV.U32 R6, RZ, RZ, RZ ;  /* 0x000000ffff067224 */ /* 0x000fc600078e00ff */
[----:B------:R-:W-:Y:S01]  /*4a50*/  ISETP.NE.AND P1, PT, R24, 0x2, PT ;  /* 0x000000021800780c */ /* 0x000fe20003f25270 */
[----:B------:R1:W-:-:S12]  /*4a60*/  STL [R1+0x270], R24 ;  /* 0x0002701801007387 */ /* 0x0003d80000100800 */
[----:B------:R-:W-:-:S05]  /*4a70*/  @!P1 LOP3.LUT R7, R25, 0x1, RZ, 0x3c, !PT ;  /* 0x0000000119079812 */ /* 0x000fca00078e3cff */
[----:B------:R1:W-:Y:S01]  /*4a80*/  @!P1 STL.64 [R1+0x270], R6 ;  /* 0x0002700601009387 */ /* 0x0003e20000100a00 */
[----:B------:R-:W-:Y:S01]  /*4a90*/  PLOP3.LUT P1, PT, PT, PT, PT, 0x8, 0x0 ;  /* 0x000000000000781c */ /* 0x000fe20003f2e170 */
[----:B--2---:R-:W-:-:S05]  /*4aa0*/  VIADD R4, R4, 0x1 ;  /* 0x0000000104047836 */ /* 0x004fca0000000000 */
[----:B------:R1:W-:Y:S01]  /*4ab0*/  STL [R1+0x278], R4 ;  /* 0x0002780401007387 */ /* 0x0003e20000100800 */
[----:B------:R-:W-:Y:S06]  /*4ac0*/  @P0 BRA `(.L_x_1570) ;  /* 0xfffffff000680947 */ /* 0x000fec000383ffff */
.L_x_1557:
[----:B------:R-:W2:Y:S01]  /*4ad0*/  LDC R0, c[0x0][0x448] ;  /* 0x00011200ff007b82 */ /* 0x000ea20000000800 */
[----:B------:R-:W-:Y:S02]  /*4ae0*/  R2UR UR4, R23 ;  /* 0x00000000170472ca */ /* 0x000fe400000e0000 */
[----:B------:R-:W-:-:S05]  /*4af0*/  IADD3 R5, R18, 0x1, -R17 ;  /* 0x0000000112057810 */ /* 0x000fca0007ffe811 */
[----:B-1----:R-:W1:Y:S06]  /*4b00*/  LDC.64 R6, c[0x0][0x9e0] ;  /* 0x00027800ff067b82 */ /* 0x002e6c0000000a00 */
[----:B------:R-:W-:Y:S01]  /*4b10*/  UIADD3 UR4, UR4, 0x7f, URZ ;  /* 0x0000007f04047890 */ /* 0x000fe2000fffe03f */
[----:B--2---:R-:W-:Y:S02]  /*4b20*/  ISETP.NE.AND P2, PT, R0, 0x1, PT ;  /* 0x000000010000780c */ /* 0x004fe40003f45270 */
[----:B-1----:R-:W-:-:S11]  /*4b30*/  ISETP.GE.AND P3, PT, R7, 0x1, PT ;  /* 0x000000010700780c */ /* 0x002fd60003f66270 */
[----:B------:R-:W1:Y:S08]  /*4b40*/  @P2 LDC R0, c[0x0][0x44c] ;  /* 0x00011300ff002b82 */ /* 0x000e700000000800 */
[----:B------:R-:W2:Y:S01]  /*4b50*/  @P2 LDC R3, c[0x0][0x450] ;  /* 0x00011400ff032b82 */ /* 0x000ea20000000800 */
[----:B-1----:R-:W-:-:S04]  /*4b60*/  @P2 IMAD.HI.U32 R2, R0, UR4, RZ ;  /* 0x0000000400022c27 */ /* 0x002fc8000f8e00ff */
[----:B------:R-:W-:Y:S01]  /*4b70*/  IMAD.U32 R0, RZ, RZ, UR4 ;  /* 0x00000004ff007e24 */ /* 0x000fe2000f8e00ff */
[----:B--2---:R-:W-:-:S05]  /*4b80*/  @P2 SHF.R.U32.HI R0, RZ, R3, R2 ;  /* 0x00000003ff002219 */ /* 0x004fca0000011602 */
[----:B------:R-:W-:Y:S01]  /*4b90*/  IMAD.IADD R3, R5, 0x1, R0 ;  /* 0x0000000105037824 */ /* 0x000fe200078e0200 */
[----:B------:R-:W-:Y:S06]  /*4ba0*/  @P1 BRA `(.L_x_1571) ;  /* 0x0000000000081947 */ /* 0x000fec0003800000 */
[----:B------:R-:W1:Y:S02]  /*4bb0*/  FENCE.VIEW.ASYNC.G ;  /* 0x00000000000073c6 */ /* 0x000e640000000100 */
[----:B-1----:R-:W-:Y:S06]  /*4bc0*/  BAR.ARV 0xc, 0x180 ;  /* 0x0306000000007b1d */ /* 0x002fec0000002000 */
.L_x_1571:
[----:B------:R-:W-:Y:S01]  /*4bd0*/  IMAD.IADD R0, R3, 0x1, R6 ;  /* 0x0000000103007824 */ /* 0x000fe200078e0206 */
[----:B------:R-:W-:Y:S06]  /*4be0*/  @!P3 BRA `(.L_x_1572) ;  /* 0x000000000040b947 */ /* 0x000fec0003800000 */
[C---:B------:R-:W-:Y:S01]  /*4bf0*/  ISETP.GT.AND P0, PT, R3.reuse, RZ, PT ;  /* 0x000000ff0300720c */ /* 0x040fe20003f04270 */
[----:B------:R-:W-:-:S12]  /*4c00*/  VIADD R2, R3, 0xffffffff ;  /* 0xffffffff03027836 */ /* 0x000fd80000000000 */
[----:B------:R-:W-:Y:S05]  /*4c10*/  @P0 BRA `(.L_x_1573) ;  /* 0x00000000001c0947 */ /* 0x000fea0003800000 */
[----:B------:R-:W-:Y:S01]  /*4c20*/  ISETP.NE.AND P0, PT, R7, 0x1, PT ;  /* 0x000000010700780c */ /* 0x000fe20003f05270 */
[----:B------:R-:W-:-:S12]  /*4c30*/  IMAD.MOV R3, RZ, RZ, -R3 ;  /* 0x000000ffff037224 */ /* 0x000fd800078e0a03 */
[----:B------:R-:W1:Y:S02]  /*4c40*/  @P0 LDC.64 R4, c[0x0][0x9e8] ;  /* 0x00027a00ff040b82 */ /* 0x000e640000000a00 */
[----:B-1----:R-:W-:-:S05]  /*4c50*/  @P0 IMAD.HI.U32 R2, R3, R4, RZ ;  /* 0x0000000403020227 */ /* 0x002fca00078e00ff */
[----:B------:R-:W-:-:S04]  /*4c60*/  @P0 SHF.R.U32.HI R3, RZ, R5, R2 ;  /* 0x00000005ff030219 */ /* 0x000fc80000011602 */
[----:B------:R-:W-:Y:S01]  /*4c70*/  LOP3.LUT R2, RZ, R3, RZ, 0x33, !PT ;  /* 0x00000003ff027212 */ /* 0x000fe200078e33ff */
[----:B------:R-:W-:Y:S06]  /*4c80*/  BRA `(.L_x_1574) ;  /* 0x0000000000107947 */ /* 0x000fec0003800000 */
.L_x_1573:
[----:B------:R-:W-:-:S13]  /*4c90*/  ISETP.NE.AND P0, PT, R7, 0x1, PT ;  /* 0x000000010700780c */ /* 0x000fda0003f05270 */
[----:B------:R-:W1:Y:S02]  /*4ca0*/  @P0 LDC.64 R4, c[0x0][0x9e8] ;  /* 0x00027a00ff040b82 */ /* 0x000e640000000a00 */
[----:B-1----:R-:W-:-:S05]  /*4cb0*/  @P0 IMAD.HI.U32 R4, R2, R4, RZ ;  /* 0x0000000402040227 */ /* 0x002fca00078e00ff */
[----:B------:R-:W-:-:S07]  /*4cc0*/  @P0 SHF.R.U32.HI R2, RZ, R5, R4 ;  /* 0x00000005ff020219 */ /* 0x000fce0000011604 */
.L_x_1574:
[----:B------:R-:W-:-:S05]  /*4cd0*/  IMAD R3, R2, R7, R7 ;  /* 0x0000000702037224 */ /* 0x000fca00078e0207 */
[----:B------:R-:W-:-:S07]  /*4ce0*/  VIMNMX R0, R0, R3, PT ;  /* 0x0000000300007248 */ /* 0x000fce0003fe0100 */
.L_x_1572:
[----:B------:R-:W1:Y:S01]  /*4cf0*/  @P2 LDC R2, c[0x0][0x44c] ;  /* 0x00011300ff022b82 */ /* 0x000e620000000800 */
[----:B------:R-:W-:Y:S01]  /*4d00*/  R2UR UR4, R23 ;  /* 0x00000000170472ca */ /* 0x000fe200000e0000 */
[----:B------:R-:W-:-:S04]  /*4d10*/  VIADD R0, R0, 0x5f ;  /* 0x0000005f00007836 */ /* 0x000fc80000000000 */
[----:B------:R-:W-:Y:S02]  /*4d20*/  IMAD.HI R0, R0, 0x2aaaaaab, RZ ;  /* 0x2aaaaaab00007827 */ /* 0x000fe400078e02ff */
[----:B------:R-:W2:Y:S06]  /*4d30*/  @P2 LDC R4, c[0x0][0x450] ;  /* 0x00011400ff042b82 */ /* 0x000eac0000000800 */
[----:B-1----:R-:W-:-:S04]  /*4d40*/  @P2 IMAD.HI.U32 R3, R2, UR4, RZ ;  /* 0x0000000402032c27 */ /* 0x002fc8000f8e00ff */
[----:B------:R-:W-:Y:S01]  /*4d50*/  IMAD.U32 R2, RZ, RZ, UR4 ;  /* 0x00000004ff027e24 */ /* 0x000fe2000f8e00ff */
[----:B------:R-:W-:Y:S01]  /*4d60*/  ULDC UR4, c[0x0][0x9dc] ;  /* 0x0002770000047ab9 */ /* 0x000fe20000000800 */
[----:B--2---:R-:W-:Y:S02]  /*4d70*/  @P2 SHF.R.U32.HI R2, RZ, R4, R3 ;  /* 0x00000004ff022219 */ /* 0x004fe40000011603 */
[----:B------:R-:W-:-:S03]  /*4d80*/  SHF.R.U32.HI R3, RZ, 0x1f, R0 ;  /* 0x0000001fff037819 */ /* 0x000fc60000011600 */
[----:B------:R-:W-:Y:S01]  /*4d90*/  IMAD.IADD R2, R73, 0x1, R2 ;  /* 0x0000000149027824 */ /* 0x000fe200078e0202 */
[----:B------:R-:W-:-:S03]  /*4da0*/  LEA.HI.SX32 R0, R0, R3, 0x1c ;  /* 0x0000000300007211 */ /* 0x000fc600078fe2ff */
[----:B------:R-:W-:Y:S01]  /*4db0*/  VIADD R4, R2, -UR4 ;  /* 0x8000000402047c36 */ /* 0x000fe20008000000 */
[----:B------:R-:W-:-:S04]  /*4dc0*/  VIMNMX R69, R69, R0, PT ;  /* 0x0000000045457248 */ /* 0x000fc80003fe0100 */
[----:B------:R-:W-:Y:S01]  /*4dd0*/  R2UR UR4, R4 ;  /* 0x00000000040472ca */ /* 0x000fe200000e0000 */
[----:B------:R-:W-:-:S14]  /*4de0*/  @!P3 BRA `(.L_x_1575) ;  /* 0x000000000044b947 */ /* 0x000fdc0003800000 */
[----:B------:R-:W-:-:S13]  /*4df0*/  ISETP.GT.AND P0, PT, R2, -0x1, PT ;  /* 0xffffffff0200780c */ /* 0x000fda0003f04270 */
[----:B------:R-:W-:Y:S05]  /*4e00*/  @P0 BRA `(.L_x_1576) ;  /* 0x00000000001c0947 */ /* 0x000fea0003800000 */
[----:B------:R-:W-:Y:S02]  /*4e10*/  ISETP.NE.AND P0, PT, R7, 0x1, PT ;  /* 0x000000010700780c */ /* 0x000fe40003f05270 */
[----:B------:R-:W-:-:S11]  /*4e20*/  LOP3.LUT R3, RZ, R2, RZ, 0x33, !PT ;  /* 0x00000002ff037212 */ /* 0x000fd600078e33ff */
[----:B------:R-:W1:Y:S02]  /*4e30*/  @P0 LDC.64 R4, c[0x0][0x9e8] ;  /* 0x00027a00ff040b82 */ /* 0x000e640000000a00 */
[----:B-1----:R-:W-:-:S05]  /*4e40*/  @P0 IMAD.HI.U32 R0, R3, R4, RZ ;  /* 0x0000000403000227 */ /* 0x002fca00078e00ff */
[----:B------:R-:W-:-:S04]  /*4e50*/  @P0 SHF.R.U32.HI R3, RZ, R5, R0 ;  /* 0x00000005ff030219 */ /* 0x000fc80000011600 */
[----:B------:R-:W-:Y:S01]  /*4e60*/  LOP3.LUT R2, RZ, R3, RZ, 0x33, !PT ;  /* 0x00000003ff027212 */ /* 0x000fe200078e33ff */
[----:B------:R-:W-:Y:S06]  /*4e70*/  BRA `(.L_x_1577) ;  /* 0x0000000000107947 */ /* 0x000fec0003800000 */
.L_x_1576:
[----:B------:R-:W-:-:S13]  /*4e80*/  ISETP.NE.AND P0, PT, R7, 0x1, PT ;  /* 0x000000010700780c */ /* 0x000fda0003f05270 */
[----:B------:R-:W1:Y:S02]  /*4e90*/  @P0 LDC.64 R4, c[0x0][0x9e8] ;  /* 0x00027a00ff040b82 */ /* 0x000e640000000a00 */
[----:B-1----:R-:W-:-:S05]  /*4ea0*/  @P0 IMAD.HI.U32 R0, R2, R4, RZ ;  /* 0x0000000402000227 */ /* 0x002fca00078e00ff */
[----:B------:R-:W-:-:S07]  /*4eb0*/  @P0 SHF.R.U32.HI R2, RZ, R5, R0 ;  /* 0x00000005ff020219 */ /* 0x000fce0000011600 */
.L_x_1577:
[----:B------:R-:W-:-:S05]  /*4ec0*/  IMAD R2, R2, R7, RZ ;  /* 0x0000000702027224 */ /* 0x000fca00078e02ff */
[----:B------:R-:W-:-:S13]  /*4ed0*/  R2UR UR5, R2 ;  /* 0x00000000020572ca */ /* 0x000fda00000e0000 */
[----:B------:R-:W-:-:S04]  /*4ee0*/  UISETP.LT.AND UP0, UPT, UR4, UR5, UPT ;  /* 0x000000050400728c */ /* 0x000fc8000bf01270 */
[----:B------:R-:W-:-:S12]  /*4ef0*/  USEL UR4, UR4, UR5, !UP0 ;  /* 0x0000000504047287 */ /* 0x000fd8000c000000 */
.L_x_1575:
[----:B------:R-:W-:Y:S01]  /*4f00*/  UIMAD.WIDE UR4, UR4, 0x2aaaaaab, URZ ;  /* 0x2aaaaaab040478a5 */ /* 0x000fe2000f8e023f */
[----:B------:R-:W-:-:S03]  /*4f10*/  R2UR UR9, R205 ;  /* 0x00000000cd0972ca */ /* 0x000fc600000e0000 */
[----:B------:R-:W-:-:S04]  /*4f20*/  USHF.R.U32.HI UR4, URZ, 0x1f, UR5 ;  /* 0x0000001f3f047899 */ /* 0x000fc80008011605 */
[----:B------:R-:W-:-:S04]  /*4f30*/  ULEA.HI.SX32 UR4, UR5, UR4, 0x1c ;  /* 0x0000000405047291 */ /* 0x000fc8000f8fe23f */
[----:B------:R-:W-:-:S04]  /*4f40*/  UISETP.LT.AND UP0, UPT, URZ, UR4, UPT ;  /* 0x000000043f00728c */ /* 0x000fc8000bf01270 */
[----:B------:R-:W-:-:S03]  /*4f50*/  USEL UR8, URZ, UR4, !UP0 ;  /* 0x000000043f087287 */ /* 0x000fc6000c000000 */
[----:B------:R-:W-:-:S03]  /*4f60*/  UMOV UR4, URZ ;  /* 0x0000003f00047c82 */ /* 0x000fc60008000000 */
[----:B------:R-:W-:-:S13]  /*4f70*/  ISETP.GT.AND P0, PT, R69, UR8, PT ;  /* 0x0000000845007c0c */ /* 0x000fda000bf04270 */
[----:B------:R-:W-:Y:S05]  /*4f80*/  @!P0 BRA `(.L_x_1578) ;  /* 0x0000000000948947 */ /* 0x000fea0003800000 */
[----:B------:R-:W1:Y:S01]  /*4f90*/  LDC R3, c[0x0][0x9f0] ;  /* 0x00027c00ff037b82 */ /* 0x000e620000000800 */
[----:B------:R-:W-:Y:S01]  /*4fa0*/  ISETP.NE.AND P0, PT, R200, RZ, PT ;  /* 0x000000ffc800720c */ /* 0x000fe20003f05270 */
[----:B------:R-:W-:-:S03]  /*4fb0*/  UMOV UR4, URZ ;  /* 0x0000003f00047c82 */ /* 0x000fc60008000000 */
[----:B-1----:R-:W-:-:S04]  /*4fc0*/  SEL R4, R200, R3, P0 ;  /* 0x00000003c8047207 */ /* 0x002fc80000000000 */
[-C--:B------:R-:W-:Y:S02]  /*4fd0*/  IABS R0, R4.reuse ;  /* 0x0000000400007213 */ /* 0x080fe40000000000 */
[----:B------:R-:W-:Y:S02]  /*4fe0*/  IABS R6, R4 ;  /* 0x0000000400067213 */ /* 0x000fe40000000000 */
[----:B------:R-:W-:Y:S02]  /*4ff0*/  R2UR UR10, R0 ;  /* 0x00000000000a72ca */ /* 0x000fe400000e0000 */
[----:B------:R-:W-:-:S05]  /*5000*/  IADD3 R0, R4, -0x1, R69 ;  /* 0xffffffff04007810 */ /* 0x000fca0007ffe045 */
[----:B------:R-:W-:-:S05]  /*5010*/  VIADD R0, R0, -UR8 ;  /* 0x8000000800007c36 */ /* 0x000fca0008000000 */
[----:B------:R-:W-:Y:S01]  /*5020*/  IABS R5, R0 ;  /* 0x0000000000057213 */ /* 0x000fe20000000000 */
[----:B------:R-:W1:Y:S01]  /*5030*/  I2F.RP R2, UR10 ;  /* 0x0000000a00027d06 */ /* 0x000e620008209400 */
[----:B------:R-:W-:Y:S02]  /*5040*/  LOP3.LUT R0, R0, R4, RZ, 0x3c, !PT ;  /* 0x0000000400007212 */ /* 0x000fe400078e3cff */
[----:B------:R-:W-:-:S05]  /*5050*/  R2UR UR7, R5 ;  /* 0x00000000050772ca */ /* 0x000fca00000e0000 */
[----:B-1----:R-:W1:Y:S02]  /*5060*/  MUFU.RCP R2, R2 ;  /* 0x0000000200027308 */ /* 0x002e640000001000 */
[----:B-1----:R-:W-:Y:S02]  /*5070*/  VIADD R3, R2, 0xffffffe ;  /* 0x0ffffffe02037836 */ /* 0x002fe40000000000 */
[----:B------:R-:W-:-:S04]  /*5080*/  IMAD.MOV R2, RZ, RZ, -R6 ;  /* 0x000000ffff027224 */ /* 0x000fc800078e0a06 */
[----:B------:R-:W1:Y:S02]  /*5090*/  F2I.FTZ.U32.TRUNC.NTZ R3, R3 ;  /* 0x0000000300037305 */ /* 0x000e64000021f000 */
[----:B-1----:R-:W-:-:S13]  /*50a0*/  R2UR UR5, R3 ;  /* 0x00000000030572ca */ /* 0x002fda00000e0000 */
[----:B------:R-:W-:-:S04]  /*50b0*/  UIADD3 UR6, URZ, -UR5, URZ ;  /* 0x800000053f067290 */ /* 0x000fc8000fffe03f */
[----:B------:R-:W-:-:S04]  /*50c0*/  UIMAD UR6, UR6, UR10, URZ ;  /* 0x0000000a060672a4 */ /* 0x000fc8000f8e023f */
[----:B------:R-:W-:-:S03]  /*50d0*/  UIMAD.WIDE.U32 UR4, UR5, UR6, UR4 ;  /* 0x00000006050472a5 */ /* 0x000fc6000f8e0004 */
[----:B------:R-:W-:Y:S01]  /*50e0*/  R2UR UR6, R2 ;  /* 0x00000000020672ca */ /* 0x000fe200000e0000 */
[----:B------:R-:W-:-:S12]  /*50f0*/  UIMAD.WIDE.U32 UR4, UR5, UR7, URZ ;  /* 0x00000007050472a5 */ /* 0x000fd8000f8e003f */
[----:B------:R-:W-:Y:S01]  /*5100*/  UIMAD UR4, UR5, UR6, UR7 ;  /* 0x00000006050472a4 */ /* 0x000fe2000f8e0207 */
[----:B------:R-:W-:Y:S02]  /*5110*/  R2UR UR6, R0 ;  /* 0x00000000000672ca */ /* 0x000fe400000e0000 */
[----:B------:R-:W-:Y:S01]  /*5120*/  R2UR UR7, R4 ;  /* 0x00000000040772ca */ /* 0x000fe200000e0000 */
[----:B------:R-:W-:-:S11]  /*5130*/  UISETP.GT.U32.AND UP1, UPT, UR10, UR4, UPT ;  /* 0x000000040a00728c */ /* 0x000fd6000bf24070 */
[----:B------:R-:W-:Y:S02]  /*5140*/  @!UP1 UIADD3 UR4, UR4, -UR10, URZ ;  /* 0x8000000a04049290 */ /* 0x000fe4000fffe03f */
[----:B------:R-:W-:Y:S02]  /*5150*/  @!UP1 UIADD3 UR5, UR5, 0x1, URZ ;  /* 0x0000000105059890 */ /* 0x000fe4000fffe03f */
[----:B------:R-:W-:Y:S02]  /*5160*/  UISETP.GE.U32.AND UP0, UPT, UR4, UR10, UPT ;  /* 0x0000000a0400728c */ /* 0x000fe4000bf06070 */
[----:B------:R-:W-:Y:S01]  /*5170*/  UISETP.GE.AND UP1, UPT, UR6, URZ, UPT ;  /* 0x0000003f0600728c */ /* 0x000fe2000bf26270 */
[----:B------:R-:W-:-:S08]  /*5180*/  R2UR UR6, R4 ;  /* 0x00000000040672ca */ /* 0x000fd000000e0000 */
[----:B------:R-:W-:Y:S02]  /*5190*/  @UP0 UIADD3 UR5, UR5, 0x1, URZ ;  /* 0x0000000105050890 */ /* 0x000fe4000fffe03f */
[----:B------:R-:W-:-:S05]  /*51a0*/  UISETP.NE.AND UP0, UPT, UR7, URZ, UPT ;  /* 0x0000003f0700728c */ /* 0x000fca000bf05270 */
[----:B------:R-:W-:Y:S02]  /*51b0*/  UMOV UR4, UR5 ;  /* 0x0000000500047c82 */ /* 0x000fe40008000000 */
[----:B------:R-:W-:-:S04]  /*51c0*/  @!UP1 UIADD3 UR4, -UR4, URZ, URZ ;  /* 0x0000003f04049290 */ /* 0x000fc8000fffe13f */
[----:B------:R-:W-:-:S12]  /*51d0*/  @!UP0 ULOP3.LUT UR4, URZ, UR6, URZ, 0x33, !UPT ;  /* 0x000000063f048292 */ /* 0x000fd8000f8e333f */
.L_x_1578:
        /* <DEDUP_REMOVED lines=57> */
[----:B------:R-:W2:Y:S01]  /*5570*/  LDL R0, [R1+0x2e4] ;  /* 0x0002e40001007983 */ /* 0x000ea20000100800 */
[----:B------:R-:W-:-:S13]  /*5580*/  R2UR UR6, R206 ;  /* 0x00000000ce0672ca */ /* 0x000fda00000e0000 */
[----:B------:R-:W-:-:S06]  /*5590*/  ULOP3.LUT UP0, URZ, UR6, 0x1bf, URZ, 0xc0, !UPT ;  /* 0x000001bf063f7892 */ /* 0x000fcc000f80c03f */
[----:B------:R-:W-:Y:S01]  /*55a0*/  PLOP3.LUT P0, PT, PT, PT, UP0, 0x80, 0x0 ;  /* 0x000000000000781c */ /* 0x000fe20003f0f008 */
[----:B--2---:R-:W1:Y:S02]  /*55b0*/  SHFL.IDX PT, R0, R0, RZ, 0x1f ;  /* 0x00001fff00007589 */ /* 0x004e6400000e0000 */
[----:B-1----:R-:W-:-:S13]  /*55c0*/  R2UR UR4, R0 ;  /* 0x00000000000472ca */ /* 0x002fda00000e0000 */
        /* <DEDUP_REMOVED lines=11> */
[----:B------:R1:W2:Y:S01]  /*5680*/  LDC.64 R2, c[0x4][R0] ;  /* 0x0100000000027b82 */ /* 0x0002a20000000a00 */
        /* <DEDUP_REMOVED lines=8> */
[----:B-1----:R-:W-:-:S07]  /*5710*/  IMAD.MOV.U32 R13, RZ, RZ, RZ ;  /* 0x000000ffff0d7224 */ /* 0x002fce00078e00ff */
[----:B------:R-:W-:-:S07]  /*5720*/  LEPC R20, `(.L_x_1580) ;  /* 0x000000001014794e */ /* 0x000fce0000000000 */
[----:B0-23--:R-:W-:Y:S05]  /*5730*/  CALL.ABS.NOINC R2 ;  /* 0x0000000002007343 */ /* 0x00dfea0003c00000 */
.L_x_1580:
[----:B------:R-:W-:Y:S02]  /*5740*/  ULDC UR4, c[0x0][0x3f4] ;  /* 0x0000fd0000047ab9 */ /* 0x000fe40000000800 */
[----:B------:R-:W-:-:S13]  /*5750*/  ISETP.LT.AND P0, PT, RZ, UR4, PT ;  /* 0x00000004ff007c0c */ /* 0x000fda000bf01270 */
[----:B------:R-:W-:Y:S05]  /*5760*/  @P0 BRA `(.L_x_1581) ;  /* 0x0000000000440947 */ /* 0x000fea0003800000 */
[----:B------:R-:W-:Y:S01]  /*5770*/  R2UR UR5, R228 ;  /* 0x00000000e40572ca */ /* 0x000fe200000e0000 */
[----:B------:R-:W-:-:S12]  /*5780*/  IMAD.U32 R3, RZ, RZ, UR39 ;  /* 0x00000027ff037e24 */ /* 0x000fd8000f8e00ff */
[----:B------:R-:W-:-:S04]  /*5790*/  ULEA.HI UR4, UR5, UR5, URZ, 0x1 ;  /* 0x0000000505047291 */ /* 0x000fc8000f8f083f */
[----:B------:R-:W-:-:S04]  /*57a0*/  ULOP3.LUT UR4, UR4, 0xfffffffe, URZ, 0xc0, !UPT ;  /* 0xfffffffe04047892 */ /* 0x000fc8000f8ec03f */
[----:B------:R-:W-:-:S06]  /*57b0*/  UIADD3 UR4, UR5, -UR4, URZ ;  /* 0x8000000405047290 */ /* 0x000fcc000fffe03f */
[----:B------:R-:W-:-:S05]  /*57c0*/  IMAD.U32 R0, RZ, RZ, UR4 ;  /* 0x00000004ff007e24 */ /* 0x000fca000f8e00ff */
[----:B------:R-:W-:-:S04]  /*57d0*/  SHF.L.U32 R0, R0, 0x1f, RZ ;  /* 0x0000001f00007819 */ /* 0x000fc800000006ff */
[----:B------:R1:W2:Y:S03]  /*57e0*/  SYNCS.PHASECHK.TRANS64.TRYWAIT P0, [R3+URZ+0x30800], R0 ;  /* 0x03080000030075a7 */ /* 0x0002a6000800017f */
[----:B--2---:R-:W-:Y:S05]  /*57f0*/  @!P0 NANOSLEEP.SYNCS 0x989680 ;  /* 0x009896800000895d */ /* 0x004fea0003900000 */
[----:B------:R-:W2:Y:S02]  /*5800*/  @!P0 SYNCS.PHASECHK.TRANS64 P0, [R3+URZ+0x30800], R0 ;  /* 0x03080000030085a7 */ /* 0x000ea4000800007f */
[----:B--2---:R-:W-:Y:S05]  /*5810*/  @P0 BRA `(.L_x_1582) ;  /* 0x0000007800700947 */ /* 0x004fea0003800000 */
.L_x_1583:
[----:B-1----:R-:W-:-:S04]  /*5820*/  IMAD.U32 R3, RZ, RZ, UR39 ;  /* 0x00000027ff037e24 */ /* 0x002fc8000f8e00ff */
[----:B------:R1:W2:Y:S03]  /*5830*/  SYNCS.PHASECHK.TRANS64.TRYWAIT P0, [R3+URZ+0x30800], R0 ;  /* 0x03080000030075a7 */ /* 0x0002a6000800017f */
[----:B--2---:R-:W-:Y:S05]  /*5840*/  @!P0 NANOSLEEP.SYNCS 0x989680 ;  /* 0x009896800000895d */ /* 0x004fea0003900000 */
[----:B------:R-:W2:Y:S02]  /*5850*/  @!P0 SYNCS.PHASECHK.TRANS64 P0, [R3+URZ+0x30800], R0 ;  /* 0x03080000030085a7 */ /* 0x000ea4000800007f */
[----:B--2---:R-:W-:Y:S05]  /*5860*/  @!P0 BRA `(.L_x_1583) ;  /* 0xfffffffc00ec8947 */ /* 0x004fea000383ffff */
[----:B------:R-:W-:Y:S05]  /*5870*/  BRA `(.L_x_1582) ;  /* 0x0000007800587947 */ /* 0x000fea0003800000 */
.L_x_1581:
[----:B------:R-:W-:Y:S01]  /*5880*/  R2UR UR5, R206 ;  /* 0x00000000ce0572ca */ /* 0x000fe200000e0000 */
[----:B------:R-:W-:Y:S01]  /*5890*/  USHF.R.S32.HI UR4, URZ, 0x1f, UR41 ;  /* 0x0000001f3f047899 */ /* 0x000fe20008011429 */
[----:B------:R-:W-:Y:S01]  /*58a0*/  ULDC.64 UR6, c[0x0][0x3f8] ;  /* 0x0000fe0000067ab9 */ /* 0x000fe20000000a00 */
[----:B------:R-:W-:Y:S01]  /*58b0*/  ULDC.64 UR8, c[0x0][0x408] ;  /* 0x0001020000087ab9 */ /* 0x000fe20000000a00 */
[----:B------:R-:W-:Y:S02]  /*58c0*/  IMAD.U32 R26, RZ, RZ, UR6 ;  /* 0x00000006ff1a7e24 */ /* 0x000fe4000f8e00ff */
[----:B------:R-:W-:Y:S02]  /*58d0*/  IMAD.U32 R24, RZ, RZ, UR8 ;  /* 0x00000008ff187e24 */ /* 0x000fe4000f8e00ff */
[----:B------:R-:W-:-:S05]  /*58e0*/  IMAD.WIDE.U32 R26, R26, UR41, RZ ;  /* 0x000000291a1a7c25 */ /* 0x000fca000f8e00ff */
[----:B------:R-:W-:Y:S01]  /*58f0*/  ULOP3.LUT UP0, URZ, UR5, 0x3ff, URZ, 0xc0, !UPT ;  /* 0x000003ff053f7892 */ /* 0x000fe2000f80c03f */
[----:B------:R-:W-:Y:S01]  /*5900*/  IMAD.WIDE.U32 R24, R24, UR41, RZ ;  /* 0x0000002918187c25 */ /* 0x000fe2000f8e00ff */
[----:B------:R-:W-:Y:S02]  /*5910*/  UIMAD UR5, UR4, UR6, URZ ;  /* 0x00000006040572a4 */ /* 0x000fe4000f8e023f */
[----:B------:R-:W-:Y:S02]  /*5920*/  UIMAD UR4, UR4, UR8, URZ ;  /* 0x00000008040472a4 */ /* 0x000fe4000f8e023f */
[----:B------:R-:W-:Y:S01]  /*5930*/  PLOP3.LUT P0, PT, PT, PT, UP0, 0x80, 0x0 ;  /* 0x000000000000781c */ /* 0x000fe20003f0f008 */
[----:B------:R-:W-:Y:S02]  /*5940*/  UIMAD UR5, UR41, UR7, UR5 ;  /* 0x00000007290572a4 */ /* 0x000fe4000f8e0205 */
[----:B------:R-:W-:-:S04]  /*5950*/  UIMAD UR4, UR41, UR9, UR4 ;  /* 0x00000009290472a4 */ /* 0x000fc8000f8e0204 */
[----:B------:R-:W-:Y:S02]  /*5960*/  VIADD R29, R27, UR5 ;  /* 0x000000051b1d7c36 */ /* 0x000fe40008000000 */
[----:B------:R-:W-:-:S04]  /*5970*/  VIADD R31, R25, UR4 ;  /* 0x00000004191f7c36 */ /* 0x000fc80008000000 */
[----:B------:R-:W-:Y:S05]  /*5980*/  @!P0 BRA `(.L_x_1584) ;  /* 0x0000000000408947 */ /* 0x000fea0003800000 */
        /* <DEDUP_REMOVED lines=16> */
.L_x_1584:
[----:B------:R-:W-:Y:S01]  /*5a90*/  ULDC.U8 UR4, c[0x0][0x410] ;  /* 0x0001040000047ab9 */ /* 0x000fe20000000000 */
[----:B------:R-:W-:Y:S01]  /*5aa0*/  R2UR UR5, R23 ;  /* 0x00000000170572ca */ /* 0x000fe200000e0000 */
[----:B------:R-:W-:Y:S01]  /*5ab0*/  IMAD.SHL.U32 R71, R229, 0x40, RZ ;  /* 0x00000040e5477824 */ /* 0x000fe200078e00ff */
[----:B------:R-:W-:Y:S01]  /*5ac0*/  ISETP.NE.AND P0, PT, RZ, UR4, PT ;  /* 0x00000004ff007c0c */ /* 0x000fe2000bf05270 */
[----:B------:R-:W-:Y:S01]  /*5ad0*/  IMAD.SHL.U32 R75, R201, 0x4, RZ ;  /* 0x00000004c94b7824 */ /* 0x000fe200078e00ff */
[----:B------:R-:W-:Y:S02]  /*5ae0*/  BSSY B0, `(.L_x_1585) ;  /* 0x0000767000007945 */ /* 0x000fe40003800000 */
[----:B------:R-:W-:Y:S01]  /*5af0*/  LOP3.LUT R71, R71, 0x1c0, RZ, 0xc0, !PT ;  /* 0x000001c047477812 */ /* 0x000fe200078ec0ff */
[C---:B------:R-:W-:Y:S02]  /*5b00*/  VIADD R80, R75.reuse, 0x40 ;  /* 0x000000404b507836 */ /* 0x040fe40000000000 */
[----:B------:R-:W-:Y:S01]  /*5b10*/  VIADD R78, R75, 0x20 ;  /* 0x000000204b4e7836 */ /* 0x000fe20000000000 */
[----:B------:R-:W-:-:S03]  /*5b20*/  SHF.R.U32.HI R70, RZ, 0x3, R71 ;  /* 0x00000003ff467819 */ /* 0x000fc60000011647 */
[----:B------:R-:W-:Y:S02]  /*5b30*/  VIADD R10, R195, UR5 ;  /* 0x00000005c30a7c36 */ /* 0x000fe40008000000 */
[----:B------:R-:W-:Y:S05]  /*5b40*/  @!P0 BRA `(.L_x_1586) ;  /* 0x0000003800848947 */ /* 0x000fea0003800000 */
[----:B------:R-:W1:Y:S01]  /*5b50*/  LDC R20, c[0x0][0x448] ;  /* 0x00011200ff147b82 */ /* 0x000e620000000800 */
[----:B------:R-:W-:Y:S01]  /*5b60*/  IMAD R5, R201, 0x40, R10 ;  /* 0x00000040c9057824 */ /* 0x000fe200078e020a */
[----:B------:R-:W-:Y:S01]  /*5b70*/  ULDC.64 UR4, c[0x0][0x3f8] ;  /* 0x0000fe0000047ab9 */ /* 0x000fe20000000a00 */
[----:B------:R-:W-:Y:S01]  /*5b80*/  ULDC.64 UR6, c[0x0][0x408] ;  /* 0x0001020000067ab9 */ /* 0x000fe20000000a00 */
[----:B------:R-:W-:Y:S01]  /*5b90*/  IMAD.MOV.U32 R2, RZ, RZ, R26 ;  /* 0x000000ffff027224 */ /* 0x000fe200078e001a */
[----:B------:R-:W-:Y:S01]  /*5ba0*/  SHF.R.S32.HI R61, RZ, 0x1f, R80 ;  /* 0x0000001fff3d7819 */ /* 0x000fe20000011450 */
[----:B------:R-:W-:Y:S01]  /*5bb0*/  IMAD.MOV.U32 R8, RZ, RZ, R24 ;  /* 0x000000ffff087224 */ /* 0x000fe200078e0018 */
[----:B------:R-:W-:Y:S01]  /*5bc0*/  SHF.R.S32.HI R63, RZ, 0x1f, R78 ;  /* 0x0000001fff3f7819 */ /* 0x000fe2000001144e */
[----:B------:R-:W-:Y:S02]  /*5bd0*/  IMAD.MOV.U32 R9, RZ, RZ, R31 ;  /* 0x000000ffff097224 */ /* 0x000fe400078e001f */
[----:B------:R-:W-:-:S02]  /*5be0*/  VIADD R77, R75, 0x30 ;  /* 0x000000304b4d7836 */ /* 0x000fc40000000000 */
[C---:B------:R-:W-:Y:S02]  /*5bf0*/  VIADD R76, R75.reuse, 0x10 ;  /* 0x000000104b4c7836 */ /* 0x040fe40000000000 */
[----:B------:R-:W-:Y:S01]  /*5c00*/  VIADD R74, R75, 0x50 ;  /* 0x000000504b4a7836 */ /* 0x000fe20000000000 */
[----:B------:R-:W-:Y:S02]  /*5c10*/  SHF.R.S32.HI R60, RZ, 0x1f, R77 ;  /* 0x0000001fff3c7819 */ /* 0x000fe4000001144d */
[----:B------:R-:W-:Y:S02]  /*5c20*/  SHF.R.S32.HI R65, RZ, 0x1f, R76 ;  /* 0x0000001fff417819 */ /* 0x000fe4000001144c */
[----:B-1----:R-:W-:-:S13]  /*5c30*/  ISETP.NE.AND P0, PT, R20, 0x1, PT ;  /* 0x000000011400780c */ /* 0x002fda0003f05270 */
[----:B------:R-:W1:Y:S08]  /*5c40*/  @P0 LDC R0, c[0x0][0x44c] ;  /* 0x00011300ff000b82 */ /* 0x000e700000000800 */
[----:B------:R-:W2:Y:S01]  /*5c50*/  @P0 LDC R3, c[0x0][0x450] ;  /* 0x00011400ff030b82 */ /* 0x000ea20000000800 */
[----:B-1----:R-:W-:-:S05]  /*5c60*/  @P0 IMAD.HI.U32 R0, R5, R0, RZ ;  /* 0x0000000005000227 */ /* 0x002fca00078e00ff */
[----:B--2---:R-:W-:Y:S01]  /*5c70*/  @P0 SHF.R.U32.HI R5, RZ, R3, R0 ;  /* 0x00000003ff050219 */ /* 0x004fe20000011600 */
[----:B------:R-:W-:-:S03]  /*5c80*/  IMAD.MOV.U32 R3, RZ, RZ, R29 ;  /* 0x000000ffff037224 */ /* 0x000fc600078e001d */
[----:B------:R-:W-:Y:S01]  /*5c90*/  SHF.R.S32.HI R0, RZ, 0x1f, R5 ;  /* 0x0000001fff007819 */ /* 0x000fe20000011405 */
[----:B------:R-:W-:-:S04]  /*5ca0*/  IMAD.WIDE.U32 R2, R5, UR4, R2 ;  /* 0x0000000405027c25 */ /* 0x000fc8000f8e0002 */
[C---:B------:R-:W-:Y:S02]  /*5cb0*/  IMAD R4, R0.reuse, UR4, RZ ;  /* 0x0000000400047c24 */ /* 0x040fe4000f8e02ff */
[----:B------:R-:W-:Y:S02]  /*5cc0*/  IMAD R0, R0, UR6, RZ ;  /* 0x0000000600007c24 */ /* 0x000fe4000f8e02ff */
[C---:B------:R-:W-:Y:S01]  /*5cd0*/  IMAD R7, R5.reuse, UR5, R4 ;  /* 0x0000000505077c24 */ /* 0x040fe2000f8e0204 */
[----:B------:R-:W-:Y:S01]  /*5ce0*/  ULDC.64 UR4, c[0x0][0x3e8] ;  /* 0x0000fa0000047ab9 */ /* 0x000fe20000000a00 */
[C---:B------:R-:W-:Y:S01]  /*5cf0*/  IMAD.WIDE.U32 R8, R5.reuse, UR6, R8 ;  /* 0x0000000605087c25 */ /* 0x040fe2000f8e0008 */
[----:B------:R-:W-:Y:S01]  /*5d00*/  LEA R4, P0, R2, UR4, 0x1 ;  /* 0x0000000402047c11 */ /* 0x000fe2000f8008ff */
[----:B------:R-:W-:Y:S02]  /*5d10*/  UMOV UR4, 0xffffffff ;  /* 0xffffffff00047882 */ /* 0x000fe40000000000 */
[----:B------:R-:W-:Y:S01]  /*5d20*/  IMAD R5, R5, UR7, R0 ;  /* 0x0000000705057c24 */ /* 0x000fe2000f8e0200 */
[----:B------:R-:W-:Y:S01]  /*5d30*/  ULDC.64 UR6, c[0x0][0x400] ;  /* 0x0001000000067ab9 */ /* 0x000fe20000000a00 */
[----:B------:R-:W-:Y:S01]  /*5d40*/  IMAD.IADD R3, R3, 0x1, R7 ;  /* 0x0000000103037824 */ /* 0x000fe200078e0207 */
[----:B------:R-:W-:Y:S01]  /*5d50*/  LEA R6, P1, R8, UR6, 0x1 ;  /* 0x0000000608067c11 */ /* 0x000fe2000f8208ff */
[----:B------:R-:W-:-:S03]  /*5d60*/  IMAD.IADD R7, R9, 0x1, R5 ;  /* 0x0000000109077824 */ /* 0x000fc600078e0205 */
[----:B------:R-:W-:Y:S02]  /*5d70*/  LEA.HI.X R0, R2, UR5, R3, 0x1, P0 ;  /* 0x0000000502007c11 */ /* 0x000fe400080f0c03 */
[----:B------:R-:W-:Y:S01]  /*5d80*/  LEA.HI.X R7, R8, UR7, R7, 0x1, P1 ;  /* 0x0000000708077c11 */ /* 0x000fe200088f0c07 */
[----:B------:R-:W-:Y:S06]  /*5d90*/  BRA.DIV UR4, `(.L_x_1587) ;  /* 0x0000020e04887947 */ /* 0x000fec000b800000 */
[----:B------:R1:W2:Y:S04]  /*5da0*/  SHFL.IDX PT, R3, R0, RZ, 0x1c1f ;  /* 0x001c1fff00037589 */ /* 0x0002a800000e0000 */
[----:B------:R1:W4:Y:S04]  /*5db0*/  SHFL.IDX PT, R2, R4, RZ, 0x1c1f ;  /* 0x001c1fff04027589 */ /* 0x00032800000e0000 */
[----:B------:R1:W0:Y:S04]  /*5dc0*/  SHFL.IDX PT, R5, R7, RZ, 0x1c1f ;  /* 0x001c1fff07057589 */ /* 0x00022800000e0000 */
[----:B---3--:R1:W3:Y:S02]  /*5dd0*/  SHFL.IDX PT, R14, R6, RZ, 0x1c1f ;  /* 0x001c1fff060e7589 */ /* 0x0082e400000e0000 */
.L_x_1892:
[----:B------:R-:W-:Y:S01]  /*5de0*/  IMAD R93, R17, R20, RZ ;  /* 0x00000014115d7224 */ /* 0x000fe200078e02ff */
[----:B------:R-:W-:Y:S01]  /*5df0*/  BSSY B1, `(.L_x_1588) ;  /* 0x0000050000017945 */ /* 0x000fe20003800000 */
[----:B------:R-:W-:Y:S02]  /*5e00*/  CS2R R34, SRZ ;  /* 0x0000000000227805 */ /* 0x000fe4000001ff00 */
[----:B------:R-:W-:Y:S02]  /*5e10*/  CS2R R40, SRZ ;  /* 0x0000000000287805 */ /* 0x000fe4000001ff00 */
[----:B------:R-:W-:Y:S02]  /*5e20*/  CS2R R46, SRZ ;  /* 0x00000000002e7805 */ /* 0x000fe4000001ff00 */
[----:B------:R-:W-:Y:S02]  /*5e30*/  ISETP.GE.AND P0, PT, R10, R93, PT ;  /* 0x0000005d0a00720c */ /* 0x000fe40003f06270 */
        /* <DEDUP_REMOVED lines=10> */
[----:B------:R-:W-:Y:S01]  /*5ee0*/  ULDC UR4, c[0x0][0x3f4] ;  /* 0x0000fd0000047ab9 */ /* 0x000fe20000000800 */
[----:B------:R-:W-:Y:S02]  /*5ef0*/  CS2R R56, SRZ ;  /* 0x0000000000387805 */ /* 0x000fe4000001ff00 */
[----:B------:R-:W-:Y:S02]  /*5f00*/  ISETP.GE.AND P3, PT, R76, UR4, PT ;  /* 0x000000044c007c0c */ /* 0x000fe4000bf66270 */
[----:B------:R-:W-:Y:S02]  /*5f10*/  ISETP.GE.AND P2, PT, R78, UR4, PT ;  /* 0x000000044e007c0c */ /* 0x000fe4000bf46270 */
[----:B------:R-:W-:Y:S02]  /*5f20*/  ISETP.GE.AND P1, PT, R77, UR4, PT ;  /* 0x000000044d007c0c */ /* 0x000fe4000bf26270 */
[----:B------:R-:W-:Y:S02]  /*5f30*/  ISETP.GE.AND P0, PT, R80, UR4, PT ;  /* 0x0000000450007c0c */ /* 0x000fe4000bf06270 */
[----:B------:R-:W-:-:S05]  /*5f40*/  ISETP.GE.AND P4, PT, R75, UR4, PT ;  /* 0x000000044b007c0c */ /* 0x000fca000bf86270 */
[C---:B------:R-:W-:Y:S01]  /*5f50*/  @!P3 IMAD.SHL.U32 R31, R76.reuse, 0x2, RZ ;  /* 0x000000024c1fb824 */ /* 0x040fe200078e00ff */
[----:B------:R-:W-:Y:S01]  /*5f60*/  @!P3 SHF.L.U64.HI R24, R76, 0x1, R65 ;  /* 0x000000014c18b819 */ /* 0x000fe20000010241 */
[C---:B------:R-:W-:Y:S01]  /*5f70*/  @!P2 IMAD.SHL.U32 R27, R78.reuse, 0x2, RZ ;  /* 0x000000024e1ba824 */ /* 0x040fe200078e00ff */
[----:B------:R-:W-:Y:S01]  /*5f80*/  @!P2 SHF.L.U64.HI R20, R78, 0x1, R63 ;  /* 0x000000014e14a819 */ /* 0x000fe2000001023f */
[C---:B------:R-:W-:Y:S01]  /*5f90*/  @!P1 IMAD.SHL.U32 R21, R77.reuse, 0x2, RZ ;  /* 0x000000024d159824 */ /* 0x040fe200078e00ff */
[-C--:B----4-:R-:W-:Y:S02]  /*5fa0*/  @!P3 IADD3 R32, P6, R2, R31.reuse, RZ ;  /* 0x0000001f0220b210 */ /* 0x090fe40007fde0ff */
[----:B---3--:R-:W-:Y:S02]  /*5fb0*/  @!P3 IADD3 R30, P5, R14, R31, RZ ;  /* 0x0000001f0e1eb210 */ /* 0x008fe40007fbe0ff */
[----:B------:R-:W-:Y:S01]  /*5fc0*/  @!P1 SHF.L.U64.HI R12, R77, 0x1, R60 ;  /* 0x000000014d0c9819 */ /* 0x000fe2000001023c */
[--C-:B--2---:R-:W-:Y:S01]  /*5fd0*/  @!P3 IMAD.X R33, R3, 0x1, R24.reuse, P6 ;  /* 0x000000010321b824 */ /* 0x104fe200030e0618 */
[-C--:B------:R-:W-:Y:S01]  /*5fe0*/  @!P2 IADD3 R28, P6, R2, R27.reuse, RZ ;  /* 0x0000001b021ca210 */ /* 0x080fe20007fde0ff */
[----:B0-----:R-:W-:Y:S01]  /*5ff0*/  @!P3 IMAD.X R31, R5, 0x1, R24, P5 ;  /* 0x00000001051fb824 */ /* 0x001fe200028e0618 */
[----:B------:R-:W-:Y:S01]  /*6000*/  @!P2 IADD3 R26, P5, R14, R27, RZ ;  /* 0x0000001b0e1aa210 */ /* 0x000fe20007fbe0ff */
[----:B------:R-:W-:-:S02]  /*6010*/  @!P0 IMAD.SHL.U32 R11, R80, 0x2, RZ ;  /* 0x00000002500b8824 */ /* 0x000fc400078e00ff */
[--C-:B------:R-:W-:Y:S01]  /*6020*/  @!P2 IMAD.X R29, R3, 0x1, R20.reuse, P6 ;  /* 0x00000001031da824 */ /* 0x100fe200030e0614 */
[----:B------:R-:W-:Y:S01]  /*6030*/  @!P1 IADD3 R24, P6, R2, R21, RZ ;  /* 0x0000001502189210 */ /* 0x000fe20007fde0ff */
[----:B------:R-:W-:Y:S01]  /*6040*/  @!P2 IMAD.X R27, R5, 0x1, R20, P5 ;  /* 0x00000001051ba824 */ /* 0x000fe200028e0614 */
[----:B------:R-:W-:Y:S01]  /*6050*/  ISETP.GE.AND P5, PT, R74, UR4, PT ;  /* 0x000000044a007c0c */ /* 0x000fe2000bfa6270 */
[----:B------:R-:W-:-:S04]  /*6060*/  @!P4 IMAD.WIDE R8, R75, 0x2, R2 ;  /* 0x000000024b08c825 */ /* 0x000fc800078e0202 */
[--C-:B------:R-:W-:Y:S01]  /*6070*/  @!P1 IMAD.X R25, R3, 0x1, R12.reuse, P6 ;  /* 0x0000000103199824 */ /* 0x100fe200030e060c */
[----:B------:R-:W-:Y:S02]  /*6080*/  @!P1 IADD3 R20, P6, R14, R21, RZ ;  /* 0x000000150e149210 */ /* 0x000fe40007fde0ff */
[----:B------:R-:W-:Y:S01]  /*6090*/  @!P0 SHF.L.U64.HI R38, R80, 0x1, R61 ;  /* 0x0000000150268819 */ /* 0x000fe2000001023d */
[----:B------:R-:W-:Y:S01]  /*60a0*/  @!P4 IMAD.MOV.U32 R15, RZ, RZ, R5 ;  /* 0x000000ffff0fc224 */ /* 0x000fe200078e0005 */
[----:B------:R0:W5:Y:S01]  /*60b0*/  @!P4 LD.E.64 R56, desc[UR36][R8.64] ;  /* 0x000000240838c980 */ /* 0x000162000c101b00 */
[----:B------:R-:W-:Y:S01]  /*60c0*/  @!P1 IMAD.X R21, R5, 0x1, R12, P6 ;  /* 0x0000000105159824 */ /* 0x000fe200030e060c */
[----:B------:R-:W-:Y:S02]  /*60d0*/  @!P0 IADD3 R12, P6, R2, R11, RZ ;  /* 0x0000000b020c8210 */ /* 0x000fe40007fde0ff */
[----:B------:R-:W-:Y:S01]  /*60e0*/  CS2R R58, SRZ ;  /* 0x00000000003a7805 */ /* 0x000fe2000001ff00 */
[----:B------:R-:W-:-:S04]  /*60f0*/  @!P4 IMAD.WIDE R34, R75, 0x2, R14 ;  /* 0x000000024b22c825 */ /* 0x000fc800078e020e */
[----:B------:R-:W-:Y:S01]  /*6100*/  @!P0 IMAD.X R13, R3, 0x1, R38, P6 ;  /* 0x00000001030d8824 */ /* 0x000fe200030e0626 */
[----:B------:R-:W-:Y:S02]  /*6110*/  CS2R R52, SRZ ;  /* 0x0000000000347805 */ /* 0x000fe4000001ff00 */
[----:B0-----:R-:W-:Y:S01]  /*6120*/  SHF.R.S32.HI R9, RZ, 0x1f, R74 ;  /* 0x0000001fff097819 */ /* 0x001fe2000001144a */
[----:B------:R-:W-:Y:S01]  /*6130*/  @!P5 IMAD.SHL.U32 R15, R74, 0x2, RZ ;  /* 0x000000024a0fd824 */ /* 0x000fe200078e00ff */
[----:B------:R-:W-:Y:S01]  /*6140*/  @!P0 IADD3 R8, P6, R14, R11, RZ ;  /* 0x0000000b0e088210 */ /* 0x000fe20007fde0ff */
[----:B------:R0:W5:Y:S01]  /*6150*/  @!P4 LD.E.64 R58, desc[UR36][R34.64] ;  /* 0x00000024223ac980 */ /* 0x000162000c101b00 */
[----:B------:R-:W-:Y:S02]  /*6160*/  @!P5 SHF.L.U64.HI R36, R74, 0x1, R9 ;  /* 0x000000014a24d819 */ /* 0x000fe40000010209 */
[----:B------:R-:W-:Y:S02]  /*6170*/  CS2R R54, SRZ ;  /* 0x0000000000367805 */ /* 0x000fe4000001ff00 */
[-C--:B------:R-:W-:Y:S01]  /*6180*/  @!P5 IADD3 R2, P4, R2, R15.reuse, RZ ;  /* 0x0000000f0202d210 */ /* 0x080fe20007f9e0ff */
[----:B------:R-:W-:Y:S01]  /*6190*/  @!P0 IMAD.X R9, R5, 0x1, R38, P6 ;  /* 0x0000000105098824 */ /* 0x000fe200030e0626 */
[----:B------:R-:W-:Y:S01]  /*61a0*/  @!P5 IADD3 R14, P6, R14, R15, RZ ;  /* 0x0000000f0e0ed210 */ /* 0x000fe20007fde0ff */
[----:B------:R2:W5:Y:S01]  /*61b0*/  @!P3 LD.E.64 R52, desc[UR36][R32.64] ;  /* 0x000000242034b980 */ /* 0x000562000c101b00 */
[----:B------:R-:W-:-:S02]  /*61c0*/  CS2R R50, SRZ ;  /* 0x0000000000327805 */ /* 0x000fc4000001ff00 */
[----:B------:R-:W-:Y:S02]  /*61d0*/  CS2R R48, SRZ ;  /* 0x0000000000307805 */ /* 0x000fe4000001ff00 */
[----:B------:R-:W-:Y:S02]  /*61e0*/  CS2R R46, SRZ ;  /* 0x00000000002e7805 */ /* 0x000fe4000001ff00 */
[----:B------:R-:W-:Y:S02]  /*61f0*/  CS2R R44, SRZ ;  /* 0x00000000002c7805 */ /* 0x000fe4000001ff00 */
[----:B------:R-:W-:Y:S02]  /*6200*/  CS2R R40, SRZ ;  /* 0x0000000000287805 */ /* 0x000fe4000001ff00 */
[----:B------:R-:W-:Y:S02]  /*6210*/  CS2R R42, SRZ ;  /* 0x00000000002a7805 */ /* 0x000fe4000001ff00 */
[----:B0-----:R-:W-:Y:S01]  /*6220*/  CS2R R34, SRZ ;  /* 0x0000000000227805 */ /* 0x001fe2000001ff00 */
[--C-:B------:R-:W-:Y:S01]  /*6230*/  @!P5 IMAD.X R3, R3, 0x1, R36.reuse, P4 ;  /* 0x000000010303d824 */ /* 0x100fe200020e0624 */
[----:B------:R0:W5:Y:S01]  /*6240*/  @!P3 LD.E.64 R54, desc[UR36][R30.64] ;  /* 0x000000241e36b980 */ /* 0x000162000c101b00 */
[----:B--2---:R-:W-:Y:S01]  /*6250*/  CS2R R32, SRZ ;  /* 0x0000000000207805 */ /* 0x004fe2000001ff00 */
[----:B------:R-:W-:-:S02]  /*6260*/  @!P5 IMAD.X R15, R5, 0x1, R36, P6 ;  /* 0x00000001050fd824 */ /* 0x000fc400030e0624 */
[----:B------:R0:W5:Y:S04]  /*6270*/  @!P2 LD.E.64 R50, desc[UR36][R28.64] ;  /* 0x000000241c32a980 */ /* 0x000168000c101b00 */
[----:B------:R0:W5:Y:S04]  /*6280*/  @!P2 LD.E.64 R48, desc[UR36][R26.64] ;  /* 0x000000241a30a980 */ /* 0x000168000c101b00 */
[----:B------:R0:W5:Y:S04]  /*6290*/  @!P1 LD.E.64 R46, desc[UR36][R24.64] ;  /* 0x00000024182e9980 */ /* 0x000168000c101b00 */
[----:B------:R0:W5:Y:S04]  /*62a0*/  @!P1 LD.E.64 R44, desc[UR36][R20.64] ;  /* 0x00000024142c9980 */ /* 0x000168000c101b00 */
[----:B------:R0:W5:Y:S04]  /*62b0*/  @!P0 LD.E.64 R40, desc[UR36][R12.64] ;  /* 0x000000240c288980 */ /* 0x000168000c101b00 */
[----:B------:R0:W5:Y:S04]  /*62c0*/  @!P0 LD.E.64 R42, desc[UR36][R8.64] ;  /* 0x00000024082a8980 */ /* 0x000168000c101b00 */
[----:B------:R0:W5:Y:S04]  /*62d0*/  @!P5 LD.E.64 R34, desc[UR36][R2.64] ;  /* 0x000000240222d980 */ /* 0x000168000c101b00 */
[----:B------:R0:W5:Y:S02]  /*62e0*/  @!P5 LD.E.64 R32, desc[UR36][R14.64] ;  /* 0x000000240e20d980 */ /* 0x000164000c101b00 */
.L_x_1589:
[----:B------:R-:W-:Y:S05]  /*62f0*/  BSYNC B1 ;  /* 0x0000000000017941 */ /* 0x000fea0003800000 */
.L_x_1588:
[----:B0---45:R-:W-:Y:S01]  /*6300*/  IMAD.MOV.U32 R2, RZ, RZ, R34 ;  /* 0x000000ffff027224 */ /* 0x031fe200078e0022 */
[----:B------:R-:W-:Y:S01]  /*6310*/  UMOV UR4, 0xffffffff ;  /* 0xffffffff00047882 */ /* 0x000fe20000000000 */
[----:B--2---:R-:W-:Y:S02]  /*6320*/  IMAD.MOV.U32 R3, RZ, RZ, R35 ;  /* 0x000000ffff037224 */ /* 0x004fe400078e0023 */
        /* <DEDUP_REMOVED lines=43> */
[----:B------:R-:W-:-:S02]  /*65e0*/  PRMT R105, R3, 0x7610, R105 ;  /* 0x0000761003697816 */ /* 0x000fc40000000069 */
[----:B------:R-:W-:Y:S02]  /*65f0*/  CS2R R2, SRZ ;  /* 0x0000000000027805 */ /* 0x000fe4000001ff00 */
[----:B------:R-:W-:Y:S02]  /*6600*/  PRMT R115, R5, 0x7610, R115 ;  /* 0x0000761005737816 */ /* 0x000fe40000000073 */
[----:B------:R-:W-:Y:S01]  /*6610*/  PRMT R114, R8, 0x7610, R114 ;  /* 0x0000761008727816 */ /* 0x000fe20000000072 */
[----:B------:R-:W-:Y:S06]  /*6620*/  BRA.DIV UR4, `(.L_x_1590) ;  /* 0x0000020604c07947 */ /* 0x000fec000b800000 */
[----:B------:R0:W2:Y:S04]  /*6630*/  SHFL.IDX PT, R5, R0, 0x1, 0x1c1f ;  /* 0x003c1f0000057f89 */ /* 0x0000a800000e0000 */
[----:B-1----:R-:W1:Y:S04]  /*6640*/  SHFL.IDX PT, R4, R4, 0x1, 0x1c1f ;  /* 0x003c1f0004047f89 */ /* 0x002e6800000e0000 */
[----:B------:R-:W4:Y:S04]  /*6650*/  SHFL.IDX PT, R7, R7, 0x1, 0x1c1f ;  /* 0x003c1f0007077f89 */ /* 0x000f2800000e0000 */
[----:B------:R-:W0:Y:S02]  /*6660*/  SHFL.IDX PT, R6, R6, 0x1, 0x1c1f ;  /* 0x003c1f0006067f89 */ /* 0x000e2400000e0000 */
.L_x_1898:
[----:B------:R-:W-:Y:S01]  /*6670*/  VIADD R10, R10, 0x40 ;  /* 0x000000400a0a7836 */ /* 0x000fe20000000000 */
[----:B------:R-:W-:Y:S01]  /*6680*/  R2UR UR4, R23 ;  /* 0x00000000170472ca */ /* 0x000fe200000e0000 */
[----:B0-----:R-:W-:Y:S01]  /*6690*/  IMAD.SHL.U32 R0, R201, 0x8, RZ ;  /* 0x00000008c9007824 */ /* 0x001fe200078e00ff */
[----:B------:R-:W-:Y:S01]  /*66a0*/  BSSY B1, `(.L_x_1591) ;  /* 0x0000053000017945 */ /* 0x000fe20003800000 */
[----:B------:R-:W-:Y:S02]  /*66b0*/  LOP3.LUT P0, RZ, R229, 0x4, RZ, 0xc0, !PT ;  /* 0x00000004e5ff7812 */ /* 0x000fe4000780c0ff */
[----:B---3--:R-:W-:Y:S02]  /*66c0*/  CS2R R14, SRZ ;  /* 0x00000000000e7805 */ /* 0x008fe4000001ff00 */
[----:B------:R-:W-:Y:S02]  /*66d0*/  ISETP.GE.AND P1, PT, R10, R93, PT ;  /* 0x0000005d0a00720c */ /* 0x000fe40003f26270 */
[----:B------:R-:W-:-:S02]  /*66e0*/  CS2R R10, SRZ ;  /* 0x00000000000a7805 */ /* 0x000fc4000001ff00 */
[----:B------:R-:W-:Y:S02]  /*66f0*/  LOP3.LUT R71, R71, 0x18, R0, 0xf8, !PT ;  /* 0x0000001847477812 */ /* 0x000fe400078ef800 */
[----:B------:R-:W-:Y:S02]  /*6700*/  CS2R R24, SRZ ;  /* 0x0000000000187805 */ /* 0x000fe4000001ff00 */
[----:B------:R-:W-:Y:S02]  /*6710*/  CS2R R28, SRZ ;  /* 0x00000000001c7805 */ /* 0x000fe4000001ff00 */
[----:B------:R-:W-:Y:S02]  /*6720*/  CS2R R36, SRZ ;  /* 0x0000000000247805 */ /* 0x000fe4000001ff00 */
[----:B------:R-:W-:Y:S02]  /*6730*/  LOP3.LUT R71, R71, R70, RZ, 0x3c, !PT ;  /* 0x0000004647477212 */ /* 0x000fe400078e3cff */
[----:B------:R-:W-:Y:S01]  /*6740*/  CS2R R8, SRZ ;  /* 0x0000000000087805 */ /* 0x000fe2000001ff00 */
[----:B------:R-:W-:Y:S01]  /*6750*/  IMAD.U32 R98, RZ, RZ, UR4 ;  /* 0x00000004ff627e24 */ /* 0x000fe2000f8e00ff */
[----:B------:R-:W-:-:S02]  /*6760*/  CS2R R12, SRZ ;  /* 0x00000000000c7805 */ /* 0x000fc4000001ff00 */
[----:B------:R-:W-:Y:S02]  /*6770*/  CS2R R20, SRZ ;  /* 0x0000000000147805 */ /* 0x000fe4000001ff00 */
[----:B------:R-:W-:Y:S02]  /*6780*/  CS2R R26, SRZ ;  /* 0x00000000001a7805 */ /* 0x000fe4000001ff00 */
[----:B------:R-:W-:Y:S01]  /*6790*/  CS2R R30, SRZ ;  /* 0x00000000001e7805 */ /* 0x000fe2000001ff00 */
[----:B------:R-:W-:Y:S01]  /*67a0*/  IMAD R88, R204, 0x200, R71 ;  /* 0x00000200cc587824 */ /* 0x000fe200078e0247 */
[----:B------:R-:W-:Y:S01]  /*67b0*/  CS2R R38, SRZ ;  /* 0x0000000000267805 */ /* 0x000fe2000001ff00 */
[----:B------:R-:W-:Y:S06]  /*67c0*/  @P1 BRA `(.L_x_1592) ;  /* 0x0000000400001947 */ /* 0x000fec0003800000 */
[----:B------:R-:W-:Y:S01]  /*67d0*/  ULDC UR4, c[0x0][0x3f4] ;  /* 0x0000fd0000047ab9 */ /* 0x000fe20000000800 */
[----:B------:R-:W-:Y:S02]  /*67e0*/  CS2R R36, SRZ ;  /* 0x0000000000247805 */ /* 0x000fe4000001ff00 */
[----:B------:R-:W-:Y:S02]  /*67f0*/  ISETP.GE.AND P4, PT, R76, UR4, PT ;  /* 0x000000044c007c0c */ /* 0x000fe4000bf86270 */
[----:B------:R-:W-:Y:S02]  /*6800*/  CS2R R38, SRZ ;  /* 0x0000000000267805 */ /* 0x000fe4000001ff00 */
[----:B------:R-:W-:Y:S02]  /*6810*/  ISETP.GE.AND P3, PT, R78, UR4, PT ;  /* 0x000000044e007c0c */ /* 0x000fe4000bf66270 */
[----:B------:R-:W-:Y:S02]  /*6820*/  ISETP.GE.AND P2, PT, R77, UR4, PT ;  /* 0x000000044d007c0c */ /* 0x000fe4000bf46270 */
[----:B------:R-:W-:-:S02]  /*6830*/  ISETP.GE.AND P1, PT, R80, UR4, PT ;  /* 0x0000000450007c0c */ /* 0x000fc4000bf26270 */
[----:B------:R-:W-:-:S03]  /*6840*/  SHF.R.S32.HI R21, RZ, 0x1f, R74 ;  /* 0x0000001fff157819 */ /* 0x000fc6000001144a */
[C---:B------:R-:W-:Y:S01]  /*6850*/  @!P4 IMAD.SHL.U32 R3, R76.reuse, 0x2, RZ ;  /* 0x000000024c03c824 */ /* 0x040fe200078e00ff */
[----:B------:R-:W-:-:S03]  /*6860*/  @!P4 SHF.L.U64.HI R0, R76, 0x1, R65 ;  /* 0x000000014c00c819 */ /* 0x000fc60000010241 */
[C---:B------:R-:W-:Y:S01]  /*6870*/  @!P3 IMAD.SHL.U32 R69, R78.reuse, 0x2, RZ ;  /* 0x000000024e45b824 */ /* 0x040fe200078e00ff */
[----:B------:R-:W-:Y:S01]  /*6880*/  @!P3 SHF.L.U64.HI R10, R78, 0x1, R63 ;  /* 0x000000014e0ab819 */ /* 0x000fe2000001023f */
[C---:B------:R-:W-:Y:S01]  /*6890*/  @!P2 IMAD.SHL.U32 R65, R77.reuse, 0x2, RZ ;  /* 0x000000024d41a824 */ /* 0x040fe200078e00ff */
[-C--:B-1----:R-:W-:Y:S02]  /*68a0*/  @!P4 IADD3 R8, P5, R4, R3.reuse, RZ ;  /* 0x000000030408c210 */ /* 0x082fe40007fbe0ff */
[----:B------:R-:W-:Y:S02]  /*68b0*/  @!P4 IADD3 R2, P6, R6, R3, RZ ;  /* 0x000000030602c210 */ /* 0x000fe40007fde0ff */
[----:B------:R-:W-:Y:S01]  /*68c0*/  @!P2 SHF.L.U64.HI R60, R77, 0x1, R60 ;  /* 0x000000014d3ca819 */ /* 0x000fe2000001023c */
[--C-:B--2---:R-:W-:Y:S01]  /*68d0*/  @!P4 IMAD.X R9, R5, 0x1, R0.reuse, P5 ;  /* 0x000000010509c824 */ /* 0x104fe200028e0600 */
[-C--:B------:R-:W-:Y:S01]  /*68e0*/  @!P3 IADD3 R70, P5, R4, R69.reuse, RZ ;  /* 0x000000450446b210 */ /* 0x080fe20007fbe0ff */
[----:B----4-:R-:W-:Y:S01]  /*68f0*/  @!P4 IMAD.X R3, R7, 0x1, R0, P6 ;  /* 0x000000010703c824 */ /* 0x010fe200030e0600 */
[C---:B------:R-:W-:Y:S01]  /*6900*/  @!P1 SHF.L.U64.HI R12, R80.reuse, 0x1, R61 ;  /* 0x00000001500c9819 */ /* 0x040fe2000001023d */
[----:B------:R-:W-:Y:S01]  /*6910*/  @!P1 IMAD.SHL.U32 R61, R80, 0x2, RZ ;  /* 0x00000002503d9824 */ /* 0x000fe200078e00ff */
[----:B------:R-:W-:Y:S01]  /*6920*/  @!P3 IADD3 R68, P6, R6, R69, RZ ;  /* 0x000000450644b210 */ /* 0x000fe20007fde0ff */
[----:B------:R-:W-:Y:S01]  /*6930*/  @!P3 IMAD.X R71, R5, 0x1, R10, P5 ;  /* 0x000000010547b824 */ /* 0x000fe200028e060a */
[----:B------:R-:W-:-:S03]  /*6940*/  @!P2 IADD3 R66, P5, R4, R65, RZ ;  /* 0x000000410442a210 */ /* 0x000fc60007fbe0ff */
[----:B------:R-:W-:Y:S01]  /*6950*/  @!P3 IMAD.X R69, R7, 0x1, R10, P6 ;  /* 0x000000010745b824 */ /* 0x000fe200030e060a */
[----:B------:R-:W-:Y:S01]  /*6960*/  @!P2 IADD3 R64, P6, R6, R65, RZ ;  /* 0x000000410640a210 */ /* 0x000fe20007fde0ff */
[----:B------:R-:W-:Y:S01]  /*6970*/  @!P2 IMAD.X R67, R5, 0x1, R60, P5 ;  /* 0x000000010543a824 */ /* 0x000fe200028e063c */
[----:B------:R-:W-:-:S03]  /*6980*/  @!P1 IADD3 R62, P5, R4, R61, RZ ;  /* 0x0000003d043e9210 */ /* 0x000fc60007fbe0ff */
[----:B------:R-:W-:Y:S01]  /*6990*/  @!P2 IMAD.X R65, R7, 0x1, R60, P6 ;  /* 0x000000010741a824 */ /* 0x000fe200030e063c */
[----:B------:R-:W-:Y:S01]  /*69a0*/  ISETP.GE.AND P6, PT, R75, UR4, PT ;  /* 0x000000044b007c0c */ /* 0x000fe2000bfc6270 */
[----:B------:R-:W-:Y:S01]  /*69b0*/  @!P1 IMAD.X R63, R5, 0x1, R12, P5 ;  /* 0x00000001053f9824 */ /* 0x000fe200028e060c */
[----:B------:R-:W-:-:S05]  /*69c0*/  @!P1 IADD3 R60, P5, R6, R61, RZ ;  /* 0x0000003d063c9210 */ /* 0x000fca0007fbe0ff */
[----:B------:R-:W-:Y:S01]  /*69d0*/  @!P1 IMAD.X R61, R7, 0x1, R12, P5 ;  /* 0x00000001073d9824 */ /* 0x000fe200028e060c */
[----:B------:R-:W-:-:S05]  /*69e0*/  ISETP.GE.AND P5, PT, R74, UR4, PT ;  /* 0x000000044a007c0c */ /* 0x000fca000bfa6270 */
[----:B------:R-:W-:-:S04]  /*69f0*/  @!P6 IMAD.WIDE R10, R75, 0x2, R4 ;  /* 0x000000024b0ae825 */ /* 0x000fc800078e0204 */
[----:B------:R-:W-:Y:S01]  /*6a00*/  @!P6 IMAD.WIDE R12, R75, 0x2, R6 ;  /* 0x000000024b0ce825 */ /* 0x000fe200078e0206 */
[----:B------:R0:W5:Y:S03]  /*6a10*/  @!P6 LD.E.64 R36, desc[UR36][R10.64] ;  /* 0x000000240a24e980 */ /* 0x000166000c101b00 */
[C---:B------:R-:W-:Y:S01]  /*6a20*/  @!P5 IMAD.SHL.U32 R15, R74.reuse, 0x2, RZ ;  /* 0x000000024a0fd824 */ /* 0x040fe200078e00ff */
[----:B------:R1:W5:Y:S01]  /*6a30*/  @!P6 LD.E.64 R38, desc[UR36][R12.64] ;  /* 0x000000240c26e980 */ /* 0x000362000c101b00 */
[----:B------:R-:W-:-:S03]  /*6a40*/  @!P5 SHF.L.U64.HI R0, R74, 0x1, R21 ;  /* 0x000000014a00d819 */ /* 0x000fc60000010215 */
[-C--:B------:R-:W-:Y:S02]  /*6a50*/  @!P5 IADD3 R4, P6, R4, R15.reuse, RZ ;  /* 0x0000000f0404d210 */ /* 0x080fe40007fde0ff */
[----:B------:R-:W-:Y:S02]  /*6a60*/  CS2R R28, SRZ ;  /* 0x00000000001c7805 */ /* 0x000fe4000001ff00 */
[----:B------:R-:W-:Y:S01]  /*6a70*/  CS2R R30, SRZ ;  /* 0x00000000001e7805 */ /* 0x000fe2000001ff00 */
[----:B------:R-:W-:Y:S01]  /*6a80*/  @!P5 IMAD.X R5, R5, 0x1, R0, P6 ;  /* 0x000000010505d824 */ /* 0x000fe200030e0600 */
[----:B------:R-:W-:Y:S02]  /*6a90*/  @!P5 IADD3 R6, P6, R6, R15, RZ ;  /* 0x0000000f0606d210 */ /* 0x000fe40007fde0ff */
[----:B------:R2:W5:Y:S01]  /*6aa0*/  @!P4 LD.E.64 R28, desc[UR36][R8.64] ;  /* 0x00000024081cc980 */ /* 0x000562000c101b00 */
[----:B------:R-:W-:Y:S02]  /*6ab0*/  CS2R R24, SRZ ;  /* 0x0000000000187805 */ /* 0x000fe4000001ff00 */
[----:B------:R-:W-:-:S02]  /*6ac0*/  CS2R R26, SRZ ;  /* 0x00000000001a7805 */ /* 0x000fc4000001ff00 */
[----:B------:R-:W-:Y:S01]  /*6ad0*/  CS2R R14, SRZ ;  /* 0x00000000000e7805 */ /* 0x000fe2000001ff00 */
[----:B------:R3:W5:Y:S01]  /*6ae0*/  @!P4 LD.E.64 R30, desc[UR36][R2.64] ;  /* 0x00000024021ec980 */ /* 0x000762000c101b00 */
[----:B------:R-:W-:Y:S02]  /*6af0*/  CS2R R20, SRZ ;  /* 0x0000000000147805 */ /* 0x000fe4000001ff00 */
[----:B0-----:R-:W-:Y:S02]  /*6b00*/  CS2R R10, SRZ ;  /* 0x00000000000a7805 */ /* 0x001fe4000001ff00 */
[----:B-1----:R-:W-:Y:S01]  /*6b10*/  CS2R R12, SRZ ;  /* 0x00000000000c7805 */ /* 0x002fe2000001ff00 */
[----:B------:R-:W-:Y:S01]  /*6b20*/  @!P5 IMAD.X R7, R7, 0x1, R0, P6 ;  /* 0x000000010707d824 */ /* 0x000fe200030e0600 */
[----:B------:R0:W5:Y:S01]  /*6b30*/  @!P3 LD.E.64 R24, desc[UR36][R70.64] ;  /* 0x000000244618b980 */ /* 0x000162000c101b00 */
[----:B--2---:R-:W-:-:S03]  /*6b40*/  CS2R R8, SRZ ;  /* 0x0000000000087805 */ /* 0x004fc6000001ff00 */
[----:B------:R0:W5:Y:S01]  /*6b50*/  @!P3 LD.E.64 R26, desc[UR36][R68.64] ;  /* 0x00000024441ab980 */ /* 0x000162000c101b00 */
[----:B---3--:R-:W-:-:S03]  /*6b60*/  CS2R R2, SRZ ;  /* 0x0000000000027805 */ /* 0x008fc6000001ff00 */
[----:B------:R0:W5:Y:S04]  /*6b70*/  @!P2 LD.E.64 R14, desc[UR36][R66.64] ;  /* 0x00000024420ea980 */ /* 0x000168000c101b00 */
[----:B------:R0:W5:Y:S04]  /*6b80*/  @!P2 LD.E.64 R20, desc[UR36][R64.64] ;  /* 0x000000244014a980 */ /* 0x000168000c101b00 */
[----:B------:R0:W5:Y:S04]  /*6b90*/  @!P1 LD.E.64 R10, desc[UR36][R62.64] ;  /* 0x000000243e0a9980 */ /* 0x000168000c101b00 */
[----:B------:R0:W5:Y:S04]  /*6ba0*/  @!P1 LD.E.64 R12, desc[UR36][R60.64] ;  /* 0x000000243c0c9980 */ /* 0x000168000c101b00 */
[----:B------:R0:W5:Y:S04]  /*6bb0*/  @!P5 LD.E.64 R2, desc[UR36][R4.64] ;  /* 0x000000240402d980 */ /* 0x000168000c101b00 */
[----:B------:R0:W5:Y:S02]  /*6bc0*/  @!P5 LD.E.64 R8, desc[UR36][R6.64] ;  /* 0x000000240608d980 */ /* 0x000164000c101b00 */
.L_x_1592:
[----:B------:R-:W-:Y:S05]  /*6bd0*/  BSYNC B1 ;  /* 0x0000000000017941 */ /* 0x000fea0003800000 */
.L_x_1591:
[----:B------:R-:W-:Y:S01]  /*6be0*/  R2UR UR5, R228 ;  /* 0x00000000e40572ca */ /* 0x000fe200000e0000 */
[----:B01---5:R-:W-:Y:S01]  /*6bf0*/  IMAD.MOV.U32 R4, RZ, RZ, R2 ;  /* 0x000000ffff047224 */ /* 0x023fe200078e0002 */
[----:B------:R-:W-:Y:S01]  /*6c00*/  LEA R60, R88, UR39, 0x1 ;  /* 0x00000027583c7c11 */ /* 0x000fe2000f8e08ff */
[----:B------:R-:W-:Y:S01]  /*6c10*/  IMAD.MOV.U32 R6, RZ, RZ, R10 ;  /* 0x000000ffff067224 */ /* 0x000fe200078e000a */
[----:B------:R-:W-:Y:S01]  /*6c20*/  VIADDMNMX R98, R93, -R98, 0x80, PT ;  /* 0x000000805d627446 */ /* 0x000fe20003800962 */
[----:B--2---:R-:W-:Y:S01]  /*6c30*/  IMAD.MOV.U32 R5, RZ, RZ, R3 ;  /* 0x000000ffff057224 */ /* 0x004fe200078e0003 */
[----:B------:R-:W-:Y:S01]  /*6c40*/  PRMT R61, R4, 0x7610, R61 ;  /* 0x00007610043d7816 */ /* 0x000fe2000000003d */
[----:B----4-:R-:W-:Y:S01]  /*6c50*/  VIADD R7, R60, 0x12400 ;  /* 0x000124003c077836 */ /* 0x010fe20000000000 */
[----:B------:R-:W-:Y:S01]  /*6c60*/  PRMT R65, R6, 0x7610, R65 ;  /* 0x0000761006417816 */ /* 0x000fe20000000041 */
[----:B------:R-:W-:Y:S01]  /*6c70*/  VIADD R0, R60, 0x12440 ;  /* 0x000124403c007836 */ /* 0x000fe20000000000 */
[----:B------:R-:W-:Y:S01]  /*6c80*/  PRMT R62, R5, 0x7610, R62 ;  /* 0x00007610053e7816 */ /* 0x000fe2000000003e */
[----:B------:R-:W-:Y:S01]  /*6c90*/  @P0 VIADD R0, R7, 0xffffffc0 ;  /* 0xffffffc007000836 */ /* 0x000fe20000000000 */
[----:B------:R-:W-:Y:S01]  /*6ca0*/  ISETP.GE.AND P1, PT, R195, R98, PT ;  /* 0x00000062c300720c */ /* 0x000fe20003f26270 */
[----:B------:R-:W-:Y:S01]  /*6cb0*/  ULEA.HI UR4, UR5, UR5, URZ, 0x1 ;  /* 0x0000000505047291 */ /* 0x000fe2000f8f083f */
[----:B------:R-:W-:-:S02]  /*6cc0*/  IMAD.MOV.U32 R6, RZ, RZ, R14 ;  /* 0x000000ffff067224 */ /* 0x000fc400078e000e */
[----:B------:R-:W-:Y:S01]  /*6cd0*/  IMAD.MOV.U32 R7, RZ, RZ, R15 ;  /* 0x000000ffff077224 */ /* 0x000fe200078e000f */
[----:B------:R-:W-:Y:S01]  /*6ce0*/  ULOP3.LUT UR4, UR4, 0xfffffffe, URZ, 0xc0, !UPT ;  /* 0xfffffffe04047892 */ /* 0x000fe2000f8ec03f */
[----:B------:R-:W-:Y:S01]  /*6cf0*/  IMAD.MOV.U32 R5, RZ, RZ, R11 ;  /* 0x000000ffff057224 */ /* 0x000fe200078e000b */
[----:B------:R-:W-:Y:S01]  /*6d00*/  PRMT R88, R6, 0x7610, R88 ;  /* 0x0000761006587816 */ /* 0x000fe20000000058 */
[----:B------:R-:W-:Y:S01]  /*6d10*/  IMAD.MOV.U32 R6, RZ, RZ, R25 ;  /* 0x000000ffff067224 */ /* 0x000fe200078e0019 */
[----:B------:R-:W-:Y:S01]  /*6d20*/  UIADD3 UR4, UR5, -UR4, URZ ;  /* 0x8000000405047290 */ /* 0x000fe2000fffe03f */
[----:B------:R-:W-:Y:S01]  /*6d30*/  PRMT R71, R7, 0x7610, R71 ;  /* 0x0000761007477816 */ /* 0x000fe20000000047 */
[----:B------:R-:W-:Y:S01]  /*6d40*/  IMAD.MOV.U32 R7, RZ, RZ, R28 ;  /* 0x000000ffff077224 */ /* 0x000fe200078e001c */
[----:B------:R-:W-:Y:S01]  /*6d50*/  PRMT R66, R5, 0x7610, R66 ;  /* 0x0000761005427816 */ /* 0x000fe20000000042 */
[----:B------:R-:W-:Y:S01]  /*6d60*/  IMAD.MOV.U32 R5, RZ, RZ, R24 ;  /* 0x000000ffff057224 */ /* 0x000fe200078e0018 */
[----:B------:R-:W-:Y:S01]  /*6d70*/  PRMT R99, R6, 0x7610, R99 ;  /* 0x0000761006637816 */ /* 0x000fe20000000063 */
[----:B------:R-:W-:Y:S01]  /*6d80*/  IMAD.U32 R4, RZ, RZ, UR4 ;  /* 0x00000004ff047e24 */ /* 0x000fe2000f8e00ff */
[----:B------:R-:W-:Y:S01]  /*6d90*/  PRMT R106, R7, 0x7610, R106 ;  /* 0x00007610076a7816 */ /* 0x000fe2000000006a */
[----:B------:R-:W-:Y:S01]  /*6da0*/  IMAD.MOV.U32 R63, RZ, RZ, R29 ;  /* 0x000000ffff3f7224 */ /* 0x000fe200078e001d */
[----:B------:R-:W-:Y:S01]  /*6db0*/  PRMT R93, R5, 0x7610, R93 ;  /* 0x00007610055d7816 */ /* 0x000fe2000000005d */
[----:B------:R-:W-:Y:S01]  /*6dc0*/  IMAD.MOV.U32 R6, RZ, RZ, R37 ;  /* 0x000000ffff067224 */ /* 0x000fe200078e0025 */
[----:B------:R-:W-:Y:S01]  /*6dd0*/  SHF.L.U32 R4, R4, 0x1f, RZ ;  /* 0x0000001f04047819 */ /* 0x000fe200000006ff */
[----:B------:R-:W-:Y:S01]  /*6de0*/  IMAD.MOV.U32 R7, RZ, RZ, R8 ;  /* 0x000000ffff077224 */ /* 0x000fe200078e0008 */
[----:B------:R-:W-:Y:S01]  /*6df0*/  PRMT R107, R63, 0x7610, R107 ;  /* 0x000076103f6b7816 */ /* 0x000fe2000000006b */
[----:B------:R-:W-:Y:S01]  /*6e00*/  IMAD.MOV.U32 R5, RZ, RZ, R36 ;  /* 0x000000ffff057224 */ /* 0x000fe200078e0024 */
[----:B------:R-:W0:Y:S01]  /*6e10*/  SYNCS.PHASECHK.TRANS64.TRYWAIT P0, [UR39+0x30800], R4 ;  /* 0x03080004ff0075a7 */ /* 0x000e220008000167 */
        /* <DEDUP_REMOVED lines=17> */
[----:B------:R-:W-:-:S02]  /*6f30*/  IMAD.MOV.U32 R109, RZ, RZ, R31 ;  /* 0x000000ffff6d7224 */ /* 0x000fc400078e001f */
[----:B------:R-:W-:Y:S02]  /*6f40*/  IMAD.MOV.U32 R6, RZ, RZ, R38 ;  /* 0x000000ffff067224 */ /* 0x000fe400078e0026 */
[----:B------:R-:W-:Y:S01]  /*6f50*/  IMAD.MOV.U32 R7, RZ, RZ, R39 ;  /* 0x000000ffff077224 */ /* 0x000fe200078e0027 */
[----:B0-----:R-:W-:Y:S06]  /*6f60*/  @!P0 BRA `(.L_x_1593) ;  /* 0x000001fc00e48947 */ /* 0x001fec0003800000 */
.L_x_1899:
[----:B------:R-:W-:Y:S01]  /*6f70*/  BSSY B1, `(.L_x_1594) ;  /* 0x000012f000017945 */ /* 0x000fe20003800000 */
[----:B------:R-:W-:Y:S02]  /*6f80*/  PRMT R112, R6, 0x7610, R112 ;  /* 0x0000761006707816 */ /* 0x000fe40000000070 */
[----:B------:R-:W-:Y:S01]  /*6f90*/  PRMT R113, R7, 0x7610, R113 ;  /* 0x0000761007717816 */ /* 0x000fe20000000071 */
[----:B------:R-:W-:Y:S06]  /*6fa0*/  @P1 BRA `(.L_x_1595) ;  /* 0x0000001000ac1947 */ /* 0x000fec0003800000 */
[----:B0-----:R-:W0:Y:S01]  /*6fb0*/  LDC R5, c[0x0][0x3f4] ;  /* 0x0000fd00ff057b82 */ /* 0x001e220000000800 */
        /* <DEDUP_REMOVED lines=9> */
[----:B------:R-:W-:Y:S02]  /*7050*/  SHF.R.U64 R118, R56, 0x10, R57 ;  /* 0x0000001038767819 */ /* 0x000fe40000001239 */
[--C-:B------:R-:W-:Y:S02]  /*7060*/  SHF.R.U64 R56, R58, 0x10, R59.reuse ;  /* 0x000000103a387819 */ /* 0x100fe4000000123b */
[----:B------:R-:W-:Y:S02]  /*7070*/  SHF.R.U32.HI R59, RZ, 0x10, R59 ;  /* 0x00000010ff3b7819 */ /* 0x000fe4000001163b */
[----:B------:R-:W-:Y:S02]  /*7080*/  SHF.R.U32.HI R57, RZ, 0x10, R57 ;  /* 0x00000010ff397819 */ /* 0x000fe40000011639 */
[----:B------:R-:W-:Y:S02]  /*7090*/  PRMT R117, R117, 0x5410, R118 ;  /* 0x0000541075757816 */ /* 0x000fe40000000076 */
[----:B------:R-:W-:-:S02]  /*70a0*/  PRMT R118, R114, 0x5410, R59 ;  /* 0x0000541072767816 */ /* 0x000fc4000000003b */
[----:B------:R-:W-:Y:S02]  /*70b0*/  PRMT R116, R116, 0x5410, R57 ;  /* 0x0000541074747816 */ /* 0x000fe40000000039 */
[----:B------:R-:W-:Y:S01]  /*70c0*/  PRMT R115, R115, 0x5410, R56 ;  /* 0x0000541073737816 */ /* 0x000fe20000000038 */
[C---:B------:R-:W-:Y:S01]  /*70d0*/  IMAD.U32 R119, R118.reuse, 0x10000, RZ ;  /* 0x0001000076777824 */ /* 0x040fe200078e00ff */
[----:B------:R-:W-:Y:S01]  /*70e0*/  LOP3.LUT R118, R118, 0xffff0000, RZ, 0xc0, !PT ;  /* 0xffff000076767812 */ /* 0x000fe200078ec0ff */
[C---:B------:R-:W-:Y:S01]  /*70f0*/  IMAD.U32 R114, R116.reuse, 0x10000, RZ ;  /* 0x0001000074727824 */ /* 0x040fe200078e00ff */
[----:B------:R-:W-:Y:S02]  /*7100*/  LOP3.LUT R116, R116, 0xffff0000, RZ, 0xc0, !PT ;  /* 0xffff000074747812 */ /* 0x000fe400078ec0ff */
[C---:B0-----:R-:W-:Y:S01]  /*7110*/  LOP3.LUT R57, R6.reuse, 0xffff0000, RZ, 0xc0, !PT ;  /* 0xffff000006397812 */ /* 0x041fe200078ec0ff */
[----:B------:R-:W-:Y:S01]  /*7120*/  IMAD.U32 R56, R6, 0x10000, RZ ;  /* 0x0001000006387824 */ /* 0x000fe200078e00ff */
[C---:B------:R-:W-:Y:S01]  /*7130*/  LOP3.LUT R59, R7.reuse, 0xffff0000, RZ, 0xc0, !PT ;  /* 0xffff0000073b7812 */ /* 0x040fe200078ec0ff */
[----:B------:R-:W-:-:S02]  /*7140*/  IMAD.U32 R58, R7, 0x10000, RZ ;  /* 0x00010000073a7824 */ /* 0x000fc400078e00ff */
[CC--:B------:R-:W-:Y:S01]  /*7150*/  FMUL.FTZ R121, R57.reuse, R119.reuse ;  /* 0x0000007739797220 */ /* 0x0c0fe20000410000 */
[----:B------:R-:W-:Y:S01]  /*7160*/  FMUL.FTZ R120, R57, R114 ;  /* 0x0000007239787220 */ /* 0x000fe20000410000 */
[----:B------:R-:W-:Y:S01]  /*7170*/  FMUL.FTZ R57, R59, R118 ;  /* 0x000000763b397220 */ /* 0x000fe20000410000 */
[----:B------:R-:W-:Y:S02]  /*7180*/  IMAD.U32 R6, R4, 0x10000, RZ ;  /* 0x0001000004067824 */ /* 0x000fe400078e00ff */
[C---:B------:R-:W-:Y:S01]  /*7190*/  FFMA.FTZ R121, R56.reuse, R114, -R121 ;  /* 0x0000007238797223 */ /* 0x040fe20000010879 */
[----:B------:R-:W-:Y:S02]  /*71a0*/  IMAD.U32 R7, R5, 0x10000, RZ ;  /* 0x0001000005077824 */ /* 0x000fe400078e00ff */
[----:B------:R-:W-:Y:S01]  /*71b0*/  FFMA.FTZ R120, R56, R119, R120 ;  /* 0x0000007738787223 */ /* 0x000fe20000010078 */
[----:B------:R-:W-:Y:S01]  /*71c0*/  LOP3.LUT R4, R4, 0xffff0000, RZ, 0xc0, !PT ;  /* 0xffff000004047812 */ /* 0x000fe200078ec0ff */
[-C--:B------:R-:W-:Y:S01]  /*71d0*/  FMUL.FTZ R123, R59, R116.reuse ;  /* 0x000000743b7b7220 */ /* 0x080fe20000410000 */
        /* <DEDUP_REMOVED lines=10> */
[-C--:B------:R-:W-:Y:S01]  /*7280*/  FMUL.FTZ R117, R5, R56.reuse ;  /* 0x0000003805757220 */ /* 0x080fe20000410000 */
[C---:B------:R-:W-:Y:S01]  /*7290*/  FFMA.FTZ R4, R6.reuse, R57, -R115 ;  /* 0x0000003906047223 */ /* 0x040fe20000010873 */
[C---:B------:R-:W-:Y:S01]  /*72a0*/  FFMA.FTZ R5, R7.reuse, R56, -R116 ;  /* 0x0000003807057223 */ /* 0x040fe20000010874 */
[----:B------:R-:W-:Y:S01]  /*72b0*/  FFMA.FTZ R59, R6, R59, R58 ;  /* 0x0000003b063b7223 */ /* 0x000fe2000001003a */
[----:B------:R-:W-:Y:S01]  /*72c0*/  FFMA.FTZ R114, R7, R114, R117 ;  /* 0x0000007207727223 */ /* 0x000fe20000010075 */
[----:B------:R-:W-:Y:S02]  /*72d0*/  F2FP.BF16.F32.PACK_AB R6, R120, R121 ;  /* 0x000000797806723e */ /* 0x000fe400000010ff */
[----:B------:R-:W-:-:S02]  /*72e0*/  F2FP.BF16.F32.PACK_AB R7, R118, R119 ;  /* 0x000000777607723e */ /* 0x000fc400000010ff */
[----:B------:R-:W-:Y:S02]  /*72f0*/  F2FP.BF16.F32.PACK_AB R4, R59, R4 ;  /* 0x000000043b04723e */ /* 0x000fe400000010ff */
[----:B------:R-:W-:-:S05]  /*7300*/  F2FP.BF16.F32.PACK_AB R5, R114, R5 ;  /* 0x000000057205723e */ /* 0x000fca00000010ff */
[----:B------:R0:W-:Y:S02]  /*7310*/  STS.128 [R60+0x12400], R4 ;  /* 0x012400043c007388 */ /* 0x0001e40000000c00 */
.L_x_1597:
[----:B------:R-:W-:Y:S05]  /*7320*/  BSYNC B2 ;  /* 0x0000000000027941 */ /* 0x000fea0003800000 */
.L_x_1596:
[----:B------:R-:W-:Y:S04]  /*7330*/  BSSY B2, `(.L_x_1598) ;  /* 0x0000030000027945 */ /* 0x000fe80003800000 */
[----:B------:R-:W-:Y:S05]  /*7340*/  @P1 BRA `(.L_x_1599) ;  /* 0x0000000000b81947 */ /* 0x000fea0003800000 */
[----:B0-----:R-:W0:Y:S01]  /*7350*/  LDS.128 R4, [R0] ;  /* 0x0000000000047984 */ /* 0x001e220000000c00 */
[--C-:B------:R-:W-:Y:S02]  /*7360*/  SHF.R.U64 R57, R52, 0x10, R53.reuse ;  /* 0x0000001034397819 */ /* 0x100fe40000001235 */
[----:B------:R-:W-:Y:S02]  /*7370*/  SHF.R.U32.HI R52, RZ, 0x10, R53 ;  /* 0x00000010ff347819 */ /* 0x000fe40000011635 */
[--C-:B------:R-:W-:Y:S02]  /*7380*/  SHF.R.U64 R53, R54, 0x10, R55.reuse ;  /* 0x0000001036357819 */ /* 0x100fe40000001237 */
[----:B------:R-:W-:Y:S02]  /*7390*/  SHF.R.U32.HI R54, RZ, 0x10, R55 ;  /* 0x00000010ff367819 */ /* 0x000fe40000011637 */
[----:B------:R-:W-:Y:S02]  /*73a0*/  PRMT R103, R103, 0x5410, R52 ;  /* 0x0000541067677816 */ /* 0x000fe40000000034 */
[----:B------:R-:W-:-:S02]  /*73b0*/  PRMT R105, R105, 0x5410, R54 ;  /* 0x0000541069697816 */ /* 0x000fc40000000036 */
[----:B------:R-:W-:Y:S01]  /*73c0*/  PRMT R104, R104, 0x5410, R53 ;  /* 0x0000541068687816 */ /* 0x000fe20000000035 */
[----:B------:R-:W-:Y:S01]  /*73d0*/  IMAD.U32 R56, R103, 0x10000, RZ ;  /* 0x0001000067387824 */ /* 0x000fe200078e00ff */
[----:B------:R-:W-:Y:S01]  /*73e0*/  PRMT R102, R102, 0x5410, R57 ;  /* 0x0000541066667816 */ /* 0x000fe20000000039 */
[C---:B------:R-:W-:Y:S01]  /*73f0*/  IMAD.U32 R57, R105.reuse, 0x10000, RZ ;  /* 0x0001000069397824 */ /* 0x040fe200078e00ff */
[----:B------:R-:W-:Y:S02]  /*7400*/  LOP3.LUT R105, R105, 0xffff0000, RZ, 0xc0, !PT ;  /* 0xffff000069697812 */ /* 0x000fe400078ec0ff */
[----:B------:R-:W-:Y:S02]  /*7410*/  LOP3.LUT R103, R103, 0xffff0000, RZ, 0xc0, !PT ;  /* 0xffff000067677812 */ /* 0x000fe400078ec0ff */
[C---:B0-----:R-:W-:Y:S01]  /*7420*/  LOP3.LUT R53, R6.reuse, 0xffff0000, RZ, 0xc0, !PT ;  /* 0xffff000006357812 */ /* 0x041fe200078ec0ff */
[----:B------:R-:W-:Y:S01]  /*7430*/  IMAD.U32 R52, R6, 0x10000, RZ ;  /* 0x0001000006347824 */ /* 0x000fe200078e00ff */
[C---:B------:R-:W-:Y:S01]  /*7440*/  LOP3.LUT R55, R7.reuse, 0xffff0000, RZ, 0xc0, !PT ;  /* 0xffff000007377812 */ /* 0x040fe200078ec0ff */
[----:B------:R-:W-:-:S02]  /*7450*/  IMAD.U32 R54, R7, 0x10000, RZ ;  /* 0x0001000007367824 */ /* 0x000fc400078e00ff */
[CC--:B------:R-:W-:Y:S01]  /*7460*/  FMUL.FTZ R58, R53.reuse, R56.reuse ;  /* 0x00000038353a7220 */ /* 0x0c0fe20000410000 */
[----:B------:R-:W-:Y:S01]  /*7470*/  FMUL.FTZ R59, R53, R57 ;  /* 0x00000039353b7220 */ /* 0x000fe20000410000 */
[C---:B------:R-:W-:Y:S01]  /*7480*/  FMUL.FTZ R53, R55.reuse, R105 ;  /* 0x0000006937357220 */ /* 0x040fe20000410000 */
[----:B------:R-:W-:Y:S02]  /*7490*/  IMAD.U32 R6, R4, 0x10000, RZ ;  /* 0x0001000004067824 */ /* 0x000fe400078e00ff */
[----:B------:R-:W-:Y:S01]  /*74a0*/  FFMA.FTZ R115, R52, R57, R58 ;  /* 0x0000003934737223 */ /* 0x000fe2000001003a */
[-C--:B------:R-:W-:Y:S01]  /*74b0*/  FMUL.FTZ R57, R55, R103.reuse ;  /* 0x0000006737397220 */ /* 0x080fe20000410000 */
[----:B------:R-:W-:Y:S01]  /*74c0*/  FFMA.FTZ R103, R54, R103, -R53 ;  /* 0x0000006736677223 */ /* 0x000fe20000010835 */
[C---:B------:R-:W-:Y:S01]  /*74d0*/  IMAD.U32 R7, R5.reuse, 0x10000, RZ ;  /* 0x0001000005077824 */ /* 0x040fe200078e00ff */
[----:B------:R-:W-:Y:S01]  /*74e0*/  LOP3.LUT R4, R4, 0xffff0000, RZ, 0xc0, !PT ;  /* 0xffff000004047812 */ /* 0x000fe200078ec0ff */
[----:B------:R-:W-:Y:S01]  /*74f0*/  IMAD.U32 R55, R104, 0x10000, RZ ;  /* 0x0001000068377824 */ /* 0x000fe200078e00ff */
[----:B------:R-:W-:Y:S01]  /*7500*/  LOP3.LUT R5, R5, 0xffff0000, RZ, 0xc0, !PT ;  /* 0xffff000005057812 */ /* 0x000fe200078ec0ff */
[----:B------:R-:W-:Y:S01]  /*7510*/  IMAD.U32 R53, R102, 0x10000, RZ ;  /* 0x0001000066357824 */ /* 0x000fe200078e00ff */
[----:B------:R-:W-:Y:S01]  /*7520*/  LOP3.LUT R104, R104, 0xffff0000, RZ, 0xc0, !PT ;  /* 0xffff000068687812 */ /* 0x000fe200078ec0ff */
[----:B------:R-:W-:Y:S01]  /*7530*/  FFMA.FTZ R56, R52, R56, -R59 ;  /* 0x0000003834387223 */ /* 0x000fe2000001083b */
[----:B------:R-:W-:Y:S01]  /*7540*/  LOP3.LUT R102, R102, 0xffff0000, RZ, 0xc0, !PT ;  /* 0xffff000066667812 */ /* 0x000fe200078ec0ff */
        /* <DEDUP_REMOVED lines=14> */
.L_x_1599:
[----:B------:R-:W-:Y:S05]  /*7630*/  BSYNC B2 ;  /* 0x0000000000027941 */ /* 0x000fea0003800000 */
.L_x_1598:
[----:B------:R-:W-:Y:S04]  /*7640*/  BSSY B2, `(.L_x_1600) ;  /* 0x0000030000027945 */ /* 0x000fe80003800000 */
[----:B------:R-:W-:Y:S05]  /*7650*/  @P2 BRA `(.L_x_1601) ;  /* 0x0000000000b82947 */ /* 0x000fea0003800000 */
[----:B01----:R-:W0:Y:S01]  /*7660*/  LDS.128 R4, [R60+0x16400] ;  /* 0x016400003c047984 */ /* 0x003e220000000c00 */
        /* <DEDUP_REMOVED lines=45> */
.L_x_1601:
[----:B------:R-:W-:Y:S05]  /*7940*/  BSYNC B2 ;  /* 0x0000000000027941 */ /* 0x000fea0003800000 */
.L_x_1600:
[----:B------:R-:W-:Y:S04]  /*7950*/  BSSY B2, `(.L_x_1602) ;  /* 0x0000030000027945 */ /* 0x000fe80003800000 */
[----:B------:R-:W-:Y:S05]  /*7960*/  @P3 BRA `(.L_x_1603) ;  /* 0x0000000000b83947 */ /* 0x000fea0003800000 */
[----:B012---:R-:W0:Y:S01]  /*7970*/  LDS.128 R4, [R0+0x4000] ;  /* 0x0040000000047984 */ /* 0x007e220000000c00 */
[----:B------:R-:W-:Y:S02]  /*7980*/  SHF.R.U64 R49, R46, 0x10, R47 ;  /* 0x000000102e317819 */ /* 0x000fe4000000122f */
[----:B------:R-:W-:Y:S02]  /*7990*/  SHF.R.U64 R44, R44, 0x10, R45 ;  /* 0x000000102c2c7819 */ /* 0x000fe4000000122d */
[----:B------:R-:W-:Y:S02]  /*79a0*/  SHF.R.U32.HI R46, RZ, 0x10, R47 ;  /* 0x00000010ff2e7819 */ /* 0x000fe4000001162f */
        /* <DEDUP_REMOVED lines=13> */
[C---:B------:R-:W-:Y:S01]  /*7a80*/  FMUL.FTZ R52, R45.reuse, R48 ;  /* 0x000000302d347220 */ /* 0x040fe20000410000 */
[-C--:B------:R-:W-:Y:S01]  /*7a90*/  FMUL.FTZ R51, R45, R49.reuse ;  /* 0x000000312d337220 */ /* 0x080fe20000410000 */
[C---:B------:R-:W-:Y:S01]  /*7aa0*/  FMUL.FTZ R45, R47.reuse, R92 ;  /* 0x0000005c2f2d7220 */ /* 0x040fe20000410000 */
[----:B------:R-:W-:Y:S02]  /*7ab0*/  IMAD.U32 R6, R4, 0x10000, RZ ;  /* 0x0001000004067824 */ /* 0x000fe400078e00ff */
[----:B------:R-:W-:Y:S01]  /*7ac0*/  FFMA.FTZ R53, R44, R49, R52 ;  /* 0x000000312c357223 */ /* 0x000fe20000010034 */
[-C--:B------:R-:W-:Y:S01]  /*7ad0*/  FMUL.FTZ R49, R47, R89.reuse ;  /* 0x000000592f317220 */ /* 0x080fe20000410000 */
[----:B------:R-:W-:Y:S01]  /*7ae0*/  FFMA.FTZ R89, R46, R89, -R45 ;  /* 0x000000592e597223 */ /* 0x000fe2000001082d */
[----:B------:R-:W-:Y:S02]  /*7af0*/  IMAD.U32 R7, R5, 0x10000, RZ ;  /* 0x0001000005077824 */ /* 0x000fe400078e00ff */
[----:B------:R-:W-:Y:S01]  /*7b00*/  FFMA.FTZ R50, R44, R48, -R51 ;  /* 0x000000302c327223 */ /* 0x000fe20000010833 */
[----:B------:R-:W-:Y:S01]  /*7b10*/  IMAD.U32 R45, R90, 0x10000, RZ ;  /* 0x000100005a2d7824 */ /* 0x000fe200078e00ff */
[----:B------:R-:W-:Y:S01]  /*7b20*/  LOP3.LUT R4, R4, 0xffff0000, RZ, 0xc0, !PT ;  /* 0xffff000004047812 */ /* 0x000fe200078ec0ff */
[----:B------:R-:W-:Y:S01]  /*7b30*/  IMAD.U32 R47, R91, 0x10000, RZ ;  /* 0x000100005b2f7824 */ /* 0x000fe200078e00ff */
[----:B------:R-:W-:Y:S01]  /*7b40*/  LOP3.LUT R5, R5, 0xffff0000, RZ, 0xc0, !PT ;  /* 0xffff000005057812 */ /* 0x000fe200078ec0ff */
[----:B------:R-:W-:Y:S01]  /*7b50*/  FFMA.FTZ R92, R46, R92, R49 ;  /* 0x0000005c2e5c7223 */ /* 0x000fe20000010031 */
[----:B------:R-:W-:Y:S01]  /*7b60*/  LOP3.LUT R44, R91, 0xffff0000, RZ, 0xc0, !PT ;  /* 0xffff00005b2c7812 */ /* 0x000fe200078ec0ff */
[----:B------:R-:W-:Y:S01]  /*7b70*/  FMUL.FTZ R49, R4, R47 ;  /* 0x0000002f04317220 */ /* 0x000fe20000410000 */
[----:B------:R-:W-:Y:S01]  /*7b80*/  LOP3.LUT R90, R90, 0xffff0000, RZ, 0xc0, !PT ;  /* 0xffff00005a5a7812 */ /* 0x000fe200078ec0ff */
[----:B------:R-:W-:-:S02]  /*7b90*/  FMUL.FTZ R46, R4, R45 ;  /* 0x0000002d042e7220 */ /* 0x000fc40000410000 */
[C---:B------:R-:W-:Y:S01]  /*7ba0*/  FMUL.FTZ R48, R5.reuse, R44 ;  /* 0x0000002c05307220 */ /* 0x040fe20000410000 */
[C---:B------:R-:W-:Y:S01]  /*7bb0*/  FFMA.FTZ R4, R6.reuse, R45, -R49 ;  /* 0x0000002d06047223 */ /* 0x040fe20000010831 */
[-C--:B------:R-:W-:Y:S01]  /*7bc0*/  FMUL.FTZ R51, R5, R90.reuse ;  /* 0x0000005a05337220 */ /* 0x080fe20000410000 */
[----:B------:R-:W-:Y:S01]  /*7bd0*/  FFMA.FTZ R47, R6, R47, R46 ;  /* 0x0000002f062f7223 */ /* 0x000fe2000001002e */
[----:B------:R-:W-:Y:S01]  /*7be0*/  FFMA.FTZ R5, R7, R90, -R48 ;  /* 0x0000005a07057223 */ /* 0x000fe20000010830 */
[----:B------:R-:W-:Y:S01]  /*7bf0*/  F2FP.BF16.F32.PACK_AB R6, R53, R50 ;  /* 0x000000323506723e */ /* 0x000fe200000010ff */
[----:B------:R-:W-:Y:S01]  /*7c00*/  FFMA.FTZ R44, R7, R44, R51 ;  /* 0x0000002c072c7223 */ /* 0x000fe20000010033 */
[----:B------:R-:W-:Y:S02]  /*7c10*/  F2FP.BF16.F32.PACK_AB R7, R92, R89 ;  /* 0x000000595c07723e */ /* 0x000fe400000010ff */
[----:B------:R-:W-:Y:S02]  /*7c20*/  F2FP.BF16.F32.PACK_AB R4, R47, R4 ;  /* 0x000000042f04723e */ /* 0x000fe400000010ff */
[----:B------:R-:W-:-:S05]  /*7c30*/  F2FP.BF16.F32.PACK_AB R5, R44, R5 ;  /* 0x000000052c05723e */ /* 0x000fca00000010ff */
[----:B------:R3:W-:Y:S02]  /*7c40*/  STS.128 [R0+0x4000], R4 ;  /* 0x0040000400007388 */ /* 0x0007e40000000c00 */
.L_x_1603:
[----:B------:R-:W-:Y:S05]  /*7c50*/  BSYNC B2 ;  /* 0x0000000000027941 */ /* 0x000fea0003800000 */
.L_x_1602:
[----:B------:R-:W-:Y:S04]  /*7c60*/  BSSY B2, `(.L_x_1604) ;  /* 0x0000030000027945 */ /* 0x000fe80003800000 */
[----:B------:R-:W-:Y:S05]  /*7c70*/  @P4 BRA `(.L_x_1605) ;  /* 0x0000000000b84947 */ /* 0x000fea0003800000 */
[----:B0123--:R-:W0:Y:S01]  /*7c80*/  LDS.128 R4, [R60+0x1a400] ;  /* 0x01a400003c047984 */ /* 0x00fe220000000c00 */
        /* <DEDUP_REMOVED lines=18> */
[----:B------:R-:W-:Y:S01]  /*7db0*/  FMUL.FTZ R41, R43, R84 ;  /* 0x000000542b297220 */ /* 0x000fe20000410000 */
[----:B------:R-:W-:Y:S02]  /*7dc0*/  IMAD.U32 R6, R4, 0x10000, RZ ;  /* 0x0001000004067824 */ /* 0x000fe400078e00ff */
[C---:B------:R-:W-:Y:S01]  /*7dd0*/  FFMA.FTZ R49, R40.reuse, R45, R46 ;  /* 0x0000002d28317223 */ /* 0x040fe2000001002e */
[----:B------:R-:W-:Y:S02]  /*7de0*/  IMAD.U32 R7, R5, 0x10000, RZ ;  /* 0x0001000005077824 */ /* 0x000fe400078e00ff */
[----:B------:R-:W-:Y:S01]  /*7df0*/  FFMA.FTZ R48, R40, R44, -R47 ;  /* 0x0000002c28307223 */ /* 0x000fe2000001082f */
[-C--:B------:R-:W-:Y:S01]  /*7e00*/  FMUL.FTZ R45, R43, R86.reuse ;  /* 0x000000562b2d7220 */ /* 0x080fe20000410000 */
[----:B------:R-:W-:Y:S01]  /*7e10*/  LOP3.LUT R4, R4, 0xffff0000, RZ, 0xc0, !PT ;  /* 0xffff000004047812 */ /* 0x000fe200078ec0ff */
[C---:B------:R-:W-:Y:S01]  /*7e20*/  FFMA.FTZ R86, R42.reuse, R86, -R41 ;  /* 0x000000562a567223 */ /* 0x040fe20000010829 */
[----:B------:R-:W-:Y:S01]  /*7e30*/  LOP3.LUT R5, R5, 0xffff0000, RZ, 0xc0, !PT ;  /* 0xffff000005057812 */ /* 0x000fe200078ec0ff */
[C---:B------:R-:W-:Y:S01]  /*7e40*/  IMAD.U32 R43, R85.reuse, 0x10000, RZ ;  /* 0x00010000552b7824 */ /* 0x040fe200078e00ff */
[----:B------:R-:W-:Y:S01]  /*7e50*/  LOP3.LUT R44, R85, 0xffff0000, RZ, 0xc0, !PT ;  /* 0xffff0000552c7812 */ /* 0x000fe200078ec0ff */
[C---:B------:R-:W-:Y:S01]  /*7e60*/  IMAD.U32 R41, R87.reuse, 0x10000, RZ ;  /* 0x0001000057297824 */ /* 0x040fe200078e00ff */
        /* <DEDUP_REMOVED lines=15> */
.L_x_1605:
[----:B------:R-:W-:Y:S05]  /*7f60*/  BSYNC B2 ;  /* 0x0000000000027941 */ /* 0x000fea0003800000 */
.L_x_1604:
[----:B------:R-:W-:Y:S05]  /*7f70*/  @P5 BRA `(.L_x_1595) ;  /* 0x0000000000b85947 */ /* 0x000fea0003800000 */
[----:B01234-:R-:W0:Y:S01]  /*7f80*/  LDS.128 R4, [R0+0x8000] ;  /* 0x0080000000047984 */ /* 0x01fe220000000c00 */
[----:B------:R-:W-:Y:S02]  /*7f90*/  SHF.R.U64 R40, R34, 0x10, R35 ;  /* 0x0000001022287819 */ /* 0x000fe40000001223 */
[----:B------:R-:W-:Y:S02]  /*7fa0*/  SHF.R.U64 R34, R32, 0x10, R33 ;  /* 0x0000001020227819 */ /* 0x000fe40000001221 */
[----:B------:R-:W-:Y:S02]  /*7fb0*/  SHF.R.U32.HI R35, RZ, 0x10, R35 ;  /* 0x00000010ff237819 */ /* 0x000fe40000011623 */
[----:B------:R-:W-:Y:S02]  /*7fc0*/  SHF.R.U32.HI R32, RZ, 0x10, R33 ;  /* 0x00000010ff207819 */ /* 0x000fe40000011621 */
[----:B------:R-:W-:Y:S02]  /*7fd0*/  PRMT R82, R82, 0x5410, R35 ;  /* 0x0000541052527816 */ /* 0x000fe40000000023 */
[----:B------:R-:W-:-:S02]  /*7fe0*/  PRMT R79, R79, 0x5410, R32 ;  /* 0x000054104f4f7816 */ /* 0x000fc40000000020 */
[----:B------:R-:W-:Y:S01]  /*7ff0*/  PRMT R83, R83, 0x5410, R40 ;  /* 0x0000541053537816 */ /* 0x000fe20000000028 */
[C---:B------:R-:W-:Y:S01]  /*8000*/  IMAD.U32 R40, R82.reuse, 0x10000, RZ ;  /* 0x0001000052287824 */ /* 0x040fe200078e00ff */
[----:B------:R-:W-:Y:S01]  /*8010*/  LOP3.LUT R82, R82, 0xffff0000, RZ, 0xc0, !PT ;  /* 0xffff000052527812 */ /* 0x000fe200078ec0ff */
[C---:B------:R-:W-:Y:S01]  /*8020*/  IMAD.U32 R41, R79.reuse, 0x10000, RZ ;  /* 0x000100004f297824 */ /* 0x040fe200078e00ff */
[----:B------:R-:W-:Y:S02]  /*8030*/  LOP3.LUT R79, R79, 0xffff0000, RZ, 0xc0, !PT ;  /* 0xffff00004f4f7812 */ /* 0x000fe400078ec0ff */
[----:B------:R-:W-:Y:S02]  /*8040*/  PRMT R81, R81, 0x5410, R34 ;  /* 0x0000541051517816 */ /* 0x000fe40000000022 */
        /* <DEDUP_REMOVED lines=33> */
.L_x_1595:
[----:B------:R-:W-:Y:S05]  /*8260*/  BSYNC B1 ;  /* 0x0000000000017941 */ /* 0x000fea0003800000 */
.L_x_1594:
        /* <DEDUP_REMOVED lines=58> */
.L_x_1608:
[----:B------:R-:W-:Y:S05]  /*8610*/  BSYNC B1 ;  /* 0x0000000000017941 */ /* 0x000fea0003800000 */
.L_x_1607:
[----:B------:R-:W-:Y:S04]  /*8620*/  BSSY B1, `(.L_x_1609) ;  /* 0x0000030000017945 */ /* 0x000fe80003800000 */
[----:B------:R-:W-:Y:S05]  /*8630*/  @P1 BRA `(.L_x_1610) ;  /* 0x0000000000b81947 */ /* 0x000fea0003800000 */
[----:B0-----:R-:W0:Y:S01]  /*8640*/  LDS.128 R4, [R0+0x2000] ;  /* 0x0020000000047984 */ /* 0x001e220000000c00 */
        /* <DEDUP_REMOVED lines=45> */
.L_x_1610:
[----:B------:R-:W-:Y:S05]  /*8920*/  BSYNC B1 ;  /* 0x0000000000017941 */ /* 0x000fea0003800000 */
.L_x_1609:
        /* <DEDUP_REMOVED lines=23> */
[C---:B------:R-:W-:Y:S01]  /*8aa0*/  FFMA.FTZ R33, R24.reuse, R29, R32 ;  /* 0x0000001d18217223 */ /* 0x040fe20000010020 */
[-C--:B------:R-:W-:Y:S01]  /*8ab0*/  FMUL.FTZ R29, R27, R99.reuse ;  /* 0x000000631b1d7220 */ /* 0x080fe20000410000 */
[C---:B------:R-:W-:Y:S02]  /*8ac0*/  IMAD.U32 R7, R5.reuse, 0x10000, RZ ;  /* 0x0001000005077824 */ /* 0x040fe400078e00ff */
[----:B------:R-:W-:Y:S01]  /*8ad0*/  FFMA.FTZ R30, R24, R28, -R31 ;  /* 0x0000001c181e7223 */ /* 0x000fe2000001081f */
[----:B------:R-:W-:Y:S01]  /*8ae0*/  IMAD.U32 R27, R100, 0x10000, RZ ;  /* 0x00010000641b7824 */ /* 0x000fe200078e00ff */
[----:B------:R-:W-:Y:S01]  /*8af0*/  LOP3.LUT R4, R4, 0xffff0000, RZ, 0xc0, !PT ;  /* 0xffff000004047812 */ /* 0x000fe200078ec0ff */
[----:B------:R-:W-:Y:S01]  /*8b00*/  FFMA.FTZ R99, R26, R99, -R25 ;  /* 0x000000631a637223 */ /* 0x000fe20000010819 */
[----:B------:R-:W-:Y:S01]  /*8b10*/  LOP3.LUT R5, R5, 0xffff0000, RZ, 0xc0, !PT ;  /* 0xffff000005057812 */ /* 0x000fe200078ec0ff */
[C---:B------:R-:W-:Y:S01]  /*8b20*/  IMAD.U32 R25, R93.reuse, 0x10000, RZ ;  /* 0x000100005d197824 */ /* 0x040fe200078e00ff */
[----:B------:R-:W-:Y:S01]  /*8b30*/  LOP3.LUT R100, R100, 0xffff0000, RZ, 0xc0, !PT ;  /* 0xffff000064647812 */ /* 0x000fe200078ec0ff */
[----:B------:R-:W-:Y:S01]  /*8b40*/  FFMA.FTZ R32, R26, R101, R29 ;  /* 0x000000651a207223 */ /* 0x000fe2000001001d */
[----:B------:R-:W-:Y:S01]  /*8b50*/  LOP3.LUT R24, R93, 0xffff0000, RZ, 0xc0, !PT ;  /* 0xffff00005d187812 */ /* 0x000fe200078ec0ff */
[C---:B------:R-:W-:Y:S01]  /*8b60*/  FMUL.FTZ R29, R4.reuse, R27 ;  /* 0x0000001b041d7220 */ /* 0x040fe20000410000 */
[----:B------:R-:W-:Y:S01]  /*8b70*/  FMUL.FTZ R26, R4, R25 ;  /* 0x00000019041a7220 */ /* 0x000fe20000410000 */
[----:B------:R-:W-:-:S02]  /*8b80*/  FMUL.FTZ R28, R5, R100 ;  /* 0x00000064051c7220 */ /* 0x000fc40000410000 */
[-C--:B------:R-:W-:Y:S01]  /*8b90*/  FMUL.FTZ R31, R5, R24.reuse ;  /* 0x00000018051f7220 */ /* 0x080fe20000410000 */
[C---:B------:R-:W-:Y:S01]  /*8ba0*/  FFMA.FTZ R4, R6.reuse, R25, -R29 ;  /* 0x0000001906047223 */ /* 0x040fe2000001081d */
[----:B------:R-:W-:Y:S01]  /*8bb0*/  FFMA.FTZ R27, R6, R27, R26 ;  /* 0x0000001b061b7223 */ /* 0x000fe2000001001a */
[C---:B------:R-:W-:Y:S01]  /*8bc0*/  FFMA.FTZ R5, R7.reuse, R24, -R28 ;  /* 0x0000001807057223 */ /* 0x040fe2000001081c */
[----:B------:R-:W-:Y:S01]  /*8bd0*/  FFMA.FTZ R100, R7, R100, R31 ;  /* 0x0000006407647223 */ /* 0x000fe2000001001f */
[----:B------:R-:W-:Y:S02]  /*8be0*/  F2FP.BF16.F32.PACK_AB R6, R33, R30 ;  /* 0x0000001e2106723e */ /* 0x000fe400000010ff */
[----:B------:R-:W-:Y:S02]  /*8bf0*/  F2FP.BF16.F32.PACK_AB R7, R32, R99 ;  /* 0x000000632007723e */ /* 0x000fe400000010ff */
[----:B------:R-:W-:Y:S02]  /*8c00*/  F2FP.BF16.F32.PACK_AB R4, R27, R4 ;  /* 0x000000041b04723e */ /* 0x000fe400000010ff */
[----:B------:R-:W-:-:S05]  /*8c10*/  F2FP.BF16.F32.PACK_AB R5, R100, R5 ;  /* 0x000000056405723e */ /* 0x000fca00000010ff */
[----:B------:R2:W-:Y:S02]  /*8c20*/  STS.128 [R60+0x18400], R4 ;  /* 0x018400043c007388 */ /* 0x0005e40000000c00 */
.L_x_1612:
[----:B------:R-:W-:Y:S05]  /*8c30*/  BSYNC B1 ;  /* 0x0000000000017941 */ /* 0x000fea0003800000 */
.L_x_1611:
[----:B------:R-:W-:Y:S04]  /*8c40*/  BSSY B1, `(.L_x_1613) ;  /* 0x0000030000017945 */ /* 0x000fe80003800000 */
[----:B------:R-:W-:Y:S05]  /*8c50*/  @P3 BRA `(.L_x_1614) ;  /* 0x0000000000b83947 */ /* 0x000fea0003800000 */
[----:B012---:R-:W0:Y:S01]  /*8c60*/  LDS.128 R4, [R0+0x6000] ;  /* 0x0060000000047984 */ /* 0x007e220000000c00 */
        /* <DEDUP_REMOVED lines=45> */
.L_x_1614:
[----:B------:R-:W-:Y:S05]  /*8f40*/  BSYNC B1 ;  /* 0x0000000000017941 */ /* 0x000fea0003800000 */
.L_x_1613:
        /* <DEDUP_REMOVED lines=48> */
.L_x_1616:
[----:B------:R-:W-:Y:S05]  /*9250*/  BSYNC B1 ;  /* 0x0000000000017941 */ /* 0x000fea0003800000 */
.L_x_1615:
[----:B------:R-:W-:Y:S05]  /*9260*/  @P5 BRA `(.L_x_1606) ;  /* 0x0000003c00b85947 */ /* 0x000fea0003800000 */
[----:B01234-:R-:W0:Y:S01]  /*9270*/  LDS.128 R4, [R0+0xa000] ;  /* 0x00a0000000047984 */ /* 0x01fe220000000c00 */
[----:B------:R-:W-:Y:S02]  /*9280*/  SHF.R.U64 R10, R2, 0x10, R3 ;  /* 0x00000010020a7819 */ /* 0x000fe40000001203 */
[--C-:B------:R-:W-:Y:S02]  /*9290*/  SHF.R.U64 R2, R8, 0x10, R9.reuse ;  /* 0x0000001008027819 */ /* 0x100fe40000001209 */
        /* <DEDUP_REMOVED lines=9> */
[----:B------:R-:W-:Y:S01]  /*9330*/  PRMT R63, R63, 0x5410, R2 ;  /* 0x000054103f3f7816 */ /* 0x000fe20000000002 */
        /* <DEDUP_REMOVED lines=8> */
[----:B------:R-:W-:Y:S01]  /*93c0*/  FMUL.FTZ R10, R7, R64 ;  /* 0x00000040070a7220 */ /* 0x000fe20000410000 */
[----:B------:R-:W-:-:S02]  /*93d0*/  IMAD.U32 R4, R5, 0x10000, RZ ;  /* 0x0001000005047824 */ /* 0x000fc400078e00ff */
[C---:B------:R-:W-:Y:S01]  /*93e0*/  FFMA.FTZ R15, R8.reuse, R11, -R15 ;  /* 0x0000000b080f7223 */ /* 0x040fe2000001080f */
[----:B------:R-:W-:Y:S01]  /*93f0*/  FFMA.FTZ R12, R8, R13, R6 ;  /* 0x0000000d080c7223 */ /* 0x000fe20000010006 */
[-C--:B------:R-:W-:Y:S01]  /*9400*/  FMUL.FTZ R8, R7, R62.reuse ;  /* 0x0000003e07087220 */ /* 0x080fe20000410000 */
        /* <DEDUP_REMOVED lines=19> */
[----:B------:R0:W-:Y:S01]  /*9540*/  STS.128 [R0+0xa000], R4 ;  /* 0x00a0000400007388 */ /* 0x0001e20000000c00 */
[----:B------:R-:W-:Y:S05]  /*9550*/  BRA `(.L_x_1606) ;  /* 0x0000003800fc7947 */ /* 0x000fea0003800000 */
.L_x_1586:
[----:B------:R-:W1:Y:S01]  /*9560*/  LDC R28, c[0x0][0x448] ;  /* 0x00011200ff1c7b82 */ /* 0x000e620000000800 */
[----:B------:R-:W-:Y:S01]  /*9570*/  IMAD R7, R201, 0x40, R10 ;  /* 0x00000040c9077824 */ /* 0x000fe200078e020a */
[----:B------:R-:W-:Y:S01]  /*9580*/  ULDC.64 UR4, c[0x0][0x3f8] ;  /* 0x0000fe0000047ab9 */ /* 0x000fe20000000a00 */
[----:B------:R-:W-:Y:S01]  /*9590*/  ULDC.64 UR6, c[0x0][0x408] ;  /* 0x0001020000067ab9 */ /* 0x000fe20000000a00 */
[----:B------:R-:W-:Y:S02]  /*95a0*/  IMAD.MOV.U32 R4, RZ, RZ, R26 ;  /* 0x000000ffff047224 */ /* 0x000fe400078e001a */
[----:B------:R-:W-:Y:S02]  /*95b0*/  IMAD.MOV.U32 R5, RZ, RZ, R29 ;  /* 0x000000ffff057224 */ /* 0x000fe400078e001d */
[----:B------:R-:W-:Y:S02]  /*95c0*/  IMAD.MOV.U32 R2, RZ, RZ, R24 ;  /* 0x000000ffff027224 */ /* 0x000fe400078e0018 */
[----:B------:R-:W-:-:S02]  /*95d0*/  IMAD.IADD R20, R75, 0x1, R80 ;  /* 0x000000014b147824 */ /* 0x000fc400078e0250 */
[----:B------:R-:W-:Y:S02]  /*95e0*/  IMAD.IADD R78, R75, 0x1, R78 ;  /* 0x000000014b4e7824 */ /* 0x000fe400078e024e */
[----:B------:R-:W-:Y:S01]  /*95f0*/  IMAD.SHL.U32 R77, R201, 0x8, RZ ;  /* 0x00000008c94d7824 */ /* 0x000fe200078e00ff */
[----:B------:R-:W-:Y:S02]  /*9600*/  SHF.R.S32.HI R21, RZ, 0x1f, R20 ;  /* 0x0000001fff157819 */ /* 0x000fe40000011414 */
[----:B------:R-:W-:Y:S02]  /*9610*/  SHF.R.S32.HI R75, RZ, 0x1f, R78 ;  /* 0x0000001fff4b7819 */ /* 0x000fe4000001144e */
[----:B------:R-:W-:Y:S02]  /*9620*/  LEA.HI R68, R21, R20, RZ, 0x3 ;  /* 0x0000001415447211 */ /* 0x000fe400078f18ff */
[----:B------:R-:W-:Y:S02]  /*9630*/  LEA.HI R76, R75, R78, RZ, 0x3 ;  /* 0x0000004e4b4c7211 */ /* 0x000fe400078f18ff */
[----:B------:R-:W-:-:S02]  /*9640*/  SHF.R.S32.HI R69, RZ, 0x3, R68 ;  /* 0x00000003ff457819 */ /* 0x000fc40000011444 */
[----:B-1----:R-:W-:Y:S02]  /*9650*/  ISETP.NE.AND P0, PT, R28, 0x1, PT ;  /* 0x000000011c00780c */ /* 0x002fe40003f05270 */
[----:B------:R-:W-:-:S11]  /*9660*/  SHF.R.S32.HI R74, RZ, 0x3, R76 ;  /* 0x00000003ff4a7819 */ /* 0x000fd6000001144c */
        /* <DEDUP_REMOVED lines=11> */
[----:B------:R-:W-:-:S04]  /*9720*/  IMAD.WIDE.U32 R2, R7, UR6, R2 ;  /* 0x0000000607027c25 */ /* 0x000fc8000f8e0002 */
[----:B------:R-:W-:Y:S01]  /*9730*/  IMAD R7, R7, UR7, R0 ;  /* 0x0000000707077c24 */ /* 0x000fe2000f8e0200 */
[----:B------:R-:W-:Y:S01]  /*9740*/  ULDC.64 UR6, c[0x0][0x400] ;  /* 0x0001000000067ab9 */ /* 0x000fe20000000a00 */
[----:B------:R-:W-:Y:S01]  /*9750*/  IMAD.IADD R5, R5, 0x1, R9 ;  /* 0x0000000105057824 */ /* 0x000fe200078e0209 */
[----:B------:R-:W-:Y:S01]  /*9760*/  LEA R0, P0, R4, UR4, 0x1 ;  /* 0x0000000404007c11 */ /* 0x000fe2000f8008ff */
[----:B------:R-:W-:Y:S01]  /*9770*/  IMAD.IADD R9, R3, 0x1, R7 ;  /* 0x0000000103097824 */ /* 0x000fe200078e0207 */
[----:B------:R-:W-:Y:S01]  /*9780*/  LEA R8, P1, R2, UR6, 0x1 ;  /* 0x0000000602087c11 */ /* 0x000fe2000f8208ff */
[----:B------:R-:W-:Y:S01]  /*9790*/  UMOV UR4, 0xffffffff ;  /* 0xffffffff00047882 */ /* 0x000fe20000000000 */
[----:B------:R-:W-:Y:S02]  /*97a0*/  LEA.HI.X R4, R4, UR5, R5, 0x1, P0 ;  /* 0x0000000504047c11 */ /* 0x000fe400080f0c05 */
[----:B------:R-:W-:Y:S01]  /*97b0*/  LEA.HI.X R9, R2, UR7, R9, 0x1, P1 ;  /* 0x0000000702097c11 */ /* 0x000fe200088f0c09 */
[----:B------:R-:W-:Y:S08]  /*97c0*/  BRA.DIV UR4, `(.L_x_1617) ;  /* 0x000001d604e47947 */ /* 0x000ff0000b800000 */
[----:B------:R-:W1:Y:S04]  /*97d0*/  SHFL.IDX PT, R3, R4, RZ, 0x1c1f ;  /* 0x001c1fff04037589 */ /* 0x000e6800000e0000 */
[----:B------:R-:W2:Y:S04]  /*97e0*/  SHFL.IDX PT, R2, R0, RZ, 0x1c1f ;  /* 0x001c1fff00027589 */ /* 0x000ea800000e0000 */
[----:B------:R4:W0:Y:S04]  /*97f0*/  SHFL.IDX PT, R5, R9, RZ, 0x1c1f ;  /* 0x001c1fff09057589 */ /* 0x00082800000e0000 */
[----:B---3--:R4:W3:Y:S01]  /*9800*/  SHFL.IDX PT, R14, R8, RZ, 0x1c1f ;  /* 0x001c1fff080e7589 */ /* 0x0088e200000e0000 */
[----:B-1----:R-:W-:-:S02]  /*9810*/  IMAD.MOV.U32 R13, RZ, RZ, R3 ;  /* 0x000000ffff0d7224 */ /* 0x002fc400078e0003 */
[----:B--2-4-:R-:W-:-:S07]  /*9820*/  IMAD.MOV.U32 R12, RZ, RZ, R2 ;  /* 0x000000ffff0c7224 */ /* 0x014fce00078e0002 */
.L_x_1904:
[----:B------:R-:W-:Y:S01]  /*9830*/  IMAD R83, R17, R28, RZ ;  /* 0x0000001c11537224 */ /* 0x000fe200078e02ff */
[----:B------:R-:W-:Y:S01]  /*9840*/  BSSY B1, `(.L_x_1618) ;  /* 0x0000031000017945 */ /* 0x000fe20003800000 */
[----:B---3--:R-:W-:Y:S01]  /*9850*/  IMAD.MOV.U32 R50, RZ, RZ, R14 ;  /* 0x000000ffff327224 */ /* 0x008fe200078e000e */
[----:B------:R-:W-:Y:S01]  /*9860*/  CS2R R46, SRZ ;  /* 0x00000000002e7805 */ /* 0x000fe2000001ff00 */
[----:B0-----:R-:W-:Y:S01]  /*9870*/  IMAD.MOV.U32 R51, RZ, RZ, R5 ;  /* 0x000000ffff337224 */ /* 0x001fe200078e0005 */
[----:B------:R-:W-:Y:S02]  /*9880*/  ISETP.GE.AND P0, PT, R10, R83, PT ;  /* 0x000000530a00720c */ /* 0x000fe40003f06270 */
        /* <DEDUP_REMOVED lines=12> */
[C---:B------:R-:W-:Y:S01]  /*9950*/  VIADD R2, R77.reuse, 0x20 ;  /* 0x000000204d027836 */ /* 0x040fe20000000000 */
[----:B------:R-:W-:Y:S01]  /*9960*/  ULDC UR4, c[0x0][0x3f4] ;  /* 0x0000fd0000047ab9 */ /* 0x000fe20000000800 */
[C---:B------:R-:W-:Y:S01]  /*9970*/  VIADD R3, R77.reuse, 0x40 ;  /* 0x000000404d037836 */ /* 0x040fe20000000000 */
[----:B------:R-:W-:Y:S02]  /*9980*/  ISETP.GE.AND P0, PT, R77, UR4, PT ;  /* 0x000000044d007c0c */ /* 0x000fe4000bf06270 */
[----:B------:R-:W-:Y:S02]  /*9990*/  CS2R R38, SRZ ;  /* 0x0000000000267805 */ /* 0x000fe4000001ff00 */
[----:B------:R-:W-:Y:S02]  /*99a0*/  ISETP.GE.AND P1, PT, R2, UR4, PT ;  /* 0x0000000402007c0c */ /* 0x000fe4000bf26270 */
[----:B------:R-:W-:Y:S02]  /*99b0*/  CS2R R36, SRZ ;  /* 0x0000000000247805 */ /* 0x000fe4000001ff00 */
[----:B------:R-:W-:-:S02]  /*99c0*/  ISETP.GE.AND P2, PT, R3, UR4, PT ;  /* 0x0000000403007c0c */ /* 0x000fc4000bf46270 */
[----:B------:R-:W-:Y:S02]  /*99d0*/  CS2R R26, SRZ ;  /* 0x00000000001a7805 */ /* 0x000fe4000001ff00 */
[----:B------:R-:W-:Y:S02]  /*99e0*/  CS2R R24, SRZ ;  /* 0x0000000000187805 */ /* 0x000fe4000001ff00 */
[----:B------:R-:W-:Y:S02]  /*99f0*/  CS2R R42, SRZ ;  /* 0x00000000002a7805 */ /* 0x000fe4000001ff00 */
[----:B------:R-:W-:Y:S01]  /*9a00*/  CS2R R40, SRZ ;  /* 0x0000000000287805 */ /* 0x000fe2000001ff00 */
[----:B------:R-:W-:-:S04]  /*9a10*/  @!P0 IMAD.WIDE R2, R77, 0x2, R12 ;  /* 0x000000024d028825 */ /* 0x000fc800078e020c */
[----:B------:R-:W-:Y:S01]  /*9a20*/  @!P1 IMAD.SHL.U32 R5, R74, 0x8, RZ ;  /* 0x000000084a059824 */ /* 0x000fe200078e00ff */
[----:B------:R0:W5:Y:S01]  /*9a30*/  @!P0 LD.E.128 R36, desc[UR36][R2.64] ;  /* 0x0000002402248980 */ /* 0x000162000c101d00 */
[----:B------:R-:W-:Y:S01]  /*9a40*/  @!P2 IMAD.SHL.U32 R49, R69, 0x8, RZ ;  /* 0x000000084531a824 */ /* 0x000fe200078e00ff */
[----:B------:R-:W-:Y:S02]  /*9a50*/  CS2R R30, SRZ ;  /* 0x00000000001e7805 */ /* 0x000fe4000001ff00 */
[----:B------:R-:W-:Y:S01]  /*9a60*/  CS2R R28, SRZ ;  /* 0x00000000001c7805 */ /* 0x000fe2000001ff00 */
[--C-:B------:R-:W-:Y:S01]  /*9a70*/  @!P1 IMAD.WIDE R6, R5, 0x2, R12.reuse ;  /* 0x0000000205069825 */ /* 0x100fe200078e020c */
[----:B------:R-:W-:Y:S02]  /*9a80*/  CS2R R46, SRZ ;  /* 0x00000000002e7805 */ /* 0x000fe4000001ff00 */
[----:B------:R-:W-:Y:S02]  /*9a90*/  CS2R R44, SRZ ;  /* 0x00000000002c7805 */ /* 0x000fe4000001ff00 */
[----:B------:R-:W-:Y:S01]  /*9aa0*/  CS2R R34, SRZ ;  /* 0x0000000000227805 */ /* 0x000fe2000001ff00 */
[----:B------:R-:W-:Y:S01]  /*9ab0*/  @!P2 IMAD.WIDE R14, R49, 0x2, R12 ;  /* 0x00000002310ea825 */ /* 0x000fe200078e020c */
[----:B------:R-:W-:Y:S01]  /*9ac0*/  CS2R R32, SRZ ;  /* 0x0000000000207805 */ /* 0x000fe2000001ff00 */
[----:B------:R1:W5:Y:S02]  /*9ad0*/  @!P1 LD.E.128 R40, desc[UR36][R6.64] ;  /* 0x0000002406289980 */ /* 0x000364000c101d00 */
[----:B------:R-:W-:-:S02]  /*9ae0*/  @!P1 IMAD.WIDE R12, R5, 0x2, R50 ;  /* 0x00000002050c9825 */ /* 0x000fc400078e0232 */
[----:B------:R1:W5:Y:S02]  /*9af0*/  @!P2 LD.E.128 R44, desc[UR36][R14.64] ;  /* 0x000000240e2ca980 */ /* 0x000364000c101d00 */
[--C-:B------:R-:W-:Y:S02]  /*9b00*/  @!P2 IMAD.WIDE R48, R49, 0x2, R50.reuse ;  /* 0x000000023130a825 */ /* 0x100fe400078e0232 */
[----:B------:R1:W5:Y:S02]  /*9b10*/  @!P1 LD.E.128 R28, desc[UR36][R12.64] ;  /* 0x000000240c1c9980 */ /* 0x000364000c101d00 */
[----:B0-----:R-:W-:Y:S02]  /*9b20*/  @!P0 IMAD.WIDE R2, R77, 0x2, R50 ;  /* 0x000000024d028825 */ /* 0x001fe400078e0232 */
[----:B------:R1:W5:Y:S04]  /*9b30*/  @!P2 LD.E.128 R32, desc[UR36][R48.64] ;  /* 0x000000243020a980 */ /* 0x000368000c101d00 */
[----:B------:R1:W5:Y:S02]  /*9b40*/  @!P0 LD.E.128 R24, desc[UR36][R2.64] ;  /* 0x0000002402188980 */ /* 0x000364000c101d00 */
.L_x_1619:
[----:B------:R-:W-:Y:S05]  /*9b50*/  BSYNC B1 ;  /* 0x0000000000017941 */ /* 0x000fea0003800000 */
.L_x_1618:
[----:B-1---5:R-:W-:Y:S01]  /*9b60*/  IMAD.MOV.U32 R6, RZ, RZ, R45 ;  /* 0x000000ffff067224 */ /* 0x022fe200078e002d */
[----:B------:R-:W-:Y:S01]  /*9b70*/  UMOV UR4, 0xffffffff ;  /* 0xffffffff00047882 */ /* 0x000fe20000000000 */
        /* <DEDUP_REMOVED lines=49> */
[----:B------:R-:W0:Y:S04]  /*9e90*/  SHFL.IDX PT, R3, R4, 0x1, 0x1c1f ;  /* 0x003c1f0004037f89 */ /* 0x000e2800000e0000 */
[----:B------:R-:W1:Y:S04]  /*9ea0*/  SHFL.IDX PT, R2, R0, 0x1, 0x1c1f ;  /* 0x003c1f0000027f89 */ /* 0x000e6800000e0000 */
[----:B------:R2:W3:Y:S04]  /*9eb0*/  SHFL.IDX PT, R5, R9, 0x1, 0x1c1f ;  /* 0x003c1f0009057f89 */ /* 0x0004e800000e0000 */
[----:B------:R2:W4:Y:S01]  /*9ec0*/  SHFL.IDX PT, R14, R8, 0x1, 0x1c1f ;  /* 0x003c1f00080e7f89 */ /* 0x00052200000e0000 */
[----:B0-----:R-:W-:-:S02]  /*9ed0*/  IMAD.MOV.U32 R63, RZ, RZ, R3 ;  /* 0x000000ffff3f7224 */ /* 0x001fc400078e0003 */
[----:B-12---:R-:W-:-:S07]  /*9ee0*/  IMAD.MOV.U32 R62, RZ, RZ, R2 ;  /* 0x000000ffff3e7224 */ /* 0x006fce00078e0002 */
.L_x_1910:
[----:B------:R-:W-:Y:S01]  /*9ef0*/  VIADD R10, R10, 0x40 ;  /* 0x000000400a0a7836 */ /* 0x000fe20000000000 */
[----:B------:R-:W-:Y:S01]  /*9f00*/  BSSY B1, `(.L_x_1621) ;  /* 0x0000030000017945 */ /* 0x000fe20003800000 */
[----:B----4-:R-:W-:Y:S01]  /*9f10*/  IMAD.MOV.U32 R60, RZ, RZ, R14 ;  /* 0x000000ffff3c7224 */ /* 0x010fe200078e000e */
[----:B------:R-:W-:Y:S01]  /*9f20*/  CS2R R8, SRZ ;  /* 0x0000000000087805 */ /* 0x000fe2000001ff00 */
[----:B---3--:R-:W-:Y:S01]  /*9f30*/  IMAD.MOV.U32 R61, RZ, RZ, R5 ;  /* 0x000000ffff3d7224 */ /* 0x008fe200078e0005 */
        /* <DEDUP_REMOVED lines=22> */
[----:B------:R-:W-:Y:S01]  /*a0a0*/  CS2R R10, SRZ ;  /* 0x00000000000a7805 */ /* 0x000fe2000001ff00 */
[----:B------:R-:W-:-:S04]  /*a0b0*/  @!P0 IMAD.WIDE R4, R77, 0x2, R62 ;  /* 0x000000024d048825 */ /* 0x000fc800078e023e */
[----:B------:R-:W-:Y:S01]  /*a0c0*/  @!P1 IMAD.SHL.U32 R65, R74, 0x8, RZ ;  /* 0x000000084a419824 */ /* 0x000fe200078e00ff */
[----:B------:R0:W5:Y:S01]  /*a0d0*/  @!P0 LD.E.128 R12, desc[UR36][R4.64] ;  /* 0x00000024040c8980 */ /* 0x000162000c101d00 */
[----:B------:R-:W-:Y:S01]  /*a0e0*/  @!P2 IMAD.SHL.U32 R67, R69, 0x8, RZ ;  /* 0x000000084543a824 */ /* 0x000fe200078e00ff */
[----:B------:R-:W-:Y:S01]  /*a0f0*/  CS2R R8, SRZ ;  /* 0x0000000000087805 */ /* 0x000fe2000001ff00 */
[--C-:B------:R-:W-:Y:S01]  /*a100*/  @!P1 IMAD.WIDE R2, R65, 0x2, R62.reuse ;  /* 0x0000000241029825 */ /* 0x100fe200078e023e */
[----:B------:R-:W-:Y:S02]  /*a110*/  CS2R R54, SRZ ;  /* 0x0000000000367805 */ /* 0x000fe4000001ff00 */
[----:B------:R-:W-:Y:S02]  /*a120*/  CS2R R52, SRZ ;  /* 0x0000000000347805 */ /* 0x000fe4000001ff00 */
[----:B------:R-:W-:Y:S01]  /*a130*/  CS2R R6, SRZ ;  /* 0x0000000000067805 */ /* 0x000fe2000001ff00 */
[----:B------:R-:W-:Y:S01]  /*a140*/  @!P2 IMAD.WIDE R62, R67, 0x2, R62 ;  /* 0x00000002433ea825 */ /* 0x000fe200078e023e */
[----:B------:R-:W-:-:S02]  /*a150*/  CS2R R50, SRZ ;  /* 0x0000000000327805 */ /* 0x000fc4000001ff00 */
[----:B------:R-:W-:Y:S02]  /*a160*/  CS2R R48, SRZ ;  /* 0x0000000000307805 */ /* 0x000fe4000001ff00 */
[----:B0-----:R-:W-:Y:S01]  /*a170*/  CS2R R4, SRZ ;  /* 0x0000000000047805 */ /* 0x001fe2000001ff00 */
[--C-:B------:R-:W-:Y:S01]  /*a180*/  @!P1 IMAD.WIDE R64, R65, 0x2, R60.reuse ;  /* 0x0000000241409825 */ /* 0x100fe200078e023c */
[----:B------:R0:W5:Y:S03]  /*a190*/  @!P1 LD.E.128 R8, desc[UR36][R2.64] ;  /* 0x0000002402089980 */ /* 0x000166000c101d00 */
[--C-:B------:R-:W-:Y:S01]  /*a1a0*/  @!P2 IMAD.WIDE R66, R67, 0x2, R60.reuse ;  /* 0x000000024342a825 */ /* 0x100fe200078e023c */
[----:B------:R0:W5:Y:S03]  /*a1b0*/  @!P1 LD.E.128 R52, desc[UR36][R64.64] ;  /* 0x0000002440349980 */ /* 0x000166000c101d00 */
[----:B------:R-:W-:Y:S01]  /*a1c0*/  @!P0 IMAD.WIDE R60, R77, 0x2, R60 ;  /* 0x000000024d3c8825 */ /* 0x000fe200078e023c */
[----:B------:R0:W5:Y:S04]  /*a1d0*/  @!P2 LD.E.128 R4, desc[UR36][R62.64] ;  /* 0x000000243e04a980 */ /* 0x000168000c101d00 */
[----:B------:R0:W5:Y:S04]  /*a1e0*/  @!P0 LD.E.128 R56, desc[UR36][R60.64] ;  /* 0x000000243c388980 */ /* 0x000168000c101d00 */
[----:B------:R0:W5:Y:S02]  /*a1f0*/  @!P2 LD.E.128 R48, desc[UR36][R66.64] ;  /* 0x000000244230a980 */ /* 0x000164000c101d00 */
.L_x_1622:
[----:B------:R-:W-:Y:S05]  /*a200*/  BSYNC B1 ;  /* 0x0000000000017941 */ /* 0x000fea0003800000 */
.L_x_1621:
[----:B------:R-:W-:Y:S01]  /*a210*/  R2UR UR5, R228 ;  /* 0x00000000e40572ca */ /* 0x000fe200000e0000 */
[----:B-----5:R-:W-:Y:S01]  /*a220*/  IMAD.MOV.U32 R0, RZ, RZ, R6 ;  /* 0x000000ffff007224 */ /* 0x020fe200078e0006 */
[----:B------:R-:W-:Y:S01]  /*a230*/  R2UR UR6, R23 ;  /* 0x00000000170672ca */ /* 0x000fe200000e0000 */
[----:B0-----:R-:W-:Y:S02]  /*a240*/  IMAD.MOV.U32 R3, RZ, RZ, R4 ;  /* 0x000000ffff037224 */ /* 0x001fe400078e0004 */
[----:B------:R-:W-:Y:S02]  /*a250*/  IMAD.MOV.U32 R2, RZ, RZ, R7 ;  /* 0x000000ffff027224 */ /* 0x000fe400078e0007 */
[----:B------:R-:W-:Y:S01]  /*a260*/  IMAD.MOV.U32 R61, RZ, RZ, R15 ;  /* 0x000000ffff3d7224 */ /* 0x000fe200078e000f */
[----:B------:R-:W-:Y:S01]  /*a270*/  PRMT R81, R3, 0x7610, R81 ;  /* 0x0000761003517816 */ /* 0x000fe20000000051 */
[----:B------:R-:W-:Y:S01]  /*a280*/  IMAD.MOV.U32 R3, RZ, RZ, R11 ;  /* 0x000000ffff037224 */ /* 0x000fe200078e000b */
[----:B------:R-:W-:Y:S01]  /*a290*/  PRMT R82, R2, 0x7610, R82 ;  /* 0x0000761002527816 */ /* 0x000fe20000000052 */
[----:B------:R-:W-:Y:S01]  /*a2a0*/  IMAD.MOV.U32 R2, RZ, RZ, R10 ;  /* 0x000000ffff027224 */ /* 0x000fe200078e000a */
[----:B------:R-:W-:Y:S01]  /*a2b0*/  PRMT R102, R61, 0x7610, R102 ;  /* 0x000076103d667816 */ /* 0x000fe20000000066 */
[----:B------:R-:W-:Y:S01]  /*a2c0*/  ULEA.HI UR4, UR5, UR5, URZ, 0x1 ;  /* 0x0000000505047291 */ /* 0x000fe2000f8f083f */
[----:B------:R-:W-:Y:S01]  /*a2d0*/  PRMT R85, R3, 0x7610, R85 ;  /* 0x0000761003557816 */ /* 0x000fe20000000055 */
[----:B------:R-:W-:Y:S01]  /*a2e0*/  IMAD.U32 R100, RZ, RZ, UR6 ;  /* 0x00000006ff647e24 */ /* 0x000fe2000f8e00ff */
[----:B------:R-:W-:Y:S01]  /*a2f0*/  PRMT R84, R2, 0x7610, R84 ;  /* 0x0000761002547816 */ /* 0x000fe20000000054 */
[----:B------:R-:W-:Y:S01]  /*a300*/  ULOP3.LUT UR4, UR4, 0xfffffffe, URZ, 0xc0, !UPT ;  /* 0xfffffffe04047892 */ /* 0x000fe2000f8ec03f */
[----:B------:R-:W-:-:S02]  /*a310*/  IMAD.MOV.U32 R3, RZ, RZ, R14 ;  /* 0x000000ffff037224 */ /* 0x000fc400078e000e */
[----:B------:R-:W-:Y:S01]  /*a320*/  VIADDMNMX R100, R83, -R100, 0x80, PT ;  /* 0x0000008053647446 */ /* 0x000fe20003800964 */
[----:B------:R-:W-:Y:S01]  /*a330*/  UIADD3 UR4, UR5, -UR4, URZ ;  /* 0x8000000405047290 */ /* 0x000fe2000fffe03f */
[----:B------:R-:W-:Y:S01]  /*a340*/  PRMT R83, R0, 0x7610, R83 ;  /* 0x0000761000537816 */ /* 0x000fe20000000053 */
[----:B------:R-:W-:Y:S01]  /*a350*/  IMAD.MOV.U32 R0, RZ, RZ, R5 ;  /* 0x000000ffff007224 */ /* 0x000fe200078e0005 */
[----:B------:R-:W-:Y:S01]  /*a360*/  PRMT R101, R3, 0x7610, R101 ;  /* 0x0000761003657816 */ /* 0x000fe20000000065 */
[----:B------:R-:W-:Y:S01]  /*a370*/  IMAD.MOV.U32 R2, RZ, RZ, R9 ;  /* 0x000000ffff027224 */ /* 0x000fe200078e0009 */
[----:B------:R-:W-:Y:S01]  /*a380*/  ISETP.GE.AND P1, PT, R195, R100, PT ;  /* 0x00000064c300720c */ /* 0x000fe20003f26270 */
        /* <DEDUP_REMOVED lines=32> */
[----:B------:R-:W-:Y:S01]  /*a590*/  PRMT R106, R64, 0x7610, R106 ;  /* 0x00007610406a7816 */ /* 0x000fe2000000006a */
[----:B0-----:R-:W-:Y:S06]  /*a5a0*/  @!P0 BRA `(.L_x_1623) ;  /* 0x000001cc00488947 */ /* 0x001fec0003800000 */
.L_x_1911:
[----:B------:R-:W-:Y:S01]  /*a5b0*/  BSSY B1, `(.L_x_1624) ;  /* 0x000015c000017945 */ /* 0x000fe20003800000 */
[----:B------:R-:W-:Y:S02]  /*a5c0*/  PRMT R107, R62, 0x7610, R107 ;  /* 0x000076103e6b7816 */ /* 0x000fe4000000006b */
[----:B------:R-:W-:Y:S01]  /*a5d0*/  PRMT R108, R63, 0x7610, R108 ;  /* 0x000076103f6c7816 */ /* 0x000fe2000000006c */
[----:B------:R-:W-:Y:S06]  /*a5e0*/  @P1 BRA `(.L_x_1625) ;  /* 0x0000001400601947 */ /* 0x000fec0003800000 */
[----:B------:R-:W1:Y:S01]  /*a5f0*/  LDC R118, c[0x0][0x3f4] ;  /* 0x0000fd00ff767b82 */ /* 0x000e620000000800 */
[C---:B0-----:R-:W-:Y:S01]  /*a600*/  VIADD R61, R77.reuse, 0x20 ;  /* 0x000000204d3d7836 */ /* 0x041fe20000000000 */
[----:B------:R-:W-:Y:S01]  /*a610*/  BSSY B2, `(.L_x_1626) ;  /* 0x0000071000027945 */ /* 0x000fe20003800000 */
[C---:B------:R-:W-:Y:S01]  /*a620*/  VIADD R63, R77.reuse, 0x40 ;  /* 0x000000404d3f7836 */ /* 0x040fe20000000000 */
[-C--:B-1----:R-:W-:Y:S02]  /*a630*/  ISETP.GE.AND P0, PT, R77, R118.reuse, PT ;  /* 0x000000764d00720c */ /* 0x082fe40003f06270 */
[-C--:B------:R-:W-:Y:S02]  /*a640*/  ISETP.GE.AND P1, PT, R61, R118.reuse, PT ;  /* 0x000000763d00720c */ /* 0x080fe40003f26270 */
[----:B------:R-:W-:-:S09]  /*a650*/  ISETP.GE.AND P2, PT, R63, R118, PT ;  /* 0x000000763f00720c */ /* 0x000fd20003f46270 */
[----:B------:R-:W-:Y:S05]  /*a660*/  @P0 BRA `(.L_x_1627) ;  /* 0x0000000400ac0947 */ /* 0x000fea0003800000 */
[----:B------:R-:W-:Y:S02]  /*a670*/  LEA.HI R60, R118, R201, RZ, 0x1d ;  /* 0x000000c9763c7211 */ /* 0x000fe400078fe8ff */
[----:B------:R-:W-:Y:S02]  /*a680*/  LOP3.LUT R61, R71, 0x38, R77, 0xf8, !PT ;  /* 0x00000038473d7812 */ /* 0x000fe400078ef84d */
[----:B------:R-:W-:Y:S02]  /*a690*/  SHF.R.S32.HI R63, RZ, 0x1f, R60 ;  /* 0x0000001fff3f7819 */ /* 0x000fe4000001143c */
[----:B------:R-:W-:Y:S02]  /*a6a0*/  LOP3.LUT R61, R61, R70, RZ, 0x3c, !PT ;  /* 0x000000463d3d7212 */ /* 0x000fe400078e3cff */
[----:B------:R-:W-:Y:S01]  /*a6b0*/  LEA.HI R63, R63, R60, RZ, 0x3 ;  /* 0x0000003c3f3f7211 */ /* 0x000fe200078f18ff */
[----:B------:R-:W-:Y:S01]  /*a6c0*/  IMAD.SHL.U32 R60, R60, 0x8, RZ ;  /* 0x000000083c3c7824 */ /* 0x000fe200078e00ff */
[----:B------:R-:W-:Y:S01]  /*a6d0*/  SHF.R.U64 R128, R24, 0x10, R25 ;  /* 0x0000001018807819 */ /* 0x000fe20000001219 */
[----:B------:R-:W-:Y:S01]  /*a6e0*/  IMAD R61, R204, 0x200, R61 ;  /* 0x00000200cc3d7824 */ /* 0x000fe200078e023d */
[----:B------:R-:W-:Y:S01]  /*a6f0*/  SHF.R.U64 R36, R36, 0x10, R37 ;  /* 0x0000001024247819 */ /* 0x000fe20000001225 */
[----:B------:R-:W-:Y:S01]  /*a700*/  IMAD.SHL.U32 R62, R63, 0x400, RZ ;  /* 0x000004003f3e7824 */ /* 0x000fe200078e00ff */
[----:B------:R-:W-:-:S02]  /*a710*/  LOP3.LUT R63, R71, 0x38, R60, 0xf8, !PT ;  /* 0x00000038473f7812 */ /* 0x000fc400078ef83c */
[----:B------:R-:W-:Y:S02]  /*a720*/  LEA R117, R61, UR39, 0x1 ;  /* 0x000000273d757c11 */ /* 0x000fe4000f8e08ff */
[----:B------:R-:W-:Y:S02]  /*a730*/  LOP3.LUT R65, R62, 0x7fffe000, RZ, 0xc0, !PT ;  /* 0x7fffe0003e417812 */ /* 0x000fe400078ec0ff */
[----:B------:R-:W-:Y:S02]  /*a740*/  LOP3.LUT R60, R63, R70, RZ, 0x3c, !PT ;  /* 0x000000463f3c7212 */ /* 0x000fe400078e3cff */
[----:B------:R-:W-:Y:S01]  /*a750*/  SHF.R.U64 R125, R38, 0x10, R39 ;  /* 0x00000010267d7819 */ /* 0x000fe20000001227 */
[----:B------:R-:W-:Y:S01]  /*a760*/  IMAD R65, R204, 0x200, R65 ;  /* 0x00000200cc417824 */ /* 0x000fe200078e0241 */
[----:B------:R-:W-:Y:S02]  /*a770*/  SHF.R.U32.HI R38, RZ, 0x10, R39 ;  /* 0x00000010ff267819 */ /* 0x000fe40000011627 */
[----:B------:R-:W-:Y:S01]  /*a780*/  SHF.R.U32.HI R39, RZ, 0x10, R25 ;  /* 0x00000010ff277819 */ /* 0x000fe20000011619 */
[----:B------:R-:W-:Y:S01]  /*a790*/  IMAD.IADD R65, R65, 0x1, R60 ;  /* 0x0000000141417824 */ /* 0x000fe200078e023c */
[----:B------:R-:W-:Y:S01]  /*a7a0*/  PRMT R128, R123, 0x5410, R128 ;  /* 0x000054107b807816 */ /* 0x000fe20000000080 */
[----:B------:R-:W0:Y:S01]  /*a7b0*/  LDS.128 R60, [R117+0x12400] ;  /* 0x01240000753c7984 */ /* 0x000e220000000c00 */
[----:B------:R-:W-:-:S02]  /*a7c0*/  SHF.R.U32.HI R127, RZ, 0x10, R37 ;  /* 0x00000010ff7f7819 */ /* 0x000fc40000011625 */
[----:B------:R-:W-:Y:S01]  /*a7d0*/  LEA R119, R65, UR39, 0x1 ;  /* 0x0000002741777c11 */ /* 0x000fe2000f8e08ff */
[----:B------:R-:W-:Y:S01]  /*a7e0*/  IMAD.U32 R129, R128, 0x10000, RZ ;  /* 0x0001000080817824 */ /* 0x000fe200078e00ff */
[----:B------:R-:W-:Y:S02]  /*a7f0*/  PRMT R121, R121, 0x5410, R36 ;  /* 0x0000541079797816 */ /* 0x000fe40000000024 */
[--C-:B------:R-:W-:Y:S01]  /*a800*/  SHF.R.U64 R37, R26, 0x10, R27.reuse ;  /* 0x000000101a257819 */ /* 0x100fe2000000121b */
[----:B------:R-:W1:Y:S01]  /*a810*/  LDS.128 R64, [R119+0x12400] ;  /* 0x0124000077407984 */ /* 0x000e620000000c00 */
[----:B------:R-:W-:Y:S02]  /*a820*/  SHF.R.U32.HI R26, RZ, 0x10, R27 ;  /* 0x00000010ff1a7819 */ /* 0x000fe4000001161b */
[----:B------:R-:W-:Y:S02]  /*a830*/  PRMT R130, R122, 0x5410, R39 ;  /* 0x000054107a827816 */ /* 0x000fe40000000027 */
[----:B------:R-:W-:-:S02]  /*a840*/  PRMT R26, R79, 0x5432, R26 ;  /* 0x000054324f1a7816 */ /* 0x000fc4000000001a */
[----:B------:R-:W-:Y:S01]  /*a850*/  PRMT R120, R120, 0x5410, R127 ;  /* 0x0000541078787816 */ /* 0x000fe2000000007f */
[----:B------:R-:W-:Y:S01]  /*a860*/  IMAD.U32 R131, R130, 0x10000, RZ ;  /* 0x0001000082837824 */ /* 0x000fe200078e00ff */
[----:B------:R-:W-:Y:S01]  /*a870*/  PRMT R25, R82, 0x5432, R125 ;  /* 0x0000543252197816 */ /* 0x000fe2000000007d */
[----:B------:R-:W-:Y:S01]  /*a880*/  IMAD.U32 R132, R26, 0x10000, RZ ;  /* 0x000100001a847824 */ /* 0x000fe200078e00ff */
[----:B------:R-:W-:Y:S02]  /*a890*/  PRMT R24, R81, 0x5432, R38 ;  /* 0x0000543251187816 */ /* 0x000fe40000000026 */
[----:B------:R-:W-:Y:S02]  /*a8a0*/  LOP3.LUT R128, R128, 0xffff0000, RZ, 0xc0, !PT ;  /* 0xffff000080807812 */ /* 0x000fe400078ec0ff */
[----:B------:R-:W-:Y:S02]  /*a8b0*/  LOP3.LUT R130, R130, 0xffff0000, RZ, 0xc0, !PT ;  /* 0xffff000082827812 */ /* 0x000fe400078ec0ff */
[----:B------:R-:W-:Y:S01]  /*a8c0*/  PRMT R37, R80, 0x5432, R37 ;  /* 0x0000543250257816 */ /* 0x000fe20000000025 */
[C---:B0-----:R-:W-:Y:S01]  /*a8d0*/  IMAD.U32 R122, R60.reuse, 0x10000, RZ ;  /* 0x000100003c7a7824 */ /* 0x041fe200078e00ff */
[----:B------:R-:W-:Y:S01]  /*a8e0*/  LOP3.LUT R123, R60, 0xffff0000, RZ, 0xc0, !PT ;  /* 0xffff00003c7b7812 */ /* 0x000fe200078ec0ff */
[----:B------:R-:W-:Y:S01]  /*a8f0*/  IMAD.U32 R60, R121, 0x10000, RZ ;  /* 0x00010000793c7824 */ /* 0x000fe200078e00ff */
[C---:B------:R-:W-:Y:S01]  /*a900*/  LOP3.LUT R27, R62.reuse, 0xffff0000, RZ, 0xc0, !PT ;  /* 0xffff00003e1b7812 */ /* 0x040fe200078ec0ff */
[----:B------:R-:W-:Y:S01]  /*a910*/  IMAD.U32 R36, R62, 0x10000, RZ ;  /* 0x000100003e247824 */ /* 0x000fe200078e00ff */
[C---:B------:R-:W-:Y:S01]  /*a920*/  LOP3.LUT R62, R63.reuse, 0xffff0000, RZ, 0xc0, !PT ;  /* 0xffff00003f3e7812 */ /* 0x040fe200078ec0ff */
[----:B------:R-:W-:Y:S01]  /*a930*/  IMAD.U32 R125, R63, 0x10000, RZ ;  /* 0x000100003f7d7824 */ /* 0x000fe200078e00ff */
[----:B------:R-:W-:Y:S01]  /*a940*/  LOP3.LUT R121, R121, 0xffff0000, RZ, 0xc0, !PT ;  /* 0xffff000079797812 */ /* 0x000fe200078ec0ff */
[C---:B-1----:R-:W-:Y:S01]  /*a950*/  IMAD.U32 R39, R64.reuse, 0x10000, RZ ;  /* 0x0001000040277824 */ /* 0x042fe200078e00ff */
[----:B------:R-:W-:Y:S01]  /*a960*/  LOP3.LUT R126, R64, 0xffff0000, RZ, 0xc0, !PT ;  /* 0xffff0000407e7812 */ /* 0x000fe200078ec0ff */
[----:B------:R-:W-:Y:S01]  /*a970*/  IMAD.U32 R63, R65, 0x10000, RZ ;  /* 0x00010000413f7824 */ /* 0x000fe200078e00ff */
[C---:B------:R-:W-:Y:S01]  /*a980*/  LOP3.LUT R38, R66.reuse, 0xffff0000, RZ, 0xc0, !PT ;  /* 0xffff000042267812 */ /* 0x040fe200078ec0ff */
[C---:B------:R-:W-:Y:S01]  /*a990*/  FMUL.FTZ R133, R39.reuse, R129 ;  /* 0x0000008127857220 */ /* 0x040fe20000410000 */
[----:B------:R-:W-:Y:S01]  /*a9a0*/  FMUL.FTZ R135, R39, R60 ;  /* 0x0000003c27877220 */ /* 0x000fe20000410000 */
[----:B------:R-:W-:Y:S01]  /*a9b0*/  IMAD.U32 R127, R66, 0x10000, RZ ;  /* 0x00010000427f7824 */ /* 0x000fe200078e00ff */
[C---:B------:R-:W-:Y:S01]  /*a9c0*/  LOP3.LUT R66, R67.reuse, 0xffff0000, RZ, 0xc0, !PT ;  /* 0xffff000043427812 */ /* 0x040fe200078ec0ff */
[----:B------:R-:W-:-:S02]  /*a9d0*/  IMAD.U32 R64, R67, 0x10000, RZ ;  /* 0x0001000043407824 */ /* 0x000fc400078e00ff */
[----:B------:R-:W-:Y:S01]  /*a9e0*/  FFMA.FTZ R39, R122, R60, -R133 ;  /* 0x0000003c7a277223 */ /* 0x000fe20000010885 */
[----:B------:R-:W-:Y:S02]  /*a9f0*/  IMAD.U32 R67, R120, 0x10000, RZ ;  /* 0x0001000078437824 */ /* 0x000fe400078e00ff */
[----:B------:R-:W-:Y:S01]  /*aa00*/  FMUL.FTZ R133, R63, R131 ;  /* 0x000000833f857220 */ /* 0x000fe20000410000 */
[----:B------:R-:W-:Y:S02]  /*aa10*/  IMAD.U32 R124, R61, 0x10000, RZ ;  /* 0x000100003d7c7824 */ /* 0x000fe400078e00ff */
[----:B------:R-:W-:Y:S01]  /*aa20*/  FFMA.FTZ R60, R122, R129, R135 ;  /* 0x000000817a3c7223 */ /* 0x000fe20000010087 */
[----:B------:R-:W-:Y:S02]  /*aa30*/  IMAD.U32 R122, R24, 0x10000, RZ ;  /* 0x00010000187a7824 */ /* 0x000fe400078e00ff */
[----:B------:R-:W-:Y:S01]  /*aa40*/  FMUL.FTZ R134, R64, R132 ;  /* 0x0000008440867220 */ /* 0x000fe20000410000 */
[----:B------:R-:W-:Y:S01]  /*aa50*/  LOP3.LUT R65, R65, 0xffff0000, RZ, 0xc0, !PT ;  /* 0xffff000041417812 */ /* 0x000fe200078ec0ff */
[-C--:B------:R-:W-:Y:S01]  /*aa60*/  FMUL.FTZ R129, R63, R67.reuse ;  /* 0x000000433f817220 */ /* 0x080fe20000410000 */
[----:B------:R-:W-:Y:S01]  /*aa70*/  FFMA.FTZ R63, R124, R67, -R133 ;  /* 0x000000437c3f7223 */ /* 0x000fe20000010885 */
[----:B------:R-:W-:Y:S01]  /*aa80*/  LOP3.LUT R120, R120, 0xffff0000, RZ, 0xc0, !PT ;  /* 0xffff000078787812 */ /* 0x000fe200078ec0ff */
[-C--:B------:R-:W-:Y:S01]  /*aa90*/  FMUL.FTZ R67, R64, R122.reuse ;  /* 0x0000007a40437220 */ /* 0x080fe20000410000 */
[----:B------:R-:W-:Y:S01]  /*aaa0*/  FFMA.FTZ R64, R125, R122, -R134 ;  /* 0x0000007a7d407223 */ /* 0x000fe20000010886 */
[----:B------:R-:W-:Y:S01]  /*aab0*/  FFMA.FTZ R129, R124, R131, R129 ;  /* 0x000000837c817223 */ /* 0x000fe20000010081 */
[C---:B------:R-:W-:Y:S01]  /*aac0*/  FMUL.FTZ R122, R126.reuse, R128 ;  /* 0x000000807e7a7220 */ /* 0x040fe20000410000 */
[----:B------:R-:W-:Y:S01]  /*aad0*/  LOP3.LUT R61, R61, 0xffff0000, RZ, 0xc0, !PT ;  /* 0xffff00003d3d7812 */ /* 0x000fe200078ec0ff */
[C---:B------:R-:W-:Y:S01]  /*aae0*/  FMUL.FTZ R124, R65.reuse, R130 ;  /* 0x00000082417c7220 */ /* 0x040fe20000410000 */
[----:B------:R-:W-:Y:S01]  /*aaf0*/  FMUL.FTZ R65, R65, R120 ;  /* 0x0000007841417220 */ /* 0x000fe20000410000 */
[-C--:B------:R-:W-:Y:S01]  /*ab00*/  FMUL.FTZ R126, R126, R121.reuse ;  /* 0x000000797e7e7220 */ /* 0x080fe20000410000 */
[----:B------:R-:W-:Y:S01]  /*ab10*/  FFMA.FTZ R122, R123, R121, -R122 ;  /* 0x000000797b7a7223 */ /* 0x000fe2000001087a */
[----:B------:R-:W-:-:S02]  /*ab20*/  IMAD.U32 R121, R37, 0x10000, RZ ;  /* 0x0001000025797824 */ /* 0x000fc400078e00ff */
[----:B------:R-:W-:Y:S01]  /*ab30*/  FFMA.FTZ R132, R125, R132, R67 ;  /* 0x000000847d847223 */ /* 0x000fe20000010043 */
[C---:B------:R-:W-:Y:S01]  /*ab40*/  FFMA.FTZ R124, R61.reuse, R120, -R124 ;  /* 0x000000783d7c7223 */ /* 0x040fe2000001087c */
[----:B------:R-:W-:Y:S01]  /*ab50*/  FFMA.FTZ R130, R61, R130, R65 ;  /* 0x000000823d827223 */ /* 0x000fe20000010041 */
[----:B------:R-:W-:Y:S01]  /*ab60*/  IMAD.U32 R67, R25, 0x10000, RZ ;  /* 0x0001000019437824 */ /* 0x000fe200078e00ff */
[----:B------:R-:W-:Y:S01]  /*ab70*/  LOP3.LUT R61, R37, 0xffff0000, RZ, 0xc0, !PT ;  /* 0xffff0000253d7812 */ /* 0x000fe200078ec0ff */
[----:B------:R-:W-:Y:S01]  /*ab80*/  FMUL.FTZ R125, R127, R121 ;  /* 0x000000797f7d7220 */ /* 0x000fe20000410000 */
[----:B------:R-:W-:Y:S01]  /*ab90*/  LOP3.LUT R25, R25, 0xffff0000, RZ, 0xc0, !PT ;  /* 0xffff000019197812 */ /* 0x000fe200078ec0ff */
[-C--:B------:R-:W-:Y:S01]  /*aba0*/  FMUL.FTZ R127, R127, R67.reuse ;  /* 0x000000437f7f7220 */ /* 0x080fe20000410000 */
[----:B------:R-:W-:Y:S01]  /*abb0*/  LOP3.LUT R65, R26, 0xffff0000, RZ, 0xc0, !PT ;  /* 0xffff00001a417812 */ /* 0x000fe200078ec0ff */
[----:B------:R-:W-:Y:S01]  /*abc0*/  FFMA.FTZ R125, R36, R67, -R125 ;  /* 0x00000043247d7223 */ /* 0x000fe2000001087d */
[----:B------:R-:W-:Y:S01]  /*abd0*/  LOP3.LUT R37, R24, 0xffff0000, RZ, 0xc0, !PT ;  /* 0xffff000018257812 */ /* 0x000fe200078ec0ff */
[C---:B------:R-:W-:Y:S01]  /*abe0*/  FMUL.FTZ R24, R38.reuse, R61 ;  /* 0x0000003d26187220 */ /* 0x040fe20000410000 */
[----:B------:R-:W-:Y:S01]  /*abf0*/  FMUL.FTZ R38, R38, R25 ;  /* 0x0000001926267220 */ /* 0x000fe20000410000 */
[C---:B------:R-:W-:Y:S01]  /*ac00*/  FMUL.FTZ R67, R66.reuse, R65 ;  /* 0x0000004142437220 */ /* 0x040fe20000410000 */
[----:B------:R-:W-:Y:S01]  /*ac10*/  FFMA.FTZ R123, R123, R128, R126 ;  /* 0x000000807b7b7223 */ /* 0x000fe2000001007e */
[----:B------:R-:W-:Y:S01]  /*ac20*/  FMUL.FTZ R66, R66, R37 ;  /* 0x0000002542427220 */ /* 0x000fe20000410000 */
[C---:B------:R-:W-:Y:S01]  /*ac30*/  FFMA.FTZ R26, R27.reuse, R25, -R24 ;  /* 0x000000191b1a7223 */ /* 0x040fe20000010818 */
[----:B------:R-:W-:Y:S01]  /*ac40*/  FFMA.FTZ R38, R27, R61, R38 ;  /* 0x0000003d1b267223 */ /* 0x000fe20000010026 */
        /* <DEDUP_REMOVED lines=9> */
[----:B------:R0:W-:Y:S01]  /*ace0*/  STS.128 [R117+0x12400], R24 ;  /* 0x0124001875007388 */ /* 0x0001e20000000c00 */
[----:B------:R-:W-:-:S02]  /*acf0*/  F2FP.BF16.F32.PACK_AB R38, R38, R127 ;  /* 0x0000007f2626723e */ /* 0x000fc400000010ff */
[----:B------:R-:W-:-:S05]  /*ad00*/  F2FP.BF16.F32.PACK_AB R39, R65, R132 ;  /* 0x000000844127723e */ /* 0x000fca00000010ff */
[----:B------:R0:W-:Y:S02]  /*ad10*/  STS.128 [R119+0x12400], R36 ;  /* 0x0124002477007388 */ /* 0x0001e40000000c00 */
.L_x_1627:
[----:B------:R-:W-:Y:S05]  /*ad20*/  BSYNC B2 ;  /* 0x0000000000027941 */ /* 0x000fea0003800000 */
.L_x_1626:
[----:B------:R-:W-:Y:S04]  /*ad30*/  BSSY B2, `(.L_x_1628) ;  /* 0x0000072000027945 */ /* 0x000fe80003800000 */
[----:B------:R-:W-:Y:S05]  /*ad40*/  @P1 BRA `(.L_x_1629) ;  /* 0x0000000400c01947 */ /* 0x000fea0003800000 */
[----:B0-----:R-:W-:Y:S02]  /*ad50*/  LEA.HI R24, R118, R74, RZ, 0x1d ;  /* 0x0000004a76187211 */ /* 0x001fe400078fe8ff */
[----:B------:R-:W-:Y:S02]  /*ad60*/  LEA.HI R26, R75, R78, RZ, 0x6 ;  /* 0x0000004e4b1a7211 */ /* 0x000fe400078f30ff */
[----:B------:R-:W-:Y:S02]  /*ad70*/  SHF.R.S32.HI R25, RZ, 0x1f, R24 ;  /* 0x0000001fff197819 */ /* 0x000fe40000011418 */
[----:B------:R-:W-:Y:S01]  /*ad80*/  LOP3.LUT R27, R71, 0x38, R76, 0xf8, !PT ;  /* 0x00000038471b7812 */ /* 0x000fe200078ef84c */
[----:B------:R-:W-:Y:S01]  /*ad90*/  IMAD.SHL.U32 R26, R26, 0x80, RZ ;  /* 0x000000801a1a7824 */ /* 0x000fe200078e00ff */
[----:B------:R-:W-:Y:S01]  /*ada0*/  LEA.HI R25, R25, R24, RZ, 0x3 ;  /* 0x0000001819197211 */ /* 0x000fe200078f18ff */
[----:B------:R-:W-:Y:S01]  /*adb0*/  IMAD.SHL.U32 R24, R24, 0x8, RZ ;  /* 0x0000000818187824 */ /* 0x000fe200078e00ff */
[----:B------:R-:W-:-:S02]  /*adc0*/  LOP3.LUT R36, R27, R70, RZ, 0x3c, !PT ;  /* 0x000000461b247212 */ /* 0x000fc400078e3cff */
[----:B------:R-:W-:Y:S01]  /*add0*/  LOP3.LUT R37, R26, 0xffffe000, RZ, 0xc0, !PT ;  /* 0xffffe0001a257812 */ /* 0x000fe200078ec0ff */
[----:B------:R-:W-:Y:S01]  /*ade0*/  IMAD.SHL.U32 R26, R25, 0x400, RZ ;  /* 0x00000400191a7824 */ /* 0x000fe200078e00ff */
[----:B------:R-:W-:Y:S02]  /*adf0*/  LOP3.LUT R25, R71, 0x38, R24, 0xf8, !PT ;  /* 0x0000003847197812 */ /* 0x000fe400078ef818 */
[----:B------:R-:W-:Y:S01]  /*ae00*/  R2UR UR4, R206 ;  /* 0x00000000ce0472ca */ /* 0x000fe200000e0000 */
[----:B------:R-:W-:Y:S01]  /*ae10*/  IMAD R37, R204, 0x200, R37 ;  /* 0x00000200cc257824 */ /* 0x000fe200078e0225 */
[----:B------:R-:W-:Y:S02]  /*ae20*/  LOP3.LUT R27, R26, 0x7fffe000, RZ, 0xc0, !PT ;  /* 0x7fffe0001a1b7812 */ /* 0x000fe400078ec0ff */
[----:B------:R-:W-:Y:S01]  /*ae30*/  LOP3.LUT R24, R25, R70, RZ, 0x3c, !PT ;  /* 0x0000004619187212 */ /* 0x000fe200078e3cff */
[----:B------:R-:W-:Y:S01]  /*ae40*/  IMAD.IADD R36, R37, 0x1, R36 ;  /* 0x0000000125247824 */ /* 0x000fe200078e0224 */
[----:B------:R-:W-:Y:S01]  /*ae50*/  SHF.R.U64 R62, R40, 0x10, R41 ;  /* 0x00000010283e7819 */ /* 0x000fe20000001229 */
[----:B------:R-:W-:Y:S01]  /*ae60*/  IMAD R27, R204, 0x200, R27 ;  /* 0x00000200cc1b7824 */ /* 0x000fe200078e021b */
[----:B------:R-:W-:-:S02]  /*ae70*/  SHF.R.U64 R40, R28, 0x10, R29 ;  /* 0x000000101c287819 */ /* 0x000fc4000000121d */
[----:B------:R-:W-:Y:S01]  /*ae80*/  SHF.R.U32.HI R29, RZ, 0x10, R29 ;  /* 0x00000010ff1d7819 */ /* 0x000fe2000001161d */
[----:B------:R-:W-:Y:S01]  /*ae90*/  IMAD.IADD R61, R27, 0x1, R24 ;  /* 0x000000011b3d7824 */ /* 0x000fe200078e0218 */
[----:B------:R-:W-:Y:S02]  /*aea0*/  SHF.R.U32.HI R63, RZ, 0x10, R41 ;  /* 0x00000010ff3f7819 */ /* 0x000fe40000011629 */
[----:B------:R-:W-:Y:S02]  /*aeb0*/  LEA R60, R36, UR4, 0x1 ;  /* 0x00000004243c7c11 */ /* 0x000fe4000f8e08ff */
[----:B------:R-:W-:Y:S02]  /*aec0*/  LEA R61, R61, UR39, 0x1 ;  /* 0x000000273d3d7c11 */ /* 0x000fe4000f8e08ff */
[----:B------:R-:W-:Y:S01]  /*aed0*/  PRMT R115, R115, 0x5410, R62 ;  /* 0x0000541073737816 */ /* 0x000fe2000000003e */
[----:B------:R-:W0:Y:S01]  /*aee0*/  LDS.128 R24, [R60] ;  /* 0x000000003c187984 */ /* 0x000e220000000c00 */
[----:B------:R-:W-:-:S02]  /*aef0*/  PRMT R111, R111, 0x5410, R40 ;  /* 0x000054106f6f7816 */ /* 0x000fc40000000028 */
[----:B------:R-:W-:Y:S01]  /*af00*/  SHF.R.U64 R41, R42, 0x10, R43 ;  /* 0x000000102a297819 */ /* 0x000fe2000000122b */
[----:B------:R-:W1:Y:S01]  /*af10*/  LDS.128 R36, [R61+0x12400] ;  /* 0x012400003d247984 */ /* 0x000e620000000c00 */
[----:B------:R-:W-:Y:S01]  /*af20*/  SHF.R.U64 R28, R30, 0x10, R31 ;  /* 0x000000101e1c7819 */ /* 0x000fe2000000121f */
[----:B------:R-:W-:Y:S01]  /*af30*/  IMAD.U32 R65, R111, 0x10000, RZ ;  /* 0x000100006f417824 */ /* 0x000fe200078e00ff */
[----:B------:R-:W-:Y:S02]  /*af40*/  PRMT R112, R112, 0x5410, R29 ;  /* 0x0000541070707816 */ /* 0x000fe4000000001d */
[----:B------:R-:W-:Y:S02]  /*af50*/  SHF.R.U32.HI R31, RZ, 0x10, R31 ;  /* 0x00000010ff1f7819 */ /* 0x000fe4000001161f */
[----:B------:R-:W-:Y:S01]  /*af60*/  PRMT R114, R114, 0x5410, R63 ;  /* 0x0000541072727816 */ /* 0x000fe2000000003f */
[----:B------:R-:W-:Y:S01]  /*af70*/  IMAD.U32 R63, R115, 0x10000, RZ ;  /* 0x00010000733f7824 */ /* 0x000fe200078e00ff */
[----:B------:R-:W-:Y:S01]  /*af80*/  SHF.R.U32.HI R42, RZ, 0x10, R43 ;  /* 0x00000010ff2a7819 */ /* 0x000fe2000001162b */
[----:B------:R-:W-:Y:S01]  /*af90*/  IMAD.U32 R62, R112, 0x10000, RZ ;  /* 0x00010000703e7824 */ /* 0x000fe200078e00ff */
[----:B------:R-:W-:-:S02]  /*afa0*/  PRMT R116, R116, 0x5410, R41 ;  /* 0x0000541074747816 */ /* 0x000fc40000000029 */
[----:B------:R-:W-:Y:S02]  /*afb0*/  PRMT R109, R109, 0x5410, R28 ;  /* 0x000054106d6d7816 */ /* 0x000fe4000000001c */
[----:B------:R-:W-:Y:S02]  /*afc0*/  PRMT R110, R110, 0x5410, R31 ;  /* 0x000054106e6e7816 */ /* 0x000fe4000000001f */
[----:B------:R-:W-:Y:S02]  /*afd0*/  PRMT R113, R113, 0x5410, R42 ;  /* 0x0000541071717816 */ /* 0x000fe4000000002a */
[----:B------:R-:W-:Y:S01]  /*afe0*/  LOP3.LUT R111, R111, 0xffff0000, RZ, 0xc0, !PT ;  /* 0xffff00006f6f7812 */ /* 0x000fe200078ec0ff */
[----:B------:R-:W-:Y:S01]  /*aff0*/  IMAD.U32 R64, R110, 0x10000, RZ ;  /* 0x000100006e407824 */ /* 0x000fe200078e00ff */
[----:B------:R-:W-:Y:S02]  /*b000*/  LOP3.LUT R115, R115, 0xffff0000, RZ, 0xc0, !PT ;  /* 0xffff000073737812 */ /* 0x000fe400078ec0ff */
[----:B------:R-:W-:-:S02]  /*b010*/  LOP3.LUT R112, R112, 0xffff0000, RZ, 0xc0, !PT ;  /* 0xffff000070707812 */ /* 0x000fc400078ec0ff */
        /* <DEDUP_REMOVED lines=11> */
[----:B------:R-:W-:-:S02]  /*b0d0*/  IMAD.U32 R40, R114, 0x10000, RZ ;  /* 0x0001000072287824 */ /* 0x000fc400078e00ff */
[----:B------:R-:W-:Y:S01]  /*b0e0*/  FMUL.FTZ R66, R41, R62 ;  /* 0x0000003e29427220 */ /* 0x000fe20000410000 */
[----:B------:R-:W-:Y:S02]  /*b0f0*/  IMAD.U32 R43, R39, 0x10000, RZ ;  /* 0x00010000272b7824 */ /* 0x000fe400078e00ff */
[C---:B------:R-:W-:Y:S01]  /*b100*/  FFMA.FTZ R67, R28.reuse, R63, -R67 ;  /* 0x0000003f1c437223 */ /* 0x040fe20000010843 */
[----:B------:R-:W-:Y:S01]  /*b110*/  FFMA.FTZ R117, R28, R65, R117 ;  /* 0x000000411c757223 */ /* 0x000fe20000010075 */
[----:B------:R-:W-:Y:S02]  /*b120*/  IMAD.U32 R28, R113, 0x10000, RZ ;  /* 0x00010000711c7824 */ /* 0x000fe400078e00ff */
[-C--:B------:R-:W-:Y:S01]  /*b130*/  FMUL.FTZ R120, R41, R40.reuse ;  /* 0x0000002829787220 */ /* 0x080fe20000410000 */
[----:B------:R-:W-:Y:S01]  /*b140*/  FFMA.FTZ R66, R29, R40, -R66 ;  /* 0x000000281d427223 */ /* 0x000fe20000010842 */
[----:B------:R-:W-:Y:S01]  /*b150*/  FMUL.FTZ R40, R43, R64 ;  /* 0x000000402b287220 */ /* 0x000fe20000410000 */
[----:B------:R-:W-:-:S02]  /*b160*/  IMAD.U32 R31, R27, 0x10000, RZ ;  /* 0x000100001b1f7824 */ /* 0x000fc400078e00ff */
[----:B------:R-:W-:Y:S01]  /*b170*/  FMUL.FTZ R43, R43, R28 ;  /* 0x0000001c2b2b7220 */ /* 0x000fe20000410000 */
[----:B------:R-:W-:Y:S01]  /*b180*/  LOP3.LUT R114, R114, 0xffff0000, RZ, 0xc0, !PT ;  /* 0xffff000072727812 */ /* 0x000fe200078ec0ff */
[----:B------:R-:W-:Y:S01]  /*b190*/  FFMA.FTZ R120, R29, R62, R120 ;  /* 0x0000003e1d787223 */ /* 0x000fe20000010078 */
[C---:B------:R-:W-:Y:S01]  /*b1a0*/  FFMA.FTZ R62, R31.reuse, R28, -R40 ;  /* 0x0000001c1f3e7223 */ /* 0x040fe20000010828 */
[----:B------:R-:W-:Y:S01]  /*b1b0*/  FFMA.FTZ R64, R31, R64, R43 ;  /* 0x000000401f407223 */ /* 0x000fe2000001002b */
[C---:B------:R-:W-:Y:S01]  /*b1c0*/  FMUL.FTZ R29, R36.reuse, R111 ;  /* 0x0000006f241d7220 */ /* 0x040fe20000410000 */
[----:B------:R-:W-:Y:S01]  /*b1d0*/  FMUL.FTZ R41, R36, R115 ;  /* 0x0000007324297220 */ /* 0x000fe20000410000 */
[----:B------:R-:W-:Y:S02]  /*b1e0*/  IMAD.U32 R42, R38, 0x10000, RZ ;  /* 0x00010000262a7824 */ /* 0x000fe400078e00ff */
[----:B------:R-:W-:Y:S01]  /*b1f0*/  FMUL.FTZ R40, R37, R112 ;  /* 0x0000007025287220 */ /* 0x000fe20000410000 */
[----:B------:R-:W-:-:S02]  /*b200*/  IMAD.U32 R31, R109, 0x10000, RZ ;  /* 0x000100006d1f7824 */ /* 0x000fc400078e00ff */
[-C--:B------:R-:W-:Y:S01]  /*b210*/  FMUL.FTZ R43, R37, R114.reuse ;  /* 0x00000072252b7220 */ /* 0x080fe20000410000 */
[C---:B------:R-:W-:Y:S01]  /*b220*/  FFMA.FTZ R28, R24.reuse, R115, -R29 ;  /* 0x00000073181c7223 */ /* 0x040fe2000001081d */
[----:B------:R-:W-:Y:S01]  /*b230*/  FFMA.FTZ R36, R24, R111, R41 ;  /* 0x0000006f18247223 */ /* 0x000fe20000010029 */
[----:B------:R-:W-:Y:S01]  /*b240*/  IMAD.U32 R30, R26, 0x10000, RZ ;  /* 0x000100001a1e7824 */ /* 0x000fe200078e00ff */
[----:B------:R-:W-:Y:S01]  /*b250*/  LOP3.LUT R38, R38, 0xffff0000, RZ, 0xc0, !PT ;  /* 0xffff000026267812 */ /* 0x000fe200078ec0ff */
[----:B------:R-:W-:Y:S01]  /*b260*/  IMAD.U32 R29, R116, 0x10000, RZ ;  /* 0x00010000741d7824 */ /* 0x000fe200078e00ff */
[----:B------:R-:W-:Y:S01]  /*b270*/  LOP3.LUT R39, R39, 0xffff0000, RZ, 0xc0, !PT ;  /* 0xffff000027277812 */ /* 0x000fe200078ec0ff */
[C---:B------:R-:W-:Y:S01]  /*b280*/  FMUL.FTZ R41, R42.reuse, R31 ;  /* 0x0000001f2a297220 */ /* 0x040fe20000410000 */
[C---:B------:R-:W-:Y:S01]  /*b290*/  FFMA.FTZ R37, R25.reuse, R114, -R40 ;  /* 0x0000007219257223 */ /* 0x040fe20000010828 */
[----:B------:R-:W-:Y:S01]  /*b2a0*/  FFMA.FTZ R43, R25, R112, R43 ;  /* 0x00000070192b7223 */ /* 0x000fe2000001002b */
[----:B------:R-:W-:Y:S01]  /*b2b0*/  LOP3.LUT R109, R109, 0xffff0000, RZ, 0xc0, !PT ;  /* 0xffff00006d6d7812 */ /* 0x000fe200078ec0ff */
[-C--:B------:R-:W-:Y:S01]  /*b2c0*/  FMUL.FTZ R63, R42, R29.reuse ;  /* 0x0000001d2a3f7220 */ /* 0x080fe20000410000 */
[----:B------:R-:W-:Y:S01]  /*b2d0*/  LOP3.LUT R25, R116, 0xffff0000, RZ, 0xc0, !PT ;  /* 0xffff000074197812 */ /* 0x000fe200078ec0ff */
[----:B------:R-:W-:Y:S01]  /*b2e0*/  FFMA.FTZ R41, R30, R29, -R41 ;  /* 0x0000001d1e297223 */ /* 0x000fe20000010829 */
[----:B------:R-:W-:Y:S01]  /*b2f0*/  LOP3.LUT R24, R113, 0xffff0000, RZ, 0xc0, !PT ;  /* 0xffff000071187812 */ /* 0x000fe200078ec0ff */
[----:B------:R-:W-:Y:S01]  /*b300*/  FMUL.FTZ R29, R38, R109 ;  /* 0x0000006d261d7220 */ /* 0x000fe20000410000 */
[----:B------:R-:W-:Y:S01]  /*b310*/  LOP3.LUT R26, R26, 0xffff0000, RZ, 0xc0, !PT ;  /* 0xffff00001a1a7812 */ /* 0x000fe200078ec0ff */
[----:B------:R-:W-:Y:S01]  /*b320*/  FMUL.FTZ R42, R39, R110 ;  /* 0x0000006e272a7220 */ /* 0x000fe20000410000 */
[----:B------:R-:W-:Y:S01]  /*b330*/  LOP3.LUT R27, R27, 0xffff0000, RZ, 0xc0, !PT ;  /* 0xffff00001b1b7812 */ /* 0x000fe200078ec0ff */
[----:B------:R-:W-:Y:S01]  /*b340*/  FMUL.FTZ R40, R38, R25 ;  /* 0x0000001926287220 */ /* 0x000fe20000410000 */
[-C--:B------:R-:W-:Y:S01]  /*b350*/  FMUL.FTZ R39, R39, R24.reuse ;  /* 0x0000001827277220 */ /* 0x080fe20000410000 */
[----:B------:R-:W-:Y:S01]  /*b360*/  FFMA.FTZ R30, R30, R31, R63 ;  /* 0x0000001f1e1e7223 */ /* 0x000fe2000001003f */
[C---:B------:R-:W-:Y:S01]  /*b370*/  FFMA.FTZ R38, R26.reuse, R25, -R29 ;  /* 0x000000191a267223 */ /* 0x040fe2000001081d */
[C---:B------:R-:W-:Y:S01]  /*b380*/  FFMA.FTZ R31, R27.reuse, R24, -R42 ;  /* 0x000000181b1f7223 */ /* 0x040fe2000001082a */
        /* <DEDUP_REMOVED lines=12> */
.L_x_1629:
[----:B------:R-:W-:Y:S05]  /*b450*/  BSYNC B2 ;  /* 0x0000000000027941 */ /* 0x000fea0003800000 */
.L_x_1628:
[----:B------:R-:W-:Y:S05]  /*b460*/  @P2 BRA `(.L_x_1625) ;  /* 0x0000000400c02947 */ /* 0x000fea0003800000 */
[----:B------:R-:W-:Y:S02]  /*b470*/  LEA.HI R118, R118, R69, RZ, 0x1d ;  /* 0x0000004576767211 */ /* 0x000fe400078fe8ff */
[----:B01----:R-:W-:Y:S02]  /*b480*/  LEA.HI R24, R21, R20, RZ, 0x6 ;  /* 0x0000001415187211 */ /* 0x003fe400078f30ff */
[----:B------:R-:W-:Y:S02]  /*b490*/  SHF.R.S32.HI R25, RZ, 0x1f, R118 ;  /* 0x0000001fff197819 */ /* 0x000fe40000011476 */
[----:B------:R-:W-:Y:S01]  /*b4a0*/  LOP3.LUT R27, R71, 0x38, R68, 0xf8, !PT ;  /* 0x00000038471b7812 */ /* 0x000fe200078ef844 */
[----:B------:R-:W-:Y:S01]  /*b4b0*/  IMAD.SHL.U32 R24, R24, 0x80, RZ ;  /* 0x0000008018187824 */ /* 0x000fe200078e00ff */
[----:B------:R-:W-:Y:S01]  /*b4c0*/  LEA.HI R25, R25, R118, RZ, 0x3 ;  /* 0x0000007619197211 */ /* 0x000fe200078f18ff */
[----:B------:R-:W-:Y:S01]  /*b4d0*/  IMAD.SHL.U32 R118, R118, 0x8, RZ ;  /* 0x0000000876767824 */ /* 0x000fe200078e00ff */
[----:B------:R-:W-:-:S02]  /*b4e0*/  R2UR UR4, R206 ;  /* 0x00000000ce0472ca */ /* 0x000fc400000e0000 */
[----:B------:R-:W-:Y:S01]  /*b4f0*/  LOP3.LUT R29, R24, 0xffffe000, RZ, 0xc0, !PT ;  /* 0xffffe000181d7812 */ /* 0x000fe200078ec0ff */
[----:B------:R-:W-:Y:S01]  /*b500*/  IMAD.SHL.U32 R25, R25, 0x400, RZ ;  /* 0x0000040019197824 */ /* 0x000fe200078e00ff */
[----:B------:R-:W-:Y:S02]  /*b510*/  LOP3.LUT R71, R71, 0x38, R118, 0xf8, !PT ;  /* 0x0000003847477812 */ /* 0x000fe400078ef876 */
[-C--:B------:R-:W-:Y:S01]  /*b520*/  LOP3.LUT R24, R27, R70.reuse, RZ, 0x3c, !PT ;  /* 0x000000461b187212 */ /* 0x080fe200078e3cff */
[----:B------:R-:W-:Y:S01]  /*b530*/  IMAD R29, R204, 0x200, R29 ;  /* 0x00000200cc1d7824 */ /* 0x000fe200078e021d */
[----:B------:R-:W-:Y:S02]  /*b540*/  LOP3.LUT R25, R25, 0x7fffe000, RZ, 0xc0, !PT ;  /* 0x7fffe00019197812 */ /* 0x000fe400078ec0ff */
[----:B------:R-:W-:Y:S01]  /*b550*/  LOP3.LUT R70, R71, R70, RZ, 0x3c, !PT ;  /* 0x0000004647467212 */ /* 0x000fe200078e3cff */
[----:B------:R-:W-:Y:S01]  /*b560*/  IMAD.IADD R24, R29, 0x1, R24 ;  /* 0x000000011d187824 */ /* 0x000fe200078e0218 */
[----:B------:R-:W-:Y:S01]  /*b570*/  SHF.R.U64 R39, R32, 0x10, R33 ;  /* 0x0000001020277819 */ /* 0x000fe20000001221 */
[----:B------:R-:W-:Y:S01]  /*b580*/  IMAD R25, R204, 0x200, R25 ;  /* 0x00000200cc197824 */ /* 0x000fe200078e0219 */
[----:B------:R-:W-:-:S02]  /*b590*/  SHF.R.U64 R43, R44, 0x10, R45 ;  /* 0x000000102c2b7819 */ /* 0x000fc4000000122d */
[----:B------:R-:W-:Y:S01]  /*b5a0*/  LEA R36, R24, UR4, 0x1 ;  /* 0x0000000418247c11 */ /* 0x000fe2000f8e08ff */
[----:B------:R-:W-:Y:S01]  /*b5b0*/  IMAD.IADD R37, R25, 0x1, R70 ;  /* 0x0000000119257824 */ /* 0x000fe200078e0246 */
[----:B------:R-:W-:Y:S02]  /*b5c0*/  PRMT R98, R98, 0x5410, R39 ;  /* 0x0000541062627816 */ /* 0x000fe40000000027 */
[----:B------:R-:W-:Y:S01]  /*b5d0*/  SHF.R.U32.HI R44, RZ, 0x10, R45 ;  /* 0x00000010ff2c7819 */ /* 0x000fe2000001162d */
[----:B------:R-:W0:Y:S01]  /*b5e0*/  LDS.128 R24, [R36] ;  /* 0x0000000024187984 */ /* 0x000e220000000c00 */
[----:B------:R-:W-:Y:S01]  /*b5f0*/  LEA R37, R37, UR39, 0x1 ;  /* 0x0000002725257c11 */ /* 0x000fe2000f8e08ff */
[----:B------:R-:W-:Y:S01]  /*b600*/  IMAD.U32 R45, R98, 0x10000, RZ ;  /* 0x00010000622d7824 */ /* 0x000fe200078e00ff */
[----:B------:R-:W-:Y:S02]  /*b610*/  SHF.R.U32.HI R32, RZ, 0x10, R33 ;  /* 0x00000010ff207819 */ /* 0x000fe40000011621 */
[----:B------:R-:W-:Y:S01]  /*b620*/  PRMT R94, R94, 0x5410, R43 ;  /* 0x000054105e5e7816 */ /* 0x000fe2000000002b */
[----:B------:R-:W1:Y:S01]  /*b630*/  LDS.128 R28, [R37+0x12400] ;  /* 0x01240000251c7984 */ /* 0x000e620000000c00 */
[----:B------:R-:W-:-:S02]  /*b640*/  PRMT R99, R99, 0x5410, R32 ;  /* 0x0000541063637816 */ /* 0x000fc40000000020 */
[----:B------:R-:W-:Y:S01]  /*b650*/  SHF.R.U64 R33, R34, 0x10, R35 ;  /* 0x0000001022217819 */ /* 0x000fe20000001223 */
[----:B------:R-:W-:Y:S01]  /*b660*/  IMAD.U32 R43, R94, 0x10000, RZ ;  /* 0x000100005e2b7824 */ /* 0x000fe200078e00ff */
[----:B------:R-:W-:Y:S02]  /*b670*/  SHF.R.U64 R41, R46, 0x10, R47 ;  /* 0x000000102e297819 */ /* 0x000fe4000000122f */
[----:B------:R-:W-:Y:S02]  /*b680*/  SHF.R.U32.HI R34, RZ, 0x10, R35 ;  /* 0x00000010ff227819 */ /* 0x000fe40000011623 */
[----:B------:R-:W-:Y:S02]  /*b690*/  SHF.R.U32.HI R46, RZ, 0x10, R47 ;  /* 0x00000010ff2e7819 */ /* 0x000fe4000001162f */
[----:B------:R-:W-:Y:S02]  /*b6a0*/  LOP3.LUT R47, R98, 0xffff0000, RZ, 0xc0, !PT ;  /* 0xffff0000622f7812 */ /* 0x000fe400078ec0ff */
[----:B------:R-:W-:-:S02]  /*b6b0*/  PRMT R95, R95, 0x5410, R44 ;  /* 0x000054105f5f7816 */ /* 0x000fc4000000002c */
[----:B------:R-:W-:Y:S02]  /*b6c0*/  PRMT R97, R97, 0x5410, R34 ;  /* 0x0000541061617816 */ /* 0x000fe40000000022 */
[----:B------:R-:W-:Y:S02]  /*b6d0*/  PRMT R96, R96, 0x5410, R33 ;  /* 0x0000541060607816 */ /* 0x000fe40000000021 */
[----:B------:R-:W-:Y:S01]  /*b6e0*/  PRMT R92, R92, 0x5410, R41 ;  /* 0x000054105c5c7816 */ /* 0x000fe20000000029 */
[----:B------:R-:W-:Y:S01]  /*b6f0*/  IMAD.U32 R42, R97, 0x10000, RZ ;  /* 0x00010000612a7824 */ /* 0x000fe200078e00ff */
[----:B------:R-:W-:Y:S01]  /*b700*/  PRMT R93, R93, 0x5410, R46 ;  /* 0x000054105d5d7816 */ /* 0x000fe2000000002e */
        /* <DEDUP_REMOVED lines=14> */
[----:B------:R-:W-:Y:S01]  /*b7f0*/  FFMA.FTZ R61, R32, R43, -R61 ;  /* 0x0000002b203d7223 */ /* 0x000fe2000001083d */
[----:B------:R-:W-:Y:S01]  /*b800*/  LOP3.LUT R43, R94, 0xffff0000, RZ, 0xc0, !PT ;  /* 0xffff00005e2b7812 */ /* 0x000fe200078ec0ff */
[----:B------:R-:W-:Y:S01]  /*b810*/  FFMA.FTZ R63, R32, R45, R63 ;  /* 0x0000002d203f7223 */ /* 0x000fe2000001003f */
[----:B------:R-:W-:Y:S02]  /*b820*/  IMAD.U32 R32, R95, 0x10000, RZ ;  /* 0x000100005f207824 */ /* 0x000fe400078e00ff */
[----:B------:R-:W-:Y:S02]  /*b830*/  IMAD.U32 R41, R31, 0x10000, RZ ;  /* 0x000100001f297824 */ /* 0x000fe400078e00ff */
[-C--:B------:R-:W-:Y:S01]  /*b840*/  FMUL.FTZ R45, R28, R43.reuse ;  /* 0x0000002b1c2d7220 */ /* 0x080fe20000410000 */
[C---:B------:R-:W-:Y:S01]  /*b850*/  FMUL.FTZ R28, R39.reuse, R38 ;  /* 0x00000026271c7220 */ /* 0x040fe20000410000 */
[C---:B------:R-:W-:Y:S01]  /*b860*/  FFMA.FTZ R44, R24.reuse, R43, -R65 ;  /* 0x0000002b182c7223 */ /* 0x040fe20000010841 */
[-C--:B------:R-:W-:Y:S01]  /*b870*/  FMUL.FTZ R39, R39, R32.reuse ;  /* 0x0000002027277220 */ /* 0x080fe20000410000 */
[----:B------:R-:W-:Y:S01]  /*b880*/  FFMA.FTZ R46, R24, R47, R45 ;  /* 0x0000002f182e7223 */ /* 0x000fe2000001002d */
[----:B------:R-:W-:Y:S01]  /*b890*/  FFMA.FTZ R43, R33, R32, -R28 ;  /* 0x00000020212b7223 */ /* 0x000fe2000001081c */
[----:B------:R-:W-:-:S02]  /*b8a0*/  IMAD.U32 R28, R93, 0x10000, RZ ;  /* 0x000100005d1c7824 */ /* 0x000fc400078e00ff */
[----:B------:R-:W-:Y:S01]  /*b8b0*/  FMUL.FTZ R60, R41, R42 ;  /* 0x0000002a293c7220 */ /* 0x000fe20000410000 */
[----:B------:R-:W-:Y:S01]  /*b8c0*/  LOP3.LUT R32, R99, 0xffff0000, RZ, 0xc0, !PT ;  /* 0xffff000063207812 */ /* 0x000fe200078ec0ff */
[----:B------:R-:W-:Y:S01]  /*b8d0*/  FFMA.FTZ R38, R33, R38, R39 ;  /* 0x0000002621267223 */ /* 0x000fe20000010027 */
[----:B------:R-:W-:Y:S01]  /*b8e0*/  LOP3.LUT R24, R95, 0xffff0000, RZ, 0xc0, !PT ;  /* 0xffff00005f187812 */ /* 0x000fe200078ec0ff */
[-C--:B------:R-:W-:Y:S01]  /*b8f0*/  FMUL.FTZ R62, R41, R28.reuse ;  /* 0x0000001c293e7220 */ /* 0x080fe20000410000 */
[----:B------:R-:W-:Y:S01]  /*b900*/  FFMA.FTZ R60, R35, R28, -R60 ;  /* 0x0000001c233c7223 */ /* 0x000fe2000001083c */
[C---:B------:R-:W-:Y:S01]  /*b910*/  FMUL.FTZ R28, R29.reuse, R32 ;  /* 0x000000201d1c7220 */ /* 0x040fe20000410000 */
[----:B------:R-:W-:Y:S02]  /*b920*/  IMAD.U32 R40, R30, 0x10000, RZ ;  /* 0x000100001e287824 */ /* 0x000fe400078e00ff */
[----:B------:R-:W-:Y:S01]  /*b930*/  FMUL.FTZ R29, R29, R24 ;  /* 0x000000181d1d7220 */ /* 0x000fe20000410000 */
[----:B------:R-:W-:-:S02]  /*b940*/  IMAD.U32 R39, R96, 0x10000, RZ ;  /* 0x0001000060277824 */ /* 0x000fc400078e00ff */
[----:B------:R-:W-:Y:S01]  /*b950*/  FFMA.FTZ R62, R35, R42, R62 ;  /* 0x0000002a233e7223 */ /* 0x000fe2000001003e */
[----:B------:R-:W-:Y:S02]  /*b960*/  IMAD.U32 R33, R92, 0x10000, RZ ;  /* 0x000100005c217824 */ /* 0x000fe400078e00ff */
[C---:B------:R-:W-:Y:S01]  /*b970*/  FFMA.FTZ R42, R25.reuse, R24, -R28 ;  /* 0x00000018192a7223 */ /* 0x040fe2000001081c */
[----:B------:R-:W-:Y:S01]  /*b980*/  FFMA.FTZ R35, R25, R32, R29 ;  /* 0x0000002019237223 */ /* 0x000fe2000001001d */
[----:B------:R-:W-:Y:S01]  /*b990*/  IMAD.U32 R34, R26, 0x10000, RZ ;  /* 0x000100001a227824 */ /* 0x000fe200078e00ff */
[----:B------:R-:W-:Y:S01]  /*b9a0*/  LOP3.LUT R30, R30, 0xffff0000, RZ, 0xc0, !PT ;  /* 0xffff00001e1e7812 */ /* 0x000fe200078ec0ff */
[C---:B------:R-:W-:Y:S01]  /*b9b0*/  FMUL.FTZ R41, R40.reuse, R39 ;  /* 0x0000002728297220 */ /* 0x040fe20000410000 */
[----:B------:R-:W-:Y:S01]  /*b9c0*/  LOP3.LUT R31, R31, 0xffff0000, RZ, 0xc0, !PT ;  /* 0xffff00001f1f7812 */ /* 0x000fe200078ec0ff */
[-C--:B------:R-:W-:Y:S01]  /*b9d0*/  FMUL.FTZ R45, R40, R33.reuse ;  /* 0x00000021282d7220 */ /* 0x080fe20000410000 */
[----:B------:R-:W-:Y:S01]  /*b9e0*/  LOP3.LUT R29, R96, 0xffff0000, RZ, 0xc0, !PT ;  /* 0xffff0000601d7812 */ /* 0x000fe200078ec0ff */
[C---:B------:R-:W-:Y:S01]  /*b9f0*/  FFMA.FTZ R41, R34.reuse, R33, -R41 ;  /* 0x0000002122297223 */ /* 0x040fe20000010829 */
[----:B------:R-:W-:Y:S01]  /*ba00*/  LOP3.LUT R28, R97, 0xffff0000, RZ, 0xc0, !PT ;  /* 0xffff0000611c7812 */ /* 0x000fe200078ec0ff */
[----:B------:R-:W-:Y:S01]  /*ba10*/  FFMA.FTZ R45, R34, R39, R45 ;  /* 0x00000027222d7223 */ /* 0x000fe2000001002d */
[----:B------:R-:W-:Y:S01]  /*ba20*/  LOP3.LUT R25, R92, 0xffff0000, RZ, 0xc0, !PT ;  /* 0xffff00005c197812 */ /* 0x000fe200078ec0ff */
[----:B------:R-:W-:Y:S01]  /*ba30*/  FMUL.FTZ R33, R30, R29 ;  /* 0x0000001d1e217220 */ /* 0x000fe20000410000 */
[----:B------:R-:W-:Y:S01]  /*ba40*/  LOP3.LUT R24, R93, 0xffff0000, RZ, 0xc0, !PT ;  /* 0xffff00005d187812 */ /* 0x000fe200078ec0ff */
[----:B------:R-:W-:Y:S01]  /*ba50*/  FMUL.FTZ R34, R31, R28 ;  /* 0x0000001c1f227220 */ /* 0x000fe20000410000 */
[----:B------:R-:W-:Y:S01]  /*ba60*/  LOP3.LUT R26, R26, 0xffff0000, RZ, 0xc0, !PT ;  /* 0xffff00001a1a7812 */ /* 0x000fe200078ec0ff */
[----:B------:R-:W-:-:S02]  /*ba70*/  FMUL.FTZ R32, R30, R25 ;  /* 0x000000191e207220 */ /* 0x000fc40000410000 */
[-C--:B------:R-:W-:Y:S01]  /*ba80*/  FMUL.FTZ R39, R31, R24.reuse ;  /* 0x000000181f277220 */ /* 0x080fe20000410000 */
[C---:B------:R-:W-:Y:S01]  /*ba90*/  FFMA.FTZ R31, R27.reuse, R24, -R34 ;  /* 0x000000181b1f7223 */ /* 0x040fe20000010822 */
[C---:B------:R-:W-:Y:S01]  /*baa0*/  FFMA.FTZ R30, R26.reuse, R25, -R33 ;  /* 0x000000191a1e7223 */ /* 0x040fe20000010821 */
[----:B------:R-:W-:Y:S01]  /*bab0*/  FFMA.FTZ R32, R26, R29, R32 ;  /* 0x0000001d1a207223 */ /* 0x000fe20000010020 */
[----:B------:R-:W-:Y:S01]  /*bac0*/  FFMA.FTZ R39, R27, R28, R39 ;  /* 0x0000001c1b277223 */ /* 0x000fe20000010027 */
[----:B------:R-:W-:Y:S02]  /*bad0*/  F2FP.BF16.F32.PACK_AB R24, R44, R61 ;  /* 0x0000003d2c18723e */ /* 0x000fe400000010ff */
[----:B------:R-:W-:Y:S02]  /*bae0*/  F2FP.BF16.F32.PACK_AB R25, R42, R43 ;  /* 0x0000002b2a19723e */ /* 0x000fe400000010ff */
[----:B------:R-:W-:Y:S02]  /*baf0*/  F2FP.BF16.F32.PACK_AB R26, R30, R41 ;  /* 0x000000291e1a723e */ /* 0x000fe400000010ff */
[----:B------:R-:W-:-:S02]  /*bb00*/  F2FP.BF16.F32.PACK_AB R27, R31, R60 ;  /* 0x0000003c1f1b723e */ /* 0x000fc400000010ff */
[----:B------:R-:W-:Y:S02]  /*bb10*/  F2FP.BF16.F32.PACK_AB R28, R46, R63 ;  /* 0x0000003f2e1c723e */ /* 0x000fe400000010ff */
[----:B------:R-:W-:Y:S01]  /*bb20*/  F2FP.BF16.F32.PACK_AB R29, R35, R38 ;  /* 0x00000026231d723e */ /* 0x000fe200000010ff */
[----:B------:R2:W-:Y:S01]  /*bb30*/  STS.128 [R36], R24 ;  /* 0x0000001824007388 */ /* 0x0005e20000000c00 */
[----:B------:R-:W-:Y:S02]  /*bb40*/  F2FP.BF16.F32.PACK_AB R30, R32, R45 ;  /* 0x0000002d201e723e */ /* 0x000fe400000010ff */
[----:B------:R-:W-:-:S05]  /*bb50*/  F2FP.BF16.F32.PACK_AB R31, R39, R62 ;  /* 0x0000003e271f723e */ /* 0x000fca00000010ff */
[----:B------:R2:W-:Y:S02]  /*bb60*/  STS.128 [R37+0x12400], R28 ;  /* 0x0124001c25007388 */ /* 0x0005e40000000c00 */
.L_x_1625:
[----:B------:R-:W-:Y:S05]  /*bb70*/  BSYNC B1 ;  /* 0x0000000000017941 */ /* 0x000fea0003800000 */
.L_x_1624:
[----:B-12---:R-:W-:-:S05]  /*bb80*/  VIADD R29, R195, 0x40 ;  /* 0x00000040c31d7836 */ /* 0x006fca0000000000 */
[----:B------:R-:W-:-:S13]  /*bb90*/  ISETP.GE.AND P0, PT, R29, R100, PT ;  /* 0x000000641d00720c */ /* 0x000fda0003f06270 */
[----:B------:R-:W-:Y:S05]  /*bba0*/  @P0 BRA `(.L_x_1606) ;  /* 0x0000001400680947 */ /* 0x000fea0003800000 */
[----:B------:R-:W1:Y:S01]  /*bbb0*/  LDC R32, c[0x0][0x3f4] ;  /* 0x0000fd00ff207b82 */ /* 0x000e620000000800 */
[----:B0-----:R-:W-:Y:S01]  /*bbc0*/  SHF.R.S32.HI R24, RZ, 0x1f, R29 ;  /* 0x0000001fff187819 */ /* 0x001fe2000001141d */
[----:B------:R-:W-:Y:S01]  /*bbd0*/  IMAD.SHL.U32 R33, R29, 0x40, RZ ;  /* 0x000000401d217824 */ /* 0x000fe200078e00ff */
[----:B------:R-:W-:Y:S01]  /*bbe0*/  BSSY B1, `(.L_x_1630) ;  /* 0x0000076000017945 */ /* 0x000fe20003800000 */
[C---:B------:R-:W-:Y:S01]  /*bbf0*/  VIADD R25, R77.reuse, 0x20 ;  /* 0x000000204d197836 */ /* 0x040fe20000000000 */
[----:B------:R-:W-:Y:S01]  /*bc00*/  LEA.HI R24, R24, R29, RZ, 0x3 ;  /* 0x0000001d18187211 */ /* 0x000fe200078f18ff */
[----:B------:R-:W-:Y:S01]  /*bc10*/  VIADD R27, R77, 0x40 ;  /* 0x000000404d1b7836 */ /* 0x000fe20000000000 */
[----:B------:R-:W-:-:S03]  /*bc20*/  LOP3.LUT R33, R33, 0x1c0, RZ, 0xc0, !PT ;  /* 0x000001c021217812 */ /* 0x000fc600078ec0ff */
[----:B------:R-:W-:Y:S01]  /*bc30*/  IMAD.SHL.U32 R24, R24, 0x40, RZ ;  /* 0x0000004018187824 */ /* 0x000fe200078e00ff */
[----:B------:R-:W-:-:S04]  /*bc40*/  SHF.R.U32.HI R34, RZ, 0x3, R33 ;  /* 0x00000003ff227819 */ /* 0x000fc80000011621 */
[----:B------:R-:W-:Y:S02]  /*bc50*/  LOP3.LUT R35, R24, 0xfffffe00, RZ, 0xc0, !PT ;  /* 0xfffffe0018237812 */ /* 0x000fe400078ec0ff */
[-C--:B-1----:R-:W-:Y:S02]  /*bc60*/  ISETP.GE.AND P0, PT, R77, R32.reuse, PT ;  /* 0x000000204d00720c */ /* 0x082fe40003f06270 */
[-C--:B------:R-:W-:Y:S02]  /*bc70*/  ISETP.GE.AND P1, PT, R25, R32.reuse, PT ;  /* 0x000000201900720c */ /* 0x080fe40003f26270 */
[----:B------:R-:W-:-:S09]  /*bc80*/  ISETP.GE.AND P2, PT, R27, R32, PT ;  /* 0x000000201b00720c */ /* 0x000fd20003f46270 */
[----:B------:R-:W-:Y:S05]  /*bc90*/  @P0 BRA `(.L_x_1631) ;  /* 0x0000000400a80947 */ /* 0x000fea0003800000 */
[----:B------:R-:W-:Y:S02]  /*bca0*/  LEA.HI R24, R32, R201, RZ, 0x1d ;  /* 0x000000c920187211 */ /* 0x000fe400078fe8ff */
[----:B------:R-:W-:Y:S02]  /*bcb0*/  R2UR UR4, R206 ;  /* 0x00000000ce0472ca */ /* 0x000fe400000e0000 */
[----:B------:R-:W-:Y:S01]  /*bcc0*/  SHF.R.S32.HI R25, RZ, 0x1f, R24 ;  /* 0x0000001fff197819 */ /* 0x000fe20000011418 */
[----:B------:R-:W-:Y:S01]  /*bcd0*/  IMAD.SHL.U32 R26, R24, 0x8, RZ ;  /* 0x00000008181a7824 */ /* 0x000fe200078e00ff */
[----:B------:R-:W-:Y:S02]  /*bce0*/  LOP3.LUT R77, R33, 0x38, R77, 0xf8, !PT ;  /* 0x00000038214d7812 */ /* 0x000fe400078ef84d */
[----:B------:R-:W-:Y:S02]  /*bcf0*/  LEA.HI R24, R25, R24, RZ, 0x3 ;  /* 0x0000001819187211 */ /* 0x000fe400078f18ff */
[----:B------:R-:W-:-:S02]  /*bd00*/  LOP3.LUT R25, R33, 0x38, R26, 0xf8, !PT ;  /* 0x0000003821197812 */ /* 0x000fc400078ef81a */
[----:B------:R-:W-:Y:S01]  /*bd10*/  LOP3.LUT R36, R35, R77, R34, 0xf6, !PT ;  /* 0x0000004d23247212 */ /* 0x000fe200078ef622 */
[----:B------:R-:W-:Y:S01]  /*bd20*/  IMAD.SHL.U32 R26, R24, 0x400, RZ ;  /* 0x00000400181a7824 */ /* 0x000fe200078e00ff */
[----:B------:R-:W-:Y:S02]  /*bd30*/  LOP3.LUT R24, R25, R34, RZ, 0x3c, !PT ;  /* 0x0000002219187212 */ /* 0x000fe400078e3cff */
[----:B------:R-:W-:Y:S02]  /*bd40*/  LEA R36, R36, UR4, 0x1 ;  /* 0x0000000424247c11 */ /* 0x000fe4000f8e08ff */
[----:B------:R-:W-:Y:S02]  /*bd50*/  LOP3.LUT R26, R26, 0x7fffe000, RZ, 0xc0, !PT ;  /* 0x7fffe0001a1a7812 */ /* 0x000fe400078ec0ff */
[----:B------:R-:W-:Y:S02]  /*bd60*/  SHF.R.U64 R40, R12, 0x10, R13 ;  /* 0x000000100c287819 */ /* 0x000fe4000000120d */
[----:B------:R-:W-:-:S02]  /*bd70*/  IADD3 R37, R24, R26, R35 ;  /* 0x0000001a18257210 */ /* 0x000fc40007ffe023 */
[----:B------:R-:W0:Y:S01]  /*bd80*/  LDS.128 R24, [R36] ;  /* 0x0000000024187984 */ /* 0x000e220000000c00 */
[----:B------:R-:W-:Y:S02]  /*bd90*/  SHF.R.U64 R38, R14, 0x10, R15 ;  /* 0x000000100e267819 */ /* 0x000fe4000000120f */
[----:B------:R-:W-:Y:S02]  /*bda0*/  LEA R37, R37, UR39, 0x1 ;  /* 0x0000002725257c11 */ /* 0x000fe4000f8e08ff */
[----:B------:R-:W-:Y:S02]  /*bdb0*/  SHF.R.U32.HI R13, RZ, 0x10, R13 ;  /* 0x00000010ff0d7819 */ /* 0x000fe4000001160d */
[----:B------:R-:W-:Y:S01]  /*bdc0*/  SHF.R.U64 R14, R56, 0x10, R57 ;  /* 0x00000010380e7819 */ /* 0x000fe20000001239 */
[----:B------:R-:W1:Y:S01]  /*bdd0*/  LDS.128 R28, [R37+0x12400] ;  /* 0x01240000251c7984 */ /* 0x000e620000000c00 */
[----:B------:R-:W-:Y:S02]  /*bde0*/  SHF.R.U64 R12, R58, 0x10, R59 ;  /* 0x000000103a0c7819 */ /* 0x000fe4000000123b */
[----:B------:R-:W-:-:S02]  /*bdf0*/  SHF.R.U32.HI R15, RZ, 0x10, R15 ;  /* 0x00000010ff0f7819 */ /* 0x000fc4000001160f */
[----:B------:R-:W-:Y:S02]  /*be00*/  SHF.R.U32.HI R57, RZ, 0x10, R57 ;  /* 0x00000010ff397819 */ /* 0x000fe40000011639 */
[----:B------:R-:W-:Y:S02]  /*be10*/  PRMT R104, R104, 0x5410, R13 ;  /* 0x0000541068687816 */ /* 0x000fe4000000000d */
[----:B------:R-:W-:Y:S02]  /*be20*/  PRMT R107, R107, 0x5410, R14 ;  /* 0x000054106b6b7816 */ /* 0x000fe4000000000e */
[----:B------:R-:W-:Y:S02]  /*be30*/  PRMT R105, R105, 0x5410, R12 ;  /* 0x0000541069697816 */ /* 0x000fe4000000000c */
[----:B------:R-:W-:Y:S01]  /*be40*/  PRMT R102, R102, 0x5410, R15 ;  /* 0x0000541066667816 */ /* 0x000fe2000000000f */
[----:B------:R-:W-:Y:S01]  /*be50*/  IMAD.U32 R43, R107, 0x10000, RZ ;  /* 0x000100006b2b7824 */ /* 0x000fe200078e00ff */
[----:B------:R-:W-:-:S02]  /*be60*/  PRMT R103, R103, 0x5410, R40 ;  /* 0x0000541067677816 */ /* 0x000fc40000000028 */
[----:B------:R-:W-:Y:S02]  /*be70*/  PRMT R101, R101, 0x5410, R38 ;  /* 0x0000541065657816 */ /* 0x000fe40000000026 */
[----:B------:R-:W-:Y:S01]  /*be80*/  PRMT R108, R108, 0x5410, R57 ;  /* 0x000054106c6c7816 */ /* 0x000fe20000000039 */
[----:B------:R-:W-:Y:S01]  /*be90*/  IMAD.U32 R42, R103, 0x10000, RZ ;  /* 0x00010000672a7824 */ /* 0x000fe200078e00ff */
[----:B------:R-:W-:Y:S02]  /*bea0*/  SHF.R.U32.HI R59, RZ, 0x10, R59 ;  /* 0x00000010ff3b7819 */ /* 0x000fe4000001163b */
[----:B------:R-:W-:Y:S01]  /*beb0*/  LOP3.LUT R107, R107, 0xffff0000, RZ, 0xc0, !PT ;  /* 0xffff00006b6b7812 */ /* 0x000fe200078ec0ff */
[----:B------:R-:W-:Y:S01]  /*bec0*/  IMAD.U32 R44, R108, 0x10000, RZ ;  /* 0x000100006c2c7824 */ /* 0x000fe200078e00ff */
[----:B------:R-:W-:Y:S02]  /*bed0*/  PRMT R106, R106, 0x5410, R59 ;  /* 0x000054106a6a7816 */ /* 0x000fe4000000003b */
[----:B------:R-:W-:-:S02]  /*bee0*/  LOP3.LUT R103, R103, 0xffff0000, RZ, 0xc0, !PT ;  /* 0xffff000067677812 */ /* 0x000fc400078ec0ff */
        /* <DEDUP_REMOVED lines=18> */
[----:B------:R-:W-:Y:S02]  /*c010*/  IMAD.U32 R41, R31, 0x10000, RZ ;  /* 0x000100001f297824 */ /* 0x000fe400078e00ff */
[----:B------:R-:W-:Y:S01]  /*c020*/  FFMA.FTZ R47, R12, R43, R47 ;  /* 0x0000002b0c2f7223 */ /* 0x000fe2000001002f */
[----:B------:R-:W-:Y:S02]  /*c030*/  IMAD.U32 R42, R106, 0x10000, RZ ;  /* 0x000100006a2a7824 */ /* 0x000fe400078e00ff */
[-C--:B------:R-:W-:Y:S01]  /*c040*/  FMUL.FTZ R39, R39, R27.reuse ;  /* 0x0000001b27277220 */ /* 0x080fe20000410000 */
[----:B------:R-:W-:Y:S02]  /*c050*/  IMAD.U32 R12, R102, 0x10000, RZ ;  /* 0x00010000660c7824 */ /* 0x000fe400078e00ff */
[C---:B------:R-:W-:Y:S01]  /*c060*/  FFMA.FTZ R57, R14.reuse, R27, -R57 ;  /* 0x0000001b0e397223 */ /* 0x040fe20000010839 */
[C---:B------:R-:W-:Y:S01]  /*c070*/  FMUL.FTZ R27, R41.reuse, R42 ;  /* 0x0000002a291b7220 */ /* 0x040fe20000410000 */
[----:B------:R-:W-:Y:S01]  /*c080*/  FFMA.FTZ R39, R14, R44, R39 ;  /* 0x0000002c0e277223 */ /* 0x000fe20000010027 */
[----:B------:R-:W-:Y:S01]  /*c090*/  FMUL.FTZ R43, R41, R12 ;  /* 0x0000000c292b7220 */ /* 0x000fe20000410000 */
[----:B------:R-:W-:-:S02]  /*c0a0*/  IMAD.U32 R40, R30, 0x10000, RZ ;  /* 0x000100001e287824 */ /* 0x000fc400078e00ff */
[----:B------:R-:W-:Y:S01]  /*c0b0*/  FFMA.FTZ R41, R38, R12, -R27 ;  /* 0x0000000c26297223 */ /* 0x000fe2000001081b */
[----:B------:R-:W-:Y:S01]  /*c0c0*/  FMUL.FTZ R12, R28, R107 ;  /* 0x0000006b1c0c7220 */ /* 0x000fe20000410000 */
[----:B------:R-:W-:Y:S02]  /*c0d0*/  IMAD.U32 R14, R105, 0x10000, RZ ;  /* 0x00010000690e7824 */ /* 0x000fe400078e00ff */
[----:B------:R-:W-:Y:S01]  /*c0e0*/  FFMA.FTZ R43, R38, R42, R43 ;  /* 0x0000002a262b7223 */ /* 0x000fe2000001002b */
[-C--:B------:R-:W-:Y:S01]  /*c0f0*/  FMUL.FTZ R38, R28, R103.reuse ;  /* 0x000000671c267220 */ /* 0x080fe20000410000 */
[----:B------:R-:W-:Y:S01]  /*c100*/  FFMA.FTZ R28, R13, R103, -R12 ;  /* 0x000000670d1c7223 */ /* 0x000fe2000001080c */
[----:B------:R-:W-:Y:S01]  /*c110*/  LOP3.LUT R30, R30, 0xffff0000, RZ, 0xc0, !PT ;  /* 0xffff00001e1e7812 */ /* 0x000fe200078ec0ff */
[----:B------:R-:W-:Y:S01]  /*c120*/  IMAD.U32 R12, R101, 0x10000, RZ ;  /* 0x00010000650c7824 */ /* 0x000fe200078e00ff */
[----:B------:R-:W-:Y:S01]  /*c130*/  LOP3.LUT R31, R31, 0xffff0000, RZ, 0xc0, !PT ;  /* 0xffff00001f1f7812 */ /* 0x000fe200078ec0ff */
[----:B------:R-:W-:Y:S01]  /*c140*/  FMUL.FTZ R42, R40, R14 ;  /* 0x0000000e282a7220 */ /* 0x000fe20000410000 */
[----:B------:R-:W-:Y:S01]  /*c150*/  LOP3.LUT R105, R105, 0xffff0000, RZ, 0xc0, !PT ;  /* 0xffff000069697812 */ /* 0x000fe200078ec0ff */
        /* <DEDUP_REMOVED lines=8> */
[C---:B------:R-:W-:Y:S01]  /*c1e0*/  FMUL.FTZ R12, R30.reuse, R105 ;  /* 0x000000691e0c7220 */ /* 0x040fe20000410000 */
[----:B------:R-:W-:Y:S01]  /*c1f0*/  FMUL.FTZ R13, R31, R106 ;  /* 0x0000006a1f0d7220 */ /* 0x000fe20000410000 */
[----:B------:R-:W-:Y:S01]  /*c200*/  FMUL.FTZ R29, R29, R104 ;  /* 0x000000681d1d7220 */ /* 0x000fe20000410000 */
[-C--:B------:R-:W-:Y:S01]  /*c210*/  FMUL.FTZ R30, R30, R101.reuse ;  /* 0x000000651e1e7220 */ /* 0x080fe20000410000 */
[----:B------:R-:W-:Y:S01]  /*c220*/  FMUL.FTZ R31, R31, R102 ;  /* 0x000000661f1f7220 */ /* 0x000fe20000410000 */
[----:B------:R-:W-:Y:S01]  /*c230*/  FFMA.FTZ R104, R24, R104, -R27 ;  /* 0x0000006818687223 */ /* 0x000fe2000001081b */
[----:B------:R-:W-:Y:S01]  /*c240*/  FFMA.FTZ R101, R25, R101, -R12 ;  /* 0x0000006519657223 */ /* 0x000fe2000001080c */
[----:B------:R-:W-:Y:S01]  /*c250*/  FFMA.FTZ R102, R26, R102, -R13 ;  /* 0x000000661a667223 */ /* 0x000fe2000001080d */
[----:B------:R-:W-:Y:S01]  /*c260*/  FFMA.FTZ R108, R24, R108, R29 ;  /* 0x0000006c186c7223 */ /* 0x000fe2000001001d */
        /* <DEDUP_REMOVED lines=13> */
.L_x_1631:
[----:B------:R-:W-:Y:S05]  /*c340*/  BSYNC B1 ;  /* 0x0000000000017941 */ /* 0x000fea0003800000 */
.L_x_1630:
[----:B------:R-:W-:Y:S04]  /*c350*/  BSSY B1, `(.L_x_1632) ;  /* 0x0000070000017945 */ /* 0x000fe80003800000 */
[----:B------:R-:W-:Y:S05]  /*c360*/  @P1 BRA `(.L_x_1633) ;  /* 0x0000000400b81947 */ /* 0x000fea0003800000 */
[----:B------:R-:W-:Y:S02]  /*c370*/  LEA.HI R74, R32, R74, RZ, 0x1d ;  /* 0x0000004a204a7211 */ /* 0x000fe400078fe8ff */
[----:B------:R-:W-:Y:S02]  /*c380*/  LEA.HI R75, R75, R78, RZ, 0x6 ;  /* 0x0000004e4b4b7211 */ /* 0x000fe400078f30ff */
[----:B0-----:R-:W-:Y:S01]  /*c390*/  SHF.R.S32.HI R13, RZ, 0x1f, R74 ;  /* 0x0000001fff0d7819 */ /* 0x001fe2000001144a */
[----:B------:R-:W-:Y:S01]  /*c3a0*/  IMAD.SHL.U32 R12, R74, 0x8, RZ ;  /* 0x000000084a0c7824 */ /* 0x000fe200078e00ff */
[----:B------:R-:W-:Y:S01]  /*c3b0*/  R2UR UR4, R206 ;  /* 0x00000000ce0472ca */ /* 0x000fe200000e0000 */
[----:B------:R-:W-:Y:S01]  /*c3c0*/  IMAD.SHL.U32 R75, R75, 0x80, RZ ;  /* 0x000000804b4b7824 */ /* 0x000fe200078e00ff */
[----:B------:R-:W-:Y:S02]  /*c3d0*/  LEA.HI R74, R13, R74, RZ, 0x3 ;  /* 0x0000004a0d4a7211 */ /* 0x000fe400078f18ff */
[----:B------:R-:W-:-:S02]  /*c3e0*/  LOP3.LUT R15, R33, 0x38, R76, 0xf8, !PT ;  /* 0x00000038210f7812 */ /* 0x000fc400078ef84c */
[----:B------:R-:W-:Y:S01]  /*c3f0*/  LOP3.LUT R14, R75, 0xffffe000, RZ, 0xc0, !PT ;  /* 0xffffe0004b0e7812 */ /* 0x000fe200078ec0ff */
[----:B------:R-:W-:Y:S01]  /*c400*/  IMAD.SHL.U32 R74, R74, 0x400, RZ ;  /* 0x000004004a4a7824 */ /* 0x000fe200078e00ff */
[----:B------:R-:W-:Y:S02]  /*c410*/  LOP3.LUT R15, R15, R34, RZ, 0x3c, !PT ;  /* 0x000000220f0f7212 */ /* 0x000fe400078e3cff */
[----:B------:R-:W-:Y:S02]  /*c420*/  LOP3.LUT R13, R33, 0x38, R12, 0xf8, !PT ;  /* 0x00000038210d7812 */ /* 0x000fe400078ef80c */
[----:B------:R-:W-:Y:S02]  /*c430*/  IADD3 R14, R15, R14, R35 ;  /* 0x0000000e0f0e7210 */ /* 0x000fe40007ffe023 */
[----:B------:R-:W-:Y:S02]  /*c440*/  LOP3.LUT R12, R13, R34, RZ, 0x3c, !PT ;  /* 0x000000220d0c7212 */ /* 0x000fe400078e3cff */
[----:B------:R-:W-:-:S02]  /*c450*/  LOP3.LUT R24, R74, 0x7fffe000, RZ, 0xc0, !PT ;  /* 0x7fffe0004a187812 */ /* 0x000fc400078ec0ff */
[----:B------:R-:W-:Y:S02]  /*c460*/  LEA R42, R14, UR4, 0x1 ;  /* 0x000000040e2a7c11 */ /* 0x000fe4000f8e08ff */
[----:B------:R-:W-:Y:S02]  /*c470*/  IADD3 R24, R12, R24, R35 ;  /* 0x000000180c187210 */ /* 0x000fe40007ffe023 */
[----:B------:R-:W-:Y:S01]  /*c480*/  SHF.R.U64 R31, R8, 0x10, R9 ;  /* 0x00000010081f7819 */ /* 0x000fe20000001209 */
[----:B------:R-:W0:Y:S01]  /*c490*/  LDS.128 R12, [R42] ;  /* 0x000000002a0c7984 */ /* 0x000e220000000c00 */
[----:B------:R-:W-:Y:S02]  /*c4a0*/  LEA R28, R24, UR39, 0x1 ;  /* 0x00000027181c7c11 */ /* 0x000fe4000f8e08ff */
[----:B------:R-:W-:Y:S02]  /*c4b0*/  SHF.R.U64 R29, R10, 0x10, R11 ;  /* 0x000000100a1d7819 */ /* 0x000fe4000000120b */
[----:B------:R-:W-:Y:S01]  /*c4c0*/  SHF.R.U32.HI R8, RZ, 0x10, R9 ;  /* 0x00000010ff087819 */ /* 0x000fe20000011609 */
[----:B------:R-:W1:Y:S01]  /*c4d0*/  LDS.128 R24, [R28+0x12400] ;  /* 0x012400001c187984 */ /* 0x000e620000000c00 */
[----:B------:R-:W-:-:S02]  /*c4e0*/  SHF.R.U32.HI R10, RZ, 0x10, R11 ;  /* 0x00000010ff0a7819 */ /* 0x000fc4000001160b */
[----:B------:R-:W-:Y:S02]  /*c4f0*/  SHF.R.U64 R11, R52, 0x10, R53 ;  /* 0x00000010340b7819 */ /* 0x000fe40000001235 */
[----:B------:R-:W-:Y:S02]  /*c500*/  SHF.R.U64 R9, R54, 0x10, R55 ;  /* 0x0000001036097819 */ /* 0x000fe40000001237 */
[----:B------:R-:W-:Y:S02]  /*c510*/  PRMT R87, R87, 0x5410, R8 ;  /* 0x0000541057577816 */ /* 0x000fe40000000008 */
[----:B------:R-:W-:Y:S02]  /*c520*/  PRMT R90, R90, 0x5410, R11 ;  /* 0x000054105a5a7816 */ /* 0x000fe4000000000b */
[----:B------:R-:W-:Y:S02]  /*c530*/  PRMT R88, R88, 0x5410, R9 ;  /* 0x0000541058587816 */ /* 0x000fe40000000009 */
[----:B------:R-:W-:Y:S01]  /*c540*/  PRMT R85, R85, 0x5410, R10 ;  /* 0x0000541055557816 */ /* 0x000fe2000000000a */
[----:B------:R-:W-:Y:S01]  /*c550*/  IMAD.U32 R38, R90, 0x10000, RZ ;  /* 0x000100005a267824 */ /* 0x000fe200078e00ff */
[----:B------:R-:W-:-:S02]  /*c560*/  PRMT R86, R86, 0x5410, R31 ;  /* 0x0000541056567816 */ /* 0x000fc4000000001f */
[----:B------:R-:W-:Y:S02]  /*c570*/  PRMT R84, R84, 0x5410, R29 ;  /* 0x0000541054547816 */ /* 0x000fe4000000001d */
[----:B------:R-:W-:Y:S01]  /*c580*/  SHF.R.U32.HI R52, RZ, 0x10, R53 ;  /* 0x00000010ff347819 */ /* 0x000fe20000011635 */
[----:B------:R-:W-:Y:S01]  /*c590*/  IMAD.U32 R37, R86, 0x10000, RZ ;  /* 0x0001000056257824 */ /* 0x000fe200078e00ff */
[----:B------:R-:W-:Y:S02]  /*c5a0*/  SHF.R.U32.HI R54, RZ, 0x10, R55 ;  /* 0x00000010ff367819 */ /* 0x000fe40000011637 */
[----:B------:R-:W-:Y:S02]  /*c5b0*/  PRMT R91, R91, 0x5410, R52 ;  /* 0x000054105b5b7816 */ /* 0x000fe40000000034 */
[----:B------:R-:W-:Y:S02]  /*c5c0*/  PRMT R89, R89, 0x5410, R54 ;  /* 0x0000541059597816 */ /* 0x000fe40000000036 */
[----:B------:R-:W-:Y:S01]  /*c5d0*/  LOP3.LUT R90, R90, 0xffff0000, RZ, 0xc0, !PT ;  /* 0xffff00005a5a7812 */ /* 0x000fe200078ec0ff */
[----:B------:R-:W-:Y:S01]  /*c5e0*/  IMAD.U32 R39, R91, 0x10000, RZ ;  /* 0x000100005b277824 */ /* 0x000fe200078e00ff */
        /* <DEDUP_REMOVED lines=22> */
[----:B------:R-:W-:Y:S01]  /*c750*/  FMUL.FTZ R47, R30, R15 ;  /* 0x0000000f1e2f7220 */ /* 0x000fe20000410000 */
[----:B------:R-:W-:Y:S01]  /*c760*/  IMAD.U32 R8, R85, 0x10000, RZ ;  /* 0x0001000055087824 */ /* 0x000fe200078e00ff */
[----:B------:R-:W-:Y:S01]  /*c770*/  LOP3.LUT R87, R87, 0xffff0000, RZ, 0xc0, !PT ;  /* 0xffff000057577812 */ /* 0x000fe200078ec0ff */
[----:B------:R-:W-:Y:S01]  /*c780*/  FMUL.FTZ R30, R36, R37 ;  /* 0x00000025241e7220 */ /* 0x000fe20000410000 */
[----:B------:R-:W-:Y:S01]  /*c790*/  FFMA.FTZ R47, R10, R39, R47 ;  /* 0x000000270a2f7223 */ /* 0x000fe2000001002f */
[-C--:B------:R-:W-:Y:S01]  /*c7a0*/  FMUL.FTZ R36, R36, R8.reuse ;  /* 0x0000000824247220 */ /* 0x080fe20000410000 */
[----:B------:R-:W-:Y:S01]  /*c7b0*/  FFMA.FTZ R45, R10, R15, -R45 ;  /* 0x0000000f0a2d7223 */ /* 0x000fe2000001082d */
[C---:B------:R-:W-:Y:S01]  /*c7c0*/  FFMA.FTZ R39, R29.reuse, R8, -R30 ;  /* 0x000000081d277223 */ /* 0x040fe2000001081e */
[C---:B------:R-:W-:Y:S01]  /*c7d0*/  FMUL.FTZ R8, R24.reuse, R90 ;  /* 0x0000005a18087220 */ /* 0x040fe20000410000 */
[----:B------:R-:W-:Y:S01]  /*c7e0*/  FFMA.FTZ R29, R29, R37, R36 ;  /* 0x000000251d1d7223 */ /* 0x000fe20000010024 */
[----:B------:R-:W-:Y:S01]  /*c7f0*/  FMUL.FTZ R24, R24, R86 ;  /* 0x0000005618187220 */ /* 0x000fe20000410000 */
[----:B------:R-:W-:-:S02]  /*c800*/  IMAD.U32 R31, R26, 0x10000, RZ ;  /* 0x000100001a1f7824 */ /* 0x000fc400078e00ff */
[----:B------:R-:W-:Y:S01]  /*c810*/  FFMA.FTZ R86, R9, R86, -R8 ;  /* 0x0000005609567223 */ /* 0x000fe20000010808 */
[----:B------:R-:W-:Y:S02]  /*c820*/  IMAD.U32 R10, R88, 0x10000, RZ ;  /* 0x00010000580a7824 */ /* 0x000fe400078e00ff */
[C---:B------:R-:W-:Y:S01]  /*c830*/  FMUL.FTZ R15, R25.reuse, R91 ;  /* 0x0000005b190f7220 */ /* 0x040fe20000410000 */
[-C--:B------:R-:W-:Y:S01]  /*c840*/  FMUL.FTZ R36, R25, R87.reuse ;  /* 0x0000005719247220 */ /* 0x080fe20000410000 */
[----:B------:R-:W-:Y:S01]  /*c850*/  IMAD.U32 R8, R84, 0x10000, RZ ;  /* 0x0001000054087824 */ /* 0x000fe200078e00ff */
        /* <DEDUP_REMOVED lines=9> */
[----:B------:R-:W-:Y:S01]  /*c8f0*/  FFMA.FTZ R24, R9, R90, R24 ;  /* 0x0000005a09187223 */ /* 0x000fe20000010018 */
[----:B------:R-:W-:Y:S01]  /*c900*/  LOP3.LUT R85, R85, 0xffff0000, RZ, 0xc0, !PT ;  /* 0xffff000055557812 */ /* 0x000fe200078ec0ff */
[C---:B------:R-:W-:Y:S01]  /*c910*/  FFMA.FTZ R38, R11.reuse, R8, -R38 ;  /* 0x000000080b267223 */ /* 0x040fe20000010826 */
[C---:B------:R-:W-:Y:S01]  /*c920*/  FMUL.FTZ R9, R26.reuse, R84 ;  /* 0x000000541a097220 */ /* 0x040fe20000410000 */
[----:B------:R-:W-:Y:S01]  /*c930*/  FFMA.FTZ R11, R11, R10, R12 ;  /* 0x0000000a0b0b7223 */ /* 0x000fe2000001000c */
[-C--:B------:R-:W-:Y:S01]  /*c940*/  FMUL.FTZ R8, R26, R88.reuse ;  /* 0x000000581a087220 */ /* 0x080fe20000410000 */
[C---:B------:R-:W-:Y:S01]  /*c950*/  FMUL.FTZ R25, R27.reuse, R89 ;  /* 0x000000591b197220 */ /* 0x040fe20000410000 */
[-C--:B------:R-:W-:Y:S01]  /*c960*/  FMUL.FTZ R10, R27, R85.reuse ;  /* 0x000000551b0a7220 */ /* 0x080fe20000410000 */
[C---:B------:R-:W-:Y:S01]  /*c970*/  FFMA.FTZ R88, R13.reuse, R88, R9 ;  /* 0x000000580d587223 */ /* 0x040fe20000010009 */
[----:B------:R-:W-:Y:S01]  /*c980*/  FFMA.FTZ R15, R13, R84, -R8 ;  /* 0x000000540d0f7223 */ /* 0x000fe20000010808 */
[C---:B------:R-:W-:Y:S01]  /*c990*/  FFMA.FTZ R26, R14.reuse, R85, -R25 ;  /* 0x000000550e1a7223 */ /* 0x040fe20000010819 */
[----:B------:R-:W-:Y:S01]  /*c9a0*/  FFMA.FTZ R40, R14, R89, R10 ;  /* 0x000000590e287223 */ /* 0x000fe2000001000a */
[----:B------:R-:W-:-:S02]  /*c9b0*/  F2FP.BF16.F32.PACK_AB R8, R86, R41 ;  /* 0x000000295608723e */ /* 0x000fc400000010ff */
[----:B------:R-:W-:Y:S02]  /*c9c0*/  F2FP.BF16.F32.PACK_AB R14, R88, R11 ;  /* 0x0000000b580e723e */ /* 0x000fe400000010ff */
[----:B------:R-:W-:Y:S02]  /*c9d0*/  F2FP.BF16.F32.PACK_AB R9, R30, R45 ;  /* 0x0000002d1e09723e */ /* 0x000fe400000010ff */
[----:B------:R-:W-:Y:S02]  /*c9e0*/  F2FP.BF16.F32.PACK_AB R10, R15, R38 ;  /* 0x000000260f0a723e */ /* 0x000fe400000010ff */
[----:B------:R-:W-:Y:S02]  /*c9f0*/  F2FP.BF16.F32.PACK_AB R11, R26, R39 ;  /* 0x000000271a0b723e */ /* 0x000fe400000010ff */
[----:B------:R-:W-:Y:S02]  /*ca00*/  F2FP.BF16.F32.PACK_AB R12, R24, R43 ;  /* 0x0000002b180c723e */ /* 0x000fe400000010ff */
[----:B------:R-:W-:Y:S01]  /*ca10*/  F2FP.BF16.F32.PACK_AB R13, R36, R47 ;  /* 0x0000002f240d723e */ /* 0x000fe200000010ff */
[----:B------:R1:W-:Y:S01]  /*ca20*/  STS.128 [R42], R8 ;  /* 0x000000082a007388 */ /* 0x0003e20000000c00 */
[----:B------:R-:W-:-:S05]  /*ca30*/  F2FP.BF16.F32.PACK_AB R15, R40, R29 ;  /* 0x0000001d280f723e */ /* 0x000fca00000010ff */
[----:B------:R1:W-:Y:S02]  /*ca40*/  STS.128 [R28+0x12400], R12 ;  /* 0x0124000c1c007388 */ /* 0x0003e40000000c00 */
.L_x_1633:
[----:B------:R-:W-:Y:S05]  /*ca50*/  BSYNC B1 ;  /* 0x0000000000017941 */ /* 0x000fea0003800000 */
.L_x_1632:
[----:B------:R-:W-:Y:S05]  /*ca60*/  @P2 BRA `(.L_x_1606) ;  /* 0x0000000400b82947 */ /* 0x000fea0003800000 */
[----:B------:R-:W-:Y:S02]  /*ca70*/  LEA.HI R32, R32, R69, RZ, 0x1d ;  /* 0x0000004520207211 */ /* 0x000fe400078fe8ff */
[----:B------:R-:W-:Y:S02]  /*ca80*/  LEA.HI R20, R21, R20, RZ, 0x6 ;  /* 0x0000001415147211 */ /* 0x000fe400078f30ff */
[----:B-1----:R-:W-:Y:S01]  /*ca90*/  SHF.R.S32.HI R9, RZ, 0x1f, R32 ;  /* 0x0000001fff097819 */ /* 0x002fe20000011420 */
[----:B------:R-:W-:Y:S01]  /*caa0*/  IMAD.SHL.U32 R8, R32, 0x8, RZ ;  /* 0x0000000820087824 */ /* 0x000fe200078e00ff */
[----:B------:R-:W-:Y:S01]  /*cab0*/  LOP3.LUT R11, R33, 0x38, R68, 0xf8, !PT ;  /* 0x00000038210b7812 */ /* 0x000fe200078ef844 */
[----:B------:R-:W-:Y:S01]  /*cac0*/  IMAD.SHL.U32 R20, R20, 0x80, RZ ;  /* 0x0000008014147824 */ /* 0x000fe200078e00ff */
[----:B------:R-:W-:Y:S02]  /*cad0*/  LEA.HI R9, R9, R32, RZ, 0x3 ;  /* 0x0000002009097211 */ /* 0x000fe400078f18ff */
[----:B------:R-:W-:-:S02]  /*cae0*/  LOP3.LUT R33, R33, 0x38, R8, 0xf8, !PT ;  /* 0x0000003821217812 */ /* 0x000fc400078ef808 */
[----:B------:R-:W-:Y:S01]  /*caf0*/  R2UR UR4, R206 ;  /* 0x00000000ce0472ca */ /* 0x000fe200000e0000 */
[----:B------:R-:W-:Y:S01]  /*cb00*/  IMAD.SHL.U32 R9, R9, 0x400, RZ ;  /* 0x0000040009097824 */ /* 0x000fe200078e00ff */
[-C--:B------:R-:W-:Y:S02]  /*cb10*/  LOP3.LUT R11, R11, R34.reuse, RZ, 0x3c, !PT ;  /* 0x000000220b0b7212 */ /* 0x080fe400078e3cff */
[----:B------:R-:W-:Y:S02]  /*cb20*/  LOP3.LUT R34, R33, R34, RZ, 0x3c, !PT ;  /* 0x0000002221227212 */ /* 0x000fe400078e3cff */
[----:B------:R-:W-:Y:S02]  /*cb30*/  LOP3.LUT R9, R9, 0x7fffe000, RZ, 0xc0, !PT ;  /* 0x7fffe00009097812 */ /* 0x000fe400078ec0ff */
[----:B------:R-:W-:Y:S02]  /*cb40*/  LOP3.LUT R20, R20, 0xffffe000, RZ, 0xc0, !PT ;  /* 0xffffe00014147812 */ /* 0x000fe400078ec0ff */
[----:B------:R-:W-:-:S02]  /*cb50*/  IADD3 R34, R34, R9, R35 ;  /* 0x0000000922227210 */ /* 0x000fc40007ffe023 */
[----:B------:R-:W-:Y:S02]  /*cb60*/  IADD3 R11, R11, R20, R35 ;  /* 0x000000140b0b7210 */ /* 0x000fe40007ffe023 */
[----:B------:R-:W-:Y:S02]  /*cb70*/  LEA R34, R34, UR39, 0x1 ;  /* 0x0000002722227c11 */ /* 0x000fe4000f8e08ff */
[----:B------:R-:W-:Y:S02]  /*cb80*/  LEA R32, R11, UR4, 0x1 ;  /* 0x000000040b207c11 */ /* 0x000fe4000f8e08ff */
[----:B0-----:R-:W-:Y:S01]  /*cb90*/  SHF.R.U64 R25, R48, 0x10, R49 ;  /* 0x0000001030197819 */ /* 0x001fe20000001231 */
[----:B------:R-:W0:Y:S01]  /*cba0*/  LDS.128 R12, [R34+0x12400] ;  /* 0x01240000220c7984 */ /* 0x000e220000000c00 */
[----:B------:R-:W-:Y:S02]  /*cbb0*/  SHF.R.U64 R20, R4, 0x10, R5 ;  /* 0x0000001004147819 */ /* 0x000fe40000001205 */
[--C-:B------:R-:W-:Y:S01]  /*cbc0*/  SHF.R.U64 R6, R6, 0x10, R7.reuse ;  /* 0x0000001006067819 */ /* 0x100fe20000001207 */
[----:B------:R-:W1:Y:S01]  /*cbd0*/  LDS.128 R8, [R32] ;  /* 0x0000000020087984 */ /* 0x000e620000000c00 */
[----:B------:R-:W-:-:S02]  /*cbe0*/  SHF.R.U32.HI R7, RZ, 0x10, R7 ;  /* 0x00000010ff077819 */ /* 0x000fc40000011607 */
[----:B------:R-:W-:Y:S02]  /*cbf0*/  PRMT R25, R2, 0x5410, R25 ;  /* 0x0000541002197816 */ /* 0x000fe40000000019 */
[----:B------:R-:W-:Y:S02]  /*cc00*/  PRMT R81, R81, 0x5410, R20 ;  /* 0x0000541051517816 */ /* 0x000fe40000000014 */
[----:B------:R-:W-:Y:S01]  /*cc10*/  SHF.R.U32.HI R5, RZ, 0x10, R5 ;  /* 0x00000010ff057819 */ /* 0x000fe20000011605 */
[----:B------:R-:W-:Y:S01]  /*cc20*/  IMAD.U32 R26, R25, 0x10000, RZ ;  /* 0x00010000191a7824 */ /* 0x000fe200078e00ff */
[----:B------:R-:W-:Y:S01]  /*cc30*/  SHF.R.U32.HI R27, RZ, 0x10, R49 ;  /* 0x00000010ff1b7819 */ /* 0x000fe20000011631 */
[----:B------:R-:W-:Y:S01]  /*cc40*/  IMAD.U32 R21, R81, 0x10000, RZ ;  /* 0x0001000051157824 */ /* 0x000fe200078e00ff */
[----:B------:R-:W-:Y:S02]  /*cc50*/  SHF.R.U64 R4, R50, 0x10, R51 ;  /* 0x0000001032047819 */ /* 0x000fe40000001233 */
[----:B------:R-:W-:-:S02]  /*cc60*/  PRMT R82, R82, 0x5410, R7 ;  /* 0x0000541052527816 */ /* 0x000fc40000000007 */
[----:B------:R-:W-:Y:S02]  /*cc70*/  SHF.R.U32.HI R50, RZ, 0x10, R51 ;  /* 0x00000010ff327819 */ /* 0x000fe40000011633 */
[----:B------:R-:W-:Y:S02]  /*cc80*/  PRMT R80, R80, 0x5410, R5 ;  /* 0x0000541050507816 */ /* 0x000fe40000000005 */
[----:B------:R-:W-:Y:S02]  /*cc90*/  PRMT R27, R0, 0x5410, R27 ;  /* 0x00005410001b7816 */ /* 0x000fe4000000001b */
[----:B------:R-:W-:Y:S01]  /*cca0*/  PRMT R29, R3, 0x5410, R50 ;  /* 0x00005410031d7816 */ /* 0x000fe20000000032 */
[----:B------:R-:W-:Y:S01]  /*ccb0*/  IMAD.U32 R24, R80, 0x10000, RZ ;  /* 0x0001000050187824 */ /* 0x000fe200078e00ff */
[----:B------:R-:W-:Y:S01]  /*ccc0*/  PRMT R79, R79, 0x5410, R4 ;  /* 0x000054104f4f7816 */ /* 0x000fe20000000004 */
[----:B------:R-:W-:Y:S01]  /*ccd0*/  IMAD.U32 R28, R27, 0x10000, RZ ;  /* 0x000100001b1c7824 */ /* 0x000fe200078e00ff */
[----:B------:R-:W-:-:S02]  /*cce0*/  PRMT R83, R83, 0x5410, R6 ;  /* 0x0000541053537816 */ /* 0x000fc40000000006 */
[----:B------:R-:W-:Y:S02]  /*ccf0*/  LOP3.LUT R25, R25, 0xffff0000, RZ, 0xc0, !PT ;  /* 0xffff000019197812 */ /* 0x000fe400078ec0ff */
[----:B------:R-:W-:Y:S02]  /*cd00*/  LOP3.LUT R81, R81, 0xffff0000, RZ, 0xc0, !PT ;  /* 0xffff000051517812 */ /* 0x000fe400078ec0ff */
[----:B------:R-:W-:Y:S01]  /*cd10*/  LOP3.LUT R27, R27, 0xffff0000, RZ, 0xc0, !PT ;  /* 0xffff00001b1b7812 */ /* 0x000fe200078ec0ff */
[----:B0-----:R-:W-:Y:S02]  /*cd20*/  IMAD.U32 R7, R12, 0x10000, RZ ;  /* 0x000100000c077824 */ /* 0x001fe400078e00ff */
[C---:B------:R-:W-:Y:S01]  /*cd30*/  IMAD.U32 R20, R15.reuse, 0x10000, RZ ;  /* 0x000100000f147824 */ /* 0x040fe200078e00ff */
[----:B------:R-:W-:Y:S01]  /*cd40*/  LOP3.LUT R15, R15, 0xffff0000, RZ, 0xc0, !PT ;  /* 0xffff00000f0f7812 */ /* 0x000fe200078ec0ff */
[----:B-1----:R-:W-:Y:S02]  /*cd50*/  IMAD.U32 R0, R8, 0x10000, RZ ;  /* 0x0001000008007824 */ /* 0x002fe400078e00ff */
[C---:B------:R-:W-:Y:S01]  /*cd60*/  FMUL.FTZ R31, R7.reuse, R26 ;  /* 0x0000001a071f7220 */ /* 0x040fe20000410000 */
[----:B------:R-:W-:Y:S01]  /*cd70*/  FMUL.FTZ R7, R7, R21 ;  /* 0x0000001507077220 */ /* 0x000fe20000410000 */
[C---:B------:R-:W-:Y:S01]  /*cd80*/  IMAD.U32 R4, R10.reuse, 0x10000, RZ ;  /* 0x000100000a047824 */ /* 0x040fe200078e00ff */
[----:B------:R-:W-:Y:S01]  /*cd90*/  LOP3.LUT R5, R10, 0xffff0000, RZ, 0xc0, !PT ;  /* 0xffff00000a057812 */ /* 0x000fe200078ec0ff */
[C---:B------:R-:W-:Y:S01]  /*cda0*/  IMAD.U32 R6, R11.reuse, 0x10000, RZ ;  /* 0x000100000b067824 */ /* 0x040fe200078e00ff */
[----:B------:R-:W-:Y:S01]  /*cdb0*/  LOP3.LUT R10, R11, 0xffff0000, RZ, 0xc0, !PT ;  /* 0xffff00000b0a7812 */ /* 0x000fe200078ec0ff */
[----:B------:R-:W-:-:S02]  /*cdc0*/  IMAD.U32 R11, R13, 0x10000, RZ ;  /* 0x000100000d0b7824 */ /* 0x000fc400078e00ff */
[C---:B------:R-:W-:Y:S01]  /*cdd0*/  FFMA.FTZ R31, R0.reuse, R21, -R31 ;  /* 0x00000015001f7223 */ /* 0x040fe2000001081f */
[----:B------:R-:W-:Y:S02]  /*cde0*/  IMAD.U32 R21, R29, 0x10000, RZ ;  /* 0x000100001d157824 */ /* 0x000fe400078e00ff */
[----:B------:R-:W-:Y:S01]  /*cdf0*/  FFMA.FTZ R26, R0, R26, R7 ;  /* 0x0000001a001a7223 */ /* 0x000fe20000010007 */
[----:B------:R-:W-:Y:S01]  /*ce00*/  IMAD.U32 R7, R82, 0x10000, RZ ;  /* 0x0001000052077824 */ /* 0x000fe200078e00ff */
[----:B------:R-:W-:Y:S01]  /*ce10*/  LOP3.LUT R2, R8, 0xffff0000, RZ, 0xc0, !PT ;  /* 0xffff000008027812 */ /* 0x000fe200078ec0ff */
[C---:B------:R-:W-:Y:S01]  /*ce20*/  IMAD.U32 R3, R9.reuse, 0x10000, RZ ;  /* 0x0001000009037824 */ /* 0x040fe200078e00ff */
[----:B------:R-:W-:Y:S01]  /*ce30*/  LOP3.LUT R8, R9, 0xffff0000, RZ, 0xc0, !PT ;  /* 0xffff000009087812 */ /* 0x000fe200078ec0ff */
[C---:B------:R-:W-:Y:S01]  /*ce40*/  FMUL.FTZ R30, R11.reuse, R28 ;  /* 0x0000001c0b1e7220 */ /* 0x040fe20000410000 */
[-C--:B------:R-:W-:Y:S01]  /*ce50*/  FMUL.FTZ R0, R11, R24.reuse ;  /* 0x000000180b007220 */ /* 0x080fe20000410000 */
[----:B------:R-:W-:Y:S01]  /*ce60*/  LOP3.LUT R9, R12, 0xffff0000, RZ, 0xc0, !PT ;  /* 0xffff00000c097812 */ /* 0x000fe200078ec0ff */
[C---:B------:R-:W-:Y:S01]  /*ce70*/  FMUL.FTZ R11, R20.reuse, R21 ;  /* 0x00000015140b7220 */ /* 0x040fe20000410000 */
[-C--:B------:R-:W-:Y:S01]  /*ce80*/  FMUL.FTZ R20, R20, R7.reuse ;  /* 0x0000000714147220 */ /* 0x080fe20000410000 */
[----:B------:R-:W-:Y:S01]  /*ce90*/  FFMA.FTZ R30, R3, R24, -R30 ;  /* 0x00000018031e7223 */ /* 0x000fe2000001081e */
[----:B------:R-:W-:Y:S01]  /*cea0*/  LOP3.LUT R12, R13, 0xffff0000, RZ, 0xc0, !PT ;  /* 0xffff00000d0c7812 */ /* 0x000fe200078ec0ff */
[C---:B------:R-:W-:Y:S01]  /*ceb0*/  FFMA.FTZ R24, R6.reuse, R7, -R11 ;  /* 0x0000000706187223 */ /* 0x040fe2000001080b */
[----:B------:R-:W-:Y:S01]  /*cec0*/  FFMA.FTZ R21, R6, R21, R20 ;  /* 0x0000001506157223 */ /* 0x000fe20000010014 */
[----:B------:R-:W-:Y:S01]  /*ced0*/  FMUL.FTZ R7, R9, R25 ;  /* 0x0000001909077220 */ /* 0x000fe20000410000 */
[----:B------:R-:W-:-:S02]  /*cee0*/  IMAD.U32 R13, R14, 0x10000, RZ ;  /* 0x000100000e0d7824 */ /* 0x000fc400078e00ff */
[----:B------:R-:W-:Y:S01]  /*cef0*/  FFMA.FTZ R28, R3, R28, R0 ;  /* 0x0000001c031c7223 */ /* 0x000fe20000010000 */
[----:B------:R-:W-:Y:S01]  /*cf00*/  IMAD.U32 R6, R79, 0x10000, RZ ;  /* 0x000100004f067824 */ /* 0x000fe200078e00ff */
[----:B------:R-:W-:Y:S01]  /*cf10*/  LOP3.LUT R3, R80, 0xffff0000, RZ, 0xc0, !PT ;  /* 0xffff000050037812 */ /* 0x000fe200078ec0ff */
[----:B------:R-:W-:Y:S01]  /*cf20*/  FFMA.FTZ R20, R2, R81, -R7 ;  /* 0x0000005102147223 */ /* 0x000fe20000010807 */
[----:B------:R-:W-:Y:S01]  /*cf30*/  LOP3.LUT R14, R14, 0xffff0000, RZ, 0xc0, !PT ;  /* 0xffff00000e0e7812 */ /* 0x000fe200078ec0ff */
[----:B------:R-:W-:Y:S02]  /*cf40*/  IMAD.U32 R0, R83, 0x10000, RZ ;  /* 0x0001000053007824 */ /* 0x000fe400078e00ff */
[C---:B------:R-:W-:Y:S01]  /*cf50*/  FMUL.FTZ R7, R12.reuse, R27 ;  /* 0x0000001b0c077220 */ /* 0x040fe20000410000 */
[----:B------:R-:W-:Y:S01]  /*cf60*/  FMUL.FTZ R11, R13, R6 ;  /* 0x000000060d0b7220 */ /* 0x000fe20000410000 */
[----:B------:R-:W-:Y:S01]  /*cf70*/  LOP3.LUT R79, R79, 0xffff0000, RZ, 0xc0, !PT ;  /* 0xffff00004f4f7812 */ /* 0x000fe200078ec0ff */
[----:B------:R-:W-:Y:S01]  /*cf80*/  FMUL.FTZ R9, R9, R81 ;  /* 0x0000005109097220 */ /* 0x000fe20000410000 */
[----:B------:R-:W-:Y:S01]  /*cf90*/  LOP3.LUT R29, R29, 0xffff0000, RZ, 0xc0, !PT ;  /* 0xffff00001d1d7812 */ /* 0x000fe200078ec0ff */
[-C--:B------:R-:W-:Y:S01]  /*cfa0*/  FMUL.FTZ R12, R12, R3.reuse ;  /* 0x000000030c0c7220 */ /* 0x080fe20000410000 */
[----:B------:R-:W-:Y:S01]  /*cfb0*/  LOP3.LUT R83, R83, 0xffff0000, RZ, 0xc0, !PT ;  /* 0xffff000053537812 */ /* 0x000fe200078ec0ff */
[----:B------:R-:W-:Y:S01]  /*cfc0*/  FFMA.FTZ R7, R8, R3, -R7 ;  /* 0x0000000308077223 */ /* 0x000fe20000010807 */
[----:B------:R-:W-:Y:S01]  /*cfd0*/  LOP3.LUT R82, R82, 0xffff0000, RZ, 0xc0, !PT ;  /* 0xffff000052527812 */ /* 0x000fe200078ec0ff */
[-C--:B------:R-:W-:Y:S01]  /*cfe0*/  FMUL.FTZ R13, R13, R0.reuse ;  /* 0x000000000d0d7220 */ /* 0x080fe20000410000 */
[----:B------:R-:W-:Y:S01]  /*cff0*/  FFMA.FTZ R11, R4, R0, -R11 ;  /* 0x00000000040b7223 */ /* 0x000fe2000001080b */
[----:B------:R-:W-:Y:S01]  /*d000*/  FFMA.FTZ R25, R2, R25, R9 ;  /* 0x0000001902197223 */ /* 0x000fe20000010009 */
[C---:B------:R-:W-:Y:S01]  /*d010*/  FMUL.FTZ R0, R14.reuse, R79 ;  /* 0x0000004f0e007220 */ /* 0x040fe20000410000 */
[C---:B------:R-:W-:Y:S01]  /*d020*/  FMUL.FTZ R3, R15.reuse, R29 ;  /* 0x0000001d0f037220 */ /* 0x040fe20000410000 */
[-C--:B------:R-:W-:Y:S01]  /*d030*/  FMUL.FTZ R14, R14, R83.reuse ;  /* 0x000000530e0e7220 */ /* 0x080fe20000410000 */
[-C--:B------:R-:W-:Y:S01]  /*d040*/  FMUL.FTZ R2, R15, R82.reuse ;  /* 0x000000520f027220 */ /* 0x080fe20000410000 */
[C---:B------:R-:W-:Y:S01]  /*d050*/  FFMA.FTZ R0, R5.reuse, R83, -R0 ;  /* 0x0000005305007223 */ /* 0x040fe20000010800 */
        /* <DEDUP_REMOVED lines=15> */
.L_x_1606:
[----:B------:R-:W-:Y:S05]  /*d150*/  BSYNC B0 ;  /* 0x0000000000007941 */ /* 0x000fea0003800000 */
.L_x_1585:
[----:B------:R-:W-:Y:S01]  /*d160*/  @!PT LDS RZ, [RZ] ;  /* 0x00000000fffff984 */ /* 0x000fe20000000800 */
[----:B------:R-:W-:Y:S01]  /*d170*/  @!PT LDS RZ, [RZ] ;  /* 0x00000000fffff984 */ /* 0x000fe20000000800 */
[----:B------:R-:W-:Y:S01]  /*d180*/  @!PT LDS RZ, [RZ] ;  /* 0x00000000fffff984 */ /* 0x000fe20000000800 */
[----:B------:R-:W-:Y:S01]  /*d190*/  @!PT LDS RZ, [RZ] ;  /* 0x00000000fffff984 */ /* 0x000fe20000000800 */
[----:B------:R5:W-:Y:S06]  /*d1a0*/  MEMBAR.ALL.CTA ;  /* 0x0000000000007992 */ /* 0x000bec0000008000 */
[----:B-----5:R-:W5:Y:S01]  /*d1b0*/  FENCE.VIEW.ASYNC.S ;  /* 0x00000000000073c6 */ /* 0x020f620000000000 */
[----:B------:R-:W-:Y:S05]  /*d1c0*/  WARPSYNC.ALL ;  /* 0x0000000000007948 */ /* 0x000fea0003800000 */
[----:B-----5:R-:W-:Y:S06]  /*d1d0*/  BAR.SYNC.DEFER_BLOCKING 0xd, 0x100 ;  /* 0x0344000000007b1d */ /* 0x020fec0000010000 */
.L_x_1582:
[----:B01-3--:R-:W3:Y:S02]  /*d1e0*/  LDL R0, [R1+0x294] ;  /* 0x0002940001007983 */ /* 0x00bee40000100800 */
[----:B---3--:R-:W-:-:S13]  /*d1f0*/  R2UR UR4, R0 ;  /* 0x00000000000472ca */ /* 0x008fda00000e0000 */
[----:B------:R-:W-:-:S06]  /*d200*/  ULOP3.LUT UR4, UR4, 0x1, URZ, 0xfc, !UPT ;  /* 0x0000000104047892 */ /* 0x000fcc000f8efc3f */
[----:B------:R-:W-:-:S05]  /*d210*/  IMAD.U32 R0, RZ, RZ, UR4 ;  /* 0x00000004ff007e24 */ /* 0x000fca000f8e00ff */
[----:B------:R-:W-:-:S13]  /*d220*/  ISETP.NE.AND P0, PT, R0, 0x3, PT ;  /* 0x000000030000780c */ /* 0x000fda0003f05270 */
[----:B------:R-:W-:Y:S05]  /*d230*/  @!P0 BRA `(.L_x_1634) ;  /* 0x0000000000048947 */ /* 0x000fea0003800000 */
[----:B------:R-:W-:Y:S01]  /*d240*/  BPT.TRAP 0x1 ;  /* 0x000000040000795c */ /* 0x000fe20000300000 */
.L_x_1634:
[----:B------:R-:W-:Y:S02]  /*d250*/  IMAD.U32 R13, RZ, RZ, UR38 ;  /* 0x00000026ff0d7e24 */ /* 0x000fe4000f8e00ff */
[----:B------:R-:W-:-:S03]  /*d260*/  IMAD.U32 R0, RZ, RZ, UR61 ;  /* 0x0000003dff007e24 */ /* 0x000fc6000f8e00ff */
[----:B------:R-:W-:Y:S02]  /*d270*/  LEA R13, R13, UR39, 0x3 ;  /* 0x000000270d0d7c11 */ /* 0x000fe4000f8e18ff */
[----:B------:R-:W-:-:S04]  /*d280*/  SHF.L.U32 R0, R0, 0x1f, RZ ;  /* 0x0000001f00007819 */ /* 0x000fc800000006ff */
[----:B------:R0:W1:Y:S01]  /*d290*/  SYNCS.PHASECHK.TRANS64.TRYWAIT P1, [R13+URZ+0x30830], R0 ;  /* 0x030830000d0075a7 */ /* 0x000062000802017f */
[----:B------:R-:W-:Y:S05]  /*d2a0*/  @!P0 BRA `(.L_x_1635) ;  /* 0x0000000000048947 */ /* 0x000fea0003800000 */
[----:B------:R-:W-:Y:S01]  /*d2b0*/  BPT.TRAP 0x1 ;  /* 0x000000040000795c */ /* 0x000fe20000300000 */
.L_x_1635:
[----:B-1----:R-:W-:Y:S05]  /*d2c0*/  @P1 BRA `(.L_x_1636) ;  /* 0x0000000000081947 */ /* 0x002fea0003800000 */
[----:B------:R-:W1:Y:S02]  /*d2d0*/  SYNCS.PHASECHK.TRANS64.TRYWAIT P1, [R13+URZ+0x30830], R0 ;  /* 0x030830000d0075a7 */ /* 0x000e64000802017f */
[----:B-1----:R-:W-:Y:S05]  /*d2e0*/  @!P1 BRA `(.L_x_1637) ;  /* 0x000001a000109947 */ /* 0x002fea0003800000 */
.L_x_1636:
[----:B------:R-:W-:Y:S05]  /*d2f0*/  WARPSYNC.ALL ;  /* 0x0000000000007948 */ /* 0x000fea0003800000 */
[----:B------:R-:W-:Y:S01]  /*d300*/  UIADD3 UR4, UR39, 0x1e400, URZ ;  /* 0x0001e40027047890 */ /* 0x000fe2000fffe03f */
[----:B--2-4-:R-:W-:Y:S01]  /*d310*/  WARPGROUP.ARRIVE ;  /* 0x00000000000079c5 */ /* 0x014fe20000000000 */
        /* <DEDUP_REMOVED lines=10> */
[----:B------:R-:W-:Y:S02]  /*d3c0*/  ULOP3.LUT UR4, UR40, 0x10000, URZ, 0xfc, !UPT ;  /* 0x0001000028047892 */ /* 0x000fe4000f8efc3f */
[----:B------:R-:W-:Y:S02]  /*d3d0*/  UIMAD UR5, UR38, 0x900, UR60 ;  /* 0x00000900260578a4 */ /* 0x000fe4000f8e023c */
[----:B------:R-:W-:Y:S02]  /*d3e0*/  UIADD3 UR56, UR4, 0x2, URZ ;  /* 0x0000000204387890 */ /* 0x000fe4000fffe03f */
[----:B------:R-:W-:Y:S01]  /*d3f0*/  UIADD3 UR58, UR5, 0x2, URZ ;  /* 0x00000002053a7890 */ /* 0x000fe2000fffe03f */
[----:B------:R-:W-:Y:S02]  /*d400*/  UMOV UR8, UR4 ;  /* 0x0000000400087c82 */ /* 0x000fe40008000000 */
[----:B------:R-:W-:Y:S01]  /*d410*/  UMOV UR10, UR5 ;  /* 0x00000005000a7c82 */ /* 0x000fe20008000000 */
[----:B------:R-:W-:Y:S01]  /*d420*/  UIADD3 UR52, UR4, 0x4, URZ ;  /* 0x0000000404347890 */ /* 0x000fe2000fffe03f */
[----:B------:R-:W-:Y:S01]  /*d430*/  HGMMA.64x96x16.F32.BF16 R24, gdesc[UR8], RZ, !UPT, gsb0 ;  /* 0x01600000081879f0 */ /* 0x000fe2000c0018ff */
[----:B------:R-:W-:Y:S01]  /*d440*/  UIADD3 UR54, UR5, 0x4, URZ ;  /* 0x0000000405367890 */ /* 0x000fe2000fffe03f */
[----:B------:R-:W-:Y:S01]  /*d450*/  IMAD.U32 R4, RZ, RZ, UR8 ;  /* 0x00000008ff047e24 */ /* 0x000fe2000f8e00ff */
        /* <DEDUP_REMOVED lines=72> */
.L_x_1638:
[----:B------:R-:W-:Y:S01]  /*d8e0*/  ULDC UR4, c[0x0][0x448] ;  /* 0x0001120000047ab9 */ /* 0x000fe20000000800 */
[----:B------:R-:W-:Y:S01]  /*d8f0*/  R2UR UR6, R23 ;  /* 0x00000000170672ca */ /* 0x000fe200000e0000 */
[----:B------:R-:W-:Y:S01]  /*d900*/  UISETP.NE.AND UP0, UPT, UR4, 0x1, UPT ;  /* 0x000000010400788c */ /* 0x000fe2000bf05270 */
[----:B------:R-:W-:Y:S01]  /*d910*/  R2UR UR4, R13 ;  /* 0x000000000d0472ca */ /* 0x000fe200000e0000 */
[----:B------:R-:W-:Y:S01]  /*d920*/  ULDC UR5, c[0x0][0x9d8] ;  /* 0x0002760000057ab9 */ /* 0x000fe20000000800 */
[----:B------:R-:W-:Y:S01]  /*d930*/  R2UR UR7, R19 ;  /* 0x00000000130772ca */ /* 0x000fe200000e0000 */
        /* <DEDUP_REMOVED lines=8> */
[----:B01----:R-:W-:Y:S01]  /*d9c0*/  VIADD R13, R192, UR6 ;  /* 0x00000006c00d7c36 */ /* 0x003fe20008000000 */
[----:B------:R-:W-:Y:S01]  /*d9d0*/  @UP0 ULDC UR6, c[0x0][0x44c] ;  /* 0x0001130000060ab9 */ /* 0x000fe20000000800 */
[----:B------:R-:W-:Y:S01]  /*d9e0*/  UIADD3 UR4, UR4, 0x30840, URZ ;  /* 0x0003084004047890 */ /* 0x000fe2000fffe03f */
[----:B------:R-:W-:Y:S01]  /*d9f0*/  FMUL.FTZ R48, R48, UR5 ;  /* 0x0000000530307c20 */ /* 0x000fe20008410000 */
[----:B------:R-:W-:-:S02]  /*da00*/  IMAD.MOV.U32 R46, RZ, RZ, R13 ;  /* 0x000000ffff2e7224 */ /* 0x000fc400078e000d */
[----:B------:R-:W-:Y:S01]  /*da10*/  FMUL.FTZ R7, R33, UR5 ;  /* 0x0000000521077c20 */ /* 0x000fe20008410000 */
[----:B------:R-:W-:Y:S01]  /*da20*/  UPRMT UR4, UR7, 0x654, UR4 ;  /* 0x0000065407047896 */ /* 0x000fe20008000004 */
[----:B------:R-:W-:Y:S01]  /*da30*/  @P1 IMAD.HI.U32 R14, R13, UR6, RZ ;  /* 0x000000060d0e1c27 */ /* 0x000fe2000f8e00ff */
[----:B------:R-:W-:-:S03]  /*da40*/  @UP0 ULDC UR6, c[0x0][0x450] ;  /* 0x0001140000060ab9 */ /* 0x000fc60000000800 */
[----:B------:R-:W-:Y:S01]  /*da50*/  FMUL.FTZ R40, R40, UR5 ;  /* 0x0000000528287c20 */ /* 0x000fe20008410000 */
        /* <DEDUP_REMOVED lines=8> */
[----:B------:R-:W-:Y:S01]  /*dae0*/  FMUL.FTZ R33, R35, UR5 ;  /* 0x0000000523217c20 */ /* 0x000fe20008410000 */
[----:B------:R0:W1:Y:S01]  /*daf0*/  MUFU.TANH R26, R36 ;  /* 0x00000024001a7308 */ /* 0x0000620000002400 */
[----:B------:R-:W-:Y:S01]  /*db00*/  FMUL.FTZ R2, R24, UR5 ;  /* 0x0000000518027c20 */ /* 0x000fe20008410000 */
[----:B------:R-:W-:Y:S01]  /*db10*/  FMUL.FTZ R3, R27, UR5 ;  /* 0x000000051b037c20 */ /* 0x000fe20008410000 */
[----:B------:R-:W-:Y:S01]  /*db20*/  FMUL.FTZ R35, R39, UR5 ;  /* 0x0000000527237c20 */ /* 0x000fe20008410000 */
[----:B------:R-:W-:Y:S01]  /*db30*/  FMUL.FTZ R30, R30, UR5 ;  /* 0x000000051e1e7c20 */ /* 0x000fe20008410000 */
[----:B------:R-:W-:Y:S01]  /*db40*/  FMUL.FTZ R31, R31, UR5 ;  /* 0x000000051f1f7c20 */ /* 0x000fe20008410000 */
[----:B------:R-:W-:Y:S01]  /*db50*/  FMUL.FTZ R39, R47, UR5 ;  /* 0x000000052f277c20 */ /* 0x000fe20008410000 */
[----:B------:R-:W-:Y:S01]  /*db60*/  FMUL.FTZ R49, R49, UR5 ;  /* 0x0000000531317c20 */ /* 0x000fe20008410000 */
[----:B------:R2:W3:Y:S01]  /*db70*/  MUFU.TANH R28, R37 ;  /* 0x00000025001c7308 */ /* 0x0004e20000002400 */
[----:B0-----:R-:W-:Y:S01]  /*db80*/  FMUL.FTZ R36, R42, UR5 ;  /* 0x000000052a247c20 */ /* 0x001fe20008410000 */
[----:B------:R-:W-:Y:S01]  /*db90*/  FMUL.FTZ R52, R52, UR5 ;  /* 0x0000000534347c20 */ /* 0x000fe20008410000 */
[----:B------:R-:W-:Y:S01]  /*dba0*/  FMUL.FTZ R53, R53, UR5 ;  /* 0x0000000535357c20 */ /* 0x000fe20008410000 */
[----:B------:R-:W-:Y:S01]  /*dbb0*/  FMUL.FTZ R42, R54, UR5 ;  /* 0x00000005362a7c20 */ /* 0x000fe20008410000 */
[----:B------:R-:W-:Y:S01]  /*dbc0*/  FMUL.FTZ R56, R56, UR5 ;  /* 0x0000000538387c20 */ /* 0x000fe20008410000 */
[----:B------:R-:W-:Y:S01]  /*dbd0*/  FMUL.FTZ R57, R57, UR5 ;  /* 0x0000000539397c20 */ /* 0x000fe20008410000 */
[----:B------:R-:W-:Y:S01]  /*dbe0*/  FMUL.FTZ R60, R60, UR5 ;  /* 0x000000053c3c7c20 */ /* 0x000fe20008410000 */
[----:B------:R0:W4:Y:S01]  /*dbf0*/  MUFU.TANH R21, R6 ;  /* 0x0000000600157308 */ /* 0x0001220000002400 */
[----:B--2---:R-:W-:Y:S01]  /*dc00*/  FMUL.FTZ R37, R43, UR5 ;  /* 0x000000052b257c20 */ /* 0x004fe20008410000 */
[----:B------:R-:W-:Y:S01]  /*dc10*/  FMUL.FTZ R43, R55, UR5 ;  /* 0x00000005372b7c20 */ /* 0x000fe20008410000 */
[----:B------:R-:W-:Y:S01]  /*dc20*/  FMUL.FTZ R61, R61, UR5 ;  /* 0x000000053d3d7c20 */ /* 0x000fe20008410000 */
[----:B------:R-:W-:Y:S01]  /*dc30*/  FMUL.FTZ R64, R64, UR5 ;  /* 0x0000000540407c20 */ /* 0x000fe20008410000 */
[----:B------:R-:W-:Y:S01]  /*dc40*/  FMUL.FTZ R65, R65, UR5 ;  /* 0x0000000541417c20 */ /* 0x000fe20008410000 */
[----:B------:R-:W-:Y:S01]  /*dc50*/  FMUL.FTZ R10, R66, UR5 ;  /* 0x00000005420a7c20 */ /* 0x000fe20008410000 */
[----:B------:R-:W-:Y:S01]  /*dc60*/  FMUL.FTZ R8, R67, UR5 ;  /* 0x0000000543087c20 */ /* 0x000fe20008410000 */
[----:B------:R2:W1:Y:S01]  /*dc70*/  MUFU.TANH R25, R7 ;  /* 0x0000000700197308 */ /* 0x0004620000002400 */
[----:B0-----:R-:W-:Y:S01]  /*dc80*/  FMUL.FTZ R6, R63, UR5 ;  /* 0x000000053f067c20 */ /* 0x001fe20008410000 */
[----:B------:R-:W-:Y:S01]  /*dc90*/  FMUL.FTZ R68, R68, UR5 ;  /* 0x0000000544447c20 */ /* 0x000fe20008410000 */
[----:B------:R-:W-:Y:S01]  /*dca0*/  FMUL.FTZ R69, R69, UR5 ;  /* 0x0000000545457c20 */ /* 0x000fe20008410000 */
[----:B------:R-:W-:Y:S01]  /*dcb0*/  FMUL.FTZ R27, R70, UR5 ;  /* 0x00000005461b7c20 */ /* 0x000fe20008410000 */
[----:B------:R-:W-:Y:S01]  /*dcc0*/  FMUL.FTZ R24, R71, UR5 ;  /* 0x0000000547187c20 */ /* 0x000fe20008410000 */
[----:B------:R-:W-:Y:S01]  /*dcd0*/  SYNCS.ARRIVE.TRANS64.RED.A1T0 RZ, [UR4], RZ ;  /* 0x000000ffffff79a7 */ /* 0x000fe20008100404 */
[----:B------:R-:W-:Y:S01]  /*dce0*/  IMAD.MOV.U32 R15, RZ, RZ, -0x60 ;  /* 0xffffffa0ff0f7424 */ /* 0x000fe200078e00ff */
[----:B------:R0:W1:Y:S01]  /*dcf0*/  MUFU.TANH R29, R40 ;  /* 0x00000028001d7308 */ /* 0x0000620000002400 */
[----:B--2---:R-:W-:Y:S01]  /*dd00*/  FMUL.FTZ R7, R62, UR5 ;  /* 0x000000053e077c20 */ /* 0x004fe20008410000 */
[----:B------:R-:W-:Y:S01]  /*dd10*/  ULDC UR55, c[0x0][0x9dc] ;  /* 0x0002770000377ab9 */ /* 0x000fe20000000800 */
[C---:B------:R-:W-:Y:S01]  /*dd20*/  IMAD R15, R72.reuse, R15, 0x61 ;  /* 0x00000061480f7424 */ /* 0x040fe200078e020f */
[----:B------:R-:W-:Y:S01]  /*dd30*/  ULOP3.LUT UR55, URZ, UR55, URZ, 0x33, !UPT ;  /* 0x000000373f377292 */ /* 0x000fe2000f8e333f */
[----:B------:R-:W-:-:S02]  /*dd40*/  IMAD R13, R72, -0x60, R18 ;  /* 0xffffffa0480d7824 */ /* 0x000fc400078e0212 */
[----:B------:R-:W-:Y:S01]  /*dd50*/  VIADD R67, R15, 0xffffffff ;  /* 0xffffffff0f437836 */ /* 0x000fe20000000000 */
[----:B------:R2:W1:Y:S01]  /*dd60*/  MUFU.TANH R74, R41 ;  /* 0x00000029004a7308 */ /* 0x0004620000002400 */
[----:B0-----:R-:W-:Y:S01]  /*dd70*/  FMUL.FTZ R40, R50, UR5 ;  /* 0x0000000532287c20 */ /* 0x001fe20008410000 */
[--C-:B------:R-:W-:Y:S01]  /*dd80*/  IADD3 R14, R18, R15, -R22.reuse ;  /* 0x0000000f120e7210 */ /* 0x100fe20007ffe816 */
[----:B------:R-:W-:-:S04]  /*dd90*/  IMAD.IADD R66, R67, 0x1, -R22 ;  /* 0x0000000143427824 */ /* 0x000fc800078e0a16 */
[----:B------:R-:W-:Y:S01]  /*dda0*/  IMAD.IADD R14, R14, 0x1, -R17 ;  /* 0x000000010e0e7824 */ /* 0x000fe200078e0a11 */
[----:B------:R0:W1:Y:S01]  /*ddb0*/  MUFU.TANH R75, R44 ;  /* 0x0000002c004b7308 */ /* 0x0000620000002400 */
[----:B--2---:R-:W-:Y:S02]  /*ddc0*/  FMUL.FTZ R41, R51, UR5 ;  /* 0x0000000533297c20 */ /* 0x004fe40008410000 */
[----:B------:R-:W-:-:S05]  /*ddd0*/  VIADD R63, R14, UR55 ;  /* 0x000000370e3f7c36 */ /* 0x000fca0008000000 */
[----:B------:R2:W1:Y:S01]  /*dde0*/  MUFU.TANH R76, R45 ;  /* 0x0000002d004c7308 */ /* 0x0004620000002400 */
[----:B0-----:R-:W-:-:S07]  /*ddf0*/  FMUL.FTZ R44, R58, UR5 ;  /* 0x000000053a2c7c20 */ /* 0x001fce0008410000 */
[----:B------:R0:W1:Y:S01]  /*de00*/  MUFU.TANH R77, R48 ;  /* 0x00000030004d7308 */ /* 0x0000620000002400 */
[----:B--2---:R-:W-:Y:S01]  /*de10*/  FMUL.FTZ R45, R59, UR5 ;  /* 0x000000053b2d7c20 */ /* 0x004fe20008410000 */
[----:B------:R-:W-:Y:S01]  /*de20*/  ULDC.64 UR4, c[0x0][0x9e0] ;  /* 0x0002780000047ab9 */ /* 0x000fe20000000a00 */
[----:B------:R-:W-:Y:S01]  /*de30*/  IADD3 R59, -R22, 0x60, R13 ;  /* 0x00000060163b7810 */ /* 0x000fe20007ffe10d */
[----:B------:R-:W-:Y:S01]  /*de40*/  UISETP.GE.AND UP1, UPT, UR5, 0x1, UPT ;  /* 0x000000010500788c */ /* 0x000fe2000bf26270 */
[----:B------:R-:W-:-:S03]  /*de50*/  VIADD R62, R14, UR4 ;  /* 0x000000040e3e7c36 */ /* 0x000fc60008000000 */
[----:B------:R-:W2:Y:S01]  /*de60*/  MUFU.TANH R2, R2 ;  /* 0x0000000200027308 */ /* 0x000ea20000002400 */
[----:B0-----:R-:W0:Y:S01]  /*de70*/  SHFL.IDX PT, R48, R46, RZ, 0x1c1f ;  /* 0x001c1fff2e307589 */ /* 0x001e2200000e0000 */
[----:B------:R-:W-:-:S06]  /*de80*/  PLOP3.LUT P1, PT, PT, PT, UP1, 0x40, 0x0 ;  /* 0x000000000000781c */ /* 0x000fcc0003f2e818 */
[----:B------:R-:W0:Y:S08]  /*de90*/  MUFU.TANH R9, R9 ;  /* 0x0000000900097308 */ /* 0x000e300000002400 */
[----:B------:R-:W1:Y:S08]  /*dea0*/  MUFU.TANH R0, R0 ;  /* 0x0000000000007308 */ /* 0x000e700000002400 */
[----:B------:R-:W1:Y:S01]  /*deb0*/  MUFU.TANH R3, R3 ;  /* 0x0000000300037308 */ /* 0x000e620000002400 */
[----:B0-----:R-:W-:-:S07]  /*dec0*/  VIADDMNMX R20, R48, R62, R59, PT ;  /* 0x0000003e30147246 */ /* 0x001fce000380013b */
        /* <DEDUP_REMOVED lines=41> */
[----:B------:R-:W-:Y:S01]  /*e160*/  UISETP.NE.AND UP2, UPT, UR5, 0x1, UPT ;  /* 0x000000010500788c */ /* 0x000fe2000bf45270 */
[----:B------:R-:W-:-:S05]  /*e170*/  LOP3.LUT R13, RZ, R13, RZ, 0x33, !PT ;  /* 0x0000000dff0d7212 */ /* 0x000fca00078e33ff */
[----:B------:R-:W-:-:S05]  /*e180*/  PLOP3.LUT P1, PT, PT, PT, UP2, 0x80, 0x0 ;  /* 0x000000000000781c */ /* 0x000fca0003f2f028 */
[----:B------:R-:W-:-:S08]  /*e190*/  @UP2 ULDC.64 UR6, c[0x0][0x9e8] ;  /* 0x00027a0000062ab9 */ /* 0x000fd00000000a00 */
[----:B------:R-:W-:-:S05]  /*e1a0*/  @P1 IMAD.HI.U32 R14, R13, UR6, RZ ;  /* 0x000000060d0e1c27 */ /* 0x000fca000f8e00ff */
[----:B------:R-:W-:-:S04]  /*e1b0*/  @P1 SHF.R.U32.HI R13, RZ, UR7, R14 ;  /* 0x00000007ff0d1c19 */ /* 0x000fc8000801160e */
[----:B------:R-:W-:Y:S01]  /*e1c0*/  LOP3.LUT R13, RZ, R13, RZ, 0x33, !PT ;  /* 0x0000000dff0d7212 */ /* 0x000fe200078e33ff */
[----:B------:R-:W-:Y:S06]  /*e1d0*/  BRA `(.L_x_1642) ;  /* 0x0000000000147947 */ /* 0x000fec0003800000 */
.L_x_1641:
[----:B------:R-:W-:-:S06]  /*e1e0*/  UISETP.NE.AND UP2, UPT, UR5, 0x1, UPT ;  /* 0x000000010500788c */ /* 0x000fcc000bf45270 */
[----:B------:R-:W-:-:S05]  /*e1f0*/  PLOP3.LUT P1, PT, PT, PT, UP2, 0x80, 0x0 ;  /* 0x000000000000781c */ /* 0x000fca0003f2f028 */
[----:B------:R-:W-:-:S08]  /*e200*/  @UP2 ULDC.64 UR6, c[0x0][0x9e8] ;  /* 0x00027a0000062ab9 */ /* 0x000fd00000000a00 */
[----:B------:R-:W-:-:S05]  /*e210*/  @P1 IMAD.HI.U32 R14, R13, UR6, RZ ;  /* 0x000000060d0e1c27 */ /* 0x000fca000f8e00ff */
[----:B------:R-:W-:-:S07]  /*e220*/  @P1 SHF.R.U32.HI R13, RZ, UR7, R14 ;  /* 0x00000007ff0d1c19 */ /* 0x000fce000801160e */
.L_x_1642:
[----:B------:R-:W-:Y:S05]  /*e230*/  BSYNC B0 ;  /* 0x0000000000007941 */ /* 0x000fea0003800000 */
.L_x_1640:
[----:B------:R-:W-:-:S05]  /*e240*/  IMAD R13, R13, UR5, R66 ;  /* 0x000000050d0d7c24 */ /* 0x000fca000f8e0242 */
[----:B------:R-:W-:Y:S02]  /*e250*/  VIMNMX R56, R56, R13, !PT ;  /* 0x0000000d38387248 */ /* 0x000fe40007fe0100 */
[----:B------:R-:W-:-:S07]  /*e260*/  VIADDMNMX R20, R13, UR5, R20, PT ;  /* 0x000000050d147c46 */ /* 0x000fce000b800114 */
.L_x_1639:
[C---:B------:R-:W-:Y:S02]  /*e270*/  ISETP.GE.AND P2, PT, R67.reuse, 0x9, PT ;  /* 0x000000094300780c */ /* 0x040fe40003f46270 */
[C---:B------:R-:W-:Y:S02]  /*e280*/  ISETP.GE.AND P1, PT, R67.reuse, 0x2, PT ;  /* 0x000000024300780c */ /* 0x040fe40003f26270 */
[C---:B------:R-:W-:Y:S02]  /*e290*/  ISETP.GT.AND P3, PT, R56.reuse, 0x8, !P2 ;  /* 0x000000083800780c */ /* 0x040fe40005764270 */
[----:B------:R-:W-:Y:S02]  /*e2a0*/  ISETP.GT.AND P4, PT, R56, 0x1, !P1 ;  /* 0x000000013800780c */ /* 0x000fe40004f84270 */
[----:B------:R-:W-:Y:S02]  /*e2b0*/  ISETP.LT.OR P3, PT, R20, 0x9, P3 ;  /* 0x000000091400780c */ /* 0x000fe40001f61670 */
[----:B------:R-:W-:-:S02]  /*e2c0*/  ISETP.GE.AND P5, PT, R67, 0x11, PT ;  /* 0x000000114300780c */ /* 0x000fc40003fa6270 */
[----:B0-----:R-:W-:Y:S02]  /*e2d0*/  FSEL R58, R11, -INF , !P3 ;  /* 0xff8000000b3a7808 */ /* 0x001fe40005800000 */
[----:B------:R-:W-:Y:S02]  /*e2e0*/  ISETP.LT.OR P4, PT, R20, 0x2, P4 ;  /* 0x000000021400780c */ /* 0x000fe40002781670 */
        /* <DEDUP_REMOVED lines=22> */
[C---:B------:R-:W-:Y:S02]  /*e450*/  ISETP.GE.AND P4, PT, R67.reuse, 0x21, PT ;  /* 0x000000214300780c */ /* 0x040fe40003f86270 */
        /* <DEDUP_REMOVED lines=79> */
[----:B------:R-:W-:Y:S01]  /*e950*/  ISETP.GE.AND P6, PT, R67, 0x5a, PT ;  /* 0x0000005a4300780c */ /* 0x000fe20003fc6270 */
[----:B------:R-:W0:Y:S03]  /*e960*/  SHFL.IDX PT, R2, R46, 0x1, 0x1c1f ;  /* 0x003c1f002e027f89 */ /* 0x000e2600000e0000 */
[----:B------:R-:W-:Y:S02]  /*e970*/  P2R R64, PR, RZ, 0x40 ;  /* 0x00000040ff407803 */ /* 0x000fe40000000000 */
[----:B------:R-:W-:-:S04]  /*e980*/  ISETP.GT.AND P6, PT, R56, 0x59, !P6 ;  /* 0x000000593800780c */ /* 0x000fc800077c4270 */
[----:B------:R-:W-:-:S04]  /*e990*/  ISETP.LT.OR P6, PT, R20, 0x5a, P6 ;  /* 0x0000005a1400780c */ /* 0x000fc800037c1670 */
[----:B------:R-:W-:Y:S02]  /*e9a0*/  FSEL R20, R69, -INF , !P6 ;  /* 0xff80000045147808 */ /* 0x000fe40007000000 */
[----:B------:R-:W-:Y:S02]  /*e9b0*/  PLOP3.LUT P6, PT, PT, PT, UP1, 0x40, 0x0 ;  /* 0x000000000000781c */ /* 0x000fe40003fce818 */
[----:B0-----:R-:W-:Y:S01]  /*e9c0*/  VIADDMNMX R56, R2, R62, R59, PT ;  /* 0x0000003e02387246 */ /* 0x001fe2000380013b */
[----:B------:R-:W-:-:S10]  /*e9d0*/  IMAD.IADD R59, R63, 0x1, R2 ;  /* 0x000000013f3b7824 */ /* 0x000fd400078e0202 */
[----:B------:R-:W-:Y:S05]  /*e9e0*/  @P6 BRA `(.L_x_1643) ;  /* 0x00000000005c6947 */ /* 0x000fea0003800000 */
        /* <DEDUP_REMOVED lines=8> */
[----:B------:R-:W-:Y:S01]  /*ea70*/  @P6 IMAD.HI.U32 R46, R2, UR6, RZ ;  /* 0x00000006022e6c27 */ /* 0x000fe2000f8e00ff */
[----:B------:R-:W-:-:S13]  /*ea80*/  PLOP3.LUT P6, PT, PT, PT, UP2, 0x80, 0x0 ;  /* 0x000000000000781c */ /* 0x000fda0003fcf028 */
[----:B------:R-:W-:-:S04]  /*ea90*/  @P6 SHF.R.U32.HI R2, RZ, UR7, R46 ;  /* 0x00000007ff026c19 */ /* 0x000fc8000801162e */
[----:B------:R-:W-:Y:S01]  /*eaa0*/  LOP3.LUT R2, RZ, R2, RZ, 0x33, !PT ;  /* 0x00000002ff027212 */ /* 0x000fe200078e33ff */
[----:B------:R-:W-:Y:S06]  /*eab0*/  BRA `(.L_x_1646) ;  /* 0x0000000000187947 */ /* 0x000fec0003800000 */
.L_x_1645:
[----:B------:R-:W-:-:S06]  /*eac0*/  UISETP.NE.AND UP2, UPT, UR5, 0x1, UPT ;  /* 0x000000010500788c */ /* 0x000fcc000bf45270 */
[----:B------:R-:W-:-:S05]  /*ead0*/  PLOP3.LUT P6, PT, PT, PT, UP2, 0x80, 0x0 ;  /* 0x000000000000781c */ /* 0x000fca0003fcf028 */
[----:B------:R-:W-:-:S08]  /*eae0*/  @UP2 ULDC.64 UR6, c[0x0][0x9e8] ;  /* 0x00027a0000062ab9 */ /* 0x000fd00000000a00 */
[----:B------:R-:W-:Y:S01]  /*eaf0*/  @P6 IMAD.HI.U32 R46, R2, UR6, RZ ;  /* 0x00000006022e6c27 */ /* 0x000fe2000f8e00ff */
[----:B------:R-:W-:-:S13]  /*eb00*/  PLOP3.LUT P6, PT, PT, PT, UP2, 0x80, 0x0 ;  /* 0x000000000000781c */ /* 0x000fda0003fcf028 */
[----:B------:R-:W-:-:S07]  /*eb10*/  @P6 SHF.R.U32.HI R2, RZ, UR7, R46 ;  /* 0x00000007ff026c19 */ /* 0x000fce000801162e */
.L_x_1646:
[----:B------:R-:W-:Y:S05]  /*eb20*/  BSYNC B0 ;  /* 0x0000000000007941 */ /* 0x000fea0003800000 */
.L_x_1644:
[----:B------:R-:W-:-:S05]  /*eb30*/  IMAD R2, R2, UR5, R66 ;  /* 0x0000000502027c24 */ /* 0x000fca000f8e0242 */
[----:B------:R-:W-:Y:S02]  /*eb40*/  VIMNMX R59, R59, R2, !PT ;  /* 0x000000023b3b7248 */ /* 0x000fe40007fe0100 */
[----:B------:R-:W-:-:S07]  /*eb50*/  VIADDMNMX R56, R2, UR5, R56, PT ;  /* 0x0000000502387c46 */ /* 0x000fce000b800138 */
.L_x_1643:
[C---:B------:R-:W-:Y:S01]  /*eb60*/  ISETP.GT.AND P1, PT, R59.reuse, 0x1, !P1 ;  /* 0x000000013b00780c */ /* 0x040fe20004f24270 */
[----:B------:R-:W-:Y:S01]  /*eb70*/  ULDC UR10, c[0x0][0x988] ;  /* 0x00026200000a7ab9 */ /* 0x000fe20000000800 */
[----:B------:R-:W-:Y:S01]  /*eb80*/  ISETP.GT.AND P2, PT, R59, 0x8, !P2 ;  /* 0x000000083b00780c */ /* 0x000fe20005744270 */
[----:B------:R-:W-:Y:S01]  /*eb90*/  @UP0 ULDC UR6, c[0x0][0x44c] ;  /* 0x0001130000060ab9 */ /* 0x000fe20000000800 */
[C---:B------:R-:W-:Y:S01]  /*eba0*/  ISETP.LT.OR P1, PT, R56.reuse, 0x2, P1 ;  /* 0x000000023800780c */ /* 0x040fe20000f21670 */
[----:B------:R-:W-:Y:S01]  /*ebb0*/  @UP0 ULDC UR15, c[0x0][0x450] ;  /* 0x00011400000f0ab9 */ /* 0x000fe20000000800 */
        /* <DEDUP_REMOVED lines=10> */
[----:B------:R-:W-:Y:S02]  /*ec60*/  FMNMX.FTZ R61, R65, R47, !PT ;  /* 0x0000002f413d7209 */ /* 0x000fe40007810000 */
[C---:B------:R-:W-:Y:S02]  /*ec70*/  ISETP.GT.AND P1, PT, R59.reuse, 0x10, !P1 ;  /* 0x000000103b00780c */ /* 0x040fe40004f24270 */
[C---:B------:R-:W-:Y:S02]  /*ec80*/  ISETP.GT.AND P3, PT, R59.reuse, 0x50, !P3 ;  /* 0x000000503b00780c */ /* 0x040fe40005f64270 */
[----:B------:R-:W-:Y:S02]  /*ec90*/  ISETP.LT.OR P1, PT, R56, 0x11, P1 ;  /* 0x000000113800780c */ /* 0x000fe40000f21670 */
[----:B------:R-:W-:-:S02]  /*eca0*/  ISETP.GT.AND P4, PT, R59, 0x51, !P4 ;  /* 0x000000513b00780c */ /* 0x000fc40006784270 */
[----:B------:R-:W-:Y:S02]  /*ecb0*/  FSEL R32, R32, -INF , !P1 ;  /* 0xff80000020207808 */ /* 0x000fe40004800000 */
[----:B------:R-:W-:Y:S02]  /*ecc0*/  ISETP.GT.AND P1, PT, R59, 0x11, !P2 ;  /* 0x000000113b00780c */ /* 0x000fe40005724270 */
[----:B------:R-:W-:Y:S02]  /*ecd0*/  ISETP.NE.AND P2, PT, R80, RZ, PT ;  /* 0x000000ff5000720c */ /* 0x000fe40003f45270 */
[C---:B------:R-:W-:Y:S02]  /*ece0*/  ISETP.LT.OR P1, PT, R56.reuse, 0x12, P1 ;  /* 0x000000123800780c */ /* 0x040fe40000f21670 */
[----:B------:R-:W-:Y:S02]  /*ecf0*/  ISETP.LT.OR P3, PT, R56, 0x51, P3 ;  /* 0x000000513800780c */ /* 0x000fe40001f61670 */
[----:B------:R-:W-:-:S02]  /*ed00*/  FSEL R33, R33, -INF , !P1 ;  /* 0xff80000021217808 */ /* 0x000fc40004800000 */
[C---:B------:R-:W-:Y:S02]  /*ed10*/  ISETP.GT.AND P1, PT, R59.reuse, 0x18, !P6 ;  /* 0x000000183b00780c */ /* 0x040fe40007724270 */
[----:B------:R-:W-:Y:S02]  /*ed20*/  ISETP.NE.AND P6, PT, R60, RZ, PT ;  /* 0x000000ff3c00720c */ /* 0x000fe40003fc5270 */
[----:B------:R-:W-:Y:S02]  /*ed30*/  ISETP.LT.OR P1, PT, R56, 0x19, P1 ;  /* 0x000000193800780c */ /* 0x000fe40000f21670 */
[----:B------:R-:W-:Y:S02]  /*ed40*/  ISETP.GT.AND P5, PT, R59, 0x58, !P5 ;  /* 0x000000583b00780c */ /* 0x000fe40006fa4270 */
[----:B------:R-:W-:Y:S02]  /*ed50*/  FSEL R34, R34, -INF , !P1 ;  /* 0xff80000022227808 */ /* 0x000fe40004800000 */
[----:B------:R-:W-:-:S02]  /*ed60*/  ISETP.NE.AND P1, PT, R85, RZ, PT ;  /* 0x000000ff5500720c */ /* 0x000fc40003f25270 */
[----:B------:R-:W-:Y:S02]  /*ed70*/  ISETP.LT.OR P4, PT, R56, 0x52, P4 ;  /* 0x000000523800780c */ /* 0x000fe40002781670 */
[----:B------:R-:W-:Y:S02]  /*ed80*/  ISETP.GT.AND P1, PT, R59, 0x19, !P1 ;  /* 0x000000193b00780c */ /* 0x000fe40004f24270 */
[----:B------:R-:W-:Y:S02]  /*ed90*/  FSEL R10, R10, -INF , !P3 ;  /* 0xff8000000a0a7808 */ /* 0x000fe40005800000 */
[C---:B------:R-:W-:Y:S02]  /*eda0*/  ISETP.LT.OR P1, PT, R56.reuse, 0x1a, P1 ;  /* 0x0000001a3800780c */ /* 0x040fe40000f21670 */
[----:B------:R-:W-:Y:S02]  /*edb0*/  ISETP.LT.OR P5, PT, R56, 0x59, P5 ;  /* 0x000000593800780c */ /* 0x000fe40002fa1670 */
        /* <DEDUP_REMOVED lines=8> */
[----:B------:R-:W-:-:S04]  /*ee40*/  ISETP.NE.AND P1, PT, R87, RZ, PT ;  /* 0x000000ff5700720c */ /* 0x000fc80003f25270 */
        /* <DEDUP_REMOVED lines=65> */
[----:B0-----:R-:W-:Y:S02]  /*f260*/  FMNMX.FTZ R0, R61, R0, !PT ;  /* 0x000000003d007209 */ /* 0x001fe40007810000 */
[----:B------:R-:W-:-:S03]  /*f270*/  FMNMX.FTZ R61, R46, R3, !PT ;  /* 0x000000032e3d7209 */ /* 0x000fc60007810000 */
[----:B------:R-:W0:Y:S02]  /*f280*/  SHFL.BFLY PT, R63, R0, 0x1, 0x1f ;  /* 0x0c201f00003f7f89 */ /* 0x000e2400000e0000 */
[----:B0-----:R-:W-:Y:S02]  /*f290*/  FMNMX.FTZ R2, R0, R63, !PT ;  /* 0x0000003f00027209 */ /* 0x001fe40007810000 */
[----:B------:R-:W-:Y:S02]  /*f2a0*/  FMNMX.FTZ R0, R30, R61, !PT ;  /* 0x0000003d1e007209 */ /* 0x000fe40007810000 */
[C---:B------:R-:W-:Y:S01]  /*f2b0*/  FSETP.NEU.FTZ.AND P1, PT, R2.reuse, -INF , PT ;  /* 0xff8000000200780b */ /* 0x040fe20003f3d000 */
[----:B------:R-:W-:Y:S01]  /*f2c0*/  FMUL.FTZ R60, R2, UR10 ;  /* 0x0000000a023c7c20 */ /* 0x000fe20008410000 */
[----:B------:R-:W-:-:S04]  /*f2d0*/  FMNMX.FTZ R61, R31, R0, !PT ;  /* 0x000000001f3d7209 */ /* 0x000fc80007810000 */
[----:B------:R-:W-:Y:S02]  /*f2e0*/  FMNMX.FTZ R0, R32, R61, !PT ;  /* 0x0000003d20007209 */ /* 0x000fe40007810000 */
[----:B------:R-:W-:Y:S02]  /*f2f0*/  FSEL R60, R60, RZ, P1 ;  /* 0x000000ff3c3c7208 */ /* 0x000fe40000800000 */
[----:B------:R-:W-:Y:S02]  /*f300*/  FMNMX.FTZ R61, R33, R0, !PT ;  /* 0x00000000213d7209 */ /* 0x000fe40007810000 */
[----:B------:R-:W-:Y:S01]  /*f310*/  ISETP.GT.AND P1, PT, R59, 0x41, !P6 ;  /* 0x000000413b00780c */ /* 0x000fe20007724270 */
        /* <DEDUP_REMOVED lines=11> */
[----:B------:R-:W-:Y:S01]  /*f3d0*/  ISETP.NE.AND P1, PT, R82, RZ, PT ;  /* 0x000000ff5200720c */ /* 0x000fe20003f25270 */
[----:B------:R-:W-:Y:S01]  /*f3e0*/  MUFU.EX2 R188, R188 ;  /* 0x000000bc00bc7308 */ /* 0x000fe20000000800 */
[----:B------:R-:W-:Y:S01]  /*f3f0*/  FMNMX.FTZ R61, R37, R0, !PT ;  /* 0x00000000253d7209 */ /* 0x000fe20007810000 */
[--C-:B------:R-:W-:Y:S01]  /*f400*/  FFMA.FTZ R49, R49, UR10, -R60.reuse ;  /* 0x0000000a31317c23 */ /* 0x100fe2000801083c */
[----:B------:R-:W-:Y:S01]  /*f410*/  ISETP.GT.AND P1, PT, R59, 0x48, !P1 ;  /* 0x000000483b00780c */ /* 0x000fe20004f24270 */
[--C-:B------:R-:W-:Y:S01]  /*f420*/  FFMA.FTZ R51, R51, UR10, -R60.reuse ;  /* 0x0000000a33337c23 */ /* 0x100fe2000801083c */
[----:B------:R-:W-:Y:S01]  /*f430*/  FMNMX.FTZ R0, R38, R61, !PT ;  /* 0x0000003d26007209 */ /* 0x000fe20007810000 */
[--C-:B------:R-:W-:Y:S01]  /*f440*/  FFMA.FTZ R13, R13, UR10, -R60.reuse ;  /* 0x0000000a0d0d7c23 */ /* 0x100fe2000801083c */
[----:B------:R-:W-:Y:S01]  /*f450*/  ISETP.LT.OR P1, PT, R56, 0x49, P1 ;  /* 0x000000493800780c */ /* 0x000fe20000f21670 */
[----:B------:R-:W0:Y:S01]  /*f460*/  MUFU.EX2 R47, R47 ;  /* 0x0000002f002f7308 */ /* 0x000e220000000800 */
[----:B------:R-:W-:Y:S01]  /*f470*/  FMNMX.FTZ R57, R39, R0, !PT ;  /* 0x0000000027397209 */ /* 0x000fe20007810000 */
[--C-:B------:R-:W-:Y:S01]  /*f480*/  FFMA.FTZ R14, R14, UR10, -R60.reuse ;  /* 0x0000000a0e0e7c23 */ /* 0x100fe2000801083c */
[----:B------:R-:W-:Y:S01]  /*f490*/  ISETP.NE.AND P6, PT, R64, RZ, PT ;  /* 0x000000ff4000720c */ /* 0x000fe20003fc5270 */
[--C-:B------:R-:W-:Y:S01]  /*f4a0*/  FFMA.FTZ R180, R53, UR10, -R60.reuse ;  /* 0x0000000a35b47c23 */ /* 0x100fe2000801083c */
[----:B------:R-:W-:Y:S01]  /*f4b0*/  FMNMX.FTZ R0, R40, R57, !PT ;  /* 0x0000003928007209 */ /* 0x000fe20007810000 */
[--C-:B------:R-:W-:Y:S01]  /*f4c0*/  FFMA.FTZ R182, R50, UR10, -R60.reuse ;  /* 0x0000000a32b67c23 */ /* 0x100fe2000801083c */
[----:B------:R-:W-:Y:S01]  /*f4d0*/  ISETP.GT.AND P6, PT, R59, 0x59, !P6 ;  /* 0x000000593b00780c */ /* 0x000fe200077c4270 */
[----:B------:R-:W1:Y:S01]  /*f4e0*/  MUFU.EX2 R190, R190 ;  /* 0x000000be00be7308 */ /* 0x000e620000000800 */
[----:B------:R-:W-:Y:S01]  /*f4f0*/  FMNMX.FTZ R57, R41, R0, !PT ;  /* 0x0000000029397209 */ /* 0x000fe20007810000 */
[--C-:B------:R-:W-:Y:S01]  /*f500*/  FFMA.FTZ R53, R48, UR10, -R60.reuse ;  /* 0x0000000a30357c23 */ /* 0x100fe2000801083c */
[----:B------:R-:W-:Y:S01]  /*f510*/  ISETP.LT.OR P6, PT, R56, 0x5a, P6 ;  /* 0x0000005a3800780c */ /* 0x000fe200037c1670 */
[--C-:B------:R-:W-:Y:S01]  /*f520*/  FFMA.FTZ R176, R29, UR10, -R60.reuse ;  /* 0x0000000a1db07c23 */ /* 0x100fe2000801083c */
[----:B------:R-:W-:Y:S01]  /*f530*/  FMNMX.FTZ R0, R42, R57, !PT ;  /* 0x000000392a007209 */ /* 0x000fe20007810000 */
[--C-:B------:R-:W-:Y:S01]  /*f540*/  FFMA.FTZ R57, R54, UR10, -R60.reuse ;  /* 0x0000000a36397c23 */ /* 0x100fe2000801083c */
[----:B------:R-:W-:Y:S01]  /*f550*/  FSEL R54, R7, -INF , !P1 ;  /* 0xff80000007367808 */ /* 0x000fe20004800000 */
[----:B------:R-:W2:Y:S01]  /*f560*/  MUFU.EX2 R49, R49 ;  /* 0x0000003100317308 */ /* 0x000ea20000000800 */
[----:B------:R-:W-:Y:S01]  /*f570*/  FMNMX.FTZ R55, R43, R0, !PT ;  /* 0x000000002b377209 */ /* 0x000fe20007810000 */
[--C-:B------:R-:W-:Y:S01]  /*f580*/  FFMA.FTZ R29, R28, UR10, -R60.reuse ;  /* 0x0000000a1c1d7c23 */ /* 0x100fe2000801083c */
[----:B------:R-:W-:Y:S01]  /*f590*/  FSEL R24, R24, -INF , !P6 ;  /* 0xff80000018187808 */ /* 0x000fe20007000000 */
[--C-:B------:R-:W-:Y:S01]  /*f5a0*/  FFMA.FTZ R178, R26, UR10, -R60.reuse ;  /* 0x0000000a1ab27c23 */ /* 0x100fe2000801083c */
[----:B------:R-:W-:Y:S01]  /*f5b0*/  FMNMX.FTZ R0, R44, R55, !PT ;  /* 0x000000372c007209 */ /* 0x000fe20007810000 */
[--C-:B------:R-:W-:Y:S01]  /*f5c0*/  FFMA.FTZ R25, R25, UR10, -R60.reuse ;  /* 0x0000000a19197c23 */ /* 0x100fe2000801083c */
[--C-:B------:R-:W-:Y:S01]  /*f5d0*/  FFMA.FTZ R15, R15, UR10, -R60.reuse ;  /* 0x0000000a0f0f7c23 */ /* 0x100fe2000801083c */
[----:B------:R3:W-:Y:S01]  /*f5e0*/  MUFU.EX2 R7, R57 ;  /* 0x0000003900077308 */ /* 0x0007e20000000800 */
[----:B------:R-:W-:Y:S01]  /*f5f0*/  FMNMX.FTZ R55, R45, R0, !PT ;  /* 0x000000002d377209 */ /* 0x000fe20007810000 */
[--C-:B------:R-:W-:Y:S01]  /*f600*/  FFMA.FTZ R12, R12, UR10, -R60.reuse ;  /* 0x0000000a0c0c7c23 */ /* 0x100fe2000801083c */
[--C-:B------:R-:W-:Y:S01]  /*f610*/  FFMA.FTZ R11, R11, UR10, -R60.reuse ;  /* 0x0000000a0b0b7c23 */ /* 0x100fe2000801083c */
[--C-:B------:R-:W-:Y:S01]  /*f620*/  FFMA.FTZ R9, R9, UR10, -R60.reuse ;  /* 0x0000000a09097c23 */ /* 0x100fe2000801083c */
[----:B------:R-:W-:Y:S01]  /*f630*/  FMNMX.FTZ R55, R54, R55, !PT ;  /* 0x0000003736377209 */ /* 0x000fe20007810000 */
[----:B------:R-:W-:-:S02]  /*f640*/  FFMA.FTZ R20, R20, UR10, -R60 ;  /* 0x0000000a14147c23 */ /* 0x000fc4000801083c */
[----:B------:R-:W4:Y:S01]  /*f650*/  MUFU.EX2 R184, R184 ;  /* 0x000000b800b87308 */ /* 0x000f220000000800 */
[----:B------:R-:W-:Y:S01]  /*f660*/  FMNMX.FTZ R55, R6, R55, !PT ;  /* 0x0000003706377209 */ /* 0x000fe20007810000 */
[----:B---3--:R-:W-:Y:S01]  /*f670*/  FFMA.FTZ R57, R52, UR10, -R60 ;  /* 0x0000000a34397c23 */ /* 0x008fe2000801083c */
[----:B------:R-:W-:Y:S02]  /*f680*/  FSEL R52, R27, -INF , !P5 ;  /* 0xff8000001b347808 */ /* 0x000fe40006800000 */
[----:B------:R-:W-:-:S03]  /*f690*/  FMNMX.FTZ R55, R10, R55, !PT ;  /* 0x000000370a377209 */ /* 0x000fc60007810000 */
[----:B------:R-:W3:Y:S01]  /*f6a0*/  MUFU.EX2 R51, R51 ;  /* 0x0000003300337308 */ /* 0x000ee20000000800 */
[----:B------:R-:W-:-:S04]  /*f6b0*/  FMNMX.FTZ R55, R8, R55, !PT ;  /* 0x0000003708377209 */ /* 0x000fc80007810000 */
[----:B------:R-:W-:-:S03]  /*f6c0*/  FMNMX.FTZ R55, R52, R55, !PT ;  /* 0x0000003734377209 */ /* 0x000fc60007810000 */
[----:B------:R0:W-:Y:S01]  /*f6d0*/  MUFU.EX2 R168, R13 ;  /* 0x0000000d00a87308 */ /* 0x0001e20000000800 */
[----:B------:R-:W-:-:S05]  /*f6e0*/  FMNMX.FTZ R55, R24, R55, !PT ;  /* 0x0000003718377209 */ /* 0x000fca0007810000 */
[----:B------:R-:W5:Y:S02]  /*f6f0*/  SHFL.BFLY PT, R0, R55, 0x2, 0x1f ;  /* 0x0c401f0037007f89 */ /* 0x000f6400000e0000 */
[----:B------:R-:W3:Y:S01]  /*f700*/  MUFU.EX2 R186, R186 ;  /* 0x000000ba00ba7308 */ /* 0x000ee20000000800 */
[----:B0-----:R-:W-:Y:S01]  /*f710*/  FADD.FTZ R13, R188, R47 ;  /* 0x0000002fbc0d7221 */ /* 0x001fe20000010000 */
[----:B------:R-:W-:-:S06]  /*f720*/  F2FP.BF16.F32.PACK_AB R188, R47, R188 ;  /* 0x000000bc2fbc723e */ /* 0x000fcc00000010ff */
[----:B------:R-:W0:Y:S08]  /*f730*/  MUFU.EX2 R180, R180 ;  /* 0x000000b400b47308 */ /* 0x000e300000000800 */
[----:B------:R-:W0:Y:S01]  /*f740*/  MUFU.EX2 R27, R57 ;  /* 0x00000039001b7308 */ /* 0x000e220000000800 */
[----:B-----5:R-:W-:-:S07]  /*f750*/  FMNMX.FTZ R21, R55, R0, !PT ;  /* 0x0000000037157209 */ /* 0x020fce0007810000 */
[----:B------:R1:W-:Y:S01]  /*f760*/  MUFU.EX2 R55, R14 ;  /* 0x0000000e00377308 */ /* 0x0003e20000000800 */
[----:B------:R-:W5:Y:S07]  /*f770*/  SHFL.BFLY PT, R0, R21, 0x1, 0x1f ;  /* 0x0c201f0015007f89 */ /* 0x000f6e00000e0000 */
[----:B------:R-:W0:Y:S01]  /*f780*/  MUFU.EX2 R182, R182 ;  /* 0x000000b600b67308 */ /* 0x000e220000000800 */
[----:B-1----:R-:W-:Y:S01]  /*f790*/  FADD.FTZ R14, R190, R13 ;  /* 0x0000000dbe0e7221 */ /* 0x002fe20000010000 */
[----:B--2---:R-:W-:-:S03]  /*f7a0*/  F2FP.BF16.F32.PACK_AB R190, R49, R190 ;  /* 0x000000be31be723e */ /* 0x004fc600000010ff */
[----:B------:R-:W-:-:S03]  /*f7b0*/  FADD.FTZ R13, R49, R14 ;  /* 0x0000000e310d7221 */ /* 0x000fc60000010000 */
[----:B------:R-:W1:Y:S01]  /*f7c0*/  MUFU.EX2 R53, R53 ;  /* 0x0000003500357308 */ /* 0x000e620000000800 */
[----:B----4-:R-:W-:Y:S01]  /*f7d0*/  FADD.FTZ R14, R184, R13 ;  /* 0x0000000db80e7221 */ /* 0x010fe20000010000 */
[----:B---3--:R-:W-:-:S03]  /*f7e0*/  F2FP.BF16.F32.PACK_AB R184, R51, R184 ;  /* 0x000000b833b8723e */ /* 0x008fc600000010ff */
[----:B------:R-:W-:-:S03]  /*f7f0*/  FADD.FTZ R13, R51, R14 ;  /* 0x0000000e330d7221 */ /* 0x000fc60000010000 */
[----:B------:R-:W2:Y:S01]  /*f800*/  MUFU.EX2 R176, R176 ;  /* 0x000000b000b07308 */ /* 0x000ea20000000800 */
[----:B------:R-:W-:Y:S01]  /*f810*/  FADD.FTZ R14, R186, R13 ;  /* 0x0000000dba0e7221 */ /* 0x000fe20000010000 */
[----:B------:R-:W-:Y:S02]  /*f820*/  F2FP.BF16.F32.PACK_AB R186, R7, R186 ;  /* 0x000000ba07ba723e */ /* 0x000fe400000010ff */
[----:B-----5:R-:W-:Y:S01]  /*f830*/  FMNMX.FTZ R0, R21, R0, !PT ;  /* 0x0000000015007209 */ /* 0x020fe20007810000 */
[----:B------:R-:W-:-:S03]  /*f840*/  FADD.FTZ R13, R7, R14 ;  /* 0x0000000e070d7221 */ /* 0x000fc60000010000 */
[C---:B------:R-:W-:Y:S01]  /*f850*/  FSETP.NEU.FTZ.AND P1, PT, R0.reuse, -INF , PT ;  /* 0xff8000000000780b */ /* 0x040fe20003f3d000 */
[----:B------:R-:W-:Y:S01]  /*f860*/  FMUL.FTZ R21, R0, UR10 ;  /* 0x0000000a00157c20 */ /* 0x000fe20008410000 */
[----:B0-----:R-:W-:Y:S01]  /*f870*/  FADD.FTZ R14, R180, R13 ;  /* 0x0000000db40e7221 */ /* 0x001fe20000010000 */
[----:B------:R-:W0:Y:S01]  /*f880*/  MUFU.EX2 R29, R29 ;  /* 0x0000001d001d7308 */ /* 0x000e220000000800 */
[----:B------:R-:W-:Y:S02]  /*f890*/  F2FP.BF16.F32.PACK_AB R180, R27, R180 ;  /* 0x000000b41bb4723e */ /* 0x000fe400000010ff */
[----:B------:R-:W-:Y:S01]  /*f8a0*/  FSEL R21, R21, RZ, P1 ;  /* 0x000000ff15157208 */ /* 0x000fe20000800000 */
[----:B------:R-:W-:Y:S01]  /*f8b0*/  FADD.FTZ R57, R27, R14 ;  /* 0x0000000e1b397221 */ /* 0x000fe20000010000 */
[----:B------:R-:W-:-:S03]  /*f8c0*/  PLOP3.LUT P1, PT, PT, PT, UP1, 0x40, 0x0 ;  /* 0x000000000000781c */ /* 0x000fc60003f2e818 */
        /* <DEDUP_REMOVED lines=14> */
[----:B------:R-:W3:Y:S01]  /*f9b0*/  MUFU.EX2 R3, R3 ;  /* 0x0000000300037308 */ /* 0x000ee20000000800 */
[----:B------:R-:W-:Y:S01]  /*f9c0*/  FFMA.FTZ R41, R41, UR10, -R21 ;  /* 0x0000000a29297c23 */ /* 0x000fe20008010815 */
[----:B------:R-:W-:Y:S01]  /*f9d0*/  FADD.FTZ R26, R182, R57 ;  /* 0x00000039b61a7221 */ /* 0x000fe20000010000 */
[--C-:B------:R-:W-:Y:S01]  /*f9e0*/  FFMA.FTZ R42, R42, UR10, -R21.reuse ;  /* 0x0000000a2a2a7c23 */ /* 0x100fe20008010815 */
[--C-:B------:R-:W-:Y:S01]  /*f9f0*/  FFMA.FTZ R43, R43, UR10, -R21.reuse ;  /* 0x0000000a2b2b7c23 */ /* 0x100fe20008010815 */
[--C-:B------:R-:W-:Y:S01]  /*fa00*/  FFMA.FTZ R44, R44, UR10, -R21.reuse ;  /* 0x0000000a2c2c7c23 */ /* 0x100fe20008010815 */
[----:B-1----:R-:W-:Y:S01]  /*fa10*/  FADD.FTZ R57, R53, R26 ;  /* 0x0000001a35397221 */ /* 0x002fe20000010000 */
[--C-:B------:R-:W-:Y:S01]  /*fa20*/  FFMA.FTZ R45, R45, UR10, -R21.reuse ;  /* 0x0000000a2d2d7c23 */ /* 0x100fe20008010815 */
[----:B------:R-:W1:Y:S01]  /*fa30*/  MUFU.EX2 R30, R30 ;  /* 0x0000001e001e7308 */ /* 0x000e620000000800 */
[----:B------:R-:W-:Y:S01]  /*fa40*/  FFMA.FTZ R54, R54, UR10, -R21 ;  /* 0x0000000a36367c23 */ /* 0x000fe20008010815 */
[----:B--2---:R-:W-:Y:S01]  /*fa50*/  FADD.FTZ R26, R176, R57 ;  /* 0x00000039b01a7221 */ /* 0x004fe20000010000 */
[--C-:B------:R-:W-:Y:S01]  /*fa60*/  FFMA.FTZ R6, R6, UR10, -R21.reuse ;  /* 0x0000000a06067c23 */ /* 0x100fe20008010815 */
[--C-:B------:R-:W-:Y:S01]  /*fa70*/  FFMA.FTZ R10, R10, UR10, -R21.reuse ;  /* 0x0000000a0a0a7c23 */ /* 0x100fe20008010815 */
[--C-:B------:R-:W-:Y:S01]  /*fa80*/  FFMA.FTZ R8, R8, UR10, -R21.reuse ;  /* 0x0000000a08087c23 */ /* 0x100fe20008010815 */
[----:B0-----:R-:W-:Y:S01]  /*fa90*/  FADD.FTZ R57, R29, R26 ;  /* 0x0000001a1d397221 */ /* 0x001fe20000010000 */
[----:B------:R-:W-:Y:S01]  /*faa0*/  FFMA.FTZ R52, R52, UR10, -R21 ;  /* 0x0000000a34347c23 */ /* 0x000fe20008010815 */
[----:B------:R-:W0:Y:S01]  /*fab0*/  MUFU.EX2 R31, R31 ;  /* 0x0000001f001f7308 */ /* 0x000e220000000800 */
[----:B---3--:R-:W-:Y:S01]  /*fac0*/  FADD.FTZ R13, R46, R3 ;  /* 0x000000032e0d7221 */ /* 0x008fe20000010000 */
[----:B------:R-:W-:Y:S01]  /*fad0*/  FFMA.FTZ R21, R24, UR10, -R21 ;  /* 0x0000000a18157c23 */ /* 0x000fe20008010815 */
[----:B------:R-:W-:-:S02]  /*fae0*/  F2FP.BF16.F32.PACK_AB R189, R3, R46 ;  /* 0x0000002e03bd723e */ /* 0x000fc400000010ff */
[----:B------:R-:W-:Y:S02]  /*faf0*/  F2FP.BF16.F32.PACK_AB R182, R53, R182 ;  /* 0x000000b635b6723e */ /* 0x000fe400000010ff */
[----:B------:R-:W-:Y:S01]  /*fb00*/  F2FP.BF16.F32.PACK_AB R176, R29, R176 ;  /* 0x000000b01db0723e */ /* 0x000fe200000010ff */
[----:B------:R-:W2:Y:S01]  /*fb10*/  MUFU.EX2 R32, R32 ;  /* 0x0000002000207308 */ /* 0x000ea20000000800 */
[----:B-1----:R-:W-:-:S07]  /*fb20*/  FADD.FTZ R14, R30, R13 ;  /* 0x0000000d1e0e7221 */ /* 0x002fce0000010000 */
[----:B------:R-:W1:Y:S01]  /*fb30*/  MUFU.EX2 R33, R33 ;  /* 0x0000002100217308 */ /* 0x000e620000000800 */
[C---:B0-----:R-:W-:Y:S01]  /*fb40*/  FADD.FTZ R13, R31.reuse, R14 ;  /* 0x0000000e1f0d7221 */ /* 0x041fe20000010000 */
[----:B------:R-:W-:-:S06]  /*fb50*/  F2FP.BF16.F32.PACK_AB R191, R31, R30 ;  /* 0x0000001e1fbf723e */ /* 0x000fcc00000010ff */
        /* <DEDUP_REMOVED lines=9> */
[----:B------:R-:W-:-:S06]  /*fbf0*/  F2FP.BF16.F32.PACK_AB R187, R35, R34 ;  /* 0x0000002223bb723e */ /* 0x000fcc00000010ff */
        /* <DEDUP_REMOVED lines=13> */
[----:B--2---:R-:W-:-:S07]  /*fcd0*/  FADD.FTZ R14, R40, R7 ;  /* 0x00000007280e7221 */ /* 0x004fce0000010000 */
[----:B------:R-:W2:Y:S01]  /*fce0*/  MUFU.EX2 R172, R172 ;  /* 0x000000ac00ac7308 */ /* 0x000ea20000000800 */
[C---:B-1----:R-:W-:Y:S01]  /*fcf0*/  FADD.FTZ R57, R25.reuse, R26 ;  /* 0x0000001a19397221 */ /* 0x042fe20000010000 */
[----:B------:R-:W-:-:S06]  /*fd00*/  F2FP.BF16.F32.PACK_AB R178, R25, R178 ;  /* 0x000000b219b2723e */ /* 0x000fcc00000010ff */
[----:B------:R-:W-:Y:S01]  /*fd10*/  MUFU.EX2 R42, R42 ;  /* 0x0000002a002a7308 */ /* 0x000fe20000000800 */
[C---:B0-----:R-:W-:Y:S01]  /*fd20*/  FADD.FTZ R7, R41.reuse, R14 ;  /* 0x0000000e29077221 */ /* 0x041fe20000010000 */
[----:B------:R-:W-:-:S06]  /*fd30*/  F2FP.BF16.F32.PACK_AB R177, R41, R40 ;  /* 0x0000002829b1723e */ /* 0x000fcc00000010ff */
[----:B------:R-:W0:Y:S01]  /*fd40*/  MUFU.EX2 R15, R15 ;  /* 0x0000000f000f7308 */ /* 0x000e220000000800 */
[----:B--2---:R-:W-:-:S07]  /*fd50*/  FADD.FTZ R24, R172, R57 ;  /* 0x00000039ac187221 */ /* 0x004fce0000010000 */
[----:B------:R-:W1:Y:S08]  /*fd60*/  MUFU.EX2 R43, R43 ;  /* 0x0000002b002b7308 */ /* 0x000e700000000800 */
[----:B------:R-:W2:Y:S01]  /*fd70*/  MUFU.EX2 R12, R12 ;  /* 0x0000000c000c7308 */ /* 0x000ea20000000800 */
[C---:B0-----:R-:W-:Y:S01]  /*fd80*/  FADD.FTZ R47, R15.reuse, R24 ;  /* 0x000000180f2f7221 */ /* 0x041fe20000010000 */
[----:B------:R-:W-:-:S06]  /*fd90*/  F2FP.BF16.F32.PACK_AB R172, R15, R172 ;  /* 0x000000ac0fac723e */ /* 0x000fcc00000010ff */
[----:B------:R-:W-:Y:S01]  /*fda0*/  MUFU.EX2 R44, R44 ;  /* 0x0000002c002c7308 */ /* 0x000fe20000000800 */
[----:B-1----:R-:W-:-:S07]  /*fdb0*/  F2FP.BF16.F32.PACK_AB R179, R43, R42 ;  /* 0x0000002a2bb3723e */ /* 0x002fce00000010ff */
[----:B------:R-:W0:Y:S01]  /*fdc0*/  MUFU.EX2 R45, R45 ;  /* 0x0000002d002d7308 */ /* 0x000e220000000800 */
[----:B--2---:R-:W-:Y:S01]  /*fdd0*/  FADD.FTZ R24, R12, R47 ;  /* 0x0000002f0c187221 */ /* 0x004fe20000010000 */
[----:B------:R-:W-:-:S03]  /*fde0*/  F2FP.BF16.F32.PACK_AB R174, R55, R12 ;  /* 0x0000000c37ae723e */ /* 0x000fc600000010ff */
[----:B------:R-:W-:-:S03]  /*fdf0*/  FADD.FTZ R24, R55, R24 ;  /* 0x0000001837187221 */ /* 0x000fc60000010000 */
[----:B------:R-:W-:Y:S08]  /*fe00*/  MUFU.EX2 R54, R54 ;  /* 0x0000003600367308 */ /* 0x000ff00000000800 */
[----:B------:R1:W-:Y:S01]  /*fe10*/  MUFU.EX2 R175, R6 ;  /* 0x0000000600af7308 */ /* 0x0003e20000000800 */
[----:B0-----:R-:W-:-:S07]  /*fe20*/  F2FP.BF16.F32.PACK_AB R173, R45, R44 ;  /* 0x0000002c2dad723e */ /* 0x001fce00000010ff */
[----:B------:R-:W0:Y:S01]  /*fe30*/  MUFU.EX2 R11, R11 ;  /* 0x0000000b000b7308 */ /* 0x000e220000000800 */
[----:B-1----:R-:W-:-:S04]  /*fe40*/  FADD.FTZ R6, R42, R7 ;  /* 0x000000072a067221 */ /* 0x002fc80000010000 */
[----:B------:R-:W-:-:S03]  /*fe50*/  FADD.FTZ R7, R43, R6 ;  /* 0x000000062b077221 */ /* 0x000fc60000010000 */
[----:B------:R-:W1:Y:S01]  /*fe60*/  MUFU.EX2 R10, R10 ;  /* 0x0000000a000a7308 */ /* 0x000e620000000800 */
[----:B------:R-:W-:Y:S01]  /*fe70*/  FADD.FTZ R12, R44, R7 ;  /* 0x000000072c0c7221 */ /* 0x000fe20000010000 */
[----:B------:R-:W-:-:S03]  /*fe80*/  VIADD R7, R72, 0xfffffffe ;  /* 0xfffffffe48077836 */ /* 0x000fc60000000000 */
[----:B------:R-:W-:-:S03]  /*fe90*/  FADD.FTZ R3, R45, R12 ;  /* 0x0000000c2d037221 */ /* 0x000fc60000010000 */
[----:B------:R2:W3:Y:S01]  /*fea0*/  MUFU.EX2 R169, R8 ;  /* 0x0000000800a97308 */ /* 0x0004e20000000800 */
[----:B0-----:R-:W-:-:S04]  /*feb0*/  FADD.FTZ R13, R11, R24 ;  /* 0x000000180b0d7221 */ /* 0x001fc80000010000 */
[C---:B------:R-:W-:Y:S01]  /*fec0*/  FADD.FTZ R14, R168.reuse, R13 ;  /* 0x0000000da80e7221 */ /* 0x040fe20000010000 */
[----:B------:R-:W-:Y:S02]  /*fed0*/  F2FP.BF16.F32.PACK_AB R168, R168, R11 ;  /* 0x0000000ba8a8723e */ /* 0x000fe400000010ff */
[----:B------:R-:W0:Y:S01]  /*fee0*/  MUFU.EX2 R9, R9 ;  /* 0x0000000900097308 */ /* 0x000e220000000800 */
[----:B--2---:R-:W-:-:S04]  /*fef0*/  FADD.FTZ R8, R54, R3 ;  /* 0x0000000336087221 */ /* 0x004fc80000010000 */
[C---:B------:R-:W-:Y:S01]  /*ff00*/  FADD.FTZ R3, R175.reuse, R8 ;  /* 0x00000008af037221 */ /* 0x040fe20000010000 */
[----:B------:R-:W-:Y:S02]  /*ff10*/  F2FP.BF16.F32.PACK_AB R175, R175, R54 ;  /* 0x00000036afaf723e */ /* 0x000fe400000010ff */
[----:B------:R-:W2:Y:S01]  /*ff20*/  MUFU.EX2 R52, R52 ;  /* 0x0000003400347308 */ /* 0x000ea20000000800 */
[----:B-1----:R-:W-:-:S04]  /*ff30*/  FADD.FTZ R8, R10, R3 ;  /* 0x000000030a087221 */ /* 0x002fc80000010000 */
[C---:B---3--:R-:W-:Y:S01]  /*ff40*/  FADD.FTZ R3, R169.reuse, R8 ;  /* 0x00000008a9037221 */ /* 0x048fe20000010000 */
[----:B------:R-:W-:Y:S02]  /*ff50*/  F2FP.BF16.F32.PACK_AB R169, R169, R10 ;  /* 0x0000000aa9a9723e */ /* 0x000fe400000010ff */
[----:B------:R-:W1:Y:S01]  /*ff60*/  MUFU.EX2 R20, R20 ;  /* 0x0000001400147308 */ /* 0x000e620000000800 */
[----:B0-----:R-:W-:-:S07]  /*ff70*/  FADD.FTZ R13, R9, R14 ;  /* 0x0000000e090d7221 */ /* 0x001fce0000010000 */
[----:B------:R-:W0:Y:S01]  /*ff80*/  MUFU.EX2 R21, R21 ;  /* 0x0000001500157308 */ /* 0x000e220000000800 */
[----:B--2---:R-:W-:Y:S01]  /*ff90*/  FADD.FTZ R8, R52, R3 ;  /* 0x0000000334087221 */ /* 0x004fe20000010000 */
[C---:B-1----:R-:W-:Y:S01]  /*ffa0*/  FADD.FTZ R6, R20.reuse, R13 ;  /* 0x0000000d14067221 */ /* 0x042fe20000010000 */
[----:B------:R-:W-:Y:S02]  /*ffb0*/  F2FP.BF16.F32.PACK_AB R170, R20, R9 ;  /* 0x0000000914aa723e */ /* 0x000fe400000010ff */
[C---:B0-----:R-:W-:Y:S01]  /*ffc0*/  FADD.FTZ R3, R21.reuse, R8 ;  /* 0x0000000815037221 */ /* 0x041fe20000010000 */
[----:B------:R-:W-:Y:S01]  /*ffd0*/  F2FP.BF16.F32.PACK_AB R171, R21, R52 ;  /* 0x0000003415ab723e */ /* 0x000fe200000010ff */
        /* <DEDUP_REMOVED lines=11> */
.L_x_1648:
[----:B------:R-:W-:-:S11]  /*10090*/  UISETP.NE.AND UP2, UPT, UR5, 0x1, UPT ;  /* 0x000000010500788c */ /* 0x000fd6000bf45270 */
[----:B------:R-:W-:Y:S02]  /*100a0*/  @UP2 ULDC.64 UR6, c[0x0][0x9e8] ;  /* 0x00027a0000062ab9 */ /* 0x000fe40000000a00 */
[----:B------:R-:W-:-:S04]  /*100b0*/  UIMAD.WIDE.U32 UR14, UR11, UR6, URZ ;  /* 0x000000060b0e72a5 */ /* 0x000fc8000f8e003f */
[----:B------:R-:W-:-:S12]  /*100c0*/  @UP2 USHF.R.U32.HI UR11, URZ, UR7, UR15 ;  /* 0x000000073f0b2299 */ /* 0x000fd8000801160f */
.L_x_1649:
[----:B------:R-:W-:-:S04]  /*100d0*/  UIMAD UR5, UR11, UR5, UR5 ;  /* 0x000000050b0572a4 */ /* 0x000fc8000f8e0205 */
[----:B------:R-:W-:-:S04]  /*100e0*/  UISETP.LT.AND UP2, UPT, UR4, UR5, UPT ;  /* 0x000000050400728c */ /* 0x000fc8000bf41270 */
[----:B------:R-:W-:-:S12]  /*100f0*/  USEL UR4, UR4, UR5, UP2 ;  /* 0x0000000504047287 */ /* 0x000fd80009000000 */
.L_x_1647:
        /* <DEDUP_REMOVED lines=58> */
[----:B------:R-:W-:Y:S01]  /*104a0*/  IMAD.MOV.U32 R8, RZ, RZ, 0x3f800000 ;  /* 0x3f800000ff087424 */ /* 0x000fe200078e00ff */
[----:B------:R-:W-:Y:S01]  /*104b0*/  ULDC UR54, c[0x0][0x9e4] ;  /* 0x0002790000367ab9 */ /* 0x000fe20000000800 */
[----:B------:R-:W-:Y:S01]  /*104c0*/  IMAD.MOV.U32 R119, RZ, RZ, RZ ;  /* 0x000000ffff777224 */ /* 0x000fe200078e00ff */
[----:B------:R-:W-:Y:S01]  /*104d0*/  ULDC UR4, c[0x0][0x9d8] ;  /* 0x0002760000047ab9 */ /* 0x000fe20000000800 */
[----:B------:R-:W-:Y:S01]  /*104e0*/  ULDC UR58, c[0x0][0x988] ;  /* 0x00026200003a7ab9 */ /* 0x000fe20000000800 */
[----:B------:R-:W-:-:S05]  /*104f0*/  ULDC UR59, c[0x0][0x9e0] ;  /* 0x00027800003b7ab9 */ /* 0x000fca0000000800 */
.L_x_1669:
[----:B------:R-:W-:-:S04]  /*10500*/  UIADD3 UR5, UR38, 0x1, URZ ;  /* 0x0000000126057890 */ /* 0x000fc8000fffe03f */
[----:B------:R-:W-:-:S04]  /*10510*/  UISETP.NE.AND UP2, UPT, UR5, 0x2, UPT ;  /* 0x000000020500788c */ /* 0x000fc8000bf45270 */
[----:B------:R-:W-:Y:S02]  /*10520*/  USEL UR50, URZ, 0x1, UP2 ;  /* 0x000000013f327887 */ /* 0x000fe40009000000 */
[----:B------:R-:W-:Y:S02]  /*10530*/  USEL UR5, UR5, URZ, UP2 ;  /* 0x0000003f05057287 */ /* 0x000fe40009000000 */
[----:B------:R-:W-:Y:S01]  /*10540*/  ULOP3.LUT UR50, UR61, UR50, URZ, 0x3c, !UPT ;  /* 0x000000323d327292 */ /* 0x000fe2000f8e3c3f */
[----:B------:R-:W-:Y:S11]  /*10550*/  @!P0 BRA `(.L_x_1651) ;  /* 0x0000000000048947 */ /* 0x000ff60003800000 */
[----:B------:R-:W-:Y:S01]  /*10560*/  BPT.TRAP 0x1 ;  /* 0x000000040000795c */ /* 0x000fe20000300000 */
.L_x_1651:
[----:B------:R-:W-:Y:S01]  /*10570*/  ULEA UR7, UR5, UR39, 0x3 ;  /* 0x0000002705077291 */ /* 0x000fe2000f8e183f */
[----:B------:R-:W-:-:S05]  /*10580*/  IMAD.U32 R9, RZ, RZ, UR50 ;  /* 0x00000032ff097e24 */ /* 0x000fca000f8e00ff */
[----:B------:R-:W-:-:S04]  /*10590*/  SHF.L.U32 R9, R9, 0x1f, RZ ;  /* 0x0000001f09097819 */ /* 0x000fc800000006ff */
[----:B------:R0:W1:Y:S01]  /*105a0*/  SYNCS.PHASECHK.TRANS64.TRYWAIT P1, [UR7+0x30830], R9 ;  /* 0x03083009ff0075a7 */ /* 0x0000620008020147 */
[----:B------:R-:W-:Y:S05]  /*105b0*/  @!P0 BRA `(.L_x_1652) ;  /* 0x0000000000048947 */ /* 0x000fea0003800000 */
[----:B------:R-:W-:Y:S01]  /*105c0*/  BPT.TRAP 0x1 ;  /* 0x000000040000795c */ /* 0x000fe20000300000 */
.L_x_1652:
[-C--:B------:R-:W-:Y:S01]  /*105d0*/  FMUL.FTZ R24, R24, R11.reuse ;  /* 0x0000000b18187220 */ /* 0x080fe20000410000 */
[----:B------:R-:W-:Y:S01]  /*105e0*/  FMUL.FTZ R25, R25, R11 ;  /* 0x0000000b19197220 */ /* 0x000fe20000410000 */
[----:B-1----:R-:W-:Y:S06]  /*105f0*/  @P1 BRA `(.L_x_1653) ;  /* 0x0000000000081947 */ /* 0x002fec0003800000 */
[----:B------:R-:W1:Y:S02]  /*10600*/  SYNCS.PHASECHK.TRANS64.TRYWAIT P1, [UR7+0x30830], R9 ;  /* 0x03083009ff0075a7 */ /* 0x000e640008020147 */
[----:B-1----:R-:W-:Y:S05]  /*10610*/  @!P1 BRA `(.L_x_1654) ;  /* 0x0000016c00589947 */ /* 0x002fea0003800000 */
.L_x_1653:
        /* <DEDUP_REMOVED lines=119> */
[-C--:B------:R-:W-:Y:S01]  /*10d90*/  FMUL.FTZ R114, R114, R8.reuse ;  /* 0x0000000872727220 */ /* 0x080fe20000410000 */
[-C--:B------:R-:W-:Y:S01]  /*10da0*/  FMUL.FTZ R115, R115, R8.reuse ;  /* 0x0000000873737220 */ /* 0x080fe20000410000 */
[-C--:B------:R-:W-:Y:S01]  /*10db0*/  FMUL.FTZ R118, R118, R8.reuse ;  /* 0x0000000876767220 */ /* 0x080fe20000410000 */
[----:B------:R-:W-:Y:S02]  /*10dc0*/  FMUL.FTZ R119, R119, R8 ;  /* 0x0000000877777220 */ /* 0x000fe40000410000 */
[----:B------:R-:W-:Y:S01]  /*10dd0*/  HGMMA.64x96x16.F32.BF16 R120, gdesc[UR44], R120, gsb0 ;  /* 0x016000002c7879f0 */ /* 0x000fe20008001878 */
[----:B------:R-:W-:Y:S01]  /*10de0*/  UIADD3 UR46, UR6, 0x4, URZ ;  /* 0x00000004062e7890 */ /* 0x000fe2000fffe03f */
[----:B------:R-:W-:Y:S01]  /*10df0*/  UMOV UR44, UR52 ;  /* 0x00000034002c7c82 */ /* 0x000fe20008000000 */
[----:B------:R-:W-:Y:S01]  /*10e00*/  UMOV UR45, UR53 ;  /* 0x00000035002d7c82 */ /* 0x000fe20008000000 */
        /* <DEDUP_REMOVED lines=38> */
.L_x_1655:
[----:B------:R-:W-:Y:S01]  /*11070*/  ULEA UR6, UR38, UR39, 0x3 ;  /* 0x0000002726067291 */ /* 0x000fe2000f8e183f */
[----:B------:R-:W-:-:S05]  /*11080*/  IMAD.U32 R8, RZ, RZ, UR61 ;  /* 0x0000003dff087e24 */ /* 0x000fca000f8e00ff */
[----:B------:R-:W-:-:S04]  /*11090*/  SHF.L.U32 R8, R8, 0x1f, RZ ;  /* 0x0000001f08087819 */ /* 0x000fc800000006ff */
[----:B------:R2:W3:Y:S01]  /*110a0*/  SYNCS.PHASECHK.TRANS64.TRYWAIT P1, [UR6+0x30850], R8 ;  /* 0x03085008ff0075a7 */ /* 0x0004e20008020146 */
[----:B------:R-:W-:Y:S05]  /*110b0*/  @!P0 BRA `(.L_x_1656) ;  /* 0x0000000000048947 */ /* 0x000fea0003800000 */
[----:B------:R-:W-:Y:S01]  /*110c0*/  BPT.TRAP 0x1 ;  /* 0x000000040000795c */ /* 0x000fe20000300000 */
.L_x_1656:
[----:B---3--:R-:W-:Y:S05]  /*110d0*/  @P1 BRA `(.L_x_1657) ;  /* 0x0000000000081947 */ /* 0x008fea0003800000 */
[----:B------:R-:W3:Y:S02]  /*110e0*/  SYNCS.PHASECHK.TRANS64.TRYWAIT P1, [UR6+0x30850], R8 ;  /* 0x03085008ff0075a7 */ /* 0x000ee40008020146 */
[----:B---3--:R-:W-:Y:S05]  /*110f0*/  @!P1 BRA `(.L_x_1658) ;  /* 0x0000016000b89947 */ /* 0x008fea0003800000 */
.L_x_1657:
        /* <DEDUP_REMOVED lines=37> */
.L_x_1659:
[----:B------:R-:W-:Y:S01]  /*11350*/  R2UR UR10, R23 ;  /* 0x00000000170a72ca */ /* 0x000fe200000e0000 */
[----:B------:R-:W-:Y:S01]  /*11360*/  FMUL.FTZ R15, R127, UR4 ;  /* 0x000000047f0f7c20 */ /* 0x000fe20008410000 */
[----:B------:R-:W-:Y:S01]  /*11370*/  PLOP3.LUT P1, PT, PT, PT, UP0, 0x80, 0x0 ;  /* 0x000000000000781c */ /* 0x000fe20003f2f008 */
[----:B------:R-:W-:Y:S01]  /*11380*/  FMUL.FTZ R127, R133, UR4 ;  /* 0x00000004857f7c20 */ /* 0x000fe20008410000 */
[----:B------:R-:W-:Y:S01]  /*11390*/  PLOP3.LUT P2, PT, PT, PT, UP0, 0x80, 0x0 ;  /* 0x000000000000781c */ /* 0x000fe20003f4f008 */
[----:B------:R-:W-:Y:S01]  /*113a0*/  FMUL.FTZ R133, R143, UR4 ;  /* 0x000000048f857c20 */ /* 0x000fe20008410000 */
[----:B------:R-:W-:Y:S01]  /*113b0*/  FMUL.FTZ R143, R149, UR4 ;  /* 0x00000004958f7c20 */ /* 0x000fe20008410000 */
[----:B------:R-:W-:Y:S01]  /*113c0*/  FMUL.FTZ R149, R159, UR4 ;  /* 0x000000049f957c20 */ /* 0x000fe20008410000 */
[----:B------:R-:W-:Y:S01]  /*113d0*/  R2UR UR11, R19 ;  /* 0x00000000130b72ca */ /* 0x000fe200000e0000 */
[----:B------:R-:W-:Y:S01]  /*113e0*/  FMUL.FTZ R12, R120, UR4 ;  /* 0x00000004780c7c20 */ /* 0x000fe20008410000 */
[----:B0-2---:R-:W-:Y:S01]  /*113f0*/  FMUL.FTZ R8, R122, UR4 ;  /* 0x000000047a087c20 */ /* 0x005fe20008410000 */
[----:B-1----:R-:W-:Y:S01]  /*11400*/  FMUL.FTZ R9, R123, UR4 ;  /* 0x000000047b097c20 */ /* 0x002fe20008410000 */
[----:B------:R-:W-:Y:S01]  /*11410*/  FMUL.FTZ R13, R121, UR4 ;  /* 0x00000004790d7c20 */ /* 0x000fe20008410000 */
[----:B------:R-:W-:Y:S01]  /*11420*/  VIADD R159, R192, UR10 ;  /* 0x0000000ac09f7c36 */ /* 0x000fe20008000000 */
[----:B------:R-:W-:Y:S01]  /*11430*/  @UP0 ULDC UR10, c[0x0][0x44c] ;  /* 0x00011300000a0ab9 */ /* 0x000fe20000000800 */
        /* <DEDUP_REMOVED lines=48> */
[----:B------:R-:W-:Y:S01]  /*11740*/  UPRMT UR7, UR11, 0x654, UR7 ;  /* 0x000006540b077896 */ /* 0x000fe20008000007 */
[----:B------:R-:W-:Y:S02]  /*11750*/  IMAD.IADD R157, R162, 0x1, -R22 ;  /* 0x00000001a29d7824 */ /* 0x000fe400078e0a16 */
        /* <DEDUP_REMOVED lines=66> */
.L_x_1662:
[----:B------:R-:W-:-:S05]  /*11b80*/  IMAD.U32 R168, RZ, RZ, UR54 ;  /* 0x00000036ffa87e24 */ /* 0x000fca000f8e00ff */
[----:B------:R-:W-:-:S13]  /*11b90*/  ISETP.NE.AND P1, PT, R168, 0x1, PT ;  /* 0x00000001a800780c */ /* 0x000fda0003f25270 */
[----:B------:R-:W1:Y:S02]  /*11ba0*/  @P1 LDC.64 R10, c[0x0][0x9e8] ;  /* 0x00027a00ff0a1b82 */ /* 0x000e640000000a00 */
[----:B-1----:R-:W-:-:S05]  /*11bb0*/  @P1 IMAD.HI.U32 R10, R167, R10, RZ ;  /* 0x0000000aa70a1227 */ /* 0x002fca00078e00ff */
[----:B------:R-:W-:-:S07]  /*11bc0*/  @P1 SHF.R.U32.HI R167, RZ, R11, R10 ;  /* 0x0000000bffa71219 */ /* 0x000fce000001160a */
.L_x_1663:
[----:B------:R-:W-:Y:S05]  /*11bd0*/  BSYNC B0 ;  /* 0x0000000000007941 */ /* 0x000fea0003800000 */
.L_x_1661:
[----:B------:R-:W-:-:S05]  /*11be0*/  IMAD R167, R167, R168, R157 ;  /* 0x000000a8a7a77224 */ /* 0x000fca00078e029d */
[----:B------:R-:W-:Y:S02]  /*11bf0*/  VIADDMNMX R164, R167, R168, R164, PT ;  /* 0x000000a8a7a47246 */ /* 0x000fe400038001a4 */
[----:B------:R-:W-:-:S07]  /*11c00*/  VIMNMX R163, R163, R167, !PT ;  /* 0x000000a7a3a37248 */ /* 0x000fce0007fe0100 */
.L_x_1660:
[C---:B------:R-:W-:Y:S01]  /*11c10*/  ISETP.GE.AND P6, PT, R162.reuse, 0xa, PT ;  /* 0x0000000aa200780c */ /* 0x040fe20003fc6270 */
[----:B------:R-:W1:Y:S01]  /*11c20*/  SHFL.IDX PT, R159, R159, 0x1, 0x1c1f ;  /* 0x003c1f009f9f7f89 */ /* 0x000e6200000e0000 */
        /* <DEDUP_REMOVED lines=13> */
[----:B------:R-:W-:Y:S01]  /*11d00*/  ISETP.GT.AND P4, PT, R163, 0x9, !P6 ;  /* 0x00000009a300780c */ /* 0x000fe20007784270 */
        /* <DEDUP_REMOVED lines=135> */
.L_x_1666:
[----:B------:R-:W-:-:S05]  /*12580*/  IMAD.U32 R162, RZ, RZ, UR54 ;  /* 0x00000036ffa27e24 */ /* 0x000fca000f8e00ff */
[----:B------:R-:W-:-:S13]  /*12590*/  ISETP.NE.AND P6, PT, R162, 0x1, PT ;  /* 0x00000001a200780c */ /* 0x000fda0003fc5270 */
[----:B------:R-:W0:Y:S02]  /*125a0*/  @P6 LDC.64 R10, c[0x0][0x9e8] ;  /* 0x00027a00ff0a6b82 */ /* 0x000e240000000a00 */
[----:B0-----:R-:W-:-:S05]  /*125b0*/  @P6 IMAD.HI.U32 R10, R159, R10, RZ ;  /* 0x0000000a9f0a6227 */ /* 0x001fca00078e00ff */
[----:B------:R-:W-:-:S07]  /*125c0*/  @P6 SHF.R.U32.HI R159, RZ, R11, R10 ;  /* 0x0000000bff9f6219 */ /* 0x000fce000001160a */
.L_x_1667:
[----:B------:R-:W-:Y:S05]  /*125d0*/  BSYNC B0 ;  /* 0x0000000000007941 */ /* 0x000fea0003800000 */
.L_x_1665:
[----:B------:R-:W-:-:S05]  /*125e0*/  IMAD R157, R159, R162, R157 ;  /* 0x000000a29f9d7224 */ /* 0x000fca00078e029d */
[----:B------:R-:W-:Y:S02]  /*125f0*/  VIADDMNMX R166, R157, R162, R166, PT ;  /* 0x000000a29da67246 */ /* 0x000fe400038001a6 */
[----:B------:R-:W-:-:S07]  /*12600*/  VIMNMX R165, R165, R157, !PT ;  /* 0x0000009da5a57248 */ /* 0x000fce0007fe0100 */
.L_x_1664:
[C---:B------:R-:W-:Y:S01]  /*12610*/  ISETP.GT.AND P1, PT, R165.reuse, 0x1, !P1 ;  /* 0x00000001a500780c */ /* 0x040fe20004f24270 */
[----:B------:R-:W-:Y:S01]  /*12620*/  UMOV UR10, UR58 ;  /* 0x0000003a000a7c82 */ /* 0x000fe20008000000 */
[----:B------:R-:W-:Y:S02]  /*12630*/  ISETP.GT.AND P2, PT, R165, 0x8, !P2 ;  /* 0x00000008a500780c */ /* 0x000fe40005744270 */
[C---:B------:R-:W-:Y:S02]  /*12640*/  ISETP.LT.OR P1, PT, R166.reuse, 0x2, P1 ;  /* 0x00000002a600780c */ /* 0x040fe40000f21670 */
[----:B------:R-:W-:Y:S02]  /*12650*/  ISETP.LT.OR P2, PT, R166, 0x9, P2 ;  /* 0x00000009a600780c */ /* 0x000fe40001741670 */
[----:B------:R-:W-:Y:S02]  /*12660*/  FSEL R10, R9, -INF , !P1 ;  /* 0xff800000090a7808 */ /* 0x000fe40004800000 */
[----:B------:R-:W-:-:S02]  /*12670*/  LOP3.LUT P1, RZ, R16, 0x4, RZ, 0xc0, !PT ;  /* 0x0000000410ff7812 */ /* 0x000fc4000782c0ff */
[----:B------:R-:W-:Y:S02]  /*12680*/  FMNMX.FTZ R162, R12, R2, !PT ;  /* 0x000000020ca27209 */ /* 0x000fe40007810000 */
[----:B------:R-:W-:Y:S02]  /*12690*/  ISETP.GT.AND P1, PT, R165, 0x9, !P1 ;  /* 0x00000009a500780c */ /* 0x000fe40004f24270 */
[----:B------:R-:W-:Y:S02]  /*126a0*/  FSEL R14, R14, -INF , !P2 ;  /* 0xff8000000e0e7808 */ /* 0x000fe40005000000 */
        /* <DEDUP_REMOVED lines=92> */
[----:B------:R-:W-:Y:S01]  /*12c70*/  ISETP.GT.AND P1, PT, R165, 0x41, !P2 ;  /* 0x00000041a500780c */ /* 0x000fe20005724270 */
[----:B------:R-:W-:Y:S01]  /*12c80*/  FMUL.FTZ R11, R9, UR10 ;  /* 0x0000000a090b7c20 */ /* 0x000fe20008410000 */
[----:B------:R-:W-:Y:S02]  /*12c90*/  LOP3.LUT P2, RZ, R16, 0x2, RZ, 0xc0, !PT ;  /* 0x0000000210ff7812 */ /* 0x000fe4000784c0ff */
[----:B------:R-:W-:-:S02]  /*12ca0*/  ISETP.LT.OR P1, PT, R166, 0x42, P1 ;  /* 0x00000042a600780c */ /* 0x000fc40000f21670 */
[----:B------:R-:W-:Y:S02]  /*12cb0*/  ISETP.GT.AND P2, PT, R165, RZ, !P2 ;  /* 0x000000ffa500720c */ /* 0x000fe40005744270 */
[----:B------:R-:W-:Y:S02]  /*12cc0*/  FSEL R145, R145, -INF , !P1 ;  /* 0xff80000091917808 */ /* 0x000fe40004800000 */
[----:B------:R-:W-:Y:S02]  /*12cd0*/  ISETP.LT.OR P2, PT, R166, 0x1, P2 ;  /* 0x00000001a600780c */ /* 0x000fe40001741670 */
[----:B------:R-:W-:Y:S02]  /*12ce0*/  ISETP.GT.AND P1, PT, R165, 0x48, !P6 ;  /* 0x00000048a500780c */ /* 0x000fe40007724270 */
[----:B------:R-:W-:Y:S02]  /*12cf0*/  FSEL R8, R8, -INF , !P2 ;  /* 0xff80000008087808 */ /* 0x000fe40005000000 */
[----:B------:R-:W-:-:S02]  /*12d00*/  FSETP.NEU.FTZ.AND P2, PT, R9, -INF , PT ;  /* 0xff8000000900780b */ /* 0x000fc40003f5d000 */
[----:B------:R-:W-:Y:S02]  /*12d10*/  FMNMX.FTZ R157, R8, R0, !PT ;  /* 0x00000000089d7209 */ /* 0x000fe40007810000 */
[----:B------:R-:W-:Y:S02]  /*12d20*/  FSEL R11, R11, RZ, P2 ;  /* 0x000000ff0b0b7208 */ /* 0x000fe40001000000 */
[----:B------:R-:W-:Y:S02]  /*12d30*/  FMNMX.FTZ R157, R10, R157, !PT ;  /* 0x0000009d0a9d7209 */ /* 0x000fe40007810000 */
[----:B------:R-:W-:Y:S01]  /*12d40*/  ISETP.LT.OR P1, PT, R166, 0x49, P1 ;  /* 0x00000049a600780c */ /* 0x000fe20000f21670 */
[--C-:B------:R-:W-:Y:S01]  /*12d50*/  FFMA.FTZ R188, R12, UR10, -R11.reuse ;  /* 0x0000000a0cbc7c23 */ /* 0x100fe2000801080b */
[----:B------:R-:W-:Y:S01]  /*12d60*/  FMNMX.FTZ R12, R14, R157, !PT ;  /* 0x0000009d0e0c7209 */ /* 0x000fe20007810000 */
[--C-:B------:R-:W-:Y:S01]  /*12d70*/  FFMA.FTZ R159, R13, UR10, -R11.reuse ;  /* 0x0000000a0d9f7c23 */ /* 0x100fe2000801080b */
[--C-:B------:R-:W-:Y:S01]  /*12d80*/  FFMA.FTZ R190, R20, UR10, -R11.reuse ;  /* 0x0000000a14be7c23 */ /* 0x100fe2000801080b */
[--C-:B------:R-:W-:Y:S01]  /*12d90*/  FFMA.FTZ R20, R21, UR10, -R11.reuse ;  /* 0x0000000a15147c23 */ /* 0x100fe2000801080b */
[----:B------:R-:W-:Y:S01]  /*12da0*/  FMNMX.FTZ R13, R15, R12, !PT ;  /* 0x0000000c0f0d7209 */ /* 0x000fe20007810000 */
[--C-:B------:R-:W-:Y:S01]  /*12db0*/  FFMA.FTZ R184, R122, UR10, -R11.reuse ;  /* 0x0000000a7ab87c23 */ /* 0x100fe2000801080b */
[----:B------:R-:W-:Y:S01]  /*12dc0*/  FSEL R148, R148, -INF , !P1 ;  /* 0xff80000094947808 */ /* 0x000fe20004800000 */
[--C-:B------:R-:W-:Y:S01]  /*12dd0*/  FFMA.FTZ R123, R123, UR10, -R11.reuse ;  /* 0x0000000a7b7b7c23 */ /* 0x100fe2000801080b */
[----:B------:R-:W-:Y:S01]  /*12de0*/  FMNMX.FTZ R12, R120, R13, !PT ;  /* 0x0000000d780c7209 */ /* 0x000fe20007810000 */
[--C-:B------:R-:W-:Y:S01]  /*12df0*/  FFMA.FTZ R182, R134, UR10, -R11.reuse ;  /* 0x0000000a86b67c23 */ /* 0x100fe2000801080b */
[----:B------:R-:W-:Y:S01]  /*12e00*/  LOP3.LUT P1, RZ, R16, 0x20, RZ, 0xc0, !PT ;  /* 0x0000002010ff7812 */ /* 0x000fe2000782c0ff */
[--C-:B------:R-:W-:Y:S01]  /*12e10*/  FFMA.FTZ R134, R135, UR10, -R11.reuse ;  /* 0x0000000a87867c23 */ /* 0x100fe2000801080b */
[----:B------:R-:W-:Y:S01]  /*12e20*/  FMNMX.FTZ R13, R121, R12, !PT ;  /* 0x0000000c790d7209 */ /* 0x000fe20007810000 */
[--C-:B------:R-:W-:Y:S01]  /*12e30*/  FFMA.FTZ R131, R131, UR10, -R11.reuse ;  /* 0x0000000a83837c23 */ /* 0x100fe2000801080b */
        /* <DEDUP_REMOVED lines=20> */
[----:B------:R0:W-:Y:S01]  /*12f80*/  MUFU.EX2 R13, R123 ;  /* 0x0000007b000d7308 */ /* 0x0001e20000000800 */
[----:B------:R-:W-:Y:S01]  /*12f90*/  ISETP.LT.OR P6, PT, R166, 0x5a, P6 ;  /* 0x0000005aa600780c */ /* 0x000fe200037c1670 */
[----:B------:R-:W-:Y:S01]  /*12fa0*/  FFMA.FTZ R161, R161, UR10, -R11 ;  /* 0x0000000aa1a17c23 */ /* 0x000fe2000801080b */
[----:B------:R-:W-:-:S02]  /*12fb0*/  FMNMX.FTZ R21, R133, R12, !PT ;  /* 0x0000000c85157209 */ /* 0x000fc40007810000 */
[----:B------:R-:W-:Y:S02]  /*12fc0*/  FSEL R158, R158, -INF , !P6 ;  /* 0xff8000009e9e7808 */ /* 0x000fe40007000000 */
[----:B------:R-:W-:Y:S01]  /*12fd0*/  FMNMX.FTZ R12, R136, R21, !PT ;  /* 0x00000015880c7209 */ /* 0x000fe20007810000 */
[----:B------:R-:W-:Y:S03]  /*12fe0*/  MUFU.EX2 R188, R188 ;  /* 0x000000bc00bc7308 */ /* 0x000fe60000000800 */
[----:B------:R-:W-:Y:S01]  /*12ff0*/  FMNMX.FTZ R21, R137, R12, !PT ;  /* 0x0000000c89157209 */ /* 0x000fe20007810000 */
[--C-:B------:R-:W-:Y:S01]  /*13000*/  FFMA.FTZ R12, R127, UR10, -R11.reuse ;  /* 0x0000000a7f0c7c23 */ /* 0x100fe2000801080b */
[----:B------:R-:W-:Y:S02]  /*13010*/  FFMA.FTZ R127, R147, UR10, -R11 ;  /* 0x0000000a937f7c23 */ /* 0x000fe4000801080b */
        /* <DEDUP_REMOVED lines=8> */
[----:B0-----:R-:W-:-:S04]  /*130a0*/  FMNMX.FTZ R123, R149, R122, !PT ;  /* 0x0000007a957b7209 */ /* 0x001fc80007810000 */
[----:B------:R-:W-:Y:S01]  /*130b0*/  FMNMX.FTZ R122, R152, R123, !PT ;  /* 0x0000007b987a7209 */ /* 0x000fe20007810000 */
[----:B------:R0:W-:Y:S03]  /*130c0*/  MUFU.EX2 R21, R131 ;  /* 0x0000008300157308 */ /* 0x0001e60000000800 */
[----:B------:R-:W-:-:S04]  /*130d0*/  FMNMX.FTZ R123, R153, R122, !PT ;  /* 0x0000007a997b7209 */ /* 0x000fc80007810000 */
[----:B------:R-:W-:Y:S01]  /*130e0*/  FMNMX.FTZ R123, R156, R123, !PT ;  /* 0x0000007b9c7b7209 */ /* 0x000fe20007810000 */
[----:B------:R-:W-:Y:S01]  /*130f0*/  MUFU.EX2 R184, R184 ;  /* 0x000000b800b87308 */ /* 0x000fe20000000800 */
[----:B0-----:R-:W-:Y:S02]  /*13100*/  FFMA.FTZ R131, R139, UR10, -R11 ;  /* 0x0000000a8b837c23 */ /* 0x001fe4000801080b */
[----:B------:R-:W-:-:S05]  /*13110*/  FMNMX.FTZ R122, R158, R123, !PT ;  /* 0x0000007b9e7a7209 */ /* 0x000fca0007810000 */
[----:B------:R-:W0:Y:S01]  /*13120*/  SHFL.BFLY PT, R123, R122, 0x2, 0x1f ;  /* 0x0c401f007a7b7f89 */ /* 0x000e2200000e0000 */
[----:B------:R-:W-:Y:S08]  /*13130*/  MUFU.EX2 R186, R186 ;  /* 0x000000ba00ba7308 */ /* 0x000ff00000000800 */
[----:B------:R-:W-:Y:S08]  /*13140*/  MUFU.EX2 R12, R12 ;  /* 0x0000000c000c7308 */ /* 0x000ff00000000800 */
[----:B------:R-:W-:Y:S01]  /*13150*/  MUFU.EX2 R180, R180 ;  /* 0x000000b400b47308 */ /* 0x000fe20000000800 */
[----:B0-----:R-:W-:Y:S01]  /*13160*/  FMNMX.FTZ R122, R122, R123, !PT ;  /* 0x0000007b7a7a7209 */ /* 0x001fe20007810000 */
[----:B------:R-:W-:Y:S01]  /*13170*/  FFMA.FTZ R123, R155, UR10, -R11 ;  /* 0x0000000a9b7b7c23 */ /* 0x000fe2000801080b */
[----:B------:R-:W-:-:S05]  /*13180*/  FSEL R11, R9, RZ, P2 ;  /* 0x000000ff090b7208 */ /* 0x000fca0001000000 */
[----:B------:R-:W-:Y:S01]  /*13190*/  MUFU.EX2 R182, R182 ;  /* 0x000000b600b67308 */ /* 0x000fe20000000800 */
[----:B------:R-:W0:Y:S01]  /*131a0*/  SHFL.BFLY PT, R135, R122, 0x1, 0x1f ;  /* 0x0c201f007a877f89 */ /* 0x000e2200000e0000 */
[----:B------:R-:W-:-:S04]  /*131b0*/  FADD.FTZ R11, -R11, R2 ;  /* 0x000000020b0b7221 */ /* 0x000fc80000010100 */
[----:B------:R-:W-:Y:S02]  /*131c0*/  FMUL.FTZ R11, R11, UR10 ;  /* 0x0000000a0b0b7c20 */ /* 0x000fe40008410000 */
[----:B------:R-:W-:Y:S08]  /*131d0*/  MUFU.EX2 R134, R134 ;  /* 0x0000008600867308 */ /* 0x000ff00000000800 */
[----:B------:R-:W1:Y:S08]  /*131e0*/  MUFU.EX2 R11, R11 ;  /* 0x0000000b000b7308 */ /* 0x000e700000000800 */
[----:B------:R-:W-:Y:S01]  /*131f0*/  MUFU.EX2 R176, R176 ;  /* 0x000000b000b07308 */ /* 0x000fe20000000800 */
[----:B0-----:R-:W-:-:S04]  /*13200*/  FMNMX.FTZ R122, R122, R135, !PT ;  /* 0x000000877a7a7209 */ /* 0x001fc80007810000 */
[C---:B------:R-:W-:Y:S01]  /*13210*/  FSETP.NEU.FTZ.AND P1, PT, R122.reuse, -INF , PT ;  /* 0xff8000007a00780b */ /* 0x040fe20003f3d000 */
[----:B------:R-:W-:Y:S02]  /*13220*/  FMUL.FTZ R135, R122, UR10 ;  /* 0x0000000a7a877c20 */ /* 0x000fe40008410000 */
[----:B------:R-:W-:Y:S01]  /*13230*/  MUFU.EX2 R131, R131 ;  /* 0x0000008300837308 */ /* 0x000fe20000000800 */
[----:B-1----:R-:W-:Y:S02]  /*13240*/  FFMA.FTZ R6, R11, R6, R188 ;  /* 0x000000060b067223 */ /* 0x002fe400000100bc */
[----:B------:R-:W-:-:S05]  /*13250*/  FSEL R135, R135, RZ, P1 ;  /* 0x000000ff87877208 */ /* 0x000fca0000800000 */
[--C-:B------:R-:W-:Y:S01]  /*13260*/  FFMA.FTZ R138, R15, UR10, -R135.reuse ;  /* 0x0000000a0f8a7c23 */ /* 0x100fe20008010887 */
        /* <DEDUP_REMOVED lines=8> */
[--C-:B------:R-:W-:Y:S01]  /*132f0*/  FFMA.FTZ R183, R132, UR10, -R135.reuse ;  /* 0x0000000a84b77c23 */ /* 0x100fe20008010887 */
[--C-:B------:R-:W-:Y:S01]  /*13300*/  FFMA.FTZ R187, R124, UR10, -R135.reuse ;  /* 0x0000000a7cbb7c23 */ /* 0x100fe20008010887 */
[----:B------:R-:W-:Y:S01]  /*13310*/  FMUL.FTZ R121, R121, UR10 ;  /* 0x0000000a79797c20 */ /* 0x000fe20008410000 */
        /* <DEDUP_REMOVED lines=16> */
[----:B------:R-:W-:-:S04]  /*13420*/  FFMA.FTZ R120, R158, UR10, -R135 ;  /* 0x0000000a9e787c23 */ /* 0x000fc80008010887 */
[----:B------:R-:W2:Y:S01]  /*13430*/  MUFU.EX2 R139, R139 ;  /* 0x0000008b008b7308 */ /* 0x000ea20000000800 */
[----:B0-----:R-:W-:-:S07]  /*13440*/  FFMA.FTZ R121, R153, UR10, -R135 ;  /* 0x0000000a99797c23 */ /* 0x001fce0008010887 */
[----:B------:R-:W0:Y:S01]  /*13450*/  MUFU.EX2 R191, R191 ;  /* 0x000000bf00bf7308 */ /* 0x000e220000000800 */
[----:B-1----:R-:W-:Y:S01]  /*13460*/  FFMA.FTZ R132, R8, R3, R189 ;  /* 0x0000000308847223 */ /* 0x002fe200000100bd */
[----:B------:R-:W-:-:S04]  /*13470*/  FADD.FTZ R3, R157, R6 ;  /* 0x000000069d037221 */ /* 0x000fc80000010000 */
[----:B------:R-:W-:Y:S02]  /*13480*/  FADD.FTZ R3, R190, R3 ;  /* 0x00000003be037221 */ /* 0x000fe40000010000 */
[----:B------:R-:W1:Y:S01]  /*13490*/  MUFU.EX2 R185, R185 ;  /* 0x000000b900b97308 */ /* 0x000e620000000800 */
[----:B--2---:R-:W-:Y:S01]  /*134a0*/  FADD.FTZ R132, R139, R132 ;  /* 0x000000848b847221 */ /* 0x004fe20000010000 */
[----:B------:R-:W-:-:S06]  /*134b0*/  FADD.FTZ R3, R20, R3 ;  /* 0x0000000314037221 */ /* 0x000fcc0000010000 */
[----:B------:R-:W2:Y:S01]  /*134c0*/  MUFU.EX2 R15, R15 ;  /* 0x0000000f000f7308 */ /* 0x000ea20000000800 */
[----:B0-----:R-:W-:Y:S01]  /*134d0*/  FADD.FTZ R133, R191, R132 ;  /* 0x00000084bf857221 */ /* 0x001fe20000010000 */
[----:B------:R-:W-:-:S03]  /*134e0*/  FADD.FTZ R132, R184, R3 ;  /* 0x00000003b8847221 */ /* 0x000fc60000010000 */
        /* <DEDUP_REMOVED lines=8> */
[----:B------:R-:W-:-:S06]  /*13570*/  FADD.FTZ R132, R180, R3 ;  /* 0x00000003b4847221 */ /* 0x000fcc0000010000 */
[----:B------:R-:W2:Y:S01]  /*13580*/  MUFU.EX2 R181, R181 ;  /* 0x000000b500b57308 */ /* 0x000ea20000000800 */
[----:B0-----:R-:W-:-:S07]  /*13590*/  FADD.FTZ R133, R187, R6 ;  /* 0x00000006bb857221 */ /* 0x001fce0000010000 */
        /* <DEDUP_REMOVED lines=9> */
[----:B0-----:R-:W-:-:S07]  /*13630*/  FADD.FTZ R6, R10, R3 ;  /* 0x000000030a067221 */ /* 0x001fce0000010000 */
[----:B------:R-:W0:Y:S01]  /*13640*/  MUFU.EX2 R177, R177 ;  /* 0x000000b100b17308 */ /* 0x000e220000000800 */
[----:B-1----:R-:W-:-:S07]  /*13650*/  FADD.FTZ R3, R183, R6 ;  /* 0x00000006b7037221 */ /* 0x002fce0000010000 */
[----:B------:R-:W1:Y:S01]  /*13660*/  MUFU.EX2 R125, R125 ;  /* 0x0000007d007d7308 */ /* 0x000e620000000800 */
[----:B--2---:R-:W-:Y:S01]  /*13670*/  FADD.FTZ R6, R0, R3 ;  /* 0x0000000300067221 */ /* 0x004fe20000010000 */
[----:B------:R-:W-:-:S06]  /*13680*/  FADD.FTZ R3, R131, R132 ;  /* 0x0000008483037221 */ /* 0x000fcc0000010000 */
        /* <DEDUP_REMOVED lines=40> */
[----:B--2---:R-:W-:-:S03]  /*13910*/  FADD.FTZ R6, R2, R3 ;  /* 0x0000000302067221 */ /* 0x004fc60000010000 */
[----:B0-----:R-:W-:Y:S01]  /*13920*/  FADD.FTZ R3, R120, R133 ;  /* 0x0000008578037221 */ /* 0x001fe20000010000 */
[----:B------:R-:W-:Y:S06]  /*13930*/  @!P0 BRA `(.L_x_1668) ;  /* 0x0000000000048947 */ /* 0x000fec0003800000 */
[----:B------:R-:W-:Y:S01]  /*13940*/  BPT.TRAP 0x1 ;  /* 0x000000040000795c */ /* 0x000fe20000300000 */
.L_x_1668:
[----:B------:R-:W-:Y:S01]  /*13950*/  R2UR UR7, R19 ;  /* 0x00000000130772ca */ /* 0x000fe200000e0000 */
[----:B------:R-:W-:Y:S01]  /*13960*/  UIADD3 UR6, UR6, 0x30860, URZ ;  /* 0x0003086006067890 */ /* 0x000fe2000fffe03f */
[C---:B------:R-:W-:Y:S01]  /*13970*/  ISETP.GT.AND P1, PT, R7.reuse, UR51, PT ;  /* 0x0000003307007c0c */ /* 0x040fe2000bf24270 */
        /* <DEDUP_REMOVED lines=9> */
[----:B------:R-:W-:Y:S01]  /*13a10*/  UPRMT UR6, UR7, 0x654, UR6 ;  /* 0x0000065407067896 */ /* 0x000fe20008000006 */
[----:B------:R-:W-:Y:S02]  /*13a20*/  F2FP.BF16.F32.PACK_AB R190, R20, R190 ;  /* 0x000000be14be723e */ /* 0x000fe400000010ff */
[----:B------:R-:W-:Y:S02]  /*13a30*/  F2FP.BF16.F32.PACK_AB R191, R138, R191 ;  /* 0x000000bf8abf723e */ /* 0x000fe400000010ff */
[----:B------:R-:W-:Y:S02]  /*13a40*/  F2FP.BF16.F32.PACK_AB R184, R13, R184 ;  /* 0x000000b80db8723e */ /* 0x000fe400000010ff */
[----:B------:R-:W-:Y:S02]  /*13a50*/  F2FP.BF16.F32.PACK_AB R185, R15, R185 ;  /* 0x000000b90fb9723e */ /* 0x000fe400000010ff */
[----:B------:R-:W-:Y:S01]  /*13a60*/  SYNCS.ARRIVE.TRANS64.RED.A1T0 RZ, [UR6], RZ ;  /* 0x000000ffffff79a7 */ /* 0x000fe20008100406 */
        /* <DEDUP_REMOVED lines=16> */
[----:B------:R-:W-:Y:S06]  /*13b70*/  @P1 BRA `(.L_x_1669) ;  /* 0xffffffc800601947 */ /* 0x000fec000383ffff */
[----:B------:R-:W-:Y:S01]  /*13b80*/  IMAD.MOV.U32 R0, RZ, RZ, R122 ;  /* 0x000000ffff007224 */ /* 0x000fe200078e007a */
[----:B------:R-:W-:Y:S01]  /*13b90*/  UMOV UR38, UR5 ;  /* 0x0000000500267c82 */ /* 0x000fe20008000000 */
[----:B------:R-:W-:Y:S01]  /*13ba0*/  IMAD.MOV.U32 R2, RZ, RZ, R9 ;  /* 0x000000ffff027224 */ /* 0x000fe200078e0009 */
[----:B------:R-:W-:-:S06]  /*13bb0*/  UMOV UR61, UR50 ;  /* 0x00000032003d7c82 */ /* 0x000fcc0008000000 */
.L_x_1650:
[----:B------:R-:W-:Y:S01]  /*13bc0*/  R2UR UR5, R23 ;  /* 0x00000000170572ca */ /* 0x000fe200000e0000 */
[----:B------:R-:W-:Y:S01]  /*13bd0*/  ULDC UR4, c[0x0][0x448] ;  /* 0x0001120000047ab9 */ /* 0x000fe20000000800 */
[----:B------:R-:W-:Y:S01]  /*13be0*/  IADD3 R9, R18, 0x1, -R17 ;  /* 0x0000000112097810 */ /* 0x000fe20007ffe811 */
[----:B------:R-:W-:Y:S01]  /*13bf0*/  UISETP.NE.AND UP0, UPT, UR4, 0x1, UPT ;  /* 0x000000010400788c */ /* 0x000fe2000bf05270 */
[----:B------:R-:W-:Y:S02]  /*13c00*/  ULDC UR11, c[0x0][0x9e4] ;  /* 0x00027900000b7ab9 */ /* 0x000fe40000000800 */
[----:B------:R-:W-:Y:S01]  /*13c10*/  R2UR UR7, R9 ;  /* 0x00000000090772ca */ /* 0x000fe200000e0000 */
[----:B------:R-:W-:Y:S01]  /*13c20*/  UISETP.GE.AND UP1, UPT, UR11, 0x1, UPT ;  /* 0x000000010b00788c */ /* 0x000fe2000bf26270 */
[----:B------:R-:W-:-:S05]  /*13c30*/  ULDC UR15, c[0x0][0x9dc] ;  /* 0x00027700000f7ab9 */ /* 0x000fca0000000800 */
[----:B------:R-:W-:Y:S01]  /*13c40*/  UIADD3 UR6, UR5, 0x7f, URZ ;  /* 0x0000007f05067890 */ /* 0x000fe2000fffe03f */
[----:B------:R-:W-:Y:S01]  /*13c50*/  PLOP3.LUT P1, PT, PT, PT, UP1, 0x40, 0x0 ;  /* 0x000000000000781c */ /* 0x000fe20003f2e818 */
        /* <DEDUP_REMOVED lines=18> */
.L_x_1671:
[----:B------:R-:W-:-:S11]  /*13d80*/  UISETP.NE.AND UP2, UPT, UR11, 0x1, UPT ;  /* 0x000000010b00788c */ /* 0x000fd6000bf45270 */
[----:B------:R-:W-:Y:S02]  /*13d90*/  @UP2 ULDC.64 UR4, c[0x0][0x9e8] ;  /* 0x00027a0000042ab9 */ /* 0x000fe40000000a00 */
[----:B------:R-:W-:-:S04]  /*13da0*/  UIMAD.WIDE.U32 UR6, UR14, UR4, URZ ;  /* 0x000000040e0672a5 */ /* 0x000fc8000f8e003f */
[----:B------:R-:W-:-:S12]  /*13db0*/  @UP2 USHF.R.U32.HI UR14, URZ, UR5, UR7 ;  /* 0x000000053f0e2299 */ /* 0x000fd80008011607 */
.L_x_1672:
[----:B------:R-:W-:-:S04]  /*13dc0*/  UIMAD UR11, UR14, UR11, URZ ;  /* 0x0000000b0e0b72a4 */ /* 0x000fc8000f8e023f */
[----:B------:R-:W-:-:S04]  /*13dd0*/  UISETP.LT.AND UP2, UPT, UR15, UR11, UPT ;  /* 0x0000000b0f00728c */ /* 0x000fc8000bf41270 */
[----:B------:R-:W-:-:S12]  /*13de0*/  USEL UR15, UR15, UR11, !UP2 ;  /* 0x0000000b0f0f7287 */ /* 0x000fd8000d000000 */
.L_x_1670:
        /* <DEDUP_REMOVED lines=15> */
.L_x_1684:
[----:B------:R-:W-:-:S04]  /*13ee0*/  UISETP.NE.AND UP2, UPT, UR4, 0x1, UPT ;  /* 0x000000010400788c */ /* 0x000fc8000bf45270 */
[----:B------:R-:W-:-:S04]  /*13ef0*/  USEL UR61, URZ, 0x1, UP2 ;  /* 0x000000013f3d7887 */ /* 0x000fc80009000000 */
[----:B------:R-:W-:Y:S01]  /*13f00*/  ULOP3.LUT UR61, UR50, UR61, URZ, 0x3c, !UPT ;  /* 0x0000003d323d7292 */ /* 0x000fe2000f8e3c3f */
[----:B------:R-:W-:Y:S11]  /*13f10*/  @!P0 BRA `(.L_x_1674) ;  /* 0x0000000000048947 */ /* 0x000ff60003800000 */
[----:B------:R-:W-:Y:S01]  /*13f20*/  BPT.TRAP 0x1 ;  /* 0x000000040000795c */ /* 0x000fe20000300000 */
.L_x_1674:
        /* <DEDUP_REMOVED lines=9> */
.L_x_1675:
[-C--:B------:R-:W-:Y:S01]  /*13fc0*/  FMUL.FTZ R24, R24, R11.reuse ;  /* 0x0000000b18187220 */ /* 0x080fe20000410000 */
[----:B------:R-:W-:Y:S01]  /*13fd0*/  FMUL.FTZ R25, R25, R11 ;  /* 0x0000000b19197220 */ /* 0x000fe20000410000 */
[----:B-1----:R-:W-:Y:S06]  /*13fe0*/  @P1 BRA `(.L_x_1676) ;  /* 0x0000000000081947 */ /* 0x002fec0003800000 */
[----:B------:R-:W1:Y:S02]  /*13ff0*/  SYNCS.PHASECHK.TRANS64.TRYWAIT P1, [UR7+0x30830], R0 ;  /* 0x03083000ff0075a7 */ /* 0x000e640008020147 */
[----:B-1----:R-:W-:Y:S05]  /*14000*/  @!P1 BRA `(.L_x_1677) ;  /* 0x00000134000c9947 */ /* 0x002fea0003800000 */
.L_x_1676:
        /* <DEDUP_REMOVED lines=165> */
.L_x_1678:
[----:B------:R-:W-:Y:S01]  /*14a60*/  ULEA UR6, UR4, UR39, 0x3 ;  /* 0x0000002704067291 */ /* 0x000fe2000f8e183f */
[----:B01----:R-:W-:-:S05]  /*14a70*/  IMAD.U32 R0, RZ, RZ, UR50 ;  /* 0x00000032ff007e24 */ /* 0x003fca000f8e00ff */
[----:B------:R-:W-:-:S04]  /*14a80*/  SHF.L.U32 R0, R0, 0x1f, RZ ;  /* 0x0000001f00007819 */ /* 0x000fc800000006ff */
[----:B------:R0:W1:Y:S01]  /*14a90*/  SYNCS.PHASECHK.TRANS64.TRYWAIT P1, [UR6+0x30850], R0 ;  /* 0x03085000ff0075a7 */ /* 0x0000620008020146 */
[----:B------:R-:W-:Y:S05]  /*14aa0*/  @!P0 BRA `(.L_x_1679) ;  /* 0x0000000000048947 */ /* 0x000fea0003800000 */
[----:B------:R-:W-:Y:S01]  /*14ab0*/  BPT.TRAP 0x1 ;  /* 0x000000040000795c */ /* 0x000fe20000300000 */
.L_x_1679:
[----:B-1----:R-:W-:Y:S05]  /*14ac0*/  @P1 BRA `(.L_x_1680) ;  /* 0x0000000000081947 */ /* 0x002fea0003800000 */
[----:B------:R-:W1:Y:S02]  /*14ad0*/  SYNCS.PHASECHK.TRANS64.TRYWAIT P1, [UR6+0x30850], R0 ;  /* 0x03085000ff0075a7 */ /* 0x000e640008020146 */
[----:B-1----:R-:W-:Y:S05]  /*14ae0*/  @!P1 BRA `(.L_x_1681) ;  /* 0x00000128006c9947 */ /* 0x002fea0003800000 */
.L_x_1680:
        /* <DEDUP_REMOVED lines=37> */
.L_x_1682:
        /* <DEDUP_REMOVED lines=23> */
[----:B01----:R-:W-:Y:S01]  /*14eb0*/  FMNMX.FTZ R0, R12, R9, !PT ;  /* 0x000000090c007209 */ /* 0x003fe20007810000 */
[----:B------:R-:W-:Y:S01]  /*14ec0*/  FMUL.FTZ R129, R135, UR5 ;  /* 0x0000000587817c20 */ /* 0x000fe20008410000 */
[----:B------:R-:W-:Y:S01]  /*14ed0*/  FMUL.FTZ R132, R138, UR5 ;  /* 0x000000058a847c20 */ /* 0x000fe20008410000 */
[----:B------:R-:W-:Y:S01]  /*14ee0*/  FMUL.FTZ R134, R140, UR5 ;  /* 0x000000058c867c20 */ /* 0x000fe20008410000 */
[----:B------:R-:W-:Y:S01]  /*14ef0*/  FMUL.FTZ R133, R139, UR5 ;  /* 0x000000058b857c20 */ /* 0x000fe20008410000 */
[----:B------:R-:W-:Y:S01]  /*14f00*/  FMUL.FTZ R135, R141, UR5 ;  /* 0x000000058d877c20 */ /* 0x000fe20008410000 */
[----:B------:R-:W-:Y:S01]  /*14f10*/  FMUL.FTZ R136, R142, UR5 ;  /* 0x000000058e887c20 */ /* 0x000fe20008410000 */
[----:B------:R-:W0:Y:S01]  /*14f20*/  MUFU.TANH R15, R15 ;  /* 0x0000000f000f7308 */ /* 0x000e220000002400 */
[----:B--2---:R-:W-:Y:S01]  /*14f30*/  FMNMX.FTZ R11, R13, R0, !PT ;  /* 0x000000000d0b7209 */ /* 0x004fe20007810000 */
        /* <DEDUP_REMOVED lines=24> */
[----:B------:R-:W-:Y:S01]  /*150c0*/  UMOV UR10, UR54 ;  /* 0x00000036000a7c82 */ /* 0x000fe20008000000 */
[----:B------:R-:W-:Y:S01]  /*150d0*/  R2UR UR4, R19 ;  /* 0x00000000130472ca */ /* 0x000fe200000e0000 */
[----:B------:R-:W-:-:S04]  /*150e0*/  UIADD3 UR7, UR7, 0x30840, URZ ;  /* 0x0003084007077890 */ /* 0x000fc8000fffe03f */
[----:B------:R-:W1:Y:S01]  /*150f0*/  MUFU.TANH R122, R122 ;  /* 0x0000007a007a7308 */ /* 0x000e620000002400 */
[----:B--2---:R-:W-:-:S07]  /*15100*/  FMNMX.FTZ R11, R21, R0, !PT ;  /* 0x00000000150b7209 */ /* 0x004fce0007810000 */
[----:B------:R-:W2:Y:S01]  /*15110*/  MUFU.TANH R121, R121 ;  /* 0x0000007900797308 */ /* 0x000ea20000002400 */
[----:B0-----:R-:W-:Y:S01]  /*15120*/  FMNMX.FTZ R2, R120, R155, !PT ;  /* 0x0000009b78027209 */ /* 0x001fe20007810000 */
[----:B------:R-:W-:-:S06]  /*15130*/  UPRMT UR7, UR4, 0x654, UR7 ;  /* 0x0000065404077896 */ /* 0x000fcc0008000007 */
[----:B------:R-:W0:Y:S01]  /*15140*/  MUFU.TANH R123, R123 ;  /* 0x0000007b007b7308 */ /* 0x000e220000002400 */
[----:B-1----:R-:W-:Y:S02]  /*15150*/  FMNMX.FTZ R0, R122, R11, !PT ;  /* 0x0000000b7a007209 */ /* 0x002fe40007810000 */
[----:B------:R-:W-:Y:S05]  /*15160*/  SYNCS.ARRIVE.TRANS64.RED.A1T0 RZ, [UR7], RZ ;  /* 0x000000ffffff79a7 */ /* 0x000fea0008100407 */
[----:B------:R-:W1:Y:S01]  /*15170*/  MUFU.TANH R124, R124 ;  /* 0x0000007c007c7308 */ /* 0x000e620000002400 */
[----:B--2---:R-:W-:-:S07]  /*15180*/  FMNMX.FTZ R155, R121, R2, !PT ;  /* 0x00000002799b7209 */ /* 0x004fce0007810000 */
[----:B------:R-:W2:Y:S01]  /*15190*/  MUFU.TANH R126, R126 ;  /* 0x0000007e007e7308 */ /* 0x000ea20000002400 */
[----:B0-----:R-:W-:-:S07]  /*151a0*/  FMNMX.FTZ R11, R123, R0, !PT ;  /* 0x000000007b0b7209 */ /* 0x001fce0007810000 */
[----:B------:R-:W0:Y:S01]  /*151b0*/  MUFU.TANH R125, R125 ;  /* 0x0000007d007d7308 */ /* 0x000e220000002400 */
[----:B-1----:R-:W-:Y:S01]  /*151c0*/  FMNMX.FTZ R2, R124, R155, !PT ;  /* 0x0000009b7c027209 */ /* 0x002fe20007810000 */
[----:B------:R-:W-:-:S06]  /*151d0*/  FMUL.FTZ R155, R161, UR5 ;  /* 0x00000005a19b7c20 */ /* 0x000fcc0008410000 */
        /* <DEDUP_REMOVED lines=16> */
[----:B------:R-:W-:-:S06]  /*152e0*/  FMUL.FTZ R157, R163, UR5 ;  /* 0x00000005a39d7c20 */ /* 0x000fcc0008410000 */
        /* <DEDUP_REMOVED lines=55> */
[----:B0-----:R-:W-:Y:S02]  /*15660*/  FMNMX.FTZ R8, R159, R0, !PT ;  /* 0x000000009f087209 */ /* 0x001fe40007810000 */
[----:B-1----:R-:W-:-:S03]  /*15670*/  FMNMX.FTZ R2, R160, R163, !PT ;  /* 0x000000a3a0027209 */ /* 0x002fc60007810000 */
[----:B------:R-:W0:Y:S01]  /*15680*/  SHFL.BFLY PT, R163, R8, 0x2, 0x1f ;  /* 0x0c401f0008a37f89 */ /* 0x000e2200000e0000 */
[----:B--2---:R-:W-:-:S05]  /*15690*/  FMNMX.FTZ R11, R161, R2, !PT ;  /* 0x00000002a10b7209 */ /* 0x004fca0007810000 */
[----:B------:R-:W1:Y:S01]  /*156a0*/  SHFL.BFLY PT, R0, R11, 0x2, 0x1f ;  /* 0x0c401f000b007f89 */ /* 0x000e6200000e0000 */
[----:B0-----:R-:W-:-:S05]  /*156b0*/  FMNMX.FTZ R163, R8, R163, !PT ;  /* 0x000000a308a37209 */ /* 0x001fca0007810000 */
[----:B------:R-:W0:Y:S01]  /*156c0*/  SHFL.BFLY PT, R2, R163, 0x1, 0x1f ;  /* 0x0c201f00a3027f89 */ /* 0x000e2200000e0000 */
[----:B-1----:R-:W-:-:S05]  /*156d0*/  FMNMX.FTZ R162, R11, R0, !PT ;  /* 0x000000000ba27209 */ /* 0x002fca0007810000 */
[----:B------:R-:W1:Y:S01]  /*156e0*/  SHFL.BFLY PT, R165, R162, 0x1, 0x1f ;  /* 0x0c201f00a2a57f89 */ /* 0x000e6200000e0000 */
[----:B0-----:R-:W-:-:S05]  /*156f0*/  FMNMX.FTZ R2, R163, R2, !PT ;  /* 0x00000002a3027209 */ /* 0x001fca0007810000 */
[----:B------:R-:W-:Y:S01]  /*15700*/  FADD.FTZ R9, -R2, R9 ;  /* 0x0000000902097221 */ /* 0x000fe20000010100 */
[----:B-1----:R-:W-:-:S03]  /*15710*/  FMNMX.FTZ R0, R162, R165, !PT ;  /* 0x000000a5a2007209 */ /* 0x002fc60007810000 */
[----:B------:R-:W-:Y:S01]  /*15720*/  FMUL.FTZ R165, R9, UR10 ;  /* 0x0000000a09a57c20 */ /* 0x000fe20008410000 */
[----:B------:R-:W-:Y:S01]  /*15730*/  FMUL.FTZ R9, R2, UR10 ;  /* 0x0000000a02097c20 */ /* 0x000fe20008410000 */
[----:B------:R-:W-:-:S03]  /*15740*/  FADD.FTZ R8, -R0, R10 ;  /* 0x0000000a00087221 */ /* 0x000fc60000010100 */
[--C-:B------:R-:W-:Y:S01]  /*15750*/  FFMA.FTZ R162, R123, UR10, -R9.reuse ;  /* 0x0000000a7ba27c23 */ /* 0x100fe20008010809 */
[--C-:B------:R-:W-:Y:S01]  /*15760*/  FFMA.FTZ R123, R131, UR10, -R9.reuse ;  /* 0x0000000a837b7c23 */ /* 0x100fe20008010809 */
[----:B------:R-:W-:Y:S01]  /*15770*/  FMUL.FTZ R131, R0, UR10 ;  /* 0x0000000a00837c20 */ /* 0x000fe20008410000 */
[--C-:B------:R-:W-:Y:S01]  /*15780*/  FFMA.FTZ R188, R12, UR10, -R9.reuse ;  /* 0x0000000a0cbc7c23 */ /* 0x100fe20008010809 */
[----:B------:R-:W-:Y:S01]  /*15790*/  FMUL.FTZ R8, R8, UR10 ;  /* 0x0000000a08087c20 */ /* 0x000fe20008410000 */
[----:B------:R-:W-:Y:S01]  /*157a0*/  FFMA.FTZ R164, R13, UR10, -R9 ;  /* 0x0000000a0da47c23 */ /* 0x000fe20008010809 */
[----:B------:R-:W-:Y:S01]  /*157b0*/  FFMA.FTZ R189, R14, UR10, -R131 ;  /* 0x0000000a0ebd7c23 */ /* 0x000fe20008010883 */
[----:B------:R-:W-:Y:S01]  /*157c0*/  FFMA.FTZ R180, R130, UR10, -R9 ;  /* 0x0000000a82b47c23 */ /* 0x000fe20008010809 */
[----:B------:R-:W-:Y:S01]  /*157d0*/  FFMA.FTZ R130, R15, UR10, -R131 ;  /* 0x0000000a0f827c23 */ /* 0x000fe20008010883 */
[----:B------:R-:W-:Y:S01]  /*157e0*/  MUFU.EX2 R11, R165 ;  /* 0x000000a5000b7308 */ /* 0x000fe20000000800 */
[----:B------:R-:W-:Y:S01]  /*157f0*/  FFMA.FTZ R190, R20, UR10, -R9 ;  /* 0x0000000a14be7c23 */ /* 0x000fe20008010809 */
[----:B------:R-:W-:Y:S01]  /*15800*/  FFMA.FTZ R191, R120, UR10, -R131 ;  /* 0x0000000a78bf7c23 */ /* 0x000fe20008010883 */
[--C-:B------:R-:W-:Y:S01]  /*15810*/  FFMA.FTZ R186, R126, UR10, -R9.reuse ;  /* 0x0000000a7eba7c23 */ /* 0x100fe20008010809 */
[--C-:B------:R-:W-:Y:S01]  /*15820*/  FFMA.FTZ R163, R21, UR10, -R9.reuse ;  /* 0x0000000a15a37c23 */ /* 0x100fe20008010809 */
[----:B------:R-:W-:Y:S01]  /*15830*/  FFMA.FTZ R126, R127, UR10, -R9 ;  /* 0x0000000a7f7e7c23 */ /* 0x000fe20008010809 */
[----:B------:R-:W-:Y:S01]  /*15840*/  FFMA.FTZ R127, R121, UR10, -R131 ;  /* 0x0000000a797f7c23 */ /* 0x000fe20008010883 */
[----:B------:R-:W-:Y:S01]  /*15850*/  FFMA.FTZ R184, R122, UR10, -R9 ;  /* 0x0000000a7ab87c23 */ /* 0x000fe20008010809 */
        /* <DEDUP_REMOVED lines=22> */
[----:B------:R-:W-:Y:S01]  /*159c0*/  FFMA.FTZ R124, R161, UR10, -R131 ;  /* 0x0000000aa17c7c23 */ /* 0x000fe20008010883 */
[----:B0-----:R-:W-:Y:S01]  /*159d0*/  FFMA.FTZ R131, R11, R6, R188 ;  /* 0x000000060b837223 */ /* 0x001fe200000100bc */
[----:B------:R-:W0:Y:S01]  /*159e0*/  MUFU.EX2 R164, R164 ;  /* 0x000000a400a47308 */ /* 0x000e220000000800 */
        /* <DEDUP_REMOVED lines=8> */
[----:B-1----:R-:W-:Y:S01]  /*15a70*/  FFMA.FTZ R3, R8, R3, R189 ;  /* 0x0000000308037223 */ /* 0x002fe200000100bd */
[--C-:B------:R-:W-:Y:S01]  /*15a80*/  FFMA.FTZ R13, R147, UR10, -R9.reuse ;  /* 0x0000000a930d7c23 */ /* 0x100fe20008010809 */
[--C-:B------:R-:W-:Y:S01]  /*15a90*/  FFMA.FTZ R174, R150, UR10, -R9.reuse ;  /* 0x0000000a96ae7c23 */ /* 0x100fe20008010809 */
[--C-:B------:R-:W-:Y:S01]  /*15aa0*/  FFMA.FTZ R12, R151, UR10, -R9.reuse ;  /* 0x0000000a970c7c23 */ /* 0x100fe20008010809 */
[--C-:B------:R-:W-:Y:S01]  /*15ab0*/  FFMA.FTZ R168, R154, UR10, -R9.reuse ;  /* 0x0000000a9aa87c23 */ /* 0x100fe20008010809 */
[--C-:B------:R-:W-:Y:S01]  /*15ac0*/  FFMA.FTZ R10, R155, UR10, -R9.reuse ;  /* 0x0000000a9b0a7c23 */ /* 0x100fe20008010809 */
[----:B------:R-:W-:Y:S01]  /*15ad0*/  FFMA.FTZ R170, R158, UR10, -R9 ;  /* 0x0000000a9eaa7c23 */ /* 0x000fe20008010809 */
        /* <DEDUP_REMOVED lines=93> */
.L_x_1683:
[----:B------:R-:W-:Y:S01]  /*160b0*/  R2UR UR4, R19 ;  /* 0x00000000130472ca */ /* 0x000fe200000e0000 */
[----:B------:R-:W-:Y:S01]  /*160c0*/  UIADD3 UR6, UR6, 0x30860, URZ ;  /* 0x0003086006067890 */ /* 0x000fe2000fffe03f */
[C---:B------:R-:W-:Y:S01]  /*160d0*/  ISETP.GT.AND P1, PT, R7.reuse, UR51, PT ;  /* 0x0000003307007c0c */ /* 0x040fe2000bf24270 */
        /* <DEDUP_REMOVED lines=8> */
[----:B------:R-:W-:Y:S01]  /*16160*/  F2FP.BF16.F32.PACK_AB R190, R163, R190 ;  /* 0x000000bea3be723e */ /* 0x000fe200000010ff */
[----:B------:R-:W-:Y:S01]  /*16170*/  UPRMT UR6, UR4, 0x654, UR6 ;  /* 0x0000065404067896 */ /* 0x000fe20008000006 */
[----:B------:R-:W-:Y:S02]  /*16180*/  F2FP.BF16.F32.PACK_AB R191, R127, R191 ;  /* 0x000000bf7fbf723e */ /* 0x000fe400000010ff */
[----:B------:R-:W-:Y:S01]  /*16190*/  UMOV UR4, UR38 ;  /* 0x0000002600047c82 */ /* 0x000fe20008000000 */
[----:B------:R-:W-:Y:S02]  /*161a0*/  F2FP.BF16.F32.PACK_AB R184, R162, R184 ;  /* 0x000000b8a2b8723e */ /* 0x000fe400000010ff */
[----:B------:R-:W-:Y:S02]  /*161b0*/  F2FP.BF16.F32.PACK_AB R185, R121, R185 ;  /* 0x000000b979b9723e */ /* 0x000fe400000010ff */
[----:B------:R-:W-:Y:S01]  /*161c0*/  F2FP.BF16.F32.PACK_AB R186, R126, R186 ;  /* 0x000000ba7eba723e */ /* 0x000fe200000010ff */
        /* <DEDUP_REMOVED lines=17> */
.L_x_1673:
        /* <DEDUP_REMOVED lines=10> */
[----:B------:R-:W-:-:S05]  /*16380*/  ULDC UR58, c[0x0][0x9e0] ;  /* 0x00027800003a7ab9 */ /* 0x000fca0000000800 */
.L_x_1704:
[----:B------:R-:W-:-:S04]  /*16390*/  UISETP.NE.AND UP2, UPT, UR4, 0x1, UPT ;  /* 0x000000010400788c */ /* 0x000fc8000bf45270 */
[----:B------:R-:W-:-:S04]  /*163a0*/  USEL UR61, URZ, 0x1, UP2 ;  /* 0x000000013f3d7887 */ /* 0x000fc80009000000 */
[----:B------:R-:W-:Y:S01]  /*163b0*/  ULOP3.LUT UR61, UR50, UR61, URZ, 0x3c, !UPT ;  /* 0x0000003d323d7292 */ /* 0x000fe2000f8e3c3f */
[----:B------:R-:W-:Y:S11]  /*163c0*/  @!P0 BRA `(.L_x_1686) ;  /* 0x0000000000048947 */ /* 0x000ff60003800000 */
[----:B------:R-:W-:Y:S01]  /*163d0*/  BPT.TRAP 0x1 ;  /* 0x000000040000795c */ /* 0x000fe20000300000 */
.L_x_1686:
        /* <DEDUP_REMOVED lines=9> */
.L_x_1687:
[-C--:B------:R-:W-:Y:S01]  /*16470*/  FMUL.FTZ R24, R24, R11.reuse ;  /* 0x0000000b18187220 */ /* 0x080fe20000410000 */
[----:B------:R-:W-:Y:S01]  /*16480*/  FMUL.FTZ R25, R25, R11 ;  /* 0x0000000b19197220 */ /* 0x000fe20000410000 */
[----:B-1----:R-:W-:Y:S06]  /*16490*/  @P1 BRA `(.L_x_1688) ;  /* 0x0000000000081947 */ /* 0x002fec0003800000 */
[----:B------:R-:W1:Y:S02]  /*164a0*/  SYNCS.PHASECHK.TRANS64.TRYWAIT P1, [UR7+0x30830], R0 ;  /* 0x03083000ff0075a7 */ /* 0x000e640008020147 */
[----:B-1----:R-:W-:Y:S05]  /*164b0*/  @!P1 BRA `(.L_x_1689) ;  /* 0x0000011000109947 */ /* 0x002fea0003800000 */
.L_x_1688:
        /* <DEDUP_REMOVED lines=165> */
.L_x_1690:
[----:B------:R-:W-:Y:S01]  /*16f10*/  ULEA UR6, UR4, UR39, 0x3 ;  /* 0x0000002704067291 */ /* 0x000fe2000f8e183f */
[----:B01----:R-:W-:-:S05]  /*16f20*/  IMAD.U32 R0, RZ, RZ, UR50 ;  /* 0x00000032ff007e24 */ /* 0x003fca000f8e00ff */
[----:B------:R-:W-:-:S04]  /*16f30*/  SHF.L.U32 R0, R0, 0x1f, RZ ;  /* 0x0000001f00007819 */ /* 0x000fc800000006ff */
[----:B------:R0:W1:Y:S01]  /*16f40*/  SYNCS.PHASECHK.TRANS64.TRYWAIT P1, [UR6+0x30850], R0 ;  /* 0x03085000ff0075a7 */ /* 0x0000620008020146 */
[----:B------:R-:W-:Y:S05]  /*16f50*/  @!P0 BRA `(.L_x_1691) ;  /* 0x0000000000048947 */ /* 0x000fea0003800000 */
[----:B------:R-:W-:Y:S01]  /*16f60*/  BPT.TRAP 0x1 ;  /* 0x000000040000795c */ /* 0x000fe20000300000 */
.L_x_1691:
[----:B-1----:R-:W-:Y:S05]  /*16f70*/  @P1 BRA `(.L_x_1692) ;  /* 0x0000000000081947 */ /* 0x002fea0003800000 */
[----:B------:R-:W1:Y:S02]  /*16f80*/  SYNCS.PHASECHK.TRANS64.TRYWAIT P1, [UR6+0x30850], R0 ;  /* 0x03085000ff0075a7 */ /* 0x000e640008020146 */
[----:B-1----:R-:W-:Y:S05]  /*16f90*/  @!P1 BRA `(.L_x_1693) ;  /* 0x0000010400709947 */ /* 0x002fea0003800000 */
.L_x_1692:
        /* <DEDUP_REMOVED lines=37> */
.L_x_1694:
        /* <DEDUP_REMOVED lines=10> */
[----:B01----:R-:W-:Y:S01]  /*17290*/  FMUL.FTZ R0, R122, UR5 ;  /* 0x000000057a007c20 */ /* 0x003fe20008410000 */
[----:B------:R-:W-:Y:S01]  /*172a0*/  FMUL.FTZ R20, R124, UR5 ;  /* 0x000000057c147c20 */ /* 0x000fe20008410000 */
        /* <DEDUP_REMOVED lines=119> */
.L_x_1697:
[----:B------:R-:W-:-:S05]  /*17a20*/  IMAD.U32 R168, RZ, RZ, UR51 ;  /* 0x00000033ffa87e24 */ /* 0x000fca000f8e00ff */
[----:B------:R-:W-:-:S13]  /*17a30*/  ISETP.NE.AND P1, PT, R168, 0x1, PT ;  /* 0x00000001a800780c */ /* 0x000fda0003f25270 */
[----:B------:R-:W1:Y:S02]  /*17a40*/  @P1 LDC.64 R12, c[0x0][0x9e8] ;  /* 0x00027a00ff0c1b82 */ /* 0x000e640000000a00 */
[----:B-1----:R-:W-:-:S05]  /*17a50*/  @P1 IMAD.HI.U32 R12, R167, R12, RZ ;  /* 0x0000000ca70c1227 */ /* 0x002fca00078e00ff */
[----:B------:R-:W-:-:S07]  /*17a60*/  @P1 SHF.R.U32.HI R167, RZ, R13, R12 ;  /* 0x0000000dffa71219 */ /* 0x000fce000001160c */
.L_x_1698:
[----:B------:R-:W-:Y:S05]  /*17a70*/  BSYNC B0 ;  /* 0x0000000000007941 */ /* 0x000fea0003800000 */
.L_x_1696:
[----:B------:R-:W-:-:S05]  /*17a80*/  IMAD R167, R167, R168, R158 ;  /* 0x000000a8a7a77224 */ /* 0x000fca00078e029e */
[----:B------:R-:W-:Y:S02]  /*17a90*/  VIADDMNMX R164, R167, R168, R164, PT ;  /* 0x000000a8a7a47246 */ /* 0x000fe400038001a4 */
[----:B------:R-:W-:-:S07]  /*17aa0*/  VIMNMX R163, R163, R167, !PT ;  /* 0x000000a7a3a37248 */ /* 0x000fce0007fe0100 */
.L_x_1695:
        /* <DEDUP_REMOVED lines=151> */
.L_x_1701:
[----:B------:R-:W-:-:S05]  /*18420*/  IMAD.U32 R162, RZ, RZ, UR51 ;  /* 0x00000033ffa27e24 */ /* 0x000fca000f8e00ff */
[----:B------:R-:W-:-:S13]  /*18430*/  ISETP.NE.AND P6, PT, R162, 0x1, PT ;  /* 0x00000001a200780c */ /* 0x000fda0003fc5270 */
[----:B------:R-:W0:Y:S02]  /*18440*/  @P6 LDC.64 R12, c[0x0][0x9e8] ;  /* 0x00027a00ff0c6b82 */ /* 0x000e240000000a00 */
[----:B0-----:R-:W-:-:S05]  /*18450*/  @P6 IMAD.HI.U32 R12, R159, R12, RZ ;  /* 0x0000000c9f0c6227 */ /* 0x001fca00078e00ff */
[----:B------:R-:W-:-:S07]  /*18460*/  @P6 SHF.R.U32.HI R159, RZ, R13, R12 ;  /* 0x0000000dff9f6219 */ /* 0x000fce000001160c */
.L_x_1702:
[----:B------:R-:W-:Y:S05]  /*18470*/  BSYNC B0 ;  /* 0x0000000000007941 */ /* 0x000fea0003800000 */
.L_x_1700:
[----:B------:R-:W-:-:S05]  /*18480*/  IMAD R159, R159, R162, R158 ;  /* 0x000000a29f9f7224 */ /* 0x000fca00078e029e */
[----:B------:R-:W-:Y:S02]  /*18490*/  VIADDMNMX R166, R159, R162, R166, PT ;  /* 0x000000a29fa67246 */ /* 0x000fe400038001a6 */
[----:B------:R-:W-:-:S07]  /*184a0*/  VIMNMX R165, R165, R159, !PT ;  /* 0x0000009fa5a57248 */ /* 0x000fce0007fe0100 */
.L_x_1699:
        /* <DEDUP_REMOVED lines=104> */
[----:B------:R-:W-:-:S02]  /*18b30*/  ISETP.LT.OR P1, PT, R166, 0x42, P1 ;  /* 0x00000042a600780c */ /* 0x000fc40000f21670 */
[----:B------:R-:W-:Y:S02]  /*18b40*/  ISETP.GT.AND P2, PT, R165, RZ, !P2 ;  /* 0x000000ffa500720c */ /* 0x000fe40005744270 */
[----:B------:R-:W-:Y:S02]  /*18b50*/  FSEL R145, R145, -INF , !P1 ;  /* 0xff80000091917808 */ /* 0x000fe40004800000 */
[----:B------:R-:W-:Y:S02]  /*18b60*/  ISETP.LT.OR P2, PT, R166, 0x1, P2 ;  /* 0x00000001a600780c */ /* 0x000fe40001741670 */
[----:B------:R-:W-:Y:S02]  /*18b70*/  ISETP.GT.AND P1, PT, R165, 0x48, !P6 ;  /* 0x00000048a500780c */ /* 0x000fe40007724270 */
[----:B------:R-:W-:Y:S01]  /*18b80*/  FSEL R13, R0, -INF , !P2 ;  /* 0xff800000000d7808 */ /* 0x000fe20005000000 */
[C---:B------:R-:W-:Y:S01]  /*18b90*/  FMUL.FTZ R0, R2.reuse, UR10 ;  /* 0x0000000a02007c20 */ /* 0x040fe20008410000 */
        /* <DEDUP_REMOVED lines=65> */
[----:B------:R-:W-:-:S05]  /*18fb0*/  FMNMX.FTZ R8, R157, R8, !PT ;  /* 0x000000089d087209 */ /* 0x000fca0007810000 */
[----:B------:R-:W0:Y:S02]  /*18fc0*/  SHFL.BFLY PT, R11, R8, 0x2, 0x1f ;  /* 0x0c401f00080b7f89 */ /* 0x000e2400000e0000 */
        /* <DEDUP_REMOVED lines=9> */
[----:B0-----:R-:W-:-:S02]  /*19060*/  FMNMX.FTZ R0, R11, R8, !PT ;  /* 0x000000080b007209 */ /* 0x001fc40007810000 */
[----:B------:R-:W-:Y:S02]  /*19070*/  FSEL R11, R2, RZ, P2 ;  /* 0x000000ff020b7208 */ /* 0x000fe40001000000 */
[C---:B------:R-:W-:Y:S01]  /*19080*/  FSETP.NEU.FTZ.AND P1, PT, R0.reuse, -INF , PT ;  /* 0xff8000000000780b */ /* 0x040fe20003f3d000 */
[C---:B------:R-:W-:Y:S02]  /*19090*/  FMUL.FTZ R135, R0.reuse, UR10 ;  /* 0x0000000a00877c20 */ /* 0x040fe40008410000 */
[----:B------:R-:W-:Y:S01]  /*190a0*/  MUFU.EX2 R131, R131 ;  /* 0x0000008300837308 */ /* 0x000fe20000000800 */
[----:B------:R-:W-:Y:S01]  /*190b0*/  FADD.FTZ R11, -R11, R10 ;  /* 0x0000000a0b0b7221 */ /* 0x000fe20000010100 */
[----:B------:R-:W-:Y:S02]  /*190c0*/  FSEL R8, R0, RZ, P1 ;  /* 0x000000ff00087208 */ /* 0x000fe40000800000 */
[----:B------:R-:W-:Y:S01]  /*190d0*/  FSEL R135, R135, RZ, P1 ;  /* 0x000000ff87877208 */ /* 0x000fe20000800000 */
[----:B------:R-:W-:-:S02]  /*190e0*/  FMUL.FTZ R11, R11, UR10 ;  /* 0x0000000a0b0b7c20 */ /* 0x000fc40008410000 */
        /* <DEDUP_REMOVED lines=26> */
[----:B0-----:R-:W-:Y:S01]  /*19290*/  FFMA.FTZ R6, R11, R6, R188 ;  /* 0x000000060b067223 */ /* 0x001fe200000100bc */
[--C-:B------:R-:W-:Y:S01]  /*192a0*/  FFMA.FTZ R169, R151, UR10, -R135.reuse ;  /* 0x0000000a97a97c23 */ /* 0x100fe20008010887 */
[--C-:B------:R-:W-:Y:S01]  /*192b0*/  FFMA.FTZ R121, R153, UR10, -R135.reuse ;  /* 0x0000000a99797c23 */ /* 0x100fe20008010887 */
[--C-:B------:R-:W-:Y:S01]  /*192c0*/  FFMA.FTZ R171, R155, UR10, -R135.reuse ;  /* 0x0000000a9bab7c23 */ /* 0x100fe20008010887 */
[----:B------:R-:W-:Y:S01]  /*192d0*/  FADD.FTZ R133, R159, R6 ;  /* 0x000000069f857221 */ /* 0x000fe20000010000 */
[----:B------:R-:W-:-:S02]  /*192e0*/  FFMA.FTZ R120, R157, UR10, -R135 ;  /* 0x0000000a9d787c23 */ /* 0x000fc40008010887 */
[----:B------:R-:W0:Y:S01]  /*192f0*/  MUFU.EX2 R138, R138 ;  /* 0x0000008a008a7308 */ /* 0x000e220000000800 */
[----:B------:R-:W-:-:S04]  /*19300*/  FADD.FTZ R133, R190, R133 ;  /* 0x00000085be857221 */ /* 0x000fc80000010000 */
[----:B------:R-:W-:-:S03]  /*19310*/  FADD.FTZ R133, R158, R133 ;  /* 0x000000859e857221 */ /* 0x000fc60000010000 */
[----:B------:R-:W2:Y:S01]  /*19320*/  MUFU.EX2 R191, R191 ;  /* 0x000000bf00bf7308 */ /* 0x000ea20000000800 */
[----:B-1----:R-:W-:Y:S01]  /*19330*/  FFMA.FTZ R3, R8, R3, R189 ;  /* 0x0000000308037223 */ /* 0x002fe200000100bd */
[----:B------:R-:W-:-:S04]  /*19340*/  FADD.FTZ R132, R184, R133 ;  /* 0x00000085b8847221 */ /* 0x000fc80000010000 */
[----:B------:R-:W-:Y:S02]  /*19350*/  FADD.FTZ R133, R21, R132 ;  /* 0x0000008415857221 */ /* 0x000fe40000010000 */
[----:B------:R-:W1:Y:S01]  /*19360*/  MUFU.EX2 R15, R15 ;  /* 0x0000000f000f7308 */ /* 0x000e620000000800 */
[----:B0-----:R-:W-:Y:S01]  /*19370*/  FADD.FTZ R6, R138, R3 ;  /* 0x000000038a067221 */ /* 0x001fe20000010000 */
[----:B------:R-:W-:-:S04]  /*19380*/  FADD.FTZ R133, R186, R133 ;  /* 0x00000085ba857221 */ /* 0x000fc80000010000 */
[----:B------:R-:W-:Y:S02]  /*19390*/  FADD.FTZ R133, R20, R133 ;  /* 0x0000008514857221 */ /* 0x000fe40000010000 */
[----:B------:R-:W0:Y:S01]  /*193a0*/  MUFU.EX2 R185, R185 ;  /* 0x000000b900b97308 */ /* 0x000e220000000800 */
[----:B--2---:R-:W-:Y:S01]  /*193b0*/  FADD.FTZ R6, R191, R6 ;  /* 0x00000006bf067221 */ /* 0x004fe20000010000 */
[----:B------:R-:W-:-:S04]  /*193c0*/  FADD.FTZ R133, R180, R133 ;  /* 0x00000085b4857221 */ /* 0x000fc80000010000 */
[----:B------:R-:W-:Y:S02]  /*193d0*/  FADD.FTZ R133, R122, R133 ;  /* 0x000000857a857221 */ /* 0x000fe40000010000 */
[----:B------:R-:W2:Y:S01]  /*193e0*/  MUFU.EX2 R14, R14 ;  /* 0x0000000e000e7308 */ /* 0x000ea20000000800 */
[----:B-1----:R-:W-:Y:S01]  /*193f0*/  FADD.FTZ R6, R15, R6 ;  /* 0x000000060f067221 */ /* 0x002fe20000010000 */
[----:B------:R-:W-:-:S04]  /*19400*/  FADD.FTZ R133, R182, R133 ;  /* 0x00000085b6857221 */ /* 0x000fc80000010000 */
[----:B------:R-:W-:Y:S02]  /*19410*/  FADD.FTZ R133, R134, R133 ;  /* 0x0000008586857221 */ /* 0x000fe40000010000 */
        /* <DEDUP_REMOVED lines=13> */
[----:B------:R-:W-:-:S04]  /*194f0*/  FADD.FTZ R3, R131, R132 ;  /* 0x0000008483037221 */ /* 0x000fc80000010000 */
[----:B------:R-:W-:Y:S02]  /*19500*/  FADD.FTZ R3, R178, R3 ;  /* 0x00000003b2037221 */ /* 0x000fe40000010000 */
        /* <DEDUP_REMOVED lines=46> */
.L_x_1703:
[----:B------:R-:W-:Y:S01]  /*197f0*/  R2UR UR4, R193 ;  /* 0x00000000c10472ca */ /* 0x000fe200000e0000 */
[----:B------:R-:W-:Y:S01]  /*19800*/  UIADD3 UR6, UR6, 0x30860, URZ ;  /* 0x0003086006067890 */ /* 0x000fe2000fffe03f */
[----:B------:R-:W-:Y:S01]  /*19810*/  R2UR UR7, R19 ;  /* 0x00000000130772ca */ /* 0x000fe200000e0000 */
        /* <DEDUP_REMOVED lines=9> */
[----:B------:R-:W-:Y:S01]  /*198b0*/  UPRMT UR6, UR7, 0x654, UR6 ;  /* 0x0000065407067896 */ /* 0x000fe20008000006 */
[----:B------:R-:W-:Y:S01]  /*198c0*/  F2FP.BF16.F32.PACK_AB R191, R15, R191 ;  /* 0x000000bf0fbf723e */ /* 0x000fe200000010ff */
[----:B------:R-:W-:Y:S01]  /*198d0*/  UMOV UR4, UR38 ;  /* 0x0000002600047c82 */ /* 0x000fe20008000000 */
[----:B------:R-:W-:Y:S01]  /*198e0*/  F2FP.BF16.F32.PACK_AB R184, R21, R184 ;  /* 0x000000b815b8723e */ /* 0x000fe200000010ff */
[----:B------:R-:W-:Y:S01]  /*198f0*/  VIADD R7, R7, 0xffffffff ;  /* 0xffffffff07077836 */ /* 0x000fe20000000000 */
[----:B------:R-:W-:Y:S02]  /*19900*/  F2FP.BF16.F32.PACK_AB R185, R14, R185 ;  /* 0x000000b90eb9723e */ /* 0x000fe400000010ff */
[----:B------:R-:W-:-:S02]  /*19910*/  F2FP.BF16.F32.PACK_AB R186, R20, R186 ;  /* 0x000000ba14ba723e */ /* 0x000fc400000010ff */
[----:B------:R-:W-:Y:S01]  /*19920*/  SYNCS.ARRIVE.TRANS64.RED.A1T0 RZ, [UR6], RZ ;  /* 0x000000ffffff79a7 */ /* 0x000fe20008100406 */
        /* <DEDUP_REMOVED lines=16> */
.L_x_1685:
        /* <DEDUP_REMOVED lines=99> */
.L_x_1705:
[----:B------:R-:W-:Y:S01]  /*1a060*/  ULEA UR5, UR38, UR39, 0x3 ;  /* 0x0000002726057291 */ /* 0x000fe2000f8e183f */
[----:B------:R-:W-:-:S05]  /*1a070*/  IMAD.U32 R4, RZ, RZ, UR61 ;  /* 0x0000003dff047e24 */ /* 0x000fca000f8e00ff */
[----:B------:R-:W-:-:S04]  /*1a080*/  SHF.L.U32 R4, R4, 0x1f, RZ ;  /* 0x0000001f04047819 */ /* 0x000fc800000006ff */
[----:B------:R0:W1:Y:S01]  /*1a090*/  SYNCS.PHASECHK.TRANS64.TRYWAIT P1, [UR5+0x30850], R4 ;  /* 0x03085004ff0075a7 */ /* 0x0000620008020145 */
[----:B------:R-:W-:Y:S05]  /*1a0a0*/  @!P0 BRA `(.L_x_1706) ;  /* 0x0000000000048947 */ /* 0x000fea0003800000 */
[----:B------:R-:W-:Y:S01]  /*1a0b0*/  BPT.TRAP 0x1 ;  /* 0x000000040000795c */ /* 0x000fe20000300000 */
.L_x_1706:
[----:B-1----:R-:W-:Y:S05]  /*1a0c0*/  @P1 BRA `(.L_x_1707) ;  /* 0x0000000000081947 */ /* 0x002fea0003800000 */
[----:B------:R-:W1:Y:S02]  /*1a0d0*/  SYNCS.PHASECHK.TRANS64.TRYWAIT P1, [UR5+0x30850], R4 ;  /* 0x03085004ff0075a7 */ /* 0x000e640008020145 */
[----:B-1----:R-:W-:Y:S05]  /*1a0e0*/  @!P1 BRA `(.L_x_1708) ;  /* 0x000000d400349947 */ /* 0x002fea0003800000 */
.L_x_1707:
[----:B------:R-:W-:Y:S01]  /*1a0f0*/  UIADD3 UR39, UR39, 0x400, URZ ;  /* 0x0000040027277890 */ /* 0x000fe2000fffe03f */
[----:B------:R-:W-:Y:S01]  /*1a100*/  WARPGROUP.ARRIVE ;  /* 0x00000000000079c5 */ /* 0x000fe20000000000 */
[----:B------:R-:W-:Y:S01]  /*1a110*/  UMOV UR7, 0x40000040 ;  /* 0x4000004000077882 */ /* 0x000fe20000000000 */
[----:B-1----:R-:W0:Y:S01]  /*1a120*/  SHFL.BFLY PT, R5, R6, 0x2, 0x1f ;  /* 0x0c401f0006057f89 */ /* 0x002e2200000e0000 */
[----:B------:R-:W-:Y:S01]  /*1a130*/  USHF.R.U32.HI UR39, URZ, 0x4, UR39 ;  /* 0x000000043f277899 */ /* 0x000fe20008011627 */
[----:B------:R-:W-:Y:S02]  /*1a140*/  IMAD.MOV.U32 R9, RZ, RZ, RZ ;  /* 0x000000ffff097224 */ /* 0x000fe400078e00ff */
[----:B------:R-:W1:Y:S01]  /*1a150*/  SHFL.BFLY PT, R8, R3, 0x2, 0x1f ;  /* 0x0c401f0003087f89 */ /* 0x000e6200000e0000 */
[----:B------:R-:W-:-:S04]  /*1a160*/  ULOP3.LUT UR39, UR39, 0x3fff, URZ, 0xc0, !UPT ;  /* 0x00003fff27277892 */ /* 0x000fc8000f8ec03f */
[----:B------:R-:W-:-:S04]  /*1a170*/  ULOP3.LUT UR4, UR39, 0x3000000, URZ, 0xfc, !UPT ;  /* 0x0300000027047892 */ /* 0x000fc8000f8efc3f */
[----:B------:R-:W-:-:S07]  /*1a180*/  UIMAD UR4, UR38, 0x900, UR4 ;  /* 0x00000900260478a4 */ /* 0x000fce000f8e0204 */
[----:B------:R-:W-:Y:S02]  /*1a190*/  UMOV UR6, UR4 ;  /* 0x0000000400067c82 */ /* 0x000fe40008000000 */
[----:B------:R-:W-:Y:S01]  /*1a1a0*/  HGMMA.64x192x16.F32.BF16 R24, R188, gdesc[UR4].tnspB, R24, gsb0 ;  /* 0x42e00004bc187df0 */ /* 0x000fe20008001818 */
[----:B------:R-:W-:Y:S01]  /*1a1b0*/  UIADD3 UR6, UR4, 0x80, URZ ;  /* 0x0000008004067890 */ /* 0x000fe2000fffe03f */
[----:B0-----:R-:W-:Y:S01]  /*1a1c0*/  FADD.FTZ R4, R5, R6 ;  /* 0x0000000605047221 */ /* 0x001fe20000010000 */
[----:B------:R-:W-:Y:S01]  /*1a1d0*/  UMOV UR7, 0x40000040 ;  /* 0x4000004000077882 */ /* 0x000fe20000000000 */
[----:B-1----:R-:W-:-:S03]  /*1a1e0*/  FADD.FTZ R8, R8, R3 ;  /* 0x0000000308087221 */ /* 0x002fc60000010000 */
[----:B------:R-:W0:Y:S01]  /*1a1f0*/  SHFL.BFLY PT, R5, R4, 0x1, 0x1f ;  /* 0x0c201f0004057f89 */ /* 0x000e2200000e0000 */
[----:B------:R-:W-:-:S03]  /*1a200*/  IMAD.MOV.U32 R3, RZ, RZ, -0x800000 ;  /* 0xff800000ff037424 */ /* 0x000fc600078e00ff */
[----:B------:R-:W1:Y:S01]  /*1a210*/  SHFL.BFLY PT, R7, R8, 0x1, 0x1f ;  /* 0x0c201f0008077f89 */ /* 0x000e6200000e0000 */
[----:B0-----:R-:W-:Y:S01]  /*1a220*/  FADD.FTZ R12, R4, R5 ;  /* 0x00000005040c7221 */ /* 0x001fe20000010000 */
[----:B------:R-:W-:Y:S02]  /*1a230*/  IMAD.MOV.U32 R5, RZ, RZ, RZ ;  /* 0x000000ffff057224 */ /* 0x000fe400078e00ff */
[----:B------:R-:W-:Y:S02]  /*1a240*/  IMAD.MOV.U32 R4, RZ, RZ, -0x800000 ;  /* 0xff800000ff047424 */ /* 0x000fe400078e00ff */
[----:B-1----:R-:W-:Y:S01]  /*1a250*/  FADD.FTZ R13, R8, R7 ;  /* 0x00000007080d7221 */ /* 0x002fe20000010000 */
[----:B------:R-:W-:Y:S01]  /*1a260*/  FSETP.NE.FTZ.AND P1, PT, R12, RZ, PT ;  /* 0x000000ff0c00720b */ /* 0x000fe20003f35000 */
[----:B------:R-:W-:Y:S02]  /*1a270*/  IMAD.U32 R7, RZ, RZ, UR10 ;  /* 0x0000000aff077e24 */ /* 0x000fe4000f8e00ff */
[----:B------:R-:W-:Y:S01]  /*1a280*/  IMAD.U32 R8, RZ, RZ, UR10 ;  /* 0x0000000aff087e24 */ /* 0x000fe2000f8e00ff */
        /* <DEDUP_REMOVED lines=38> */
.L_x_1709:
[----:B------:R-:W-:Y:S01]  /*1a4f0*/  R2UR UR6, R19 ;  /* 0x00000000130672ca */ /* 0x000fe200000e0000 */
[----:B------:R-:W-:Y:S01]  /*1a500*/  UIADD3 UR4, UR5, 0x30860, URZ ;  /* 0x0003086005047890 */ /* 0x000fe2000fffe03f */
[----:B------:R-:W-:Y:S01]  /*1a510*/  R2UR UR7, R228 ;  /* 0x00000000e40772ca */ /* 0x000fe200000e0000 */
        /* <DEDUP_REMOVED lines=10> */
[----:B------:R-:W-:Y:S01]  /*1a5c0*/  UPRMT UR4, UR6, 0x654, UR4 ;  /* 0x0000065406047896 */ /* 0x000fe20008000004 */
        /* <DEDUP_REMOVED lines=45> */
[----:B------:R-:W-:Y:S01]  /*1a8a0*/  FMUL.FTZ R27, R27, R5 ;  /* 0x000000051b1b7220 */ /* 0x000fe20000410000 */
[----:B------:R-:W-:-:S02]  /*1a8b0*/  IMAD.U32 R228, RZ, RZ, UR7 ;  /* 0x00000007ffe47e24 */ /* 0x000fc4000f8e00ff */
        /* <DEDUP_REMOVED lines=48> */
.L_x_1579:
[----:B------:R-:W1:Y:S08]  /*1abc0*/  S2UR UR4, SR_CgaCtaId ;  /* 0x00000000000479c3 */ /* 0x000e700000008800 */
[----:B------:R-:W-:Y:S06]  /*1abd0*/  BAR.SYNC.DEFER_BLOCKING 0x5, 0x180 ;  /* 0x0146000000007b1d */ /* 0x000fec0000010000 */
[----:B------:R-:W-:Y:S01]  /*1abe0*/  UMOV UR39, 0x400 ;  /* 0x0000040000277882 */ /* 0x000fe20000000000 */
[----:B------:R-:W-:Y:S01]  /*1abf0*/  BSSY B0, `(.L_x_1710) ;  /* 0x00003a0000007945 */ /* 0x000fe20003800000 */
[----:B-1----:R-:W-:-:S02]  /*1ac00*/  ULEA UR39, UR4, UR39, 0x18 ;  /* 0x0000002704277291 */ /* 0x002fc4000f8ec03f */
[----:B------:R-:W-:-:S07]  /*1ac10*/  IMAD.U32 R19, RZ, RZ, UR4 ;  /* 0x00000004ff137e24 */ /* 0x000fce000f8e00ff */
[----:B------:R-:W1:Y:S02]  /*1ac20*/  LDS.128 R8, [UR39+0x308d0] ;  /* 0x0308d027ff087984 */ /* 0x000e640008000c00 */
[----:B-1----:R-:W-:Y:S02]  /*1ac30*/  R2UR UR4, R9 ;  /* 0x00000000090472ca */ /* 0x002fe400000e0000 */
[----:B------:R-:W-:Y:S01]  /*1ac40*/  R2UR UR40, R11 ;  /* 0x000000000b2872ca */ /* 0x000fe200000e0000 */
[----:B------:R-:W-:Y:S06]  /*1ac50*/  BAR.ARV 0x4, 0x180 ;  /* 0x0106000000007b1d */ /* 0x000fec0000002000 */
[----:B------:R-:W-:Y:S08]  /*1ac60*/  @P0 BRA `(.L_x_1711) ;  /* 0x0000002c001c0947 */ /* 0x000ff00003800000 */
[----:B------:R-:W2:Y:S01]  /*1ac70*/  LDL R0, [R1+0x2ec] ;  /* 0x0002ec0001007983 */ /* 0x000ea20000100800 */
[----:B------:R-:W1:Y:S01]  /*1ac80*/  S2UR UR5, SR_SWINHI ;  /* 0x00000000000579c3 */ /* 0x000e620000002f00 */
[----:B------:R-:W-:-:S07]  /*1ac90*/  R2UR UR8, R23 ;  /* 0x00000000170872ca */ /* 0x000fce00000e0000 */
[----:B------:R-:W4:Y:S01]  /*1aca0*/  LDC.64 R142, c[0x0][0xc00] ;  /* 0x00030000ff8e7b82 */ /* 0x000f220000000a00 */
[----:B------:R-:W-:Y:S01]  /*1acb0*/  UMOV UR6, UR39 ;  /* 0x0000002700067c82 */ /* 0x000fe20008000000 */
[----:B-1----:R-:W-:Y:S01]  /*1acc0*/  UMOV UR7, UR5 ;  /* 0x0000000500077c82 */ /* 0x002fe20008000000 */
[----:B------:R-:W-:Y:S02]  /*1acd0*/  IMAD.U32 R8, RZ, RZ, UR6 ;  /* 0x00000006ff087e24 */ /* 0x000fe4000f8e00ff */
[----:B------:R-:W-:-:S03]  /*1ace0*/  IMAD.U32 R9, RZ, RZ, UR7 ;  /* 0x00000007ff097e24 */ /* 0x000fc6000f8e00ff */
[----:B------:R-:W-:Y:S01]  /*1acf0*/  BAR.SYNC.DEFER_BLOCKING 0x1, 0x100 ;  /* 0x0044000000007b1d */ /* 0x000fe20000010000 */
[----:B--2---:R-:W-:-:S03]  /*1ad00*/  IMAD.WIDE R12, R0, 0x2, R8 ;  /* 0x00000002000c7825 */ /* 0x004fc600078e0208 */
        /* <DEDUP_REMOVED lines=14> */
[C---:B---3--:R-:W-:Y:S01]  /*1adf0*/  IADD3 R14, P5, R12.reuse, 0x4000, RZ ;  /* 0x000040000c0e7810 */ /* 0x048fe20007fbe0ff */
        /* <DEDUP_REMOVED lines=12> */
[----:B------:R-:W-:Y:S02]  /*1aec0*/  LOP3.LUT R15, R86, 0x380, RZ, 0xc0, !PT ;  /* 0x00000380560f7812 */ /* 0x000fe400078ec0ff */
[----:B------:R-:W-:Y:S02]  /*1aed0*/  SHF.R.U64 R17, R17, 0x3, RZ ;  /* 0x0000000311117819 */ /* 0x000fe400000012ff */
[----:B------:R-:W-:Y:S02]  /*1aee0*/  SHF.R.U64 R11, R11, 0x3, RZ ;  /* 0x000000030b0b7819 */ /* 0x000fe400000012ff */
[----:B------:R-:W-:Y:S02]  /*1aef0*/  SHF.R.U64 R15, R15, 0x3, RZ ;  /* 0x000000030f0f7819 */ /* 0x000fe400000012ff */
[----:B------:R-:W-:Y:S02]  /*1af00*/  LOP3.LUT R84, R17, R84, RZ, 0x3c, !PT ;  /* 0x0000005411547212 */ /* 0x000fe400078e3cff */
[----:B------:R-:W-:-:S02]  /*1af10*/  LOP3.LUT R88, R11, R88, RZ, 0x3c, !PT ;  /* 0x000000580b587212 */ /* 0x000fc400078e3cff */
[----:B------:R-:W-:Y:S02]  /*1af20*/  LOP3.LUT R17, R72, 0x380, RZ, 0xc0, !PT ;  /* 0x0000038048117812 */ /* 0x000fe400078ec0ff */
[----:B------:R-:W-:Y:S02]  /*1af30*/  LOP3.LUT R86, R15, R86, RZ, 0x3c, !PT ;  /* 0x000000560f567212 */ /* 0x000fe400078e3cff */
[----:B------:R-:W-:Y:S02]  /*1af40*/  LOP3.LUT R11, R14, 0x380, RZ, 0xc0, !PT ;  /* 0x000003800e0b7812 */ /* 0x000fe400078ec0ff */
[----:B------:R-:W-:Y:S02]  /*1af50*/  LOP3.LUT R15, R18, 0x380, RZ, 0xc0, !PT ;  /* 0x00000380120f7812 */ /* 0x000fe400078ec0ff */
[----:B------:R-:W-:Y:S02]  /*1af60*/  SHF.R.U64 R17, R17, 0x3, RZ ;  /* 0x0000000311117819 */ /* 0x000fe400000012ff */
[----:B------:R-:W-:-:S02]  /*1af70*/  SHF.R.U64 R11, R11, 0x3, RZ ;  /* 0x000000030b0b7819 */ /* 0x000fc400000012ff */
[----:B------:R-:W-:Y:S02]  /*1af80*/  SHF.R.U64 R15, R15, 0x3, RZ ;  /* 0x000000030f0f7819 */ /* 0x000fe400000012ff */
[----:B------:R-:W-:Y:S02]  /*1af90*/  LOP3.LUT R92, R17, R72, RZ, 0x3c, !PT ;  /* 0x00000048115c7212 */ /* 0x000fe400078e3cff */
[----:B------:R-:W-:Y:S02]  /*1afa0*/  LOP3.LUT R90, R103, 0x380, RZ, 0xc0, !PT ;  /* 0x00000380675a7812 */ /* 0x000fe400078ec0ff */
[----:B------:R-:W-:Y:S02]  /*1afb0*/  LOP3.LUT R72, R11, R14, RZ, 0x3c, !PT ;  /* 0x0000000e0b487212 */ /* 0x000fe400078e3cff */
[----:B------:R-:W-:Y:S02]  /*1afc0*/  LOP3.LUT R94, R15, R18, RZ, 0x3c, !PT ;  /* 0x000000120f5e7212 */ /* 0x000fe400078e3cff */
[----:B------:R-:W-:-:S02]  /*1afd0*/  LOP3.LUT R11, R0, 0x380, RZ, 0xc0, !PT ;  /* 0x00000380000b7812 */ /* 0x000fc400078ec0ff */
[----:B------:R-:W-:Y:S02]  /*1afe0*/  LOP3.LUT R18, R5, 0x380, RZ, 0xc0, !PT ;  /* 0x0000038005127812 */ /* 0x000fe400078ec0ff */
[----:B------:R-:W-:Y:S02]  /*1aff0*/  LOP3.LUT R17, R2, 0x380, RZ, 0xc0, !PT ;  /* 0x0000038002117812 */ /* 0x000fe400078ec0ff */
[----:B------:R-:W-:Y:S02]  /*1b000*/  LOP3.LUT R74, R141, 0x380, RZ, 0xc0, !PT ;  /* 0x000003808d4a7812 */ /* 0x000fe400078ec0ff */
[----:B------:R-:W-:Y:S02]  /*1b010*/  SHF.R.U64 R90, R90, 0x3, RZ ;  /* 0x000000035a5a7819 */ /* 0x000fe400000012ff */
[----:B------:R-:W-:Y:S02]  /*1b020*/  SHF.R.U64 R11, R11, 0x3, RZ ;  /* 0x000000030b0b7819 */ /* 0x000fe400000012ff */
[----:B------:R-:W-:-:S02]  /*1b030*/  SHF.R.U64 R18, R18, 0x3, RZ ;  /* 0x0000000312127819 */ /* 0x000fc400000012ff */
[----:B------:R-:W-:Y:S02]  /*1b040*/  SHF.R.U64 R17, R17, 0x3, RZ ;  /* 0x0000000311117819 */ /* 0x000fe400000012ff */
[----:B------:R-:W-:Y:S02]  /*1b050*/  SHF.R.U64 R74, R74, 0x3, RZ ;  /* 0x000000034a4a7819 */ /* 0x000fe400000012ff */
[----:B------:R-:W-:Y:S02]  /*1b060*/  LOP3.LUT R90, R90, R103, RZ, 0x3c, !PT ;  /* 0x000000675a5a7212 */ /* 0x000fe400078e3cff */
[----:B------:R-:W-:Y:S02]  /*1b070*/  MOV R103, R12 ;  /* 0x0000000c00677202 */ /* 0x000fe40000000f00 */
[----:B------:R-:W-:Y:S02]  /*1b080*/  LOP3.LUT R96, R11, R0, RZ, 0x3c, !PT ;  /* 0x000000000b607212 */ /* 0x000fe400078e3cff */
[----:B------:R-:W-:-:S02]  /*1b090*/  F2FP.BF16.F32.PACK_AB R12, R25, R24 ;  /* 0x00000018190c723e */ /* 0x000fc400000010ff */
[----:B------:R-:W-:Y:S02]  /*1b0a0*/  F2FP.BF16.F32.PACK_AB R13, R27, R26 ;  /* 0x0000001a1b0d723e */ /* 0x000fe400000010ff */
[----:B------:R-:W-:Y:S02]  /*1b0b0*/  F2FP.BF16.F32.PACK_AB R14, R29, R28 ;  /* 0x0000001c1d0e723e */ /* 0x000fe400000010ff */
[----:B------:R-:W-:Y:S02]  /*1b0c0*/  F2FP.BF16.F32.PACK_AB R15, R31, R30 ;  /* 0x0000001e1f0f723e */ /* 0x000fe400000010ff */
[----:B------:R-:W-:Y:S02]  /*1b0d0*/  LOP3.LUT R100, R18, R5, RZ, 0x3c, !PT ;  /* 0x0000000512647212 */ /* 0x000fe400078e3cff */
[----:B------:R-:W-:Y:S01]  /*1b0e0*/  LOP3.LUT R98, R17, R2, RZ, 0x3c, !PT ;  /* 0x0000000211627212 */ /* 0x000fe200078e3cff */
[----:B------:R1:W-:Y:S01]  /*1b0f0*/  STSM.16.M88.4 [R103], R12 ;  /* 0x0000000c67007844 */ /* 0x0003e20000000200 */
[----:B------:R-:W-:-:S02]  /*1b100*/  LOP3.LUT R74, R74, R141, RZ, 0x3c, !PT ;  /* 0x0000008d4a4a7212 */ /* 0x000fc400078e3cff */
[----:B------:R-:W-:Y:S01]  /*1b110*/  MOV R5, R84 ;  /* 0x0000005400057202 */ /* 0x000fe20000000f00 */
[----:B------:R-:W2:Y:S01]  /*1b120*/  LDC.64 R140, c[0x0][0xc00] ;  /* 0x00030000ff8c7b82 */ /* 0x000ea20000000a00 */
        /* <DEDUP_REMOVED lines=9> */
[----:B------:R-:W-:Y:S01]  /*1b1c0*/  MOV R102, R94 ;  /* 0x0000005e00667202 */ /* 0x000fe20000000f00 */
[----:B------:R3:W-:Y:S01]  /*1b1d0*/  STSM.16.M88.4 [R96], R84 ;  /* 0x0000005460007844 */ /* 0x0007e20000000200 */
[----:B------:R-:W-:-:S02]  /*1b1e0*/  MOV R100, R100 ;  /* 0x0000006400647202 */ /* 0x000fc40000000f00 */
[----:B------:R-:W-:Y:S02]  /*1b1f0*/  F2FP.BF16.F32.PACK_AB R88, R41, R40 ;  /* 0x000000282958723e */ /* 0x000fe400000010ff */
        /* <DEDUP_REMOVED lines=12> */
[----:B-1----:R-:W-:Y:S02]  /*1b2c0*/  F2FP.BF16.F32.PACK_AB R12, R57, R56 ;  /* 0x00000038390c723e */ /* 0x002fe400000010ff */
[----:B------:R-:W-:-:S02]  /*1b2d0*/  F2FP.BF16.F32.PACK_AB R13, R59, R58 ;  /* 0x0000003a3b0d723e */ /* 0x000fc400000010ff */
[----:B------:R-:W-:Y:S02]  /*1b2e0*/  F2FP.BF16.F32.PACK_AB R14, R61, R60 ;  /* 0x0000003c3d0e723e */ /* 0x000fe400000010ff */
[----:B------:R-:W-:Y:S02]  /*1b2f0*/  F2FP.BF16.F32.PACK_AB R15, R63, R62 ;  /* 0x0000003e3f0f723e */ /* 0x000fe400000010ff */
[----:B------:R-:W-:Y:S02]  /*1b300*/  F2FP.BF16.F32.PACK_AB R72, R65, R64 ;  /* 0x000000404148723e */ /* 0x000fe400000010ff */
[----:B------:R-:W-:Y:S01]  /*1b310*/  F2FP.BF16.F32.PACK_AB R73, R67, R66 ;  /* 0x000000424349723e */ /* 0x000fe200000010ff */
[----:B------:R-:W-:Y:S01]  /*1b320*/  STSM.16.M88.4 [R101], R12 ;  /* 0x0000000c65007844 */ /* 0x000fe20000000200 */
[----:B------:R-:W-:Y:S02]  /*1b330*/  F2FP.BF16.F32.PACK_AB R74, R69, R68 ;  /* 0x00000044454a723e */ /* 0x000fe400000010ff */
[----:B------:R-:W-:-:S02]  /*1b340*/  F2FP.BF16.F32.PACK_AB R75, R71, R70 ;  /* 0x00000046474b723e */ /* 0x000fc400000010ff */
[----:B---3--:R-:W-:Y:S02]  /*1b350*/  F2FP.BF16.F32.PACK_AB R84, R7, R6 ;  /* 0x000000060754723e */ /* 0x008fe400000010ff */
[----:B------:R-:W-:Y:S01]  /*1b360*/  F2FP.BF16.F32.PACK_AB R85, R129, R128 ;  /* 0x000000808155723e */ /* 0x000fe200000010ff */
[----:B------:R1:W-:Y:S01]  /*1b370*/  STSM.16.M88.4 [R102], R72 ;  /* 0x0000004866007844 */ /* 0x0003e20000000200 */
[----:B------:R-:W-:Y:S02]  /*1b380*/  F2FP.BF16.F32.PACK_AB R86, R77, R76 ;  /* 0x0000004c4d56723e */ /* 0x000fe400000010ff */
[----:B------:R-:W-:Y:S02]  /*1b390*/  F2FP.BF16.F32.PACK_AB R87, R79, R78 ;  /* 0x0000004e4f57723e */ /* 0x000fe400000010ff */
[----:B0-----:R-:W-:Y:S02]  /*1b3a0*/  F2FP.BF16.F32.PACK_AB R88, R81, R80 ;  /* 0x000000505158723e */ /* 0x001fe400000010ff */
[----:B------:R-:W-:Y:S01]  /*1b3b0*/  F2FP.BF16.F32.PACK_AB R89, R83, R82 ;  /* 0x000000525359723e */ /* 0x000fe200000010ff */
[----:B------:R0:W-:Y:S01]  /*1b3c0*/  STSM.16.M88.4 [R18], R84 ;  /* 0x0000005412007844 */ /* 0x0001e20000000200 */
[----:B------:R-:W-:-:S02]  /*1b3d0*/  F2FP.BF16.F32.PACK_AB R90, R21, R20 ;  /* 0x00000014155a723e */ /* 0x000fc400000010ff */
[----:B------:R-:W-:Y:S02]  /*1b3e0*/  F2FP.BF16.F32.PACK_AB R91, R131, R130 ;  /* 0x00000082835b723e */ /* 0x000fe400000010ff */
[----:B----4-:R-:W-:Y:S02]  /*1b3f0*/  F2FP.BF16.F32.PACK_AB R92, R121, R120 ;  /* 0x00000078795c723e */ /* 0x010fe400000010ff */
[----:B------:R-:W-:Y:S01]  /*1b400*/  F2FP.BF16.F32.PACK_AB R93, R133, R132 ;  /* 0x00000084855d723e */ /* 0x000fe200000010ff */
[----:B------:R-:W-:Y:S01]  /*1b410*/  STSM.16.M88.4 [R17], R88 ;  /* 0x0000005811007844 */ /* 0x000fe20000000200 */
[----:B------:R-:W-:Y:S01]  /*1b420*/  F2FP.BF16.F32.PACK_AB R94, R123, R122 ;  /* 0x0000007a7b5e723e */ /* 0x000fe200000010ff */
[----:B-1----:R-:W-:Y:S01]  /*1b430*/  IMAD.WIDE R72, R202, 0x4, R142 ;  /* 0x00000004ca487825 */ /* 0x002fe200078e028e */
[----:B------:R-:W-:Y:S02]  /*1b440*/  F2FP.BF16.F32.PACK_AB R95, R135, R134 ;  /* 0x00000086875f723e */ /* 0x000fe400000010ff */
[----:B------:R-:W-:-:S02]  /*1b450*/  F2FP.BF16.F32.PACK_AB R96, R125, R124 ;  /* 0x0000007c7d60723e */ /* 0x000fc400000010ff */
[----:B------:R-:W-:Y:S01]  /*1b460*/  F2FP.BF16.F32.PACK_AB R97, R137, R136 ;  /* 0x000000888961723e */ /* 0x000fe200000010ff */
[----:B------:R1:W-:Y:S01]  /*1b470*/  STSM.16.M88.4 [R0], R92 ;  /* 0x0000005c00007844 */ /* 0x0003e20000000200 */
[----:B------:R-:W-:Y:S01]  /*1b480*/  F2FP.BF16.F32.PACK_AB R98, R127, R126 ;  /* 0x0000007e7f62723e */ /* 0x000fe200000010ff */
[----:B------:R-:W-:Y:S01]  /*1b490*/  ULDC UR5, c[0x0][0xa88] ;  /* 0x0002a20000057ab9 */ /* 0x000fe20000000800 */
[----:B------:R-:W-:Y:S01]  /*1b4a0*/  F2FP.BF16.F32.PACK_AB R99, R139, R138 ;  /* 0x0000008a8b63723e */ /* 0x000fe200000010ff */
[----:B0-----:R-:W0:Y:S01]  /*1b4b0*/  LDC.64 R84, c[0x0][0xba8] ;  /* 0x0002ea00ff547b82 */ /* 0x001e220000000a00 */
[----:B------:R-:W-:Y:S02]  /*1b4c0*/  F2FP.BF16.F32.PACK_AB R100, R105, R104 ;  /* 0x000000686964723e */ /* 0x000fe400000010ff */
[----:B------:R-:W-:Y:S01]  /*1b4d0*/  F2FP.BF16.F32.PACK_AB R101, R107, R106 ;  /* 0x0000006a6b65723e */ /* 0x000fe200000010ff */
[----:B------:R3:W-:Y:S01]  /*1b4e0*/  STSM.16.M88.4 [R11], R96 ;  /* 0x000000600b007844 */ /* 0x0007e20000000200 */
[----:B------:R-:W-:-:S02]  /*1b4f0*/  F2FP.BF16.F32.PACK_AB R102, R109, R108 ;  /* 0x0000006c6d66723e */ /* 0x000fc400000010ff */
[----:B------:R-:W-:Y:S02]  /*1b500*/  F2FP.BF16.F32.PACK_AB R103, R111, R110 ;  /* 0x0000006e6f67723e */ /* 0x000fe400000010ff */
[----:B------:R-:W-:Y:S02]  /*1b510*/  F2FP.BF16.F32.PACK_AB R12, R113, R112 ;  /* 0x00000070710c723e */ /* 0x000fe400000010ff */
[----:B------:R-:W-:Y:S01]  /*1b520*/  F2FP.BF16.F32.PACK_AB R13, R115, R114 ;  /* 0x00000072730d723e */ /* 0x000fe200000010ff */
[----:B------:R4:W-:Y:S01]  /*1b530*/  STSM.16.M88.4 [R5], R100 ;  /* 0x0000006405007844 */ /* 0x0009e20000000200 */
[----:B------:R-:W-:Y:S01]  /*1b540*/  F2FP.BF16.F32.PACK_AB R14, R117, R116 ;  /* 0x00000074750e723e */ /* 0x000fe200000010ff */
[----:B-1----:R-:W-:Y:S01]  /*1b550*/  IMAD.MOV.U32 R0, RZ, RZ, RZ ;  /* 0x000000ffff007224 */ /* 0x002fe200078e00ff */
[----:B------:R-:W-:Y:S02]  /*1b560*/  F2FP.BF16.F32.PACK_AB R15, R119, R118 ;  /* 0x00000076770f723e */ /* 0x000fe400000010ff */
[----:B--2---:R-:W-:-:S03]  /*1b570*/  ISETP.NE.U32.AND P0, PT, R140, RZ, PT ;  /* 0x000000ff8c00720c */ /* 0x004fc60003f05070 */
[----:B------:R1:W-:Y:S01]  /*1b580*/  STSM.16.M88.4 [R2], R12 ;  /* 0x0000000c02007844 */ /* 0x0003e20000000200 */
[----:B------:R-:W-:Y:S01]  /*1b590*/  ISETP.NE.AND.EX P0, PT, R141, RZ, PT, P0 ;  /* 0x000000ff8d00720c */ /* 0x000fe20003f05300 */
[----:B---3--:R-:W2:Y:S08]  /*1b5a0*/  LDC R11, c[0x0][0xbe8] ;  /* 0x0002fa00ff0b7b82 */ /* 0x008eb00000000800 */
[----:B------:R-:W-:Y:S08]  /*1b5b0*/  BAR.SYNC.DEFER_BLOCKING 0x1, 0x100 ;  /* 0x0044000000007b1d */ /* 0x000ff00000010000 */
[----:B----4-:R-:W3:Y:S08]  /*1b5c0*/  LDC R5, c[0x0][0xad4] ;  /* 0x0002b500ff057b82 */ /* 0x010ef00000000800 */
[----:B-1----:R-:W1:Y:S01]  /*1b5d0*/  LDC.64 R12, c[0x0][0xc08] ;  /* 0x00030200ff0c7b82 */ /* 0x002e620000000a00 */
[----:B------:R-:W4:Y:S01]  /*1b5e0*/  @P0 LDG.E R0, desc[UR36][R72.64] ;  /* 0x0000002448000981 */ /* 0x000f22000c1e1900 */
[----:B------:R-:W-:Y:S01]  /*1b5f0*/  ISETP.NE.AND P2, PT, R200, RZ, PT ;  /* 0x000000ffc800720c */ /* 0x000fe20003f45270 */
[----:B------:R-:W-:-:S02]  /*1b600*/  IMAD.MOV.U32 R86, RZ, RZ, 0x9b8 ;  /* 0x000009b8ff567424 */ /* 0x000fc400078e00ff */
[----:B------:R-:W-:Y:S01]  /*1b610*/  IMAD.U32 R18, RZ, RZ, UR5 ;  /* 0x00000005ff127e24 */ /* 0x000fe2000f8e00ff */
[----:B-1----:R-:W-:-:S04]  /*1b620*/  ISETP.NE.U32.AND P1, PT, R12, RZ, PT ;  /* 0x000000ff0c00720c */ /* 0x002fc80003f25070 */
[----:B------:R-:W-:-:S13]  /*1b630*/  ISETP.NE.AND.EX P1, PT, R13, RZ, PT, P1 ;  /* 0x000000ff0d00720c */ /* 0x000fda0003f25310 */
[----:B------:R-:W1:Y:S01]  /*1b640*/  @P1 LDC.64 R12, c[0x0][0xc08] ;  /* 0x00030200ff0c1b82 */ /* 0x000e620000000a00 */
[----:B---3--:R-:W-:-:S04]  /*1b650*/  SEL R5, R200, R5, P2 ;  /* 0x00000005c8057207 */ /* 0x008fc80001000000 */
[----:B------:R-:W-:Y:S02]  /*1b660*/  ISETP.GT.AND P3, PT, R5, 0x1, PT ;  /* 0x000000010500780c */ /* 0x000fe40003f64270 */
[----:B--2---:R-:W-:Y:S02]  /*1b670*/  ISETP.NE.AND P4, PT, R11, 0x1, PT ;  /* 0x000000010b00780c */ /* 0x004fe40003f85270 */
[----:B------:R-:W-:-:S04]  /*1b680*/  SEL R86, R86, 0x978, P3 ;  /* 0x0000097856567807 */ /* 0x000fc80001800000 */
[----:B------:R-:W2:Y:S01]  /*1b690*/  LDC.64 R14, c[0x0][R86+0x218] ;  /* 0x00008600560e7b82 */ /* 0x000ea20000000a00 */
[----:B-1----:R-:W-:Y:S01]  /*1b6a0*/  @P1 IMAD.WIDE R12, R202, 0x4, R12 ;  /* 0x00000004ca0c1825 */ /* 0x002fe200078e020c */
[----:B------:R-:W-:-:S06]  /*1b6b0*/  ISETP.NE.U32.AND P2, PT, R140, RZ, PT ;  /* 0x000000ff8c00720c */ /* 0x000fcc0003f45070 */
[----:B------:R-:W1:Y:S01]  /*1b6c0*/  @P4 LDC R91, c[0x0][0xbec] ;  /* 0x0002fb00ff5b4b82 */ /* 0x000e620000000800 */
[----:B------:R3:W5:Y:S01]  /*1b6d0*/  @P1 LDG.E R18, desc[UR36][R12.64] ;  /* 0x000000240c121981 */ /* 0x000762000c1e1900 */
[----:B------:R-:W-:Y:S01]  /*1b6e0*/  ISETP.NE.AND.EX P2, PT, R141, RZ, PT, P2 ;  /* 0x000000ff8d00720c */ /* 0x000fe20003f45320 */
[----:B------:R-:W-:Y:S01]  /*1b6f0*/  VIADD R88, R192, UR8 ;  /* 0x00000008c0587c36 */ /* 0x000fe20008000000 */
[----:B------:R-:W-:-:S04]  /*1b700*/  SHF.R.S32.HI R2, RZ, 0x1f, R202 ;  /* 0x0000001fff027819 */ /* 0x000fc800000114ca */
[----:B------:R-:W1:Y:S01]  /*1b710*/  @P4 LDC R93, c[0x0][0xbf0] ;  /* 0x0002fc00ff5d4b82 */ /* 0x000e620000000800 */
[----:B------:R-:W-:Y:S02]  /*1b720*/  SEL R202, R202, RZ, !P2 ;  /* 0x000000ffcaca7207 */ /* 0x000fe40005000000 */
[----:B------:R-:W-:Y:S01]  /*1b730*/  SEL R5, R2, RZ, !P2 ;  /* 0x000000ff02057207 */ /* 0x000fe20005000000 */
[-C--:B--2---:R-:W-:Y:S02]  /*1b740*/  IMAD R17, R15, R194.reuse, RZ ;  /* 0x000000c20f117224 */ /* 0x084fe400078e02ff */
[----:B------:R-:W-:Y:S02]  /*1b750*/  IMAD.WIDE.U32 R14, R14, R194, RZ ;  /* 0x000000c20e0e7225 */ /* 0x000fe400078e00ff */
[----:B---3--:R2:W3:Y:S02]  /*1b760*/  LDC.64 R12, c[0x0][R86+0x220] ;  /* 0x00008800560c7b82 */ /* 0x0084e40000000a00 */
[----:B------:R-:W-:-:S06]  /*1b770*/  IMAD.IADD R15, R15, 0x1, R17 ;  /* 0x000000010f0f7824 */ /* 0x000fcc00078e0211 */
[----:B------:R2:W1:Y:S08]  /*1b780*/  LDC.64 R74, c[0x0][R86+0x228] ;  /* 0x00008a00564a7b82 */ /* 0x0004700000000a00 */
[----:B--2---:R-:W2:Y:S01]  /*1b790*/  LDC.64 R86, c[0x0][R86+0x210] ;  /* 0x0000840056567b82 */ /* 0x004ea20000000a00 */
[----:B---3--:R-:W-:-:S07]  /*1b7a0*/  IMAD R2, R13, R202, RZ ;  /* 0x000000ca0d027224 */ /* 0x008fce00078e02ff */
[----:B0-----:R-:W0:Y:S01]  /*1b7b0*/  @!P3 LDC R84, c[0x0][0xb50] ;  /* 0x0002d400ff54bb82 */ /* 0x001e220000000800 */
[C---:B------:R-:W-:Y:S01]  /*1b7c0*/  IMAD R89, R12.reuse, R5, R2 ;  /* 0x000000050c597224 */ /* 0x040fe200078e0202 */
[----:B------:R-:W-:Y:S01]  /*1b7d0*/  SEL R5, R205, RZ, P3 ;  /* 0x000000ffcd057207 */ /* 0x000fe20001800000 */
[----:B------:R-:W-:-:S05]  /*1b7e0*/  IMAD.WIDE.U32 R12, R12, R202, RZ ;  /* 0x000000ca0c0c7225 */ /* 0x000fca00078e00ff */
[----:B------:R-:W3:Y:S01]  /*1b7f0*/  @!P3 LDC R85, c[0x0][0xb54] ;  /* 0x0002d500ff55bb82 */ /* 0x000ee20000000800 */
[----:B------:R-:W-:Y:S02]  /*1b800*/  IMAD.IADD R89, R13, 0x1, R89 ;  /* 0x000000010d597824 */ /* 0x000fe400078e0259 */
[----:B------:R-:W-:Y:S02]  /*1b810*/  IMAD.MOV.U32 R13, RZ, RZ, R88 ;  /* 0x000000ffff0d7224 */ /* 0x000fe400078e0058 */
[-C--:B-1----:R-:W-:Y:S02]  /*1b820*/  IMAD R17, R75, R5.reuse, RZ ;  /* 0x000000054b117224 */ /* 0x082fe400078e02ff */
[----:B------:R-:W-:-:S04]  /*1b830*/  IMAD.WIDE.U32 R74, R74, R5, RZ ;  /* 0x000000054a4a7225 */ /* 0x000fc800078e00ff */
[----:B------:R-:W-:Y:S01]  /*1b840*/  IMAD.IADD R17, R75, 0x1, R17 ;  /* 0x000000014b117824 */ /* 0x000fe200078e0211 */
[--C-:B----4-:R-:W-:Y:S01]  /*1b850*/  IADD3 R14, P2, P5, R12, R14, R0.reuse ;  /* 0x0000000e0c0e7210 */ /* 0x110fe20007d5e000 */
[----:B------:R-:W-:Y:S01]  /*1b860*/  @P4 IMAD.HI.U32 R12, R88, R91, RZ ;  /* 0x0000005b580c4227 */ /* 0x000fe200078e00ff */
[----:B------:R-:W-:-:S04]  /*1b870*/  SHF.R.S32.HI R2, RZ, 0x1f, R0 ;  /* 0x0000001fff027819 */ /* 0x000fc80000011400 */
[----:B------:R-:W-:Y:S02]  /*1b880*/  @P4 SHF.R.U32.HI R13, RZ, R93, R12 ;  /* 0x0000005dff0d4219 */ /* 0x000fe4000001160c */
[----:B------:R-:W-:Y:S02]  /*1b890*/  IADD3.X R15, R89, R15, R2, P2, P5 ;  /* 0x0000000f590f7210 */ /* 0x000fe400017ea402 */
[----:B------:R-:W-:Y:S01]  /*1b8a0*/  IADD3 R74, P2, P5, R13, R14, R74 ;  /* 0x0000000e0d4a7210 */ /* 0x000fe20007d5e04a */
[--C-:B------:R-:W-:Y:S01]  /*1b8b0*/  IMAD.MOV R5, RZ, RZ, -R13.reuse ;  /* 0x000000ffff057224 */ /* 0x100fe200078e0a0d */
[----:B------:R-:W-:-:S03]  /*1b8c0*/  SHF.R.S32.HI R12, RZ, 0x1f, R13 ;  /* 0x0000001fff0c7819 */ /* 0x000fc6000001140d */
[----:B------:R-:W-:Y:S01]  /*1b8d0*/  IMAD R5, R11, R5, R88 ;  /* 0x000000050b057224 */ /* 0x000fe200078e0258 */
[----:B------:R-:W-:-:S03]  /*1b8e0*/  IADD3.X R75, R12, R15, R17, P2, P5 ;  /* 0x0000000f0c4b7210 */ /* 0x000fc600017ea411 */
[-C--:B--2---:R-:W-:Y:S01]  /*1b8f0*/  IMAD R12, R87, R5.reuse, RZ ;  /* 0x00000005570c7224 */ /* 0x084fe200078e02ff */
[----:B------:R-:W-:Y:S01]  /*1b900*/  SHF.R.S32.HI R13, RZ, 0x1f, R5 ;  /* 0x0000001fff0d7819 */ /* 0x000fe20000011405 */
[----:B------:R-:W-:-:S04]  /*1b910*/  IMAD.WIDE.U32 R74, R86, R5, R74 ;  /* 0x00000005564a7225 */ /* 0x000fc800078e004a */
[----:B------:R-:W-:Y:S01]  /*1b920*/  IMAD R13, R86, R13, R12 ;  /* 0x0000000d560d7224 */ /* 0x000fe200078e020c */
[----:B0-----:R-:W-:-:S03]  /*1b930*/  LEA R84, P2, R74, R84, 0x2 ;  /* 0x000000544a547211 */ /* 0x001fc600078410ff */
[----:B------:R-:W-:-:S05]  /*1b940*/  IMAD.IADD R5, R75, 0x1, R13 ;  /* 0x000000014b057824 */ /* 0x000fca00078e020d */
[----:B---3--:R-:W-:Y:S01]  /*1b950*/  LEA.HI.X R5, R74, R85, R5, 0x2, P2 ;  /* 0x000000554a057211 */ /* 0x008fe200010f1405 */
[----:B------:R-:W-:Y:S06]  /*1b960*/  @P1 BRA `(.L_x_1712) ;  /* 0x0000000000101947 */ /* 0x000fec0003800000 */
[----:B------:R-:W-:Y:S05]  /*1b970*/  @!P0 BRA `(.L_x_1712) ;  /* 0x00000000000c8947 */ /* 0x000fea0003800000 */
[----:B------:R-:W2:Y:S04]  /*1b980*/  LDG.E R13, desc[UR36][R72.64] ;  /* 0x00000024480d7981 */ /* 0x000ea8000c1e1900 */
[----:B-----5:R-:W2:Y:S02]  /*1b990*/  LDG.E R18, desc[UR36][R72.64+0x4] ;  /* 0x0000042448127981 */ /* 0x020ea4000c1e1900 */
[----:B--2---:R-:W-:-:S07]  /*1b9a0*/  IMAD.IADD R18, R18, 0x1, -R13 ;  /* 0x0000000112127824 */ /* 0x004fce00078e0a0d */
.L_x_1712:
[----:B------:R-:W2:Y:S04]  /*1b9b0*/  LDL R17, [R1+0x2e8] ;  /* 0x0002e80001117983 */ /* 0x000ea80000100800 */
[----:B------:R-:W3:Y:S01]  /*1b9c0*/  LDL R73, [R1+0x2e0] ;  /* 0x0002e00001497983 */ /* 0x000ee20000100800 */
[----:B------:R-:W-:-:S03]  /*1b9d0*/  R2UR UR5, R23 ;  /* 0x00000000170572ca */ /* 0x000fc600000e0000 */
[----:B------:R-:W-:Y:S04]  /*1b9e0*/  SHFL.IDX PT, R12, R84, RZ, 0x1c1f ;  /* 0x001c1fff540c7589 */ /* 0x000fe800000e0000 */
[----:B------:R-:W0:Y:S04]  /*1b9f0*/  SHFL.IDX PT, R13, R5, RZ, 0x1c1f ;  /* 0x001c1fff050d7589 */ /* 0x000e2800000e0000 */
[----:B------:R-:W-:Y:S04]  /*1ba00*/  SHFL.IDX PT, R14, R84, 0x1, 0x1c1f ;  /* 0x003c1f00540e7f89 */ /* 0x000fe800000e0000 */
[----:B------:R-:W1:Y:S01]  /*1ba10*/  SHFL.IDX PT, R15, R5, 0x1, 0x1c1f ;  /* 0x003c1f00050f7f89 */ /* 0x000e6200000e0000 */
[----:B--2---:R-:W-:-:S02]  /*1ba20*/  VIADD R72, R17, UR5 ;  /* 0x0000000511487c36 */ /* 0x004fc40008000000 */
        /* <DEDUP_REMOVED lines=8> */
[----:B------:R-:W2:Y:S01]  /*1bab0*/  LDL R73, [R1+0x284] ;  /* 0x0002840001497983 */ /* 0x000ea20000100800 */
[----:B------:R-:W-:Y:S01]  /*1bac0*/  R2UR UR5, R23 ;  /* 0x00000000170572ca */ /* 0x000fe200000e0000 */
[----:B------:R-:W1:Y:S01]  /*1bad0*/  @P4 LDC R65, c[0x0][0xbf0] ;  /* 0x0002fc00ff414b82 */ /* 0x000e620000000800 */
[----:B------:R-:W-:-:S07]  /*1bae0*/  ULDC.64 UR6, c[0x0][0xaa0] ;  /* 0x0002a80000067ab9 */ /* 0x000fce0000000a00 */
[----:B------:R-:W3:Y:S01]  /*1baf0*/  @P4 LDC R23, c[0x0][0xbec] ;  /* 0x0002fb00ff174b82 */ /* 0x000ee20000000800 */
[----:B------:R-:W-:-:S03]  /*1bb00*/  SHF.R.S32.HI R21, RZ, 0x1f, R202 ;  /* 0x0000001fff157819 */ /* 0x000fc600000114ca */
[----:B------:R-:W-:Y:S01]  /*1bb10*/  VIADD R64, R227, UR5 ;  /* 0x00000005e3407c36 */ /* 0x000fe20008000000 */
[----:B------:R-:W-:Y:S01]  /*1bb20*/  BSSY B1, `(.L_x_1714) ;  /* 0x000008f000017945 */ /* 0x000fe20003800000 */
[----:B--2---:R-:W-:-:S04]  /*1bb30*/  IMAD.SHL.U32 R18, R73, 0x8, RZ ;  /* 0x0000000849127824 */ /* 0x004fc800078e00ff */
[----:B0-----:R-:W-:-:S04]  /*1bb40*/  IMAD R3, R227, 0x40, R18 ;  /* 0x00000040e3037824 */ /* 0x001fc800078e0212 */
[----:B------:R-:W-:-:S03]  /*1bb50*/  IMAD.WIDE R8, R3, 0x2, R8 ;  /* 0x0000000203087825 */ /* 0x000fc600078e0208 */
[C---:B------:R-:W-:Y:S02]  /*1bb60*/  IADD3 R37, P1, R8.reuse, 0x5000, RZ ;  /* 0x0000500008257810 */ /* 0x040fe40007f3e0ff */
[C---:B------:R-:W-:Y:S02]  /*1bb70*/  IADD3 R13, P3, R8.reuse, 0x1000, RZ ;  /* 0x00001000080d7810 */ /* 0x040fe40007f7e0ff */
[C---:B------:R-:W-:Y:S02]  /*1bb80*/  IADD3 R25, P2, R8.reuse, 0x2000, RZ ;  /* 0x0000200008197810 */ /* 0x040fe40007f5e0ff */
[C---:B------:R-:W-:Y:S02]  /*1bb90*/  IADD3 R29, P6, R8.reuse, 0x3000, RZ ;  /* 0x00003000081d7810 */ /* 0x040fe40007fde0ff */
[----:B------:R-:W-:Y:S02]  /*1bba0*/  IADD3 R33, P5, R8, 0x4000, RZ ;  /* 0x0000400008217810 */ /* 0x000fe40007fbe0ff */
[----:B------:R-:W-:-:S02]  /*1bbb0*/  LOP3.LUT R36, R37, 0x380, RZ, 0xc0, !PT ;  /* 0x0000038025247812 */ /* 0x000fc400078ec0ff */
[----:B------:R-:W-:Y:S02]  /*1bbc0*/  LOP3.LUT R12, R13, 0x380, RZ, 0xc0, !PT ;  /* 0x000003800d0c7812 */ /* 0x000fe400078ec0ff */
[----:B------:R-:W-:Y:S02]  /*1bbd0*/  LOP3.LUT R24, R25, 0x380, RZ, 0xc0, !PT ;  /* 0x0000038019187812 */ /* 0x000fe400078ec0ff */
[----:B------:R-:W-:Y:S02]  /*1bbe0*/  LOP3.LUT R28, R29, 0x380, RZ, 0xc0, !PT ;  /* 0x000003801d1c7812 */ /* 0x000fe400078ec0ff */
[----:B------:R-:W-:Y:S02]  /*1bbf0*/  LOP3.LUT R32, R33, 0x380, RZ, 0xc0, !PT ;  /* 0x0000038021207812 */ /* 0x000fe400078ec0ff */
[----:B------:R-:W-:Y:S02]  /*1bc00*/  SHF.R.U64 R36, R36, 0x3, RZ ;  /* 0x0000000324247819 */ /* 0x000fe400000012ff */
[----:B------:R-:W-:-:S02]  /*1bc10*/  SHF.R.U64 R12, R12, 0x3, RZ ;  /* 0x000000030c0c7819 */ /* 0x000fc400000012ff */
[----:B------:R-:W-:Y:S02]  /*1bc20*/  SHF.R.U64 R24, R24, 0x3, RZ ;  /* 0x0000000318187819 */ /* 0x000fe400000012ff */
[----:B------:R-:W-:Y:S02]  /*1bc30*/  SHF.R.U64 R28, R28, 0x3, RZ ;  /* 0x000000031c1c7819 */ /* 0x000fe400000012ff */
[----:B------:R-:W-:Y:S02]  /*1bc40*/  SHF.R.U64 R32, R32, 0x3, RZ ;  /* 0x0000000320207819 */ /* 0x000fe400000012ff */
[----:B------:R-:W-:Y:S01]  /*1bc50*/  LOP3.LUT R36, R36, R37, RZ, 0x3c, !PT ;  /* 0x0000002524247212 */ /* 0x000fe200078e3cff */
[--C-:B------:R-:W-:Y:S01]  /*1bc60*/  IMAD.X R37, RZ, RZ, R9.reuse, P1 ;  /* 0x000000ffff257224 */ /* 0x100fe200008e0609 */
[----:B------:R-:W-:Y:S02]  /*1bc70*/  IADD3 R4, P1, R8, 0xb000, RZ ;  /* 0x0000b00008047810 */ /* 0x000fe40007f3e0ff */
        /* <DEDUP_REMOVED lines=8> */
[C---:B------:R-:W-:Y:S01]  /*1bd00*/  IADD3 R41, P0, R8.reuse, 0x6000, RZ ;  /* 0x0000600008297810 */ /* 0x040fe20007f1e0ff */
[----:B------:R-:W-:Y:S01]  /*1bd10*/  IMAD.X R61, RZ, RZ, R9, P1 ;  /* 0x000000ffff3d7224 */ /* 0x000fe200008e0609 */
[C---:B------:R-:W-:Y:S01]  /*1bd20*/  IADD3 R45, P3, R8.reuse, 0x7000, RZ ;  /* 0x00007000082d7810 */ /* 0x040fe20007f7e0ff */
[----:B------:R-:W5:Y:S01]  /*1bd30*/  LD.E.128 R12, desc[UR36][R12.64] ;  /* 0x000000240c0c7980 */ /* 0x000f62000c101d00 */
[----:B------:R-:W-:-:S02]  /*1bd40*/  IADD3 R49, P2, R8, 0x8000, RZ ;  /* 0x0000800008317810 */ /* 0x000fc40007f5e0ff */
[C---:B------:R-:W-:Y:S01]  /*1bd50*/  IADD3 R53, P6, R8.reuse, 0x9000, RZ ;  /* 0x0000900008357810 */ /* 0x040fe20007fde0ff */
[----:B------:R-:W5:Y:S01]  /*1bd60*/  LD.E.128 R24, desc[UR36][R24.64] ;  /* 0x0000002418187980 */ /* 0x000f62000c101d00 */
[C---:B------:R-:W-:Y:S02]  /*1bd70*/  IADD3 R57, P5, R8.reuse, 0xa000, RZ ;  /* 0x0000a00008397810 */ /* 0x040fe40007fbe0ff */
[----:B------:R-:W-:Y:S01]  /*1bd80*/  LOP3.LUT R5, R8, 0x380, RZ, 0xc0, !PT ;  /* 0x0000038008057812 */ /* 0x000fe200078ec0ff */
[----:B------:R-:W5:Y:S01]  /*1bd90*/  LD.E.128 R28, desc[UR36][R28.64] ;  /* 0x000000241c1c7980 */ /* 0x000f62000c101d00 */
[----:B------:R-:W-:Y:S02]  /*1bda0*/  LOP3.LUT R3, R4, 0x380, RZ, 0xc0, !PT ;  /* 0x0000038004037812 */ /* 0x000fe400078ec0ff */
[----:B------:R-:W-:Y:S01]  /*1bdb0*/  LOP3.LUT R40, R41, 0x380, RZ, 0xc0, !PT ;  /* 0x0000038029287812 */ /* 0x000fe200078ec0ff */
[----:B------:R-:W5:Y:S01]  /*1bdc0*/  LD.E.128 R32, desc[UR36][R32.64] ;  /* 0x0000002420207980 */ /* 0x000f62000c101d00 */
[----:B------:R-:W-:-:S02]  /*1bdd0*/  LOP3.LUT R44, R45, 0x380, RZ, 0xc0, !PT ;  /* 0x000003802d2c7812 */ /* 0x000fc400078ec0ff */
[----:B------:R-:W-:Y:S01]  /*1bde0*/  LOP3.LUT R48, R49, 0x380, RZ, 0xc0, !PT ;  /* 0x0000038031307812 */ /* 0x000fe200078ec0ff */
[----:B------:R-:W5:Y:S01]  /*1bdf0*/  LD.E.128 R36, desc[UR36][R36.64] ;  /* 0x0000002424247980 */ /* 0x000f62000c101d00 */
[----:B------:R-:W-:Y:S02]  /*1be00*/  LOP3.LUT R52, R53, 0x380, RZ, 0xc0, !PT ;  /* 0x0000038035347812 */ /* 0x000fe400078ec0ff */
[----:B------:R-:W-:Y:S02]  /*1be10*/  LOP3.LUT R56, R57, 0x380, RZ, 0xc0, !PT ;  /* 0x0000038039387812 */ /* 0x000fe400078ec0ff */
[----:B------:R-:W-:Y:S02]  /*1be20*/  SHF.R.U64 R5, R5, 0x3, RZ ;  /* 0x0000000305057819 */ /* 0x000fe400000012ff */
[----:B------:R-:W-:Y:S02]  /*1be30*/  SHF.R.U64 R3, R3, 0x3, RZ ;  /* 0x0000000303037819 */ /* 0x000fe400000012ff */
[----:B------:R-:W-:-:S02]  /*1be40*/  SHF.R.U64 R40, R40, 0x3, RZ ;  /* 0x0000000328287819 */ /* 0x000fc400000012ff */
[----:B------:R-:W-:Y:S02]  /*1be50*/  SHF.R.U64 R44, R44, 0x3, RZ ;  /* 0x000000032c2c7819 */ /* 0x000fe400000012ff */
[----:B------:R-:W-:Y:S02]  /*1be60*/  SHF.R.U64 R48, R48, 0x3, RZ ;  /* 0x0000000330307819 */ /* 0x000fe400000012ff */
[----:B------:R-:W-:Y:S02]  /*1be70*/  SHF.R.U64 R52, R52, 0x3, RZ ;  /* 0x0000000334347819 */ /* 0x000fe400000012ff */
[----:B------:R-:W-:Y:S02]  /*1be80*/  SHF.R.U64 R56, R56, 0x3, RZ ;  /* 0x0000000338387819 */ /* 0x000fe400000012ff */
[----:B------:R-:W-:Y:S02]  /*1be90*/  LOP3.LUT R8, R5, R8, RZ, 0x3c, !PT ;  /* 0x0000000805087212 */ /* 0x000fe400078e3cff */
[----:B------:R-:W-:Y:S01]  /*1bea0*/  LOP3.LUT R60, R3, R4, RZ, 0x3c, !PT ;  /* 0x00000004033c7212 */ /* 0x000fe200078e3cff */
[----:B------:R-:W-:Y:S01]  /*1beb0*/  IMAD R3, R2, UR6, RZ ;  /* 0x0000000602037c24 */ /* 0x000fe2000f8e02ff */
        /* <DEDUP_REMOVED lines=10> */
[----:B------:R0:W5:Y:S04]  /*1bf60*/  LD.E.128 R4, desc[UR36][R8.64] ;  /* 0x0000002408047980 */ /* 0x000168000c101d00 */
[----:B------:R-:W5:Y:S04]  /*1bf70*/  LD.E.128 R40, desc[UR36][R40.64] ;  /* 0x0000002428287980 */ /* 0x000f68000c101d00 */
[----:B------:R-:W5:Y:S01]  /*1bf80*/  LD.E.128 R44, desc[UR36][R44.64] ;  /* 0x000000242c2c7980 */ /* 0x000f62000c101d00 */
[----:B0-----:R-:W-:-:S02]  /*1bf90*/  IMAD R9, R0, UR7, R3 ;  /* 0x0000000700097c24 */ /* 0x001fc4000f8e0203 */
[----:B------:R-:W-:Y:S01]  /*1bfa0*/  IMAD.WIDE.U32 R2, R0, UR6, RZ ;  /* 0x0000000600027c25 */ /* 0x000fe2000f8e00ff */
[----:B------:R-:W-:Y:S01]  /*1bfb0*/  ULDC.64 UR6, c[0x0][0xae8] ;  /* 0x0002ba0000067ab9 */ /* 0x000fe20000000a00 */
[----:B------:R-:W5:Y:S02]  /*1bfc0*/  LD.E.128 R48, desc[UR36][R48.64] ;  /* 0x0000002430307980 */ /* 0x000f64000c101d00 */
[----:B------:R-:W-:Y:S02]  /*1bfd0*/  IMAD R0, R73, 0x20, R227 ;  /* 0x0000002049007824 */ /* 0x000fe400078e02e3 */
[----:B------:R-:W-:Y:S01]  /*1bfe0*/  IMAD.IADD R3, R3, 0x1, R9 ;  /* 0x0000000103037824 */ /* 0x000fe200078e0209 */
[----:B------:R-:W5:Y:S01]  /*1bff0*/  LD.E.128 R52, desc[UR36][R52.64] ;  /* 0x0000002434347980 */ /* 0x000f62000c101d00 */
[----:B------:R-:W-:Y:S02]  /*1c000*/  VIADD R20, R0, UR5 ;  /* 0x0000000500147c36 */ /* 0x000fe40008000000 */
[----:B------:R-:W-:Y:S01]  /*1c010*/  IMAD.WIDE.U32 R2, R194, UR6, R2 ;  /* 0x00000006c2027c25 */ /* 0x000fe2000f8e0002 */
[----:B------:R-:W5:Y:S03]  /*1c020*/  LD.E.128 R56, desc[UR36][R56.64] ;  /* 0x0000002438387980 */ /* 0x000f66000c101d00 */
[----:B---3--:R-:W-:Y:S01]  /*1c030*/  @P4 IMAD.HI.U32 R0, R20, R23, RZ ;  /* 0x0000001714004227 */ /* 0x008fe200078e00ff */
[----:B------:R-:W5:Y:S03]  /*1c040*/  LD.E.128 R60, desc[UR36][R60.64] ;  /* 0x000000243c3c7980 */ /* 0x000f66000c101d00 */
[----:B------:R-:W-:Y:S01]  /*1c050*/  IMAD R3, R194, UR7, R3 ;  /* 0x00000007c2037c24 */ /* 0x000fe2000f8e0203 */
[----:B------:R-:W-:Y:S01]  /*1c060*/  ULDC.64 UR6, c[0x0][0xaf0] ;  /* 0x0002bc0000067ab9 */ /* 0x000fe20000000a00 */
[----:B------:R-:W-:Y:S01]  /*1c070*/  IMAD.MOV.U32 R9, RZ, RZ, R20 ;  /* 0x000000ffff097224 */ /* 0x000fe200078e0014 */
[----:B-1----:R-:W-:Y:S01]  /*1c080*/  @P4 SHF.R.U32.HI R9, RZ, R65, R0 ;  /* 0x00000041ff094219 */ /* 0x002fe20000011600 */
[----:B------:R-:W-:Y:S01]  /*1c090*/  IMAD R21, R21, UR6, RZ ;  /* 0x0000000615157c24 */ /* 0x000fe2000f8e02ff */
[----:B------:R-:W-:Y:S01]  /*1c0a0*/  @!PT LDS RZ, [RZ] ;  /* 0x00000000fffff984 */ /* 0x000fe20000000800 */
[----:B------:R-:W-:Y:S01]  /*1c0b0*/  @!PT LDS RZ, [RZ] ;  /* 0x00000000fffff984 */ /* 0x000fe20000000800 */
[----:B------:R-:W-:Y:S01]  /*1c0c0*/  @!PT LDS RZ, [RZ] ;  /* 0x00000000fffff984 */ /* 0x000fe20000000800 */
[----:B------:R-:W-:Y:S01]  /*1c0d0*/  @!PT LDS RZ, [RZ] ;  /* 0x00000000fffff984 */ /* 0x000fe20000000800 */
[----:B------:R0:W-:Y:S06]  /*1c0e0*/  MEMBAR.ALL.CTA ;  /* 0x0000000000007992 */ /* 0x0001ec0000008000 */
[----:B0-----:R-:W0:Y:S01]  /*1c0f0*/  FENCE.VIEW.ASYNC.S ;  /* 0x00000000000073c6 */ /* 0x001e220000000000 */
[--C-:B------:R-:W-:Y:S01]  /*1c100*/  SHF.R.S32.HI R0, RZ, 0x1f, R9.reuse ;  /* 0x0000001fff007819 */ /* 0x100fe20000011409 */
[----:B------:R-:W-:-:S02]  /*1c110*/  IMAD.MOV R8, RZ, RZ, -R9 ;  /* 0x000000ffff087224 */ /* 0x000fc400078e0a09 */
[C---:B------:R-:W-:Y:S02]  /*1c120*/  IMAD R21, R202.reuse, UR7, R21 ;  /* 0x00000007ca157c24 */ /* 0x040fe4000f8e0215 */
[----:B------:R-:W-:Y:S01]  /*1c130*/  IMAD.WIDE.U32 R2, R202, UR6, R2 ;  /* 0x00000006ca027c25 */ /* 0x000fe2000f8e0002 */
[----:B------:R-:W-:-:S03]  /*1c140*/  ULDC.64 UR6, c[0x0][0xae0] ;  /* 0x0002b80000067ab9 */ /* 0x000fc60000000a00 */
[----:B------:R-:W-:Y:S02]  /*1c150*/  IMAD R0, R0, UR6, RZ ;  /* 0x0000000600007c24 */ /* 0x000fe4000f8e02ff */
[----:B------:R-:W-:Y:S02]  /*1c160*/  IMAD R11, R11, R8, R20 ;  /* 0x000000080b0b7224 */ /* 0x000fe400078e0214 */
[----:B------:R-:W-:Y:S02]  /*1c170*/  IMAD.IADD R3, R3, 0x1, R21 ;  /* 0x0000000103037824 */ /* 0x000fe400078e0215 */
[C---:B------:R-:W-:Y:S01]  /*1c180*/  IMAD R21, R9.reuse, UR7, R0 ;  /* 0x0000000709157c24 */ /* 0x040fe2000f8e0200 */
[----:B------:R-:W-:Y:S01]  /*1c190*/  SHF.R.S32.HI R0, RZ, 0x1f, R11 ;  /* 0x0000001fff007819 */ /* 0x000fe2000001140b */
[----:B------:R-:W-:Y:S01]  /*1c1a0*/  IMAD.WIDE.U32 R2, R9, UR6, R2 ;  /* 0x0000000609027c25 */ /* 0x000fe2000f8e0002 */
[----:B------:R-:W-:-:S03]  /*1c1b0*/  ULDC.64 UR6, c[0x0][0xad8] ;  /* 0x0002b60000067ab9 */ /* 0x000fc60000000a00 */
[----:B------:R-:W-:Y:S02]  /*1c1c0*/  IMAD.IADD R3, R3, 0x1, R21 ;  /* 0x0000000103037824 */ /* 0x000fe400078e0215 */
[----:B------:R-:W-:Y:S01]  /*1c1d0*/  IMAD R8, R0, UR6, RZ ;  /* 0x0000000600087c24 */ /* 0x000fe2000f8e02ff */
[----:B------:R-:W-:Y:S01]  /*1c1e0*/  UIADD3 UR5, UR39, 0x30820, URZ ;  /* 0x0003082027057890 */ /* 0x000fe2000fffe03f */
[----:B------:R-:W-:Y:S01]  /*1c1f0*/  IMAD.WIDE.U32 R2, R11, UR6, R2 ;  /* 0x000000060b027c25 */ /* 0x000fe2000f8e0002 */
[----:B------:R-:W-:-:S03]  /*1c200*/  ISETP.GE.AND P2, PT, R64, R17, PT ;  /* 0x000000114000720c */ /* 0x000fc60003f46270 */
[----:B------:R-:W-:Y:S01]  /*1c210*/  IMAD R9, R11, UR7, R8 ;  /* 0x000000070b097c24 */ /* 0x000fe2000f8e0208 */
[----:B------:R-:W-:Y:S01]  /*1c220*/  ULDC.64 UR6, c[0x0][0xa80] ;  /* 0x0002a00000067ab9 */ /* 0x000fe20000000a00 */
[----:B------:R-:W-:Y:S01]  /*1c230*/  UPRMT UR5, URZ, 0x654, UR5 ;  /* 0x000006543f057896 */ /* 0x000fe20008000005 */
[----:B------:R-:W-:Y:S01]  /*1c240*/  LEA R11, P3, R2, UR6, 0x1 ;  /* 0x00000006020b7c11 */ /* 0x000fe2000f8608ff */
[----:B------:R-:W-:Y:S02]  /*1c250*/  IMAD.IADD R3, R3, 0x1, R9 ;  /* 0x0000000103037824 */ /* 0x000fe400078e0209 */
[----:B------:R-:W-:-:S03]  /*1c260*/  VIADD R0, R64, 0x20 ;  /* 0x0000002040007836 */ /* 0x000fc60000000000 */
[----:B------:R-:W-:Y:S01]  /*1c270*/  LEA.HI.X R23, R2, UR7, R3, 0x1, P3 ;  /* 0x0000000702177c11 */ /* 0x000fe200098f0c03 */
[----:B------:R-:W-:Y:S01]  /*1c280*/  VIADD R8, R64, 0x40 ;  /* 0x0000004040087836 */ /* 0x000fe20000000000 */
[----:B0-----:R-:W-:Y:S01]  /*1c290*/  SYNCS.ARRIVE.TRANS64.RED.A1T0 RZ, [UR5], RZ ;  /* 0x000000ffffff79a7 */ /* 0x001fe20008100405 */
[C---:B------:R-:W-:Y:S02]  /*1c2a0*/  VIADD R66, R18.reuse, 0x40 ;  /* 0x0000004012427836 */ /* 0x040fe40000000000 */
[----:B------:R-:W-:Y:S01]  /*1c2b0*/  VIADD R68, R18, 0x80 ;  /* 0x0000008012447836 */ /* 0x000fe20000000000 */
[----:B------:R0:W1:Y:S01]  /*1c2c0*/  SHFL.IDX PT, R9, R11, RZ, 0x181f ;  /* 0x00181fff0b097589 */ /* 0x00006200000e0000 */
[----:B------:R-:W-:-:S03]  /*1c2d0*/  ISETP.GE.AND P0, PT, R0, R17, PT ;  /* 0x000000110000720c */ /* 0x000fc60003f06270 */
[----:B------:R0:W2:Y:S01]  /*1c2e0*/  SHFL.IDX PT, R21, R23, RZ, 0x181f ;  /* 0x00181fff17157589 */ /* 0x0000a200000e0000 */
[----:B------:R-:W-:Y:S02]  /*1c2f0*/  ISETP.GE.AND P1, PT, R8, R17, PT ;  /* 0x000000110800720c */ /* 0x000fe40003f26270 */
[----:B------:R-:W-:Y:S02]  /*1c300*/  SHF.R.S32.HI R67, RZ, 0x1f, R18 ;  /* 0x0000001fff437819 */ /* 0x000fe40000011412 */
[----:B------:R-:W-:Y:S02]  /*1c310*/  SHF.R.S32.HI R65, RZ, 0x1f, R66 ;  /* 0x0000001fff417819 */ /* 0x000fe40000011442 */
[----:B------:R-:W-:Y:S01]  /*1c320*/  SHF.R.S32.HI R69, RZ, 0x1f, R68 ;  /* 0x0000001fff457819 */ /* 0x000fe20000011444 */
[----:B0-----:R-:W-:Y:S06]  /*1c330*/  @P2 BRA `(.L_x_1715) ;  /* 0x0000000000342947 */ /* 0x001fec0003800000 */
        /* <DEDUP_REMOVED lines=13> */
.L_x_1715:
[----:B------:R-:W-:Y:S05]  /*1c410*/  BSYNC B1 ;  /* 0x0000000000017941 */ /* 0x000fea0003800000 */
.L_x_1714:
[----:B0----5:R0:W3:Y:S01]  /*1c420*/  SHFL.IDX PT, R7, R23, 0x1, 0x181f ;  /* 0x00381f0017077f89 */ /* 0x0210e200000e0000 */
[----:B------:R-:W-:Y:S03]  /*1c430*/  BSSY B1, `(.L_x_1716) ;  /* 0x0000010000017945 */ /* 0x000fe60003800000 */
[----:B------:R0:W4:Y:S01]  /*1c440*/  SHFL.IDX PT, R3, R11, 0x1, 0x181f ;  /* 0x00381f000b037f89 */ /* 0x00012200000e0000 */
[----:B------:R-:W-:Y:S05]  /*1c450*/  @P0 BRA `(.L_x_1717) ;  /* 0x0000000000340947 */ /* 0x000fea0003800000 */
[----:B------:R-:W-:Y:S02]  /*1c460*/  ULDC UR5, c[0x0][0xac8] ;  /* 0x0002b20000057ab9 */ /* 0x000fe40000000800 */
[----:B------:R-:W-:Y:S02]  /*1c470*/  ISETP.GE.AND P4, PT, R18, UR5, PT ;  /* 0x0000000512007c0c */ /* 0x000fe4000bf86270 */
[----:B------:R-:W-:Y:S02]  /*1c480*/  ISETP.GE.AND P5, PT, R66, UR5, PT ;  /* 0x0000000542007c0c */ /* 0x000fe4000bfa6270 */
[----:B------:R-:W-:-:S09]  /*1c490*/  ISETP.GE.AND P6, PT, R68, UR5, PT ;  /* 0x0000000544007c0c */ /* 0x000fd2000bfc6270 */
[-C--:B----4-:R-:W-:Y:S02]  /*1c4a0*/  @!P4 LEA R2, P0, R18, R3.reuse, 0x1 ;  /* 0x000000031202c211 */ /* 0x090fe400078008ff */
[-C--:B------:R-:W-:Y:S02]  /*1c4b0*/  @!P5 LEA R4, P2, R66, R3.reuse, 0x1 ;  /* 0x000000034204d211 */ /* 0x080fe400078408ff */
[----:B------:R-:W-:Y:S02]  /*1c4c0*/  @!P6 LEA R6, P3, R68, R3, 0x1 ;  /* 0x000000034406e211 */ /* 0x000fe400078608ff */
[-C--:B---3--:R-:W-:Y:S02]  /*1c4d0*/  @!P4 LEA.HI.X R3, R18, R7.reuse, R67, 0x1, P0 ;  /* 0x000000071203c211 */ /* 0x088fe400000f0c43 */
[-C--:B------:R-:W-:Y:S02]  /*1c4e0*/  @!P5 LEA.HI.X R5, R66, R7.reuse, R65, 0x1, P2 ;  /* 0x000000074205d211 */ /* 0x080fe400010f0c41 */
[----:B------:R-:W-:Y:S01]  /*1c4f0*/  @!P6 LEA.HI.X R7, R68, R7, R69, 0x1, P3 ;  /* 0x000000074407e211 */ /* 0x000fe200018f0c45 */
[----:B------:R3:W-:Y:S04]  /*1c500*/  @!P4 ST.E.128 desc[UR36][R2.64], R12 ;  /* 0x0000000c0200c985 */ /* 0x0007e8000c101d24 */
[----:B------:R3:W-:Y:S04]  /*1c510*/  @!P5 ST.E.128 desc[UR36][R4.64], R36 ;  /* 0x000000240400d985 */ /* 0x0007e8000c101d24 */
[----:B------:R3:W-:Y:S02]  /*1c520*/  @!P6 ST.E.128 desc[UR36][R6.64], R52 ;  /* 0x000000340600e985 */ /* 0x0007e4000c101d24 */
.L_x_1717:
[----:B------:R-:W-:Y:S05]  /*1c530*/  BSYNC B1 ;  /* 0x0000000000017941 */ /* 0x000fea0003800000 */
.L_x_1716:
[----:B---3--:R3:W0:Y:S01]  /*1c540*/  SHFL.IDX PT, R7, R23, 0x2, 0x181f ;  /* 0x00581f0017077f89 */ /* 0x00862200000e0000 */
[----:B------:R-:W-:Y:S03]  /*1c550*/  BSSY B1, `(.L_x_1718) ;  /* 0x0000010000017945 */ /* 0x000fe60003800000 */
[----:B----4-:R3:W4:Y:S01]  /*1c560*/  SHFL.IDX PT, R3, R11, 0x2, 0x181f ;  /* 0x00581f000b037f89 */ /* 0x01072200000e0000 */
        /* <DEDUP_REMOVED lines=14> */
.L_x_1719:
[----:B------:R-:W-:Y:S05]  /*1c650*/  BSYNC B1 ;  /* 0x0000000000017941 */ /* 0x000fea0003800000 */
.L_x_1718:
[----:B------:R-:W-:Y:S01]  /*1c660*/  VIADD R0, R64, 0x60 ;  /* 0x0000006040007836 */ /* 0x000fe20000000000 */
[----:B0--3--:R-:W0:Y:S04]  /*1c670*/  SHFL.IDX PT, R23, R23, 0x3, 0x181f ;  /* 0x00781f0017177f89 */ /* 0x009e2800000e0000 */
[----:B------:R-:W-:Y:S01]  /*1c680*/  ISETP.GE.AND P0, PT, R0, R17, PT ;  /* 0x000000110000720c */ /* 0x000fe20003f06270 */
[----:B------:R-:W3:-:S12]  /*1c690*/  SHFL.IDX PT, R11, R11, 0x3, 0x181f ;  /* 0x00781f000b0b7f89 */ /* 0x000ed800000e0000 */
[----:B------:R-:W-:Y:S05]  /*1c6a0*/  @P0 BRA `(.L_x_1720) ;  /* 0x0000001c00d00947 */ /* 0x000fea0003800000 */
[----:B------:R-:W-:Y:S02]  /*1c6b0*/  ULDC UR5, c[0x0][0xac8] ;  /* 0x0002b20000057ab9 */ /* 0x000fe40000000800 */
[----:B------:R-:W-:Y:S02]  /*1c6c0*/  ISETP.GE.AND P2, PT, R18, UR5, PT ;  /* 0x0000000512007c0c */ /* 0x000fe4000bf46270 */
[----:B------:R-:W-:-:S11]  /*1c6d0*/  ISETP.GE.AND P3, PT, R66, UR5, PT ;  /* 0x0000000542007c0c */ /* 0x000fd6000bf66270 */
[-C--:B---3--:R-:W-:Y:S02]  /*1c6e0*/  @!P2 LEA R2, P0, R18, R11.reuse, 0x1 ;  /* 0x0000000b1202a211 */ /* 0x088fe400078008ff */
[----:B------:R-:W-:Y:S02]  /*1c6f0*/  @!P3 LEA R4, P1, R66, R11, 0x1 ;  /* 0x0000000b4204b211 */ /* 0x000fe400078208ff */
[-C--:B0---4-:R-:W-:Y:S02]  /*1c700*/  @!P2 LEA.HI.X R3, R18, R23.reuse, R67, 0x1, P0 ;  /* 0x000000171203a211 */ /* 0x091fe400000f0c43 */
        /* <DEDUP_REMOVED lines=9> */
.L_x_1713:
[----:B------:R1:W5:Y:S01]  /*1c7a0*/  LDL R140, [R1+0x2dc] ;  /* 0x0002dc00018c7983 */ /* 0x0003620000100800 */
[----:B------:R-:W-:Y:S01]  /*1c7b0*/  ULDC.64 UR6, c[0x0][0xb08] ;  /* 0x0002c20000067ab9 */ /* 0x000fe20000000a00 */
[----:B0-----:R-:W0:Y:S02]  /*1c7c0*/  @P4 LDC R13, c[0x0][0xbec] ;  /* 0x0002fb00ff0d4b82 */ /* 0x001e240000000800 */
        /* <DEDUP_REMOVED lines=19> */
[----:B------:R-:W-:Y:S01]  /*1c900*/  IMAD R5, R2, UR6, RZ ;  /* 0x0000000602057c24 */ /* 0x000fe2000f8e02ff */
[----:B------:R-:W-:Y:S01]  /*1c910*/  ULDC.64 UR8, c[0x0][0xb30] ;  /* 0x0002cc0000087ab9 */ /* 0x000fe20000000a00 */
[----:B------:R-:W-:Y:S01]  /*1c920*/  IMAD.WIDE.U32 R2, R0, UR6, RZ ;  /* 0x0000000600027c25 */ /* 0x000fe2000f8e00ff */
[----:B------:R-:W-:Y:S01]  /*1c930*/  UIADD3 UR5, UR39, 0x30820, URZ ;  /* 0x0003082027057890 */ /* 0x000fe2000fffe03f */
[----:B------:R-:W-:Y:S01]  /*1c940*/  ISETP.GE.AND P0, PT, R72, R17, PT ;  /* 0x000000114800720c */ /* 0x000fe20003f06270 */
[----:B------:R-:W-:Y:S01]  /*1c950*/  BSSY B1, `(.L_x_1721) ;  /* 0x000008d000017945 */ /* 0x000fe20003800000 */
[----:B------:R-:W-:Y:S01]  /*1c960*/  IMAD R5, R0, UR7, R5 ;  /* 0x0000000700057c24 */ /* 0x000fe2000f8e0205 */
[----:B------:R-:W-:Y:S01]  /*1c970*/  ULDC.64 UR6, c[0x0][0xb38] ;  /* 0x0002ce0000067ab9 */ /* 0x000fe20000000a00 */
[----:B------:R-:W2:Y:S01]  /*1c980*/  @P4 LDC R0, c[0x0][0xbf0] ;  /* 0x0002fc00ff004b82 */ /* 0x000ea20000000800 */
[----:B0-----:R-:W-:Y:S01]  /*1c990*/  @P4 IMAD.HI.U32 R13, R88, R13, RZ ;  /* 0x0000000d580d4227 */ /* 0x001fe200078e00ff */
[----:B------:R-:W-:-:S03]  /*1c9a0*/  UPRMT UR5, URZ, 0x654, UR5 ;  /* 0x000006543f057896 */ /* 0x000fc60008000005 */
[----:B------:R-:W-:Y:S01]  /*1c9b0*/  IMAD.IADD R3, R3, 0x1, R5 ;  /* 0x0000000103037824 */ /* 0x000fe200078e0205 */
[----:B------:R-:W-:Y:S01]  /*1c9c0*/  SHF.R.S32.HI R5, RZ, 0x1f, R202 ;  /* 0x0000001fff057819 */ /* 0x000fe200000114ca */
[----:B------:R-:W-:-:S04]  /*1c9d0*/  IMAD.WIDE.U32 R2, R194, UR6, R2 ;  /* 0x00000006c2027c25 */ /* 0x000fc8000f8e0002 */
[----:B------:R-:W-:Y:S01]  /*1c9e0*/  SYNCS.ARRIVE.TRANS64.RED.A1T0 RZ, [UR5], RZ ;  /* 0x000000ffffff79a7 */ /* 0x000fe20008100405 */
[----:B------:R-:W-:Y:S01]  /*1c9f0*/  IMAD R3, R194, UR7, R3 ;  /* 0x00000007c2037c24 */ /* 0x000fe2000f8e0203 */
[----:B------:R-:W-:Y:S02]  /*1ca00*/  ULDC.64 UR6, c[0x0][0xb40] ;  /* 0x0002d00000067ab9 */ /* 0x000fe40000000a00 */
[----:B------:R-:W-:Y:S02]  /*1ca10*/  IMAD R5, R5, UR6, RZ ;  /* 0x0000000605057c24 */ /* 0x000fe4000f8e02ff */
[----:B------:R-:W-:-:S04]  /*1ca20*/  IMAD.WIDE.U32 R2, R202, UR6, R2 ;  /* 0x00000006ca027c25 */ /* 0x000fc8000f8e0002 */
[----:B------:R-:W-:Y:S01]  /*1ca30*/  IMAD R9, R202, UR7, R5 ;  /* 0x00000007ca097c24 */ /* 0x000fe2000f8e0205 */
[----:B------:R-:W-:Y:S01]  /*1ca40*/  ULDC.64 UR6, c[0x0][0xb48] ;  /* 0x0002d20000067ab9 */ /* 0x000fe20000000a00 */
[----:B------:R-:W-:Y:S01]  /*1ca50*/  IMAD.MOV.U32 R5, RZ, RZ, R88 ;  /* 0x000000ffff057224 */ /* 0x000fe200078e0058 */
[----:B--2---:R-:W-:Y:S01]  /*1ca60*/  @P4 SHF.R.U32.HI R5, RZ, R0, R13 ;  /* 0x00000000ff054219 */ /* 0x004fe2000001160d */
[----:B------:R-:W-:-:S03]  /*1ca70*/  IMAD.IADD R3, R3, 0x1, R9 ;  /* 0x0000000103037824 */ /* 0x000fc600078e0209 */
[--C-:B------:R-:W-:Y:S01]  /*1ca80*/  SHF.R.S32.HI R0, RZ, 0x1f, R5.reuse ;  /* 0x0000001fff007819 */ /* 0x100fe20000011405 */
[----:B------:R-:W-:Y:S02]  /*1ca90*/  IMAD.MOV R4, RZ, RZ, -R5 ;  /* 0x000000ffff047224 */ /* 0x000fe400078e0a05 */
[----:B------:R-:W-:-:S04]  /*1caa0*/  IMAD.WIDE.U32 R2, R205, UR6, R2 ;  /* 0x00000006cd027c25 */ /* 0x000fc8000f8e0002 */
[----:B------:R-:W-:Y:S02]  /*1cab0*/  IMAD R11, R11, R4, R88 ;  /* 0x000000040b0b7224 */ /* 0x000fe400078e0258 */
[----:B------:R-:W-:Y:S02]  /*1cac0*/  IMAD R0, R0, UR8, RZ ;  /* 0x0000000800007c24 */ /* 0x000fe4000f8e02ff */
[----:B------:R-:W-:Y:S01]  /*1cad0*/  IMAD R3, R205, UR7, R3 ;  /* 0x00000007cd037c24 */ /* 0x000fe2000f8e0203 */
[----:B------:R-:W-:Y:S01]  /*1cae0*/  ULDC.64 UR6, c[0x0][0xb28] ;  /* 0x0002ca0000067ab9 */ /* 0x000fe20000000a00 */
        /* <DEDUP_REMOVED lines=11> */
[----:B------:R1:W0:Y:S04]  /*1cba0*/  SHFL.IDX PT, R2, R0, RZ, 0x1c1f ;  /* 0x001c1fff00027589 */ /* 0x00022800000e0000 */
[----:B------:R1:W2:Y:S01]  /*1cbb0*/  SHFL.IDX PT, R3, R11, RZ, 0x1c1f ;  /* 0x001c1fff0b037589 */ /* 0x0002a200000e0000 */
[----:B------:R-:W-:Y:S05]  /*1cbc0*/  @P0 BRA `(.L_x_1722) ;  /* 0x0000000400940947 */ /* 0x000fea0003800000 */
[----:B------:R-:W-:Y:S01]  /*1cbd0*/  ULDC UR5, c[0x0][0xac8] ;  /* 0x0002b20000057ab9 */ /* 0x000fe20000000800 */
[----:B------:R-:W-:Y:S01]  /*1cbe0*/  VIADD R23, R22, 0xb0 ;  /* 0x000000b016177836 */ /* 0x000fe20000000000 */
[----:B------:R-:W-:Y:S02]  /*1cbf0*/  ISETP.GE.AND P1, PT, R223, UR5, PT ;  /* 0x00000005df007c0c */ /* 0x000fe4000bf26270 */
[----:B------:R-:W-:Y:S02]  /*1cc00*/  ISETP.GE.AND P0, PT, R222, UR5, PT ;  /* 0x00000005de007c0c */ /* 0x000fe4000bf06270 */
[----:B------:R-:W-:Y:S02]  /*1cc10*/  ISETP.GE.AND P2, PT, R22, UR5, PT ;  /* 0x0000000516007c0c */ /* 0x000fe4000bf46270 */
[----:B------:R-:W-:Y:S02]  /*1cc20*/  ISETP.GE.AND P3, PT, R221, UR5, PT ;  /* 0x00000005dd007c0c */ /* 0x000fe4000bf66270 */
[----:B------:R-:W-:-:S05]  /*1cc30*/  ISETP.GE.AND P4, PT, R220, UR5, PT ;  /* 0x00000005dc007c0c */ /* 0x000fca000bf86270 */
[CC--:B0-----:R-:W-:Y:S02]  /*1cc40*/  @!P1 LEA R4, P5, R223.reuse, R2.reuse, 0x2 ;  /* 0x00000002df049211 */ /* 0x0c1fe400078a10ff */
[-C--:B------:R-:W-:Y:S02]  /*1cc50*/  @!P0 LEA R8, P6, R222, R2.reuse, 0x2 ;  /* 0x00000002de088211 */ /* 0x080fe400078c10ff */
[-C--:B--2--5:R-:W-:Y:S01]  /*1cc60*/  @!P1 LEA.HI.X R5, R223, R3.reuse, R140, 0x2, P5 ;  /* 0x00000003df059211 */ /* 0x0a4fe200028f148c */
[----:B------:R-:W-:Y:S01]  /*1cc70*/  @!P2 IMAD.WIDE R12, R22, 0x4, R2 ;  /* 0x00000004160ca825 */ /* 0x000fe200078e0202 */
[----:B------:R-:W-:Y:S02]  /*1cc80*/  ISETP.GE.AND P5, PT, R219, UR5, PT ;  /* 0x00000005db007c0c */ /* 0x000fe4000bfa6270 */
[----:B------:R-:W-:Y:S02]  /*1cc90*/  @!P0 LEA.HI.X R9, R222, R3, R103, 0x2, P6 ;  /* 0x00000003de098211 */ /* 0x000fe400030f1467 */
[----:B------:R-:W-:Y:S01]  /*1cca0*/  @!P2 ST.E.64 desc[UR36][R12.64], R24 ;  /* 0x000000180c00a985 */ /* 0x000fe2000c101b24 */
[----:B------:R-:W-:-:S02]  /*1ccb0*/  @!P3 LEA R14, P6, R221, R2, 0x2 ;  /* 0x00000002dd0eb211 */ /* 0x000fc400078c10ff */
[-C--:B------:R-:W-:Y:S01]  /*1ccc0*/  @!P4 LEA R72, P2, R220, R2.reuse, 0x2 ;  /* 0x00000002dc48c211 */ /* 0x080fe200078410ff */
[----:B------:R0:W-:Y:S01]  /*1ccd0*/  @!P1 ST.E.64 desc[UR36][R4.64], R28 ;  /* 0x0000001c04009985 */ /* 0x0001e2000c101b24 */
[----:B------:R-:W-:Y:S02]  /*1cce0*/  ISETP.GE.AND P1, PT, R217, UR5, PT ;  /* 0x00000005d9007c0c */ /* 0x000fe4000bf26270 */
[-C--:B------:R-:W-:Y:S01]  /*1ccf0*/  @!P3 LEA.HI.X R15, R221, R3.reuse, R102, 0x2, P6 ;  /* 0x00000003dd0fb211 */ /* 0x080fe200030f1466 */
[----:B------:R2:W-:Y:S01]  /*1cd00*/  @!P0 ST.E.64 desc[UR36][R8.64], R32 ;  /* 0x0000002008008985 */ /* 0x0005e2000c101b24 */
[----:B------:R-:W-:Y:S02]  /*1cd10*/  ISETP.GE.AND P0, PT, R218, UR5, PT ;  /* 0x00000005da007c0c */ /* 0x000fe4000bf06270 */
[----:B------:R-:W-:Y:S01]  /*1cd20*/  @!P5 LEA R74, P6, R219, R2, 0x2 ;  /* 0x00000002db4ad211 */ /* 0x000fe200078c10ff */
[----:B------:R3:W-:Y:S01]  /*1cd30*/  @!P3 ST.E.64 desc[UR36][R14.64], R36 ;  /* 0x000000240e00b985 */ /* 0x0007e2000c101b24 */
[----:B------:R-:W-:-:S02]  /*1cd40*/  @!P4 LEA.HI.X R73, R220, R3, R101, 0x2, P2 ;  /* 0x00000003dc49c211 */ /* 0x000fc400010f1465 */
[----:B------:R-:W-:Y:S02]  /*1cd50*/  ISETP.GE.AND P2, PT, R216, UR5, PT ;  /* 0x00000005d8007c0c */ /* 0x000fe4000bf46270 */
[----:B------:R-:W-:Y:S01]  /*1cd60*/  @!P5 LEA.HI.X R75, R219, R3, R100, 0x2, P6 ;  /* 0x00000003db4bd211 */ /* 0x000fe200030f1464 */
[----:B------:R-:W-:Y:S01]  /*1cd70*/  @!P4 ST.E.64 desc[UR36][R72.64], R40 ;  /* 0x000000284800c985 */ /* 0x000fe2000c101b24 */
[----:B------:R-:W-:Y:S02]  /*1cd80*/  ISETP.GE.AND P3, PT, R215, UR5, PT ;  /* 0x00000005d7007c0c */ /* 0x000fe4000bf66270 */
[----:B------:R-:W-:Y:S01]  /*1cd90*/  ISETP.GE.AND P4, PT, R214, UR5, PT ;  /* 0x00000005d6007c0c */ /* 0x000fe2000bf86270 */
[----:B------:R-:W-:Y:S01]  /*1cda0*/  @!P5 ST.E.64 desc[UR36][R74.64], R44 ;  /* 0x0000002c4a00d985 */ /* 0x000fe2000c101b24 */
[-C--:B0-----:R-:W-:Y:S01]  /*1cdb0*/  @!P0 LEA R4, P6, R218, R2.reuse, 0x2 ;  /* 0x00000002da048211 */ /* 0x081fe200078c10ff */
[----:B--2---:R-:W-:Y:S01]  /*1cdc0*/  VIADD R33, R22, 0xb8 ;  /* 0x000000b816217836 */ /* 0x004fe20000000000 */
[----:B------:R-:W-:-:S02]  /*1cdd0*/  @!P1 LEA R8, P5, R217, R2, 0x2 ;  /* 0x00000002d9089211 */ /* 0x000fc400078a10ff */
[-C--:B------:R-:W-:Y:S02]  /*1cde0*/  @!P0 LEA.HI.X R5, R218, R3.reuse, R99, 0x2, P6 ;  /* 0x00000003da058211 */ /* 0x080fe400030f1463 */
[CC--:B------:R-:W-:Y:S02]  /*1cdf0*/  @!P2 LEA R12, P6, R216.reuse, R2.reuse, 0x2 ;  /* 0x00000002d80ca211 */ /* 0x0c0fe400078c10ff */
[-C--:B------:R-:W-:Y:S01]  /*1ce00*/  @!P1 LEA.HI.X R9, R217, R3.reuse, R98, 0x2, P5 ;  /* 0x00000003d9099211 */ /* 0x080fe200028f1462 */
[----:B------:R0:W-:Y:S01]  /*1ce10*/  @!P0 ST.E.64 desc[UR36][R4.64], R48 ;  /* 0x0000003004008985 */ /* 0x0001e2000c101b24 */
[----:B------:R-:W-:Y:S02]  /*1ce20*/  ISETP.GE.AND P5, PT, R213, UR5, PT ;  /* 0x00000005d5007c0c */ /* 0x000fe4000bfa6270 */
[----:B------:R-:W-:Y:S01]  /*1ce30*/  @!P2 LEA.HI.X R13, R216, R3, R97, 0x2, P6 ;  /* 0x00000003d80da211 */ /* 0x000fe200030f1461 */
[----:B------:R2:W-:Y:S01]  /*1ce40*/  @!P1 ST.E.64 desc[UR36][R8.64], R52 ;  /* 0x0000003408009985 */ /* 0x0005e2000c101b24 */
[----:B---3--:R-:W-:-:S02]  /*1ce50*/  @!P3 LEA R14, P1, R215, R2, 0x2 ;  /* 0x00000002d70eb211 */ /* 0x008fc400078210ff */
[-C--:B------:R-:W-:Y:S01]  /*1ce60*/  @!P4 LEA R24, P0, R214, R2.reuse, 0x2 ;  /* 0x00000002d618c211 */ /* 0x080fe200078010ff */
[----:B------:R3:W-:Y:S01]  /*1ce70*/  @!P2 ST.E.64 desc[UR36][R12.64], R56 ;  /* 0x000000380c00a985 */ /* 0x0007e2000c101b24 */
[----:B------:R-:W-:Y:S02]  /*1ce80*/  ISETP.GE.AND P2, PT, R212, UR5, PT ;  /* 0x00000005d4007c0c */ /* 0x000fe4000bf46270 */
[-C--:B------:R-:W-:Y:S02]  /*1ce90*/  @!P3 LEA.HI.X R15, R215, R3.reuse, R96, 0x2, P1 ;  /* 0x00000003d70fb211 */ /* 0x080fe400008f1460 */
[----:B------:R-:W-:Y:S02]  /*1cea0*/  ISETP.GE.AND P1, PT, R211, UR5, PT ;  /* 0x00000005d3007c0c */ /* 0x000fe4000bf26270 */
[----:B------:R-:W-:Y:S01]  /*1ceb0*/  @!P5 LEA R28, P6, R213, R2, 0x2 ;  /* 0x00000002d51cd211 */ /* 0x000fe200078c10ff */
[----:B------:R4:W-:Y:S01]  /*1cec0*/  @!P3 ST.E.64 desc[UR36][R14.64], R60 ;  /* 0x0000003c0e00b985 */ /* 0x0009e2000c101b24 */
[----:B------:R-:W-:-:S02]  /*1ced0*/  @!P4 LEA.HI.X R25, R214, R3, R95, 0x2, P0 ;  /* 0x00000003d619c211 */ /* 0x000fc400000f145f */
[----:B------:R-:W-:Y:S02]  /*1cee0*/  ISETP.GE.AND P0, PT, R210, UR5, PT ;  /* 0x00000005d2007c0c */ /* 0x000fe4000bf06270 */
[----:B------:R-:W-:Y:S01]  /*1cef0*/  @!P5 LEA.HI.X R29, R213, R3, R94, 0x2, P6 ;  /* 0x00000003d51dd211 */ /* 0x000fe200030f145e */
[----:B------:R1:W-:Y:S01]  /*1cf00*/  @!P4 ST.E.64 desc[UR36][R24.64], R64 ;  /* 0x000000401800c985 */ /* 0x0003e2000c101b24 */
[----:B------:R-:W-:Y:S02]  /*1cf10*/  ISETP.GE.AND P3, PT, R209, UR5, PT ;  /* 0x00000005d1007c0c */ /* 0x000fe4000bf66270 */
[-C--:B0-----:R-:W-:Y:S01]  /*1cf20*/  @!P2 LEA R4, P6, R212, R2.reuse, 0x2 ;  /* 0x00000002d404a211 */ /* 0x081fe200078c10ff */
[----:B------:R0:W-:Y:S01]  /*1cf30*/  @!P5 ST.E.64 desc[UR36][R28.64], R68 ;  /* 0x000000441c00d985 */ /* 0x0001e2000c101b24 */
[----:B--2---:R-:W-:Y:S02]  /*1cf40*/  @!P1 LEA R8, P4, R211, R2, 0x2 ;  /* 0x00000002d3089211 */ /* 0x004fe400078810ff */
[----:B------:R-:W-:-:S02]  /*1cf50*/  ISETP.GE.AND P5, PT, R208, UR5, PT ;  /* 0x00000005d0007c0c */ /* 0x000fc4000bfa6270 */
[-C--:B------:R-:W-:Y:S02]  /*1cf60*/  @!P2 LEA.HI.X R5, R212, R3.reuse, R93, 0x2, P6 ;  /* 0x00000003d405a211 */ /* 0x080fe400030f145d */
[-C--:B------:R-:W-:Y:S02]  /*1cf70*/  @!P1 LEA.HI.X R9, R211, R3.reuse, R92, 0x2, P4 ;  /* 0x00000003d3099211 */ /* 0x080fe400020f145c */
[CC--:B---3--:R-:W-:Y:S01]  /*1cf80*/  @!P0 LEA R12, P6, R210.reuse, R2.reuse, 0x2 ;  /* 0x00000002d20c8211 */ /* 0x0c8fe200078c10ff */
[----:B------:R2:W-:Y:S01]  /*1cf90*/  @!P2 ST.E.64 desc[UR36][R4.64], R6 ;  /* 0x000000060400a985 */ /* 0x0005e2000c101b24 */
[----:B------:R-:W-:Y:S02]  /*1cfa0*/  ISETP.GE.AND P4, PT, R207, UR5, PT ;  /* 0x00000005cf007c0c */ /* 0x000fe4000bf86270 */
[----:B------:R-:W-:Y:S01]  /*1cfb0*/  @!P0 LEA.HI.X R13, R210, R3, R91, 0x2, P6 ;  /* 0x00000003d20d8211 */ /* 0x000fe200030f145b */
[----:B------:R3:W-:Y:S01]  /*1cfc0*/  @!P1 ST.E.64 desc[UR36][R8.64], R76 ;  /* 0x0000004c08009985 */ /* 0x0007e2000c101b24 */
[----:B----4-:R-:W-:-:S02]  /*1cfd0*/  @!P3 LEA R14, P1, R209, R2, 0x2 ;  /* 0x00000002d10eb211 */ /* 0x010fc400078210ff */
[-C--:B-1----:R-:W-:Y:S01]  /*1cfe0*/  @!P5 LEA R24, P2, R208, R2.reuse, 0x2 ;  /* 0x00000002d018d211 */ /* 0x082fe200078410ff */
[----:B------:R1:W-:Y:S01]  /*1cff0*/  @!P0 ST.E.64 desc[UR36][R12.64], R80 ;  /* 0x000000500c008985 */ /* 0x0003e2000c101b24 */
[-C--:B------:R-:W-:Y:S02]  /*1d000*/  @!P3 LEA.HI.X R15, R209, R3.reuse, R90, 0x2, P1 ;  /* 0x00000003d10fb211 */ /* 0x080fe400008f145a */
[----:B------:R-:W-:Y:S02]  /*1d010*/  ISETP.GE.AND P1, PT, R226, UR5, PT ;  /* 0x00000005e2007c0c */ /* 0x000fe4000bf26270 */
[----:B------:R-:W-:Y:S01]  /*1d020*/  ISETP.GE.AND P0, PT, R225, UR5, PT ;  /* 0x00000005e1007c0c */ /* 0x000fe2000bf06270 */
[----:B------:R4:W-:Y:S01]  /*1d030*/  @!P3 ST.E.64 desc[UR36][R14.64], R20 ;  /* 0x000000140e00b985 */ /* 0x0009e2000c101b24 */
[----:B------:R-:W-:Y:S02]  /*1d040*/  @!P5 LEA.HI.X R25, R208, R3, R89, 0x2, P2 ;  /* 0x00000003d019d211 */ /* 0x000fe400010f1459 */
[----:B0-----:R-:W-:-:S02]  /*1d050*/  @!P4 LEA R28, P6, R207, R2, 0x2 ;  /* 0x00000002cf1cc211 */ /* 0x001fc400078c10ff */
[----:B------:R-:W-:Y:S01]  /*1d060*/  ISETP.GE.AND P2, PT, R224, UR5, PT ;  /* 0x00000005e0007c0c */ /* 0x000fe2000bf46270 */
[----:B------:R0:W-:Y:S01]  /*1d070*/  @!P5 ST.E.64 desc[UR36][R24.64], R120 ;  /* 0x000000781800d985 */ /* 0x0001e2000c101b24 */
[----:B------:R-:W-:Y:S02]  /*1d080*/  @!P4 LEA.HI.X R29, R207, R3, R87, 0x2, P6 ;  /* 0x00000003cf1dc211 */ /* 0x000fe400030f1457 */
[----:B------:R-:W-:Y:S02]  /*1d090*/  ISETP.GE.AND P3, PT, R203, UR5, PT ;  /* 0x00000005cb007c0c */ /* 0x000fe4000bf66270 */
[-C--:B--2---:R-:W-:Y:S01]  /*1d0a0*/  @!P1 LEA R4, P5, R226, R2.reuse, 0x2 ;  /* 0x00000002e2049211 */ /* 0x084fe200078a10ff */
[----:B------:R0:W-:Y:S01]  /*1d0b0*/  @!P4 ST.E.64 desc[UR36][R28.64], R122 ;  /* 0x0000007a1c00c985 */ /* 0x0001e2000c101b24 */
[----:B------:R-:W-:Y:S02]  /*1d0c0*/  ISETP.GE.AND P4, PT, R23, UR5, PT ;  /* 0x0000000517007c0c */ /* 0x000fe4000bf86270 */
[----:B------:R-:W-:-:S02]  /*1d0d0*/  @!P0 LEA R6, P6, R225, R2, 0x2 ;  /* 0x00000002e1068211 */ /* 0x000fc400078c10ff */
[-C--:B------:R-:W-:Y:S02]  /*1d0e0*/  @!P1 LEA.HI.X R5, R226, R3.reuse, R86, 0x2, P5 ;  /* 0x00000003e2059211 */ /* 0x080fe400028f1456 */
[C---:B---3--:R-:W-:Y:S02]  /*1d0f0*/  @!P2 LEA R8, P5, R224.reuse, R2, 0x2 ;  /* 0x00000002e008a211 */ /* 0x048fe400078a10ff */
[-C--:B------:R-:W-:Y:S01]  /*1d100*/  @!P0 LEA.HI.X R7, R225, R3.reuse, R85, 0x2, P6 ;  /* 0x00000003e1078211 */ /* 0x080fe200030f1455 */
[----:B------:R0:W-:Y:S01]  /*1d110*/  @!P1 ST.E.64 desc[UR36][R4.64], R124 ;  /* 0x0000007c04009985 */ /* 0x0001e2000c101b24 */
[----:B------:R-:W-:Y:S02]  /*1d120*/  ISETP.GE.AND P6, PT, R33, UR5, PT ;  /* 0x0000000521007c0c */ /* 0x000fe4000bfc6270 */
[----:B------:R-:W-:Y:S01]  /*1d130*/  @!P2 LEA.HI.X R9, R224, R3, R84, 0x2, P5 ;  /* 0x00000003e009a211 */ /* 0x000fe200028f1454 */
[----:B------:R0:W-:Y:S01]  /*1d140*/  @!P0 ST.E.64 desc[UR36][R6.64], R126 ;  /* 0x0000007e06008985 */ /* 0x0001e2000c101b24 */
[----:B-1----:R-:W-:-:S02]  /*1d150*/  SHF.R.S32.HI R13, RZ, 0x1f, R203 ;  /* 0x0000001fff0d7819 */ /* 0x002fc400000114cb */
[CC--:B------:R-:W-:Y:S01]  /*1d160*/  @!P3 LEA R12, P5, R203.reuse, R2.reuse, 0x2 ;  /* 0x00000002cb0cb211 */ /* 0x0c0fe200078a10ff */
[----:B------:R0:W-:Y:S01]  /*1d170*/  @!P2 ST.E.64 desc[UR36][R8.64], R104 ;  /* 0x000000680800a985 */ /* 0x0001e2000c101b24 */
[----:B----4-:R-:W-:Y:S02]  /*1d180*/  SHF.R.S32.HI R15, RZ, 0x1f, R23 ;  /* 0x0000001fff0f7819 */ /* 0x010fe40000011417 */
[-C--:B------:R-:W-:Y:S02]  /*1d190*/  @!P3 LEA.HI.X R13, R203, R3.reuse, R13, 0x2, P5 ;  /* 0x00000003cb0db211 */ /* 0x080fe400028f140d */
[C---:B------:R-:W-:Y:S02]  /*1d1a0*/  @!P4 LEA R14, P5, R23.reuse, R2, 0x2 ;  /* 0x00000002170ec211 */ /* 0x040fe400078a10ff */
[----:B------:R-:W-:Y:S01]  /*1d1b0*/  SHF.R.S32.HI R20, RZ, 0x1f, R33 ;  /* 0x0000001fff147819 */ /* 0x000fe20000011421 */
[----:B------:R0:W-:Y:S01]  /*1d1c0*/  @!P3 ST.E.64 desc[UR36][R12.64], R108 ;  /* 0x0000006c0c00b985 */ /* 0x0001e2000c101b24 */
[----:B------:R-:W-:-:S02]  /*1d1d0*/  @!P4 LEA.HI.X R15, R23, R3, R15, 0x2, P5 ;  /* 0x00000003170fc211 */ /* 0x000fc400028f140f */
[----:B------:R-:W-:-:S03]  /*1d1e0*/  @!P6 LEA R2, P5, R33, R2, 0x2 ;  /* 0x000000022102e211 */ /* 0x000fc600078a10ff */
[----:B------:R0:W-:Y:S01]  /*1d1f0*/  @!P4 ST.E.64 desc[UR36][R14.64], R112 ;  /* 0x000000700e00c985 */ /* 0x0001e2000c101b24 */
[----:B------:R-:W-:-:S05]  /*1d200*/  @!P6 LEA.HI.X R3, R33, R3, R20, 0x2, P5 ;  /* 0x000000032103e211 */ /* 0x000fca00028f1414 */
[----:B------:R0:W-:Y:S04]  /*1d210*/  @!P6 ST.E.64 desc[UR36][R2.64], R116 ;  /* 0x000000740200e985 */ /* 0x0001e8000c101b24 */
.L_x_1722:
[----:B------:R-:W-:Y:S05]  /*1d220*/  BSYNC B1 ;  /* 0x0000000000017941 */ /* 0x000fea0003800000 */
.L_x_1721:
[----:B------:R-:W-:Y:S01]  /*1d230*/  ISETP.GE.AND P0, PT, R18, R17, PT ;  /* 0x000000111200720c */ /* 0x000fe20003f06270 */
[----:B0-2---:R0:W2:Y:S04]  /*1d240*/  SHFL.IDX PT, R3, R11, 0x1, 0x1c1f ;  /* 0x003c1f000b037f89 */ /* 0x0050a800000e0000 */
[----:B------:R0:W3:Y:S08]  /*1d250*/  SHFL.IDX PT, R2, R0, 0x1, 0x1c1f ;  /* 0x003c1f0000027f89 */ /* 0x0000f000000e0000 */
[----:B0-----:R-:W-:Y:S05]  /*1d260*/  @P0 BRA `(.L_x_1720) ;  /* 0x0000001000e00947 */ /* 0x001fea0003800000 */
[----:B------:R-:W-:Y:S01]  /*1d270*/  ULDC UR5, c[0x0][0xac8] ;  /* 0x0002b20000057ab9 */ /* 0x000fe20000000800 */
[----:B-1----:R-:W-:Y:S01]  /*1d280*/  VIADD R11, R22, 0xb0 ;  /* 0x000000b0160b7836 */ /* 0x002fe20000000000 */
[----:B------:R-:W-:Y:S02]  /*1d290*/  ISETP.GE.AND P4, PT, R223, UR5, PT ;  /* 0x00000005df007c0c */ /* 0x000fe4000bf86270 */
[----:B------:R-:W-:Y:S02]  /*1d2a0*/  ISETP.GE.AND P3, PT, R222, UR5, PT ;  /* 0x00000005de007c0c */ /* 0x000fe4000bf66270 */
[----:B------:R-:W-:Y:S02]  /*1d2b0*/  ISETP.GE.AND P5, PT, R22, UR5, PT ;  /* 0x0000000516007c0c */ /* 0x000fe4000bfa6270 */
[----:B------:R-:W-:Y:S02]  /*1d2c0*/  ISETP.GE.AND P1, PT, R220, UR5, PT ;  /* 0x00000005dc007c0c */ /* 0x000fe4000bf26270 */
[----:B------:R-:W-:-:S02]  /*1d2d0*/  ISETP.GE.AND P0, PT, R221, UR5, PT ;  /* 0x00000005dd007c0c */ /* 0x000fc4000bf06270 */
[----:B------:R-:W-:-:S03]  /*1d2e0*/  SHF.R.S32.HI R0, RZ, 0x1f, R11 ;  /* 0x0000001fff007819 */ /* 0x000fc6000001140b */
[CC--:B---3--:R-:W-:Y:S02]  /*1d2f0*/  @!P4 LEA R6, P2, R223.reuse, R2.reuse, 0x2 ;  /* 0x00000002df06c211 */ /* 0x0c8fe400078410ff */
[-C--:B------:R-:W-:Y:S02]  /*1d300*/  @!P3 LEA R8, P6, R222, R2.reuse, 0x2 ;  /* 0x00000002de08b211 */ /* 0x080fe400078c10ff */
[----:B--2---:R-:W-:Y:S01]  /*1d310*/  @!P5 IMAD.WIDE R4, R22, 0x4, R2 ;  /* 0x000000041604d825 */ /* 0x004fe200078e0202 */
[-C--:B-----5:R-:W-:Y:S02]  /*1d320*/  @!P4 LEA.HI.X R7, R223, R3.reuse, R140, 0x2, P2 ;  /* 0x00000003df07c211 */ /* 0x0a0fe400010f148c */
[----:B------:R-:W-:Y:S02]  /*1d330*/  ISETP.GE.AND P2, PT, R219, UR5, PT ;  /* 0x00000005db007c0c */ /* 0x000fe4000bf46270 */
[----:B------:R-:W-:Y:S01]  /*1d340*/  @!P3 LEA.HI.X R9, R222, R3, R103, 0x2, P6 ;  /* 0x00000003de09b211 */ /* 0x000fe200030f1467 */
[----:B------:R0:W-:Y:S01]  /*1d350*/  @!P5 ST.E.64 desc[UR36][R4.64], R26 ;  /* 0x0000001a0400d985 */ /* 0x0001e2000c101b24 */
[----:B------:R-:W-:-:S02]  /*1d360*/  @!P1 LEA R14, P5, R220, R2, 0x2 ;  /* 0x00000002dc0e9211 */ /* 0x000fc400078a10ff */
[----:B------:R-:W-:Y:S01]  /*1d370*/  @!P0 LEA R12, P6, R221, R2, 0x2 ;  /* 0x00000002dd0c8211 */ /* 0x000fe200078c10ff */
[----:B------:R1:W-:Y:S01]  /*1d380*/  @!P4 ST.E.64 desc[UR36][R6.64], R30 ;  /* 0x0000001e0600c985 */ /* 0x0003e2000c101b24 */
[----:B------:R-:W-:Y:S02]  /*1d390*/  ISETP.GE.AND P4, PT, R217, UR5, PT ;  /* 0x00000005d9007c0c */ /* 0x000fe4000bf86270 */
[-C--:B------:R-:W-:Y:S01]  /*1d3a0*/  @!P1 LEA.HI.X R15, R220, R3.reuse, R101, 0x2, P5 ;  /* 0x00000003dc0f9211 */ /* 0x080fe200028f1465 */
[----:B------:R2:W-:Y:S01]  /*1d3b0*/  @!P3 ST.E.64 desc[UR36][R8.64], R34 ;  /* 0x000000220800b985 */ /* 0x0005e2000c101b24 */
[----:B------:R-:W-:Y:S02]  /*1d3c0*/  ISETP.GE.AND P3, PT, R218, UR5, PT ;  /* 0x00000005da007c0c */ /* 0x000fe4000bf66270 */
[----:B------:R-:W-:Y:S02]  /*1d3d0*/  ISETP.GE.AND P5, PT, R216, UR5, PT ;  /* 0x00000005d8007c0c */ /* 0x000fe4000bfa6270 */
[----:B------:R-:W-:-:S02]  /*1d3e0*/  @!P0 LEA.HI.X R13, R221, R3, R102, 0x2, P6 ;  /* 0x00000003dd0d8211 */ /* 0x000fc400030f1466 */
[----:B------:R-:W-:-:S03]  /*1d3f0*/  @!P2 LEA R20, P6, R219, R2, 0x2 ;  /* 0x00000002db14a211 */ /* 0x000fc600078c10ff */
[----:B------:R3:W-:Y:S01]  /*1d400*/  @!P0 ST.E.64 desc[UR36][R12.64], R38 ;  /* 0x000000260c008985 */ /* 0x0007e2000c101b24 */
[-C--:B------:R-:W-:Y:S02]  /*1d410*/  @!P2 LEA.HI.X R21, R219, R3.reuse, R100, 0x2, P6 ;  /* 0x00000003db15a211 */ /* 0x080fe400030f1464 */
[----:B------:R-:W-:Y:S01]  /*1d420*/  ISETP.GE.AND P0, PT, R215, UR5, PT ;  /* 0x00000005d7007c0c */ /* 0x000fe2000bf06270 */
[----:B------:R4:W-:Y:S01]  /*1d430*/  @!P1 ST.E.64 desc[UR36][R14.64], R42 ;  /* 0x0000002a0e009985 */ /* 0x0009e2000c101b24 */
[-C--:B0-----:R-:W-:Y:S02]  /*1d440*/  @!P3 LEA R4, P6, R218, R2.reuse, 0x2 ;  /* 0x00000002da04b211 */ /* 0x081fe400078c10ff */
[----:B------:R-:W-:Y:S01]  /*1d450*/  ISETP.GE.AND P1, PT, R214, UR5, PT ;  /* 0x00000005d6007c0c */ /* 0x000fe2000bf26270 */
[----:B------:R0:W-:Y:S01]  /*1d460*/  @!P2 ST.E.64 desc[UR36][R20.64], R46 ;  /* 0x0000002e1400a985 */ /* 0x0001e2000c101b24 */
[----:B-1----:R-:W-:Y:S02]  /*1d470*/  @!P4 LEA R6, P2, R217, R2, 0x2 ;  /* 0x00000002d906c211 */ /* 0x002fe400078410ff */
[----:B------:R-:W-:-:S02]  /*1d480*/  @!P3 LEA.HI.X R5, R218, R3, R99, 0x2, P6 ;  /* 0x00000003da05b211 */ /* 0x000fc400030f1463 */
[CC--:B--2---:R-:W-:Y:S02]  /*1d490*/  @!P5 LEA R8, P6, R216.reuse, R2.reuse, 0x2 ;  /* 0x00000002d808d211 */ /* 0x0c4fe400078c10ff */
[-C--:B------:R-:W-:Y:S01]  /*1d4a0*/  @!P4 LEA.HI.X R7, R217, R3.reuse, R98, 0x2, P2 ;  /* 0x00000003d907c211 */ /* 0x080fe200010f1462 */
[----:B------:R1:W-:Y:S01]  /*1d4b0*/  @!P3 ST.E.64 desc[UR36][R4.64], R50 ;  /* 0x000000320400b985 */ /* 0x0003e2000c101b24 */
[----:B------:R-:W-:Y:S02]  /*1d4c0*/  ISETP.GE.AND P2, PT, R213, UR5, PT ;  /* 0x00000005d5007c0c */ /* 0x000fe4000bf46270 */
[----:B------:R-:W-:Y:S01]  /*1d4d0*/  @!P5 LEA.HI.X R9, R216, R3, R97, 0x2, P6 ;  /* 0x00000003d809d211 */ /* 0x000fe200030f1461 */
[----:B------:R2:W-:Y:S01]  /*1d4e0*/  @!P4 ST.E.64 desc[UR36][R6.64], R54 ;  /* 0x000000360600c985 */ /* 0x0005e2000c101b24 */
[-C--:B---3--:R-:W-:Y:S02]  /*1d4f0*/  @!P0 LEA R12, P4, R215, R2.reuse, 0x2 ;  /* 0x00000002d70c8211 */ /* 0x088fe400078810ff */
[----:B------:R-:W-:Y:S01]  /*1d500*/  ISETP.GE.AND P3, PT, R212, UR5, PT ;  /* 0x00000005d4007c0c */ /* 0x000fe2000bf66270 */
[----:B------:R3:W-:Y:S01]  /*1d510*/  @!P5 ST.E.64 desc[UR36][R8.64], R58 ;  /* 0x0000003a0800d985 */ /* 0x0007e2000c101b24 */
[----:B----4-:R-:W-:-:S02]  /*1d520*/  @!P1 LEA R14, P5, R214, R2, 0x2 ;  /* 0x00000002d60e9211 */ /* 0x010fc400078a10ff */
[-C--:B------:R-:W-:Y:S02]  /*1d530*/  @!P0 LEA.HI.X R13, R215, R3.reuse, R96, 0x2, P4 ;  /* 0x00000003d70d8211 */ /* 0x080fe400020f1460 */
[----:B------:R-:W-:Y:S02]  /*1d540*/  ISETP.GE.AND P4, PT, R211, UR5, PT ;  /* 0x00000005d3007c0c */ /* 0x000fe4000bf86270 */
[----:B------:R-:W-:Y:S01]  /*1d550*/  @!P1 LEA.HI.X R15, R214, R3, R95, 0x2, P5 ;  /* 0x00000003d60f9211 */ /* 0x000fe200028f145f */
[----:B------:R4:W-:Y:S01]  /*1d560*/  @!P0 ST.E.64 desc[UR36][R12.64], R62 ;  /* 0x0000003e0c008985 */ /* 0x0009e2000c101b24 */
[----:B------:R-:W-:Y:S02]  /*1d570*/  ISETP.GE.AND P5, PT, R210, UR5, PT ;  /* 0x00000005d2007c0c */ /* 0x000fe4000bfa6270 */
[----:B0-----:R-:W-:Y:S01]  /*1d580*/  @!P2 LEA R20, P6, R213, R2, 0x2 ;  /* 0x00000002d514a211 */ /* 0x001fe200078c10ff */
[----:B------:R0:W-:Y:S01]  /*1d590*/  @!P1 ST.E.64 desc[UR36][R14.64], R66 ;  /* 0x000000420e009985 */ /* 0x0001e2000c101b24 */
[----:B------:R-:W-:-:S02]  /*1d5a0*/  ISETP.GE.AND P0, PT, R209, UR5, PT ;  /* 0x00000005d1007c0c */ /* 0x000fc4000bf06270 */
[-C--:B------:R-:W-:Y:S02]  /*1d5b0*/  @!P2 LEA.HI.X R21, R213, R3.reuse, R94, 0x2, P6 ;  /* 0x00000003d515a211 */ /* 0x080fe400030f145e */
[-C--:B-1----:R-:W-:Y:S02]  /*1d5c0*/  @!P3 LEA R4, P6, R212, R2.reuse, 0x2 ;  /* 0x00000002d404b211 */ /* 0x082fe400078c10ff */
[----:B------:R-:W-:Y:S01]  /*1d5d0*/  ISETP.GE.AND P1, PT, R208, UR5, PT ;  /* 0x00000005d0007c0c */ /* 0x000fe2000bf26270 */
[----:B------:R1:W-:Y:S01]  /*1d5e0*/  @!P2 ST.E.64 desc[UR36][R20.64], R70 ;  /* 0x000000461400a985 */ /* 0x0003e2000c101b24 */
[-C--:B--2---:R-:W-:Y:S02]  /*1d5f0*/  @!P4 LEA R6, P2, R211, R2.reuse, 0x2 ;  /* 0x00000002d306c211 */ /* 0x084fe400078410ff */
[----:B------:R-:W-:Y:S02]  /*1d600*/  @!P3 LEA.HI.X R5, R212, R3, R93, 0x2, P6 ;  /* 0x00000003d405b211 */ /* 0x000fe400030f145d */
[----:B---3--:R-:W-:-:S02]  /*1d610*/  @!P5 LEA R8, P6, R210, R2, 0x2 ;  /* 0x00000002d208d211 */ /* 0x008fc400078c10ff */
[-C--:B------:R-:W-:Y:S01]  /*1d620*/  @!P4 LEA.HI.X R7, R211, R3.reuse, R92, 0x2, P2 ;  /* 0x00000003d307c211 */ /* 0x080fe200010f145c */
[----:B------:R2:W-:Y:S01]  /*1d630*/  @!P3 ST.E.64 desc[UR36][R4.64], R128 ;  /* 0x000000800400b985 */ /* 0x0005e2000c101b24 */
[----:B------:R-:W-:Y:S02]  /*1d640*/  @!P5 LEA.HI.X R9, R210, R3, R91, 0x2, P6 ;  /* 0x00000003d209d211 */ /* 0x000fe400030f145b */
[----:B------:R-:W-:Y:S01]  /*1d650*/  ISETP.GE.AND P2, PT, R207, UR5, PT ;  /* 0x00000005cf007c0c */ /* 0x000fe2000bf46270 */
[----:B------:R-:W-:Y:S01]  /*1d660*/  @!P4 ST.E.64 desc[UR36][R6.64], R78 ;  /* 0x0000004e0600c985 */ /* 0x000fe2000c101b24 */
[-C--:B----4-:R-:W-:Y:S02]  /*1d670*/  @!P0 LEA R12, P3, R209, R2.reuse, 0x2 ;  /* 0x00000002d10c8211 */ /* 0x090fe400078610ff */
[----:B0-----:R-:W-:Y:S01]  /*1d680*/  @!P1 LEA R14, P6, R208, R2, 0x2 ;  /* 0x00000002d00e9211 */ /* 0x001fe200078c10ff */
[----:B------:R0:W-:Y:S01]  /*1d690*/  @!P5 ST.E.64 desc[UR36][R8.64], R82 ;  /* 0x000000520800d985 */ /* 0x0001e2000c101b24 */
[----:B------:R-:W-:-:S02]  /*1d6a0*/  ISETP.GE.AND P5, PT, R226, UR5, PT ;  /* 0x00000005e2007c0c */ /* 0x000fc4000bfa6270 */
[-C--:B------:R-:W-:Y:S02]  /*1d6b0*/  @!P0 LEA.HI.X R13, R209, R3.reuse, R90, 0x2, P3 ;  /* 0x00000003d10d8211 */ /* 0x080fe400018f145a */
[----:B------:R-:W-:Y:S02]  /*1d6c0*/  @!P1 LEA.HI.X R15, R208, R3, R89, 0x2, P6 ;  /* 0x00000003d00f9211 */ /* 0x000fe400030f1459 */
[----:B------:R-:W-:Y:S01]  /*1d6d0*/  ISETP.GE.AND P6, PT, R203, UR5, PT ;  /* 0x00000005cb007c0c */ /* 0x000fe2000bfc6270 */
[----:B------:R3:W-:Y:S01]  /*1d6e0*/  @!P0 ST.E.64 desc[UR36][R12.64], R130 ;  /* 0x000000820c008985 */ /* 0x0007e2000c101b24 */
[----:B------:R-:W-:Y:S02]  /*1d6f0*/  ISETP.GE.AND P4, PT, R225, UR5, PT ;  /* 0x00000005e1007c0c */ /* 0x000fe4000bf86270 */
[----:B-1----:R-:W-:Y:S01]  /*1d700*/  @!P2 LEA R20, P3, R207, R2, 0x2 ;  /* 0x00000002cf14a211 */ /* 0x002fe200078610ff */
[----:B------:R1:W-:Y:S01]  /*1d710*/  @!P1 ST.E.64 desc[UR36][R14.64], R132 ;  /* 0x000000840e009985 */ /* 0x0003e2000c101b24 */
[----:B------:R-:W-:-:S02]  /*1d720*/  ISETP.GE.AND P1, PT, R224, UR5, PT ;  /* 0x00000005e0007c0c */ /* 0x000fc4000bf26270 */
[----:B------:R-:W-:Y:S02]  /*1d730*/  ISETP.GE.AND P0, PT, R11, UR5, PT ;  /* 0x000000050b007c0c */ /* 0x000fe4000bf06270 */
[-C--:B------:R-:W-:Y:S02]  /*1d740*/  @!P2 LEA.HI.X R21, R207, R3.reuse, R87, 0x2, P3 ;  /* 0x00000003cf15a211 */ /* 0x080fe400018f1457 */
[CC--:B--2---:R-:W-:Y:S02]  /*1d750*/  @!P5 LEA R4, P3, R226.reuse, R2.reuse, 0x2 ;  /* 0x00000002e204d211 */ /* 0x0c4fe400078610ff */
[----:B0-----:R-:W-:Y:S01]  /*1d760*/  SHF.R.S32.HI R8, RZ, 0x1f, R203 ;  /* 0x0000001fff087819 */ /* 0x001fe200000114cb */
[----:B------:R1:W-:Y:S01]  /*1d770*/  @!P2 ST.E.64 desc[UR36][R20.64], R134 ;  /* 0x000000861400a985 */ /* 0x0003e2000c101b24 */
[----:B------:R-:W-:Y:S02]  /*1d780*/  @!P5 LEA.HI.X R5, R226, R3, R86, 0x2, P3 ;  /* 0x00000003e205d211 */ /* 0x000fe400018f1456 */
[----:B---3--:R-:W-:-:S02]  /*1d790*/  @!P6 LEA R12, P3, R203, R2, 0x2 ;  /* 0x00000002cb0ce211 */ /* 0x008fc400078610ff */
[-C--:B------:R-:W-:Y:S01]  /*1d7a0*/  @!P4 LEA R6, P2, R225, R2.reuse, 0x2 ;  /* 0x00000002e106c211 */ /* 0x080fe200078410ff */
[----:B------:R1:W-:Y:S01]  /*1d7b0*/  @!P5 ST.E.64 desc[UR36][R4.64], R136 ;  /* 0x000000880400d985 */ /* 0x0003e2000c101b24 */
[-C--:B------:R-:W-:Y:S02]  /*1d7c0*/  @!P6 LEA.HI.X R13, R203, R3.reuse, R8, 0x2, P3 ;  /* 0x00000003cb0de211 */ /* 0x080fe400018f1408 */
[CC--:B------:R-:W-:Y:S02]  /*1d7d0*/  @!P1 LEA R8, P3, R224.reuse, R2.reuse, 0x2 ;  /* 0x00000002e0089211 */ /* 0x0c0fe400078610ff */
[-C--:B------:R-:W-:Y:S02]  /*1d7e0*/  @!P4 LEA.HI.X R7, R225, R3.reuse, R85, 0x2, P2 ;  /* 0x00000003e107c211 */ /* 0x080fe400010f1455 */
[C---:B------:R-:W-:Y:S02]  /*1d7f0*/  @!P0 LEA R24, P2, R11.reuse, R2, 0x2 ;  /* 0x000000020b188211 */ /* 0x040fe400078410ff */
[-C--:B------:R-:W-:Y:S01]  /*1d800*/  @!P1 LEA.HI.X R9, R224, R3.reuse, R84, 0x2, P3 ;  /* 0x00000003e0099211 */ /* 0x080fe200018f1454 */
[----:B------:R1:W-:Y:S01]  /*1d810*/  @!P4 ST.E.64 desc[UR36][R6.64], R138 ;  /* 0x0000008a0600c985 */ /* 0x0003e2000c101b24 */
[----:B------:R-:W-:Y:S01]  /*1d820*/  @!P0 LEA.HI.X R25, R11, R3, R0, 0x2, P2 ;  /* 0x000000030b198211 */ /* 0x000fe200010f1400 */
[----:B------:R-:W-:-:S02]  /*1d830*/  VIADD R11, R22, 0xb8 ;  /* 0x000000b8160b7836 */ /* 0x000fc40000000000 */
[----:B------:R1:W-:Y:S04]  /*1d840*/  @!P1 ST.E.64 desc[UR36][R8.64], R106 ;  /* 0x0000006a08009985 */ /* 0x0003e8000c101b24 */
[----:B------:R1:W-:Y:S04]  /*1d850*/  @!P6 ST.E.64 desc[UR36][R12.64], R110 ;  /* 0x0000006e0c00e985 */ /* 0x0003e8000c101b24 */
[----:B------:R1:W-:Y:S01]  /*1d860*/  @!P0 ST.E.64 desc[UR36][R24.64], R114 ;  /* 0x0000007218008985 */ /* 0x0003e2000c101b24 */
[----:B------:R-:W-:-:S13]  /*1d870*/  ISETP.GE.AND P0, PT, R11, UR5, PT ;  /* 0x000000050b007c0c */ /* 0x000fda000bf06270 */
[----:B-1----:R-:W-:Y:S05]  /*1d880*/  @P0 BRA `(.L_x_1720) ;  /* 0x0000000c00580947 */ /* 0x002fea0003800000 */
[----:B------:R-:W-:Y:S02]  /*1d890*/  LEA R2, P0, R11, R2, 0x2 ;  /* 0x000000020b027211 */ /* 0x000fe400078010ff */
[----:B------:R-:W-:-:S04]  /*1d8a0*/  SHF.R.S32.HI R0, RZ, 0x1f, R11 ;  /* 0x0000001fff007819 */ /* 0x000fc8000001140b */
[----:B------:R-:W-:-:S05]  /*1d8b0*/  LEA.HI.X R3, R11, R3, R0, 0x2, P0 ;  /* 0x000000030b037211 */ /* 0x000fca00000f1400 */
[----:B------:R0:W-:Y:S01]  /*1d8c0*/  ST.E.64 desc[UR36][R2.64], R118 ;  /* 0x0000007602007985 */ /* 0x0001e2000c101b24 */
[----:B------:R-:W-:Y:S05]  /*1d8d0*/  BRA `(.L_x_1720) ;  /* 0x0000000c00447947 */ /* 0x000fea0003800000 */
.L_x_1711:
[----:B------:R-:W1:Y:S01]  /*1d8e0*/  LDC.64 R6, c[0x0][0xc08] ;  /* 0x00030200ff067b82 */ /* 0x000e620000000a00 */
[----:B------:R-:W-:-:S07]  /*1d8f0*/  IMAD.MOV.U32 R11, RZ, RZ, RZ ;  /* 0x000000ffff0b7224 */ /* 0x000fce00078e00ff */
[----:B------:R-:W2:Y:S08]  /*1d900*/  LDC.64 R4, c[0x0][0xc00] ;  /* 0x00030000ff047b82 */ /* 0x000eb00000000a00 */
[----:B------:R-:W4:Y:S01]  /*1d910*/  LDC.64 R2, c[0x0][0xc00] ;  /* 0x00030000ff027b82 */ /* 0x000f220000000a00 */
[----:B-1----:R-:W-:-:S04]  /*1d920*/  ISETP.NE.U32.AND P0, PT, R6, RZ, PT ;  /* 0x000000ff0600720c */ /* 0x002fc80003f05070 */
[----:B------:R-:W-:Y:S02]  /*1d930*/  ISETP.NE.AND.EX P1, PT, R7, RZ, PT, P0 ;  /* 0x000000ff0700720c */ /* 0x000fe40003f25300 */
[----:B--2---:R-:W-:-:S04]  /*1d940*/  ISETP.NE.U32.AND P0, PT, R4, RZ, PT ;  /* 0x000000ff0400720c */ /* 0x004fc80003f05070 */
[----:B------:R-:W-:Y:S01]  /*1d950*/  ISETP.NE.AND.EX P0, PT, R5, RZ, PT, P0 ;  /* 0x000000ff0500720c */ /* 0x000fe20003f05300 */
[----:B------:R-:W-:Y:S01]  /*1d960*/  ULDC UR5, c[0x0][0xa88] ;  /* 0x0002a20000057ab9 */ /* 0x000fe20000000800 */
[----:B----4-:R-:W-:-:S05]  /*1d970*/  IMAD.WIDE R2, R202, 0x4, R2 ;  /* 0x00000004ca027825 */ /* 0x010fca00078e0202 */
[----:B------:R-:W1:Y:S01]  /*1d980*/  @P1 LDC.64 R4, c[0x0][0xc08] ;  /* 0x00030200ff041b82 */ /* 0x000e620000000a00 */
[----:B------:R-:W-:-:S05]  /*1d990*/  IMAD.U32 R0, RZ, RZ, UR5 ;  /* 0x00000005ff007e24 */ /* 0x000fca000f8e00ff */
[----:B------:R2:W5:Y:S01]  /*1d9a0*/  @P0 LDG.E R11, desc[UR36][R2.64] ;  /* 0x00000024020b0981 */ /* 0x000562000c1e1900 */
[----:B-1----:R-:W-:-:S05]  /*1d9b0*/  @P1 IMAD.WIDE R4, R202, 0x4, R4 ;  /* 0x00000004ca041825 */ /* 0x002fca00078e0204 */
[----:B------:R2:W5:Y:S01]  /*1d9c0*/  @P1 LDG.E R0, desc[UR36][R4.64] ;  /* 0x0000002404001981 */ /* 0x000562000c1e1900 */
[----:B------:R-:W-:Y:S02]  /*1d9d0*/  ISETP.NE.AND P2, PT, R200, RZ, PT ;  /* 0x000000ffc800720c */ /* 0x000fe40003f45270 */
[----:B------:R-:W-:Y:S02]  /*1d9e0*/  ISETP.GT.AND P3, PT, R196, 0x7f, PT ;  /* 0x0000007fc400780c */ /* 0x000fe40003f64270 */
[----:B------:R-:W-:-:S09]  /*1d9f0*/  SHF.R.S32.HI R20, RZ, 0x1f, R202 ;  /* 0x0000001fff147819 */ /* 0x000fd200000114ca */
[----:B------:R-:W1:Y:S02]  /*1da00*/  @!P2 LDC R200, c[0x0][0xad4] ;  /* 0x0002b500ffc8ab82 */ /* 0x000e640000000800 */
[----:B-1----:R-:W-:Y:S01]  /*1da10*/  ISETP.GT.AND P2, PT, R200, 0x1, PT ;  /* 0x00000001c800780c */ /* 0x002fe20003f44270 */
[----:B--2---:R-:W-:-:S12]  /*1da20*/  @P1 BRA `(.L_x_1723) ;  /* 0x0000000000101947 */ /* 0x004fd80003800000 */
[----:B------:R-:W-:Y:S05]  /*1da30*/  @!P0 BRA `(.L_x_1723) ;  /* 0x00000000000c8947 */ /* 0x000fea0003800000 */
[----:B------:R-:W2:Y:S04]  /*1da40*/  LDG.E R5, desc[UR36][R2.64] ;  /* 0x0000002402057981 */ /* 0x000ea8000c1e1900 */
[----:B-----5:R-:W2:Y:S02]  /*1da50*/  LDG.E R0, desc[UR36][R2.64+0x4] ;  /* 0x0000042402007981 */ /* 0x020ea4000c1e1900 */
[----:B--2---:R-:W-:-:S07]  /*1da60*/  IMAD.IADD R0, R0, 0x1, -R5 ;  /* 0x0000000100007824 */ /* 0x004fce00078e0a05 */
.L_x_1723:
[----:B------:R-:W-:Y:S01]  /*1da70*/  BSSY B1, `(.L_x_1724) ;  /* 0x0000038000017945 */ /* 0x000fe20003800000 */
[----:B------:R-:W-:Y:S02]  /*1da80*/  SEL R25, R202, RZ, !P0 ;  /* 0x000000ffca197207 */ /* 0x000fe40004000000 */
[----:B------:R-:W-:Y:S02]  /*1da90*/  SEL R20, R20, RZ, !P0 ;  /* 0x000000ff14147207 */ /* 0x000fe40004000000 */
[----:B-----5:R-:W-:Y:S01]  /*1daa0*/  SHF.R.S32.HI R18, RZ, 0x1f, R11 ;  /* 0x0000001fff127819 */ /* 0x020fe2000001140b */
[----:B------:R-:W-:Y:S06]  /*1dab0*/  @P3 BRA `(.L_x_1725) ;  /* 0x0000000000cc3947 */ /* 0x000fec0003800000 */
[----:B------:R-:W1:Y:S01]  /*1dac0*/  S2R R3, SR_TID.X ;  /* 0x0000000000037919 */ /* 0x000e620000002100 */
[----:B------:R-:W2:Y:S01]  /*1dad0*/  LDC R31, c[0x0][0xbe8] ;  /* 0x0002fa00ff1f7b82 */ /* 0x000ea20000000800 */
[----:B------:R-:W-:-:S13]  /*1dae0*/  R2UR UR5, R23 ;  /* 0x00000000170572ca */ /* 0x000fda00000e0000 */
[----:B------:R-:W-:Y:S02]  /*1daf0*/  IMAD.U32 R27, RZ, RZ, UR5 ;  /* 0x00000005ff1b7e24 */ /* 0x000fe4000f8e00ff */
[----:B--2---:R-:W-:-:S03]  /*1db00*/  IMAD R2, R0, R31, RZ ;  /* 0x0000001f00027224 */ /* 0x004fc600078e02ff */
[----:B-1----:R-:W-:-:S04]  /*1db10*/  IADD3 R27, R27, -0x80, R3 ;  /* 0xffffff801b1b7810 */ /* 0x002fc80007ffe003 */
[----:B------:R-:W-:-:S13]  /*1db20*/  ISETP.GE.AND P0, PT, R27, R2, PT ;  /* 0x000000021b00720c */ /* 0x000fda0003f06270 */
[----:B------:R-:W-:Y:S05]  /*1db30*/  @P0 BRA `(.L_x_1725) ;  /* 0x0000000000ac0947 */ /* 0x000fea0003800000 */
[----:B------:R-:W-:Y:S01]  /*1db40*/  ISETP.NE.AND P1, PT, R31, 0x1, PT ;  /* 0x000000011f00780c */ /* 0x000fe20003f25270 */
[----:B------:R-:W-:Y:S01]  /*1db50*/  IMAD.MOV.U32 R17, RZ, RZ, 0x9b8 ;  /* 0x000009b8ff117424 */ /* 0x000fe200078e00ff */
[----:B------:R-:W-:Y:S01]  /*1db60*/  ISETP.GT.AND P0, PT, R200, 0x1, PT ;  /* 0x00000001c800780c */ /* 0x000fe20003f04270 */
[----:B------:R-:W1:Y:S01]  /*1db70*/  LDC.64 R28, c[0x0][0xba8] ;  /* 0x0002ea00ff1c7b82 */ /* 0x000e620000000a00 */
[----:B------:R-:W-:Y:S02]  /*1db80*/  IMAD.MOV.U32 R15, RZ, RZ, R27 ;  /* 0x000000ffff0f7224 */ /* 0x000fe400078e001b */
[----:B------:R-:W-:Y:S02]  /*1db90*/  SEL R17, R17, 0x978, P0 ;  /* 0x0000097811117807 */ /* 0x000fe40000000000 */
[----:B------:R-:W-:-:S03]  /*1dba0*/  SEL R205, R205, RZ, P0 ;  /* 0x000000ffcdcd7207 */ /* 0x000fc60000000000 */
[----:B------:R-:W2:Y:S08]  /*1dbb0*/  LDC.64 R4, c[0x0][R17+0x220] ;  /* 0x0000880011047b82 */ /* 0x000eb00000000a00 */
[----:B---3--:R-:W3:Y:S08]  /*1dbc0*/  @P1 LDC R14, c[0x0][0xbec] ;  /* 0x0002fb00ff0e1b82 */ /* 0x008ef00000000800 */
[----:B------:R-:W4:Y:S08]  /*1dbd0*/  LDC.64 R2, c[0x0][R17+0x218] ;  /* 0x0000860011027b82 */ /* 0x000f300000000a00 */
[----:B------:R-:W5:Y:S01]  /*1dbe0*/  @P1 LDC R33, c[0x0][0xbf0] ;  /* 0x0002fc00ff211b82 */ /* 0x000f620000000800 */
[----:B--2---:R-:W-:-:S02]  /*1dbf0*/  IMAD R5, R5, R25, RZ ;  /* 0x0000001905057224 */ /* 0x004fc400078e02ff */
[----:B------:R-:W-:-:S04]  /*1dc00*/  IMAD.WIDE.U32 R12, R4, R25, RZ ;  /* 0x00000019040c7225 */ /* 0x000fc800078e00ff */
[----:B------:R-:W-:Y:S01]  /*1dc10*/  IMAD R5, R4, R20, R5 ;  /* 0x0000001404057224 */ /* 0x000fe200078e0205 */
[----:B------:R-:W2:Y:S01]  /*1dc20*/  LDC.64 R6, c[0x0][R17+0x228] ;  /* 0x00008a0011067b82 */ /* 0x000ea20000000a00 */
[----:B---3--:R-:W-:-:S04]  /*1dc30*/  @P1 IMAD.HI.U32 R14, R27, R14, RZ ;  /* 0x0000000e1b0e1227 */ /* 0x008fc800078e00ff */
[----:B------:R-:W-:-:S03]  /*1dc40*/  IMAD.IADD R13, R13, 0x1, R5 ;  /* 0x000000010d0d7824 */ /* 0x000fc600078e0205 */
[----:B------:R-:W3:Y:S01]  /*1dc50*/  LDC.64 R8, c[0x0][R17+0x210] ;  /* 0x0000840011087b82 */ /* 0x000ee20000000a00 */
[-C--:B----4-:R-:W-:Y:S02]  /*1dc60*/  IMAD R21, R3, R194.reuse, RZ ;  /* 0x000000c203157224 */ /* 0x090fe400078e02ff */
[----:B------:R-:W-:-:S04]  /*1dc70*/  IMAD.WIDE.U32 R2, R2, R194, RZ ;  /* 0x000000c202027225 */ /* 0x000fc800078e00ff */
[----:B------:R-:W-:Y:S01]  /*1dc80*/  IMAD.IADD R21, R3, 0x1, R21 ;  /* 0x0000000103157824 */ /* 0x000fe200078e0215 */
[----:B-----5:R-:W-:Y:S01]  /*1dc90*/  @P1 SHF.R.U32.HI R15, RZ, R33, R14 ;  /* 0x00000021ff0f1219 */ /* 0x020fe2000001160e */
[----:B-1----:R-:W1:Y:S01]  /*1dca0*/  @!P0 LDC R28, c[0x0][0xb50] ;  /* 0x0002d400ff1c8b82 */ /* 0x002e620000000800 */
[----:B------:R-:W-:-:S03]  /*1dcb0*/  IADD3 R4, P1, P3, R12, R2, R11 ;  /* 0x000000020c047210 */ /* 0x000fc60007b3e00b */
[----:B------:R-:W-:Y:S02]  /*1dcc0*/  IMAD.MOV R12, RZ, RZ, -R15 ;  /* 0x000000ffff0c7224 */ /* 0x000fe400078e0a0f */
[----:B--2---:R-:W-:Y:S02]  /*1dcd0*/  IMAD.WIDE.U32 R2, R6, R205, RZ ;  /* 0x000000cd06027225 */ /* 0x004fe400078e00ff */
[----:B------:R-:W2:Y:S01]  /*1dce0*/  @!P0 LDC R29, c[0x0][0xb54] ;  /* 0x0002d500ff1d8b82 */ /* 0x000ea20000000800 */
[----:B------:R-:W-:Y:S01]  /*1dcf0*/  IADD3.X R6, R13, R21, R18, P1, P3 ;  /* 0x000000150d067210 */ /* 0x000fe20000fe6412 */
[----:B------:R-:W-:Y:S01]  /*1dd00*/  IMAD R7, R7, R205, RZ ;  /* 0x000000cd07077224 */ /* 0x000fe200078e02ff */
[----:B------:R-:W-:Y:S01]  /*1dd10*/  IADD3 R2, P0, P1, R15, R4, R2 ;  /* 0x000000040f027210 */ /* 0x000fe2000791e002 */
[----:B------:R-:W-:Y:S01]  /*1dd20*/  IMAD R5, R31, R12, R27 ;  /* 0x0000000c1f057224 */ /* 0x000fe200078e021b */
[----:B------:R-:W-:Y:S01]  /*1dd30*/  SHF.R.S32.HI R15, RZ, 0x1f, R15 ;  /* 0x0000001fff0f7819 */ /* 0x000fe2000001140f */
[----:B------:R-:W-:-:S02]  /*1dd40*/  IMAD.IADD R7, R3, 0x1, R7 ;  /* 0x0000000103077824 */ /* 0x000fc400078e0207 */
[----:B---3--:R-:W-:-:S03]  /*1dd50*/  IMAD R4, R9, R5, RZ ;  /* 0x0000000509047224 */ /* 0x008fc600078e02ff */
[----:B------:R-:W-:Y:S02]  /*1dd60*/  IADD3.X R3, R15, R6, R7, P0, P1 ;  /* 0x000000060f037210 */ /* 0x000fe400007e2407 */
[----:B------:R-:W-:Y:S01]  /*1dd70*/  SHF.R.S32.HI R7, RZ, 0x1f, R5 ;  /* 0x0000001fff077819 */ /* 0x000fe20000011405 */
[----:B------:R-:W-:-:S04]  /*1dd80*/  IMAD.WIDE.U32 R2, R8, R5, R2 ;  /* 0x0000000508027225 */ /* 0x000fc800078e0002 */
[----:B------:R-:W-:Y:S01]  /*1dd90*/  IMAD R7, R8, R7, R4 ;  /* 0x0000000708077224 */ /* 0x000fe200078e0204 */
[----:B-1----:R-:W-:-:S03]  /*1dda0*/  LEA R4, P0, R2, R28, 0x2 ;  /* 0x0000001c02047211 */ /* 0x002fc600078010ff */
[----:B------:R-:W-:-:S05]  /*1ddb0*/  IMAD.IADD R3, R3, 0x1, R7 ;  /* 0x0000000103037824 */ /* 0x000fca00078e0207 */
[----:B--2---:R-:W-:Y:S01]  /*1ddc0*/  LEA.HI.X R5, R2, R29, R3, 0x2, P0 ;  /* 0x0000001d02057211 */ /* 0x004fe200000f1403 */
[----:B------:R-:W-:-:S05]  /*1ddd0*/  IMAD.MOV.U32 R3, RZ, RZ, -0x800000 ;  /* 0xff800000ff037424 */ /* 0x000fca00078e00ff */
[----:B------:R1:W-:Y:S02]  /*1dde0*/  STG.E desc[UR36][R4.64], R3 ;  /* 0x0000000304007986 */ /* 0x0003e4000c101924 */
.L_x_1725:
[----:B------:R-:W-:Y:S05]  /*1ddf0*/  BSYNC B1 ;  /* 0x0000000000017941 */ /* 0x000fea0003800000 */
.L_x_1724:
[----:B------:R-:W-:Y:S05]  /*1de00*/  @P2 BRA `(.L_x_1720) ;  /* 0x0000000400f82947 */ /* 0x000fea0003800000 */
[----:B------:R-:W2:Y:S01]  /*1de10*/  LDL R12, [R1+0x284] ;  /* 0x00028400010c7983 */ /* 0x000ea20000100800 */
[----:B------:R-:W4:Y:S01]  /*1de20*/  LDC R13, c[0x0][0xbe8] ;  /* 0x0002fa00ff0d7b82 */ /* 0x000f220000000800 */
[----:B------:R-:W-:Y:S01]  /*1de30*/  R2UR UR5, R23 ;  /* 0x00000000170572ca */ /* 0x000fe200000e0000 */
[----:B------:R-:W-:Y:S01]  /*1de40*/  ULDC.64 UR6, c[0x0][0xaa0] ;  /* 0x0002a80000067ab9 */ /* 0x000fe20000000a00 */
[----:B------:R-:W-:Y:S01]  /*1de50*/  ULDC.64 UR8, c[0x0][0xaf0] ;  /* 0x0002bc0000087ab9 */ /* 0x000fe20000000a00 */
[----:B------:R-:W-:Y:S01]  /*1de60*/  IMAD R2, R18, UR6, RZ ;  /* 0x0000000612027c24 */ /* 0x000fe2000f8e02ff */
[----:B------:R-:W-:Y:S03]  /*1de70*/  BSSY B1, `(.L_x_1726) ;  /* 0x0000041000017945 */ /* 0x000fe60003800000 */
[C---:B-1----:R-:W-:Y:S02]  /*1de80*/  IMAD R5, R11.reuse, UR7, R2 ;  /* 0x000000070b057c24 */ /* 0x042fe4000f8e0202 */
[----:B------:R-:W-:Y:S01]  /*1de90*/  IMAD.WIDE.U32 R2, R11, UR6, RZ ;  /* 0x000000060b027c25 */ /* 0x000fe2000f8e00ff */
[----:B------:R-:W-:-:S03]  /*1dea0*/  ULDC.64 UR6, c[0x0][0xae8] ;  /* 0x0002ba0000067ab9 */ /* 0x000fc60000000a00 */
[----:B------:R-:W-:Y:S02]  /*1deb0*/  IMAD.IADD R3, R3, 0x1, R5 ;  /* 0x0000000103037824 */ /* 0x000fe400078e0205 */
[----:B------:R-:W-:Y:S02]  /*1dec0*/  VIADD R8, R227, UR5 ;  /* 0x00000005e3087c36 */ /* 0x000fe40008000000 */
[----:B------:R-:W-:-:S04]  /*1ded0*/  IMAD.WIDE.U32 R2, R194, UR6, R2 ;  /* 0x00000006c2027c25 */ /* 0x000fc8000f8e0002 */
[----:B------:R-:W-:Y:S01]  /*1dee0*/  IMAD R3, R194, UR7, R3 ;  /* 0x00000007c2037c24 */ /* 0x000fe2000f8e0203 */
[----:B------:R-:W-:Y:S01]  /*1def0*/  ULDC.64 UR6, c[0x0][0xae0] ;  /* 0x0002b80000067ab9 */ /* 0x000fe20000000a00 */
[----:B----4-:R-:W-:Y:S01]  /*1df00*/  ISETP.NE.AND P0, PT, R13, 0x1, PT ;  /* 0x000000010d00780c */ /* 0x010fe20003f05270 */
[----:B------:R-:W-:-:S12]  /*1df10*/  IMAD.WIDE.U32 R2, R25, UR8, R2 ;  /* 0x0000000819027c25 */ /* 0x000fd8000f8e0002 */
[----:B------:R-:W1:Y:S08]  /*1df20*/  @P0 LDC R6, c[0x0][0xbec] ;  /* 0x0002fb00ff060b82 */ /* 0x000e700000000800 */
[----:B------:R-:W4:Y:S01]  /*1df30*/  @P0 LDC R7, c[0x0][0xbf0] ;  /* 0x0002fc00ff070b82 */ /* 0x000f220000000800 */
[----:B--2---:R-:W-:-:S04]  /*1df40*/  IMAD R4, R12, 0x20, R227 ;  /* 0x000000200c047824 */ /* 0x004fc800078e02e3 */
[----:B------:R-:W-:-:S04]  /*1df50*/  VIADD R9, R4, UR5 ;  /* 0x0000000504097c36 */ /* 0x000fc80008000000 */
[----:B-1----:R-:W-:-:S04]  /*1df60*/  @P0 IMAD.HI.U32 R4, R9, R6, RZ ;  /* 0x0000000609040227 */ /* 0x002fc800078e00ff */
[----:B------:R-:W-:Y:S01]  /*1df70*/  IMAD.MOV.U32 R5, RZ, RZ, R9 ;  /* 0x000000ffff057224 */ /* 0x000fe200078e0009 */
[----:B----4-:R-:W-:Y:S01]  /*1df80*/  @P0 SHF.R.U32.HI R5, RZ, R7, R4 ;  /* 0x00000007ff050219 */ /* 0x010fe20000011604 */
[----:B------:R-:W-:-:S03]  /*1df90*/  IMAD R6, R20, UR8, RZ ;  /* 0x0000000814067c24 */ /* 0x000fc6000f8e02ff */
[--C-:B------:R-:W-:Y:S01]  /*1dfa0*/  SHF.R.S32.HI R4, RZ, 0x1f, R5.reuse ;  /* 0x0000001fff047819 */ /* 0x100fe20000011405 */
[----:B------:R-:W-:Y:S02]  /*1dfb0*/  IMAD R7, R25, UR9, R6 ;  /* 0x0000000919077c24 */ /* 0x000fe4000f8e0206 */
[----:B------:R-:W-:Y:S02]  /*1dfc0*/  IMAD.MOV R6, RZ, RZ, -R5 ;  /* 0x000000ffff067224 */ /* 0x000fe400078e0a05 */
[----:B------:R-:W-:Y:S02]  /*1dfd0*/  IMAD.IADD R3, R3, 0x1, R7 ;  /* 0x0000000103037824 */ /* 0x000fe400078e0207 */
[----:B------:R-:W-:Y:S02]  /*1dfe0*/  IMAD R4, R4, UR6, RZ ;  /* 0x0000000604047c24 */ /* 0x000fe4000f8e02ff */
[----:B------:R-:W-:Y:S02]  /*1dff0*/  IMAD R7, R13, R6, R9 ;  /* 0x000000060d077224 */ /* 0x000fe400078e0209 */
[----:B------:R-:W-:-:S02]  /*1e000*/  IMAD R9, R5, UR7, R4 ;  /* 0x0000000705097c24 */ /* 0x000fc4000f8e0204 */
[----:B------:R-:W-:Y:S01]  /*1e010*/  IMAD.WIDE.U32 R2, R5, UR6, R2 ;  /* 0x0000000605027c25 */ /* 0x000fe2000f8e0002 */
[----:B------:R-:W-:Y:S01]  /*1e020*/  SHF.R.S32.HI R4, RZ, 0x1f, R7 ;  /* 0x0000001fff047819 */ /* 0x000fe20000011407 */
[----:B------:R-:W-:Y:S02]  /*1e030*/  ULDC.64 UR6, c[0x0][0xad8] ;  /* 0x0002b60000067ab9 */ /* 0x000fe40000000a00 */
[----:B------:R-:W-:Y:S02]  /*1e040*/  IMAD.IADD R3, R3, 0x1, R9 ;  /* 0x0000000103037824 */ /* 0x000fe400078e0209 */
[----:B------:R-:W-:Y:S02]  /*1e050*/  IMAD R6, R4, UR6, RZ ;  /* 0x0000000604067c24 */ /* 0x000fe4000f8e02ff */
[----:B------:R-:W-:Y:S02]  /*1e060*/  IMAD R13, R0, R13, RZ ;  /* 0x0000000d000d7224 */ /* 0x000fe400078e02ff */
[----:B------:R-:W-:-:S02]  /*1e070*/  VIADD R4, R8, 0x40 ;  /* 0x0000004008047836 */ /* 0x000fc40000000000 */
[C---:B------:R-:W-:Y:S01]  /*1e080*/  IMAD R5, R7.reuse, UR7, R6 ;  /* 0x0000000707057c24 */ /* 0x040fe2000f8e0206 */
[-C--:B------:R-:W-:Y:S01]  /*1e090*/  ISETP.GE.AND P2, PT, R8, R13.reuse, PT ;  /* 0x0000000d0800720c */ /* 0x080fe20003f46270 */
[----:B------:R-:W-:Y:S01]  /*1e0a0*/  IMAD.WIDE.U32 R2, R7, UR6, R2 ;  /* 0x0000000607027c25 */ /* 0x000fe2000f8e0002 */
[----:B------:R-:W-:Y:S01]  /*1e0b0*/  ULDC.64 UR6, c[0x0][0xa80] ;  /* 0x0002a00000067ab9 */ /* 0x000fe20000000a00 */
[----:B------:R-:W-:Y:S02]  /*1e0c0*/  ISETP.GE.AND P1, PT, R4, R13, PT ;  /* 0x0000000d0400720c */ /* 0x000fe40003f26270 */
[----:B------:R-:W-:Y:S01]  /*1e0d0*/  IMAD.IADD R3, R3, 0x1, R5 ;  /* 0x0000000103037824 */ /* 0x000fe200078e0205 */
[----:B------:R-:W-:Y:S01]  /*1e0e0*/  LEA R4, P3, R2, UR6, 0x1 ;  /* 0x0000000602047c11 */ /* 0x000fe2000f8608ff */
[----:B------:R-:W-:Y:S02]  /*1e0f0*/  VIADD R0, R8, 0x20 ;  /* 0x0000002008007836 */ /* 0x000fe40000000000 */
[----:B------:R-:W-:Y:S01]  /*1e100*/  IMAD.SHL.U32 R7, R12, 0x8, RZ ;  /* 0x000000080c077824 */ /* 0x000fe200078e00ff */
[----:B------:R-:W-:-:S02]  /*1e110*/  LEA.HI.X R5, R2, UR7, R3, 0x1, P3 ;  /* 0x0000000702057c11 */ /* 0x000fc400098f0c03 */
[----:B------:R-:W-:Y:S01]  /*1e120*/  ISETP.GE.AND P0, PT, R0, R13, PT ;  /* 0x0000000d0000720c */ /* 0x000fe20003f06270 */
[C---:B------:R-:W-:Y:S01]  /*1e130*/  VIADD R9, R7.reuse, 0x40 ;  /* 0x0000004007097836 */ /* 0x040fe20000000000 */
[----:B------:R1:W2:Y:S01]  /*1e140*/  SHFL.IDX PT, R2, R4, RZ, 0x181f ;  /* 0x00181fff04027589 */ /* 0x0002a200000e0000 */
[----:B------:R-:W-:Y:S01]  /*1e150*/  VIADD R11, R7, 0x80 ;  /* 0x00000080070b7836 */ /* 0x000fe20000000000 */
[----:B------:R-:W-:Y:S02]  /*1e160*/  SHF.R.S32.HI R6, RZ, 0x1f, R7 ;  /* 0x0000001fff067819 */ /* 0x000fe40000011407 */
[----:B------:R1:W4:Y:S01]  /*1e170*/  SHFL.IDX PT, R0, R5, RZ, 0x181f ;  /* 0x00181fff05007589 */ /* 0x00032200000e0000 */
[----:B------:R-:W-:Y:S02]  /*1e180*/  SHF.R.S32.HI R12, RZ, 0x1f, R9 ;  /* 0x0000001fff0c7819 */ /* 0x000fe40000011409 */
[----:B---3--:R-:W-:Y:S01]  /*1e190*/  SHF.R.S32.HI R14, RZ, 0x1f, R11 ;  /* 0x0000001fff0e7819 */ /* 0x008fe2000001140b */
[----:B------:R-:W-:Y:S06]  /*1e1a0*/  @P2 BRA `(.L_x_1727) ;  /* 0x0000000000342947 */ /* 0x000fec0003800000 */
[----:B------:R-:W-:Y:S02]  /*1e1b0*/  ULDC UR5, c[0x0][0xac8] ;  /* 0x0002b20000057ab9 */ /* 0x000fe40000000800 */
[----:B------:R-:W-:Y:S02]  /*1e1c0*/  ISETP.GE.AND P4, PT, R7, UR5, PT ;  /* 0x0000000507007c0c */ /* 0x000fe4000bf86270 */
[----:B------:R-:W-:Y:S02]  /*1e1d0*/  ISETP.GE.AND P3, PT, R9, UR5, PT ;  /* 0x0000000509007c0c */ /* 0x000fe4000bf66270 */
[----:B------:R-:W-:-:S09]  /*1e1e0*/  ISETP.GE.AND P2, PT, R11, UR5, PT ;  /* 0x000000050b007c0c */ /* 0x000fd2000bf46270 */
[-C--:B--2---:R-:W-:Y:S02]  /*1e1f0*/  @!P4 LEA R20, P6, R7, R2.reuse, 0x1 ;  /* 0x000000020714c211 */ /* 0x084fe400078c08ff */
        /* <DEDUP_REMOVED lines=8> */
.L_x_1727:
[----:B------:R-:W-:Y:S05]  /*1e280*/  BSYNC B1 ;  /* 0x0000000000017941 */ /* 0x000fea0003800000 */
.L_x_1726:
[----:B----4-:R4:W0:Y:S01]  /*1e290*/  SHFL.IDX PT, R0, R5, 0x1, 0x181f ;  /* 0x00381f0005007f89 */ /* 0x01082200000e0000 */
[----:B------:R-:W-:Y:S03]  /*1e2a0*/  BSSY B1, `(.L_x_1728) ;  /* 0x0000010000017945 */ /* 0x000fe60003800000 */
[----:B--23--:R4:W2:Y:S01]  /*1e2b0*/  SHFL.IDX PT, R2, R4, 0x1, 0x181f ;  /* 0x00381f0004027f89 */ /* 0x00c8a200000e0000 */
[----:B------:R-:W-:Y:S05]  /*1e2c0*/  @P0 BRA `(.L_x_1729) ;  /* 0x0000000000340947 */ /* 0x000fea0003800000 */
        /* <DEDUP_REMOVED lines=13> */
.L_x_1729:
[----:B------:R-:W-:Y:S05]  /*1e3a0*/  BSYNC B1 ;  /* 0x0000000000017941 */ /* 0x000fea0003800000 */
.L_x_1728:
[----:B0-----:R0:W0:Y:S01]  /*1e3b0*/  SHFL.IDX PT, R0, R5, 0x2, 0x181f ;  /* 0x00581f0005007f89 */ /* 0x00102200000e0000 */
[----:B------:R-:W-:Y:S03]  /*1e3c0*/  BSSY B1, `(.L_x_1730) ;  /* 0x0000010000017945 */ /* 0x000fe60003800000 */
[----:B--23--:R2:W3:Y:S01]  /*1e3d0*/  SHFL.IDX PT, R2, R4, 0x2, 0x181f ;  /* 0x00581f0004027f89 */ /* 0x00c4e200000e0000 */
        /* <DEDUP_REMOVED lines=14> */
.L_x_1731:
[----:B------:R-:W-:Y:S05]  /*1e4c0*/  BSYNC B1 ;  /* 0x0000000000017941 */ /* 0x000fea0003800000 */
.L_x_1730:
[----:B0-----:R-:W-:Y:S01]  /*1e4d0*/  VIADD R0, R8, 0x60 ;  /* 0x0000006008007836 */ /* 0x001fe20000000000 */
[----:B-1--4-:R-:W0:Y:S04]  /*1e4e0*/  SHFL.IDX PT, R5, R5, 0x3, 0x181f ;  /* 0x00781f0005057f89 */ /* 0x012e2800000e0000 */
[----:B------:R-:W-:Y:S01]  /*1e4f0*/  ISETP.GE.AND P0, PT, R0, R13, PT ;  /* 0x0000000d0000720c */ /* 0x000fe20003f06270 */
[----:B---3--:R1:W3:-:S12]  /*1e500*/  SHFL.IDX PT, R2, R4, 0x3, 0x181f ;  /* 0x00781f0004027f89 */ /* 0x0082d800000e0000 */
[----:B-1----:R-:W-:Y:S05]  /*1e510*/  @P0 BRA `(.L_x_1720) ;  /* 0x0000000000340947 */ /* 0x002fea0003800000 */
        /* <DEDUP_REMOVED lines=13> */
.L_x_1720:
[----:B------:R-:W-:Y:S05]  /*1e5f0*/  BSYNC B0 ;  /* 0x0000000000007941 */ /* 0x000fea0003800000 */
.L_x_1710:
[----:B------:R-:W-:Y:S02]  /*1e600*/  ULDC UR5, c[0x0][0xc3c] ;  /* 0x00030f0000057ab9 */ /* 0x000fe40000000800 */
[----:B------:R-:W-:-:S06]  /*1e610*/  UISETP.GE.AND UP0, UPT, UR40, UR5, UPT ;  /* 0x000000052800728c */ /* 0x000fcc000bf06270 */
[----:B------:R-:W-:-:S13]  /*1e620*/  PLOP3.LUT P0, PT, PT, PT, UP0, 0x80, 0x0 ;  /* 0x000000000000781c */ /* 0x000fda0003f0f008 */
[----:B------:R-:W-:Y:S05]  /*1e630*/  @!P0 BRA `(.L_x_1732) ;  /* 0xfffffe2c00388947 */ /* 0x000fea000383ffff */
[----:B------:R-:W-:Y:S05]  /*1e640*/  EXIT ;  /* 0x000000000000794d */ /* 0x000fea0003800000 */
.L_x_1545:
        /* <DEDUP_REMOVED lines=16> */
.L_x_1733:
[----:B------:R-:W0:Y:S01]  /*1e750*/  S2R R0, SR_TID.X ;  /* 0x0000000000007919 */ /* 0x000e220000002100 */
[----:B------:R-:W-:Y:S01]  /*1e760*/  ULDC UR4, c[0x0][0xc3c] ;  /* 0x00030f0000047ab9 */ /* 0x000fe20000000800 */
[----:B------:R-:W-:Y:S01]  /*1e770*/  IMAD.MOV.U32 R7, RZ, RZ, RZ ;  /* 0x000000ffff077224 */ /* 0x000fe200078e00ff */
[----:B------:R-:W1:Y:S01]  /*1e780*/  S2UR UR6, SR_CTAID.X ;  /* 0x00000000000679c3 */ /* 0x000e620000002500 */
[----:B------:R-:W-:Y:S01]  /*1e790*/  ULDC UR5, c[0x0][0xc38] ;  /* 0x00030e0000057ab9 */ /* 0x000fe20000000800 */
[----:B0-----:R-:W-:-:S04]  /*1e7a0*/  LOP3.LUT R0, R0, 0x1f, RZ, 0xc0, !PT ;  /* 0x0000001f00007812 */ /* 0x001fc800078ec0ff */
[----:B------:R-:W-:-:S04]  /*1e7b0*/  ISETP.NE.AND P0, PT, R0, 0x1f, PT ;  /* 0x0000001f0000780c */ /* 0x000fc80003f05270 */
[----:B------:R-:W-:-:S13]  /*1e7c0*/  ISETP.GE.OR P1, PT, R0, UR4, !P0 ;  /* 0x0000000400007c0c */ /* 0x000fda000c726670 */
[----:B------:R-:W0:Y:S08]  /*1e7d0*/  @!P1 LDC.64 R4, c[0x0][0xc80] ;  /* 0x00032000ff049b82 */ /* 0x000e300000000a00 */
[----:B------:R-:W2:Y:S01]  /*1e7e0*/  @!P1 LDC.64 R2, c[0x0][0xc78] ;  /* 0x00031e00ff029b82 */ /* 0x000ea20000000a00 */
[----:B0-----:R-:W-:-:S05]  /*1e7f0*/  @!P1 IMAD.WIDE.U32 R4, R0, 0x4, R4 ;  /* 0x0000000400049825 */ /* 0x001fca00078e0004 */
        /* <DEDUP_REMOVED lines=33> */
.L_x_1737:
[----:B------:R-:W0:Y:S01]  /*1ea10*/  LDC R2, c[0x0][0xc3c] ;  /* 0x00030f00ff027b82 */ /* 0x000e220000000800 */
[----:B------:R-:W-:Y:S01]  /*1ea20*/  UIADD3 UR4, UR4, 0x1f, URZ ;  /* 0x0000001f04047890 */ /* 0x000fe2000fffe03f */
[----:B------:R-:W-:Y:S02]  /*1ea30*/  ULDC UR7, c[0x0][0xc3c] ;  /* 0x00030f0000077ab9 */ /* 0x000fe40000000800 */
[----:B------:R-:W-:-:S03]  /*1ea40*/  IMAD.U32 R27, RZ, RZ, UR7 ;  /* 0x00000007ff1b7e24 */ /* 0x000fc6000f8e00ff */
[----:B0-----:R-:W-:-:S13]  /*1ea50*/  ISETP.LE.AND P6, PT, R2, UR4, PT ;  /* 0x0000000402007c0c */ /* 0x001fda000bfc3270 */
[----:B------:R-:W-:Y:S05]  /*1ea60*/  @P6 BRA `(.L_x_1736) ;  /* 0x0000000800a46947 */ /* 0x000fea0003800000 */
[----:B------:R-:W-:-:S05]  /*1ea70*/  VIADD R7, R0, UR4 ;  /* 0x0000000400077c36 */ /* 0x000fca0008000000 */
[----:B------:R-:W-:-:S13]  /*1ea80*/  ISETP.GE.OR P6, PT, R7, R2, !P0 ;  /* 0x000000020700720c */ /* 0x000fda00047c6670 */
[----:B------:R-:W0:Y:S08]  /*1ea90*/  @!P6 LDC.64 R4, c[0x0][0xc80] ;  /* 0x00032000ff04eb82 */ /* 0x000e300000000a00 */
[----:B------:R-:W1:Y:S01]  /*1eaa0*/  @!P6 LDC.64 R2, c[0x0][0xc78] ;  /* 0x00031e00ff02eb82 */ /* 0x000e620000000a00 */
[----:B0-----:R-:W-:-:S04]  /*1eab0*/  @!P6 IMAD.WIDE R4, R7, 0x4, R4 ;  /* 0x000000040704e825 */ /* 0x001fc800078e0204 */
[----:B-1----:R-:W-:Y:S01]  /*1eac0*/  @!P6 IMAD.WIDE R2, R7, 0x4, R2 ;  /* 0x000000040702e825 */ /* 0x002fe200078e0202 */
[----:B------:R-:W-:-:S06]  /*1ead0*/  CS2R R6, SRZ ;  /* 0x0000000000067805 */ /* 0x000fcc000001ff00 */
[----:B------:R-:W2:Y:S04]  /*1eae0*/  @!P6 LDG.E R6, desc[UR36][R4.64] ;  /* 0x000000240406e981 */ /* 0x000ea8000c1e1900 */
        /* <DEDUP_REMOVED lines=22> */
.L_x_1735:
        /* <DEDUP_REMOVED lines=13> */
.L_x_1738:
[----:B-1----:R-:W-:Y:S02]  /*1ed20*/  IMAD R24, R24, UR5, R3 ;  /* 0x0000000518187c24 */ /* 0x002fe4000f8e0203 */
[----:B------:R-:W-:-:S03]  /*1ed30*/  VIADD R27, R27, UR4 ;  /* 0x000000041b1b7c36 */ /* 0x000fc60008000000 */
[----:B0-----:R-:W-:Y:S01]  /*1ed40*/  IADD3 R5, -R24, UR6, RZ ;  /* 0x0000000618057c10 */ /* 0x001fe2000fffe1ff */
[----:B------:R-:W-:Y:S06]  /*1ed50*/  @!P1 BRA `(.L_x_1739) ;  /* 0x0000000000e89947 */ /* 0x000fec0003800000 */
[-C--:B--2---:R-:W-:Y:S02]  /*1ed60*/  IABS R12, R6.reuse ;  /* 0x00000006000c7213 */ /* 0x084fe40000000000 */
[----:B------:R-:W-:Y:S02]  /*1ed70*/  IABS R4, R7 ;  /* 0x0000000700047213 */ /* 0x000fe40000000000 */
[----:B------:R-:W0:Y:S01]  /*1ed80*/  I2F.RP R8, R12 ;  /* 0x0000000c00087306 */ /* 0x000e220000209400 */
[----:B------:R-:W-:-:S05]  /*1ed90*/  IABS R10, R6 ;  /* 0x00000006000a7213 */ /* 0x000fca0000000000 */
[----:B------:R-:W-:Y:S02]  /*1eda0*/  IMAD.MOV R11, RZ, RZ, -R10 ;  /* 0x000000ffff0b7224 */ /* 0x000fe400078e0a0a */
[----:B0-----:R-:W0:Y:S02]  /*1edb0*/  MUFU.RCP R8, R8 ;  /* 0x0000000800087308 */ /* 0x001e240000001000 */
[----:B0-----:R-:W-:Y:S01]  /*1edc0*/  VIADD R2, R8, 0xffffffe ;  /* 0x0ffffffe08027836 */ /* 0x001fe20000000000 */
[----:B------:R-:W-:-:S05]  /*1edd0*/  IABS R8, R5 ;  /* 0x0000000500087213 */ /* 0x000fca0000000000 */
[----:B------:R0:W1:Y:S02]  /*1ede0*/  F2I.FTZ.U32.TRUNC.NTZ R3, R2 ;  /* 0x0000000200037305 */ /* 0x000064000021f000 */
[----:B0-----:R-:W-:Y:S02]  /*1edf0*/  IMAD.MOV.U32 R2, RZ, RZ, RZ ;  /* 0x000000ffff027224 */ /* 0x001fe400078e00ff */
[----:B-1----:R-:W-:-:S04]  /*1ee00*/  IMAD.MOV R9, RZ, RZ, -R3 ;  /* 0x000000ffff097224 */ /* 0x002fc800078e0a03 */
[----:B------:R-:W-:-:S04]  /*1ee10*/  IMAD R9, R9, R12, RZ ;  /* 0x0000000c09097224 */ /* 0x000fc800078e02ff */
[----:B------:R-:W-:Y:S02]  /*1ee20*/  IMAD.HI.U32 R3, R3, R9, R2 ;  /* 0x0000000903037227 */ /* 0x000fe400078e0002 */
[----:B------:R-:W0:Y:S04]  /*1ee30*/  I2F.RP R9, R4 ;  /* 0x0000000400097306 */ /* 0x000e280000209400 */
[----:B------:R-:W-:-:S04]  /*1ee40*/  IMAD.HI.U32 R2, R3, R8, RZ ;  /* 0x0000000803027227 */ /* 0x000fc800078e00ff */
[----:B------:R-:W-:Y:S01]  /*1ee50*/  IMAD R3, R2, R11, R8 ;  /* 0x0000000b02037224 */ /* 0x000fe200078e0208 */
[----:B------:R-:W-:-:S04]  /*1ee60*/  LOP3.LUT R8, R5, R6, RZ, 0x3c, !PT ;  /* 0x0000000605087212 */ /* 0x000fc800078e3cff */
[----:B------:R-:W-:Y:S01]  /*1ee70*/  ISETP.GT.U32.AND P1, PT, R12, R3, PT ;  /* 0x000000030c00720c */ /* 0x000fe20003f24070 */
[----:B0-----:R-:W0:Y:S01]  /*1ee80*/  MUFU.RCP R9, R9 ;  /* 0x0000000900097308 */ /* 0x001e220000001000 */
[----:B------:R-:W-:-:S11]  /*1ee90*/  ISETP.GE.AND P2, PT, R8, RZ, PT ;  /* 0x000000ff0800720c */ /* 0x000fd60003f46270 */
[----:B------:R-:W-:Y:S02]  /*1eea0*/  @!P1 IMAD.IADD R3, R3, 0x1, -R12 ;  /* 0x0000000103039824 */ /* 0x000fe400078e0a0c */
[----:B------:R-:W-:Y:S01]  /*1eeb0*/  @!P1 VIADD R2, R2, 0x1 ;  /* 0x0000000102029836 */ /* 0x000fe20000000000 */
[----:B------:R-:W-:Y:S02]  /*1eec0*/  ISETP.NE.AND P1, PT, R6, RZ, PT ;  /* 0x000000ff0600720c */ /* 0x000fe40003f25270 */
[----:B------:R-:W-:Y:S01]  /*1eed0*/  ISETP.GE.U32.AND P0, PT, R3, R12, PT ;  /* 0x0000000c0300720c */ /* 0x000fe20003f06070 */
[----:B0-----:R-:W-:-:S04]  /*1eee0*/  VIADD R10, R9, 0xffffffe ;  /* 0x0ffffffe090a7836 */ /* 0x001fc80000000000 */
[----:B------:R-:W0:Y:S08]  /*1eef0*/  F2I.FTZ.U32.TRUNC.NTZ R3, R10 ;  /* 0x0000000a00037305 */ /* 0x000e30000021f000 */
        /* <DEDUP_REMOVED lines=32> */
.L_x_1739:
        /* <DEDUP_REMOVED lines=61> */
.L_x_1740:
[----:B------:R-:W-:-:S05]  /*1f4d0*/  LOP3.LUT R25, RZ, R2, RZ, 0x33, !PT ;  /* 0x00000002ff197212 */ /* 0x000fca00078e33ff */
[----:B------:R-:W-:Y:S01]  /*1f4e0*/  IMAD.IADD R25, R6, 0x1, R25 ;  /* 0x0000000106197824 */ /* 0x000fe200078e0219 */
[----:B------:R-:W-:Y:S06]  /*1f4f0*/  BRA `(.L_x_1741) ;  /* 0x00000000000c7947 */ /* 0x000fec0003800000 */
.L_x_1736:
[----:B------:R-:W-:Y:S02]  /*1f500*/  IMAD.MOV.U32 R25, RZ, RZ, RZ ;  /* 0x000000ffff197224 */ /* 0x000fe400078e00ff */
[----:B------:R-:W-:Y:S02]  /*1f510*/  IMAD.U32 R24, RZ, RZ, UR6 ;  /* 0x00000006ff187e24 */ /* 0x000fe4000f8e00ff */
[----:B------:R-:W-:-:S07]  /*1f520*/  IMAD.MOV.U32 R26, RZ, RZ, RZ ;  /* 0x000000ffff1a7224 */ /* 0x000fce00078e00ff */
.L_x_1741:
[----:B------:R-:W-:-:S13]  /*1f530*/  ISETP.NE.AND P0, PT, R0, RZ, PT ;  /* 0x000000ff0000720c */ /* 0x000fda0003f05270 */
[----:B------:R-:W0:Y:S01]  /*1f540*/  @!P0 S2R R3, SR_CgaCtaId ;  /* 0x0000000000038919 */ /* 0x000e220000008800 */
[----:B------:R-:W-:-:S04]  /*1f550*/  @!P0 MOV R0, 0x400 ;  /* 0x0000040000008802 */ /* 0x000fc80000000f00 */
[----:B0-----:R-:W-:-:S05]  /*1f560*/  @!P0 LEA R0, R3, R0, 0x18 ;  /* 0x0000000003008211 */ /* 0x001fca00078ec0ff */
[----:B------:R1:W-:Y:S01]  /*1f570*/  @!P0 STS.128 [R0+0x308d0], R24 ;  /* 0x0308d01800008388 */ /* 0x0003e20000000c00 */
[----:B------:R-:W-:Y:S06]  /*1f580*/  BAR.ARV 0x5, 0x180 ;  /* 0x0146000000007b1d */ /* 0x000fec0000002000 */
.L_x_1734:
        /* <DEDUP_REMOVED lines=8> */
[----:B------:R-:W-:Y:S01]  /*1f610*/  BSSY B8, `(.L_x_1742) ;  /* 0x00006f5000087945 */ /* 0x000fe20003800000 */
[----:B------:R-:W-:Y:S01]  /*1f620*/  IMAD.MOV.U32 R30, RZ, RZ, 0x1 ;  /* 0x00000001ff1e7424 */ /* 0x000fe200078e00ff */
[----:B------:R-:W1:Y:S01]  /*1f630*/  S2R R3, SR_TID.X ;  /* 0x0000000000037919 */ /* 0x000e620000002100 */
[----:B------:R-:W-:Y:S01]  /*1f640*/  IMAD.MOV.U32 R28, RZ, RZ, RZ ;  /* 0x000000ffff1c7224 */ /* 0x000fe200078e00ff */
[----:B------:R-:W-:Y:S01]  /*1f650*/  ULDC.64 UR38, c[0x0][0x198] ;  /* 0x0000660000267ab9 */ /* 0x000fe20000000a00 */
[----:B------:R-:W-:Y:S01]  /*1f660*/  IMAD.MOV.U32 R23, RZ, RZ, RZ ;  /* 0x000000ffff177224 */ /* 0x000fe200078e00ff */
[----:B------:R3:W-:Y:S01]  /*1f670*/  STL [R1+0x2ac], RZ ;  /* 0x0002acff01007387 */ /* 0x0007e20000100800 */
[----:B------:R-:W-:Y:S01]  /*1f680*/  IMAD.MOV.U32 R29, RZ, RZ, 0x1 ;  /* 0x00000001ff1d7424 */ /* 0x000fe200078e00ff */
[----:B------:R-:W-:Y:S01]  /*1f690*/  ULDC UR40, c[0x0][0xc] ;  /* 0x0000030000287ab9 */ /* 0x000fe20000000800 */
[C---:B-1----:R-:W-:Y:S01]  /*1f6a0*/  IMAD.SHL.U32 R33, R3.reuse, 0x8, RZ ;  /* 0x0000000803217824 */ /* 0x042fe200078e00ff */
[----:B------:R-:W-:-:S05]  /*1f6b0*/  LOP3.LUT R2, R3, 0x7f, RZ, 0xc0, !PT ;  /* 0x0000007f03027812 */ /* 0x000fca00078ec0ff */
[----:B------:R-:W-:Y:S01]  /*1f6c0*/  IMAD.SHL.U32 R37, R2, 0x8, RZ ;  /* 0x0000000802257824 */ /* 0x000fe200078e00ff */
[----:B------:R-:W-:Y:S02]  /*1f6d0*/  SHF.R.U32.HI R2, RZ, 0x3, R2 ;  /* 0x00000003ff027819 */ /* 0x000fe40000011602 */
[----:B--2---:R-:W-:Y:S02]  /*1f6e0*/  R2UR UR4, R0 ;  /* 0x00000000000472ca */ /* 0x004fe400000e0000 */
[C---:B------:R-:W-:Y:S02]  /*1f6f0*/  LOP3.LUT R0, R33.reuse, 0x1f8, RZ, 0xc0, !PT ;  /* 0x000001f821007812 */ /* 0x040fe400078ec0ff */
[----:B------:R-:W-:Y:S02]  /*1f700*/  LOP3.LUT R33, R33, 0x38, RZ, 0xc0, !PT ;  /* 0x0000003821217812 */ /* 0x000fe400078ec0ff */
[----:B------:R-:W-:Y:S02]  /*1f710*/  LOP3.LUT R0, R0, 0x38, R3, 0x78, !PT ;  /* 0x0000003800007812 */ /* 0x000fe400078e7803 */
[----:B------:R-:W-:-:S02]  /*1f720*/  LOP3.LUT R36, R33, 0x40, RZ, 0xfc, !PT ;  /* 0x0000004021247812 */ /* 0x000fc400078efcff */
[----:B------:R-:W-:Y:S01]  /*1f730*/  LOP3.LUT R37, R0, 0x200, R37, 0xf8, !PT ;  /* 0x0000020000257812 */ /* 0x000fe200078ef825 */
[----:B------:R-:W-:Y:S01]  /*1f740*/  IMAD.SHL.U32 R0, R3, 0x10, RZ ;  /* 0x0000001003007824 */ /* 0x000fe200078e00ff */
[----:B------:R-:W-:Y:S01]  /*1f750*/  LOP3.LUT R34, R33, 0x80, RZ, 0xfc, !PT ;  /* 0x0000008021227812 */ /* 0x000fe200078efcff */
[----:B------:R-:W-:-:S03]  /*1f760*/  ULOP3.LUT UR41, UR4, 0x2, URZ, 0xfc, !UPT ;  /* 0x0000000204297892 */ /* 0x000fc6000f8efc3f */
[----:B------:R-:W-:Y:S01]  /*1f770*/  UMOV UR4, 0x400 ;  /* 0x0000040000047882 */ /* 0x000fe20000000000 */
[----:B------:R-:W-:Y:S01]  /*1f780*/  LOP3.LUT R0, R2, 0x70, R0, 0xf8, !PT ;  /* 0x0000007002007812 */ /* 0x000fe200078ef800 */
[----:B0-----:R-:W-:-:S06]  /*1f790*/  ULEA UR4, UR5, UR4, 0x18 ;  /* 0x0000000405047291 */ /* 0x001fcc000f8ec03f */
[----:B------:R-:W-:-:S04]  /*1f7a0*/  IMAD.U32 R17, RZ, RZ, UR4 ;  /* 0x00000004ff117e24 */ /* 0x000fc8000f8e00ff */
[----:B------:R-:W-:-:S05]  /*1f7b0*/  IMAD R0, R37, 0x2, R17 ;  /* 0x0000000225007824 */ /* 0x000fca00078e0211 */
[----:B------:R3:W-:Y:S02]  /*1f7c0*/  STL [R1+0x280], R0 ;  /* 0x0002800001007387 */ /* 0x0007e40000100800 */
.L_x_1865:
[----:B------:R-:W-:Y:S05]  /*1f7d0*/  YIELD ;  /* 0x0000000000007946 */ /* 0x000fea0003800000 */
[----:B------:R-:W-:Y:S01]  /*1f7e0*/  ULDC.64 UR4, c[0x0][0xa28] ;  /* 0x00028a0000047ab9 */ /* 0x000fe20000000a00 */
[----:B0-----:R-:W-:Y:S01]  /*1f7f0*/  IMAD.MOV.U32 R12, RZ, RZ, RZ ;  /* 0x000000ffff0c7224 */ /* 0x001fe200078e00ff */
[----:B------:R-:W-:Y:S01]  /*1f800*/  ISETP.NE.U32.AND P0, PT, RZ, UR4, PT ;  /* 0x00000004ff007c0c */ /* 0x000fe2000bf05070 */
[----:B------:R-:W0:Y:S01]  /*1f810*/  LDC.64 R4, c[0x0][0xa00] ;  /* 0x00028000ff047b82 */ /* 0x000e220000000a00 */
[----:B------:R-:W-:Y:S02]  /*1f820*/  ULDC.64 UR6, c[0x0][0xa10] ;  /* 0x0002840000067ab9 */ /* 0x000fe40000000a00 */
[----:B------:R-:W-:Y:S01]  /*1f830*/  ISETP.NE.AND.EX P0, PT, RZ, UR5, PT, P0 ;  /* 0x00000005ff007c0c */ /* 0x000fe2000bf05300 */
[----:B------:R-:W-:-:S12]  /*1f840*/  ULDC.64 UR4, c[0x0][0xa18] ;  /* 0x0002860000047ab9 */ /* 0x000fd80000000a00 */
[----:B-1----:R-:W1:Y:S01]  /*1f850*/  @P0 LDC.64 R2, c[0x0][0xa28] ;  /* 0x00028a00ff020b82 */ /* 0x002e620000000a00 */
[----:B------:R-:W-:Y:S01]  /*1f860*/  ISETP.NE.U32.AND P1, PT, RZ, UR6, PT ;  /* 0x00000006ff007c0c */ /* 0x000fe2000bf25070 */
[----:B-1----:R-:W-:-:S05]  /*1f870*/  @P0 IMAD.WIDE R2, R27, 0x4, R2 ;  /* 0x000000041b020825 */ /* 0x002fca00078e0202 */
[----:B--2---:R1:W2:Y:S01]  /*1f880*/  @P0 LDG.E R12, desc[UR36][R2.64] ;  /* 0x00000024020c0981 */ /* 0x0042a2000c1e1900 */
[----:B------:R-:W-:Y:S01]  /*1f890*/  ISETP.NE.U32.AND P0, PT, RZ, UR4, PT ;  /* 0x00000004ff007c0c */ /* 0x000fe2000bf05070 */
[----:B------:R-:W-:Y:S01]  /*1f8a0*/  IMAD.MOV.U32 R35, RZ, RZ, RZ ;  /* 0x000000ffff237224 */ /* 0x000fe200078e00ff */
[----:B------:R-:W-:Y:S01]  /*1f8b0*/  ISETP.NE.AND.EX P1, PT, RZ, UR7, PT, P1 ;  /* 0x00000007ff007c0c */ /* 0x000fe2000bf25310 */
[----:B---3--:R-:W-:Y:S01]  /*1f8c0*/  IMAD.MOV.U32 R0, RZ, RZ, RZ ;  /* 0x000000ffff007224 */ /* 0x008fe200078e00ff */
[----:B------:R-:W-:Y:S01]  /*1f8d0*/  ISETP.NE.AND.EX P2, PT, RZ, UR5, PT, P0 ;  /* 0x00000005ff007c0c */ /* 0x000fe2000bf45300 */
[----:B------:R-:W-:Y:S01]  /*1f8e0*/  ULDC.64 UR4, c[0x0][0xa00] ;  /* 0x0002800000047ab9 */ /* 0x000fe20000000a00 */
[----:B0-----:R-:W-:Y:S01]  /*1f8f0*/  IMAD.WIDE R4, R27, 0x4, R4 ;  /* 0x000000041b047825 */ /* 0x001fe200078e0204 */
[----:B------:R-:W-:Y:S01]  /*1f900*/  ISETP.NE.U32.AND P0, PT, RZ, UR4, PT ;  /* 0x00000004ff007c0c */ /* 0x000fe2000bf05070 */
[----:B-1----:R-:W0:Y:S03]  /*1f910*/  LDC.64 R2, c[0x0][0xa10] ;  /* 0x00028400ff027b82 */ /* 0x002e260000000a00 */
[----:B------:R-:W-:-:S06]  /*1f920*/  ISETP.NE.AND.EX P0, PT, RZ, UR5, PT, P0 ;  /* 0x00000005ff007c0c */ /* 0x000fcc000bf05300 */
[----:B------:R-:W1:Y:S07]  /*1f930*/  @P2 LDC.64 R6, c[0x0][0xa18] ;  /* 0x00028600ff062b82 */ /* 0x000e6e0000000a00 */
[----:B------:R-:W5:Y:S01]  /*1f940*/  @P0 LDG.E R35, desc[UR36][R4.64] ;  /* 0x0000002404230981 */ /* 0x000f62000c1e1900 */
[----:B0-----:R-:W-:-:S05]  /*1f950*/  IMAD.WIDE R2, R27, 0x4, R2 ;  /* 0x000000041b027825 */ /* 0x001fca00078e0202 */
[----:B------:R-:W5:Y:S01]  /*1f960*/  @P1 LDG.E R0, desc[UR36][R2.64] ;  /* 0x0000002402001981 */ /* 0x000f62000c1e1900 */
[----:B------:R-:W-:Y:S02]  /*1f970*/  ULDC UR4, c[0x0][0x288] ;  /* 0x0000a20000047ab9 */ /* 0x000fe40000000800 */
[----:B------:R-:W-:Y:S01]  /*1f980*/  IMAD.U32 R31, RZ, RZ, UR4 ;  /* 0x00000004ff1f7e24 */ /* 0x000fe2000f8e00ff */
[----:B------:R-:W-:Y:S02]  /*1f990*/  ULDC.64 UR4, c[0x0][0x418] ;  /* 0x0001060000047ab9 */ /* 0x000fe40000000a00 */
[----:B------:R-:W-:-:S03]  /*1f9a0*/  UISETP.NE.U32.AND UP0, UPT, UR4, URZ, UPT ;  /* 0x0000003f0400728c */ /* 0x000fc6000bf05070 */
[----:B------:R-:W-:Y:S01]  /*1f9b0*/  ULDC UR4, c[0x0][0x424] ;  /* 0x0001090000047ab9 */ /* 0x000fe20000000800 */
[----:B------:R-:W-:Y:S01]  /*1f9c0*/  UISETP.NE.AND.EX UP0, UPT, UR5, URZ, UPT, UP0 ;  /* 0x0000003f0500728c */ /* 0x000fe2000bf05300 */
[----:B-1----:R-:W-:Y:S02]  /*1f9d0*/  @P2 IMAD.WIDE R6, R27, 0x4, R6 ;  /* 0x000000041b062825 */ /* 0x002fe400078e0206 */
[----:B------:R-:W-:Y:S01]  /*1f9e0*/  ULDC UR5, c[0x0][0x2f0] ;  /* 0x0000bc0000057ab9 */ /* 0x000fe20000000800 */
[----:B------:R-:W-:Y:S02]  /*1f9f0*/  USEL UR4, UR4, 0x1, UP0 ;  /* 0x0000000104047887 */ /* 0x000fe40008000000 */
[----:B------:R0:W5:Y:S02]  /*1fa00*/  @P2 LDG.E R31, desc[UR36][R6.64] ;  /* 0x00000024061f2981 */ /* 0x000164000c1e1900 */
[----:B------:R-:W-:-:S03]  /*1fa10*/  UIMAD UR4, UR4, UR5, URZ ;  /* 0x00000005040472a4 */ /* 0x000fc6000f8e023f */
[----:B------:R-:W-:-:S03]  /*1fa20*/  ULDC UR5, c[0x0][0x348] ;  /* 0x0000d20000057ab9 */ /* 0x000fc60000000800 */
[----:B------:R-:W-:Y:S02]  /*1fa30*/  IMAD.U32 R8, RZ, RZ, UR4 ;  /* 0x00000004ff087e24 */ /* 0x000fe4000f8e00ff */
[----:B0-----:R-:W-:Y:S01]  /*1fa40*/  IMAD.U32 R7, RZ, RZ, UR5 ;  /* 0x00000005ff077e24 */ /* 0x001fe2000f8e00ff */
[----:B--2---:R0:W-:Y:S01]  /*1fa50*/  STL [R1+0x28c], R12 ;  /* 0x00028c0c01007387 */ /* 0x0041e20000100800 */
[----:B----4-:R-:W-:Y:S05]  /*1fa60*/  @P2 BRA `(.L_x_1743) ;  /* 0x0000000000102947 */ /* 0x010fea0003800000 */
[----:B------:R-:W-:Y:S05]  /*1fa70*/  @!P0 BRA `(.L_x_1743) ;  /* 0x00000000000c8947 */ /* 0x000fea0003800000 */
[----:B------:R-:W2:Y:S04]  /*1fa80*/  LDG.E R6, desc[UR36][R4.64] ;  /* 0x0000002404067981 */ /* 0x000ea8000c1e1900 */
[----:B-----5:R-:W2:Y:S02]  /*1fa90*/  LDG.E R31, desc[UR36][R4.64+0x4] ;  /* 0x00000424041f7981 */ /* 0x020ea4000c1e1900 */
[----:B--2---:R-:W-:-:S07]  /*1faa0*/  IMAD.IADD R31, R31, 0x1, -R6 ;  /* 0x000000011f1f7824 */ /* 0x004fce00078e0a06 */
.L_x_1743:
[----:B------:R-:W-:Y:S01]  /*1fab0*/  ULDC.64 UR4, c[0x0][0xa20] ;  /* 0x0002880000047ab9 */ /* 0x000fe20000000a00 */
[C---:B------:R-:W-:Y:S02]  /*1fac0*/  LOP3.LUT R4, R26.reuse, 0xff000000, RZ, 0xc0, !PT ;  /* 0xff0000001a047812 */ /* 0x040fe400078ec0ff */
[----:B------:R-:W-:Y:S02]  /*1fad0*/  ISETP.NE.U32.AND P0, PT, RZ, UR4, PT ;  /* 0x00000004ff007c0c */ /* 0x000fe4000bf05070 */
[----:B------:R-:W-:Y:S02]  /*1fae0*/  SHF.R.U32.HI R5, RZ, 0x8, R4 ;  /* 0x00000008ff057819 */ /* 0x000fe40000011604 */
[----:B------:R-:W-:Y:S02]  /*1faf0*/  ISETP.NE.AND.EX P0, PT, RZ, UR5, PT, P0 ;  /* 0x00000005ff007c0c */ /* 0x000fe4000bf05300 */
[C---:B------:R-:W-:Y:S02]  /*1fb00*/  LOP3.LUT R6, R26.reuse, 0xff0000, RZ, 0xc0, !PT ;  /* 0x00ff00001a067812 */ /* 0x040fe400078ec0ff */
[----:B------:R-:W-:-:S02]  /*1fb10*/  LOP3.LUT R26, R26, 0xffff, RZ, 0xc0, !PT ;  /* 0x0000ffff1a1a7812 */ /* 0x000fc400078ec0ff */
[----:B------:R-:W-:-:S07]  /*1fb20*/  LEA.HI R6, R6, R5, RZ, 0x10 ;  /* 0x0000000506067211 */ /* 0x000fce00078f80ff */
[----:B------:R-:W-:Y:S05]  /*1fb30*/  @!P0 BRA `(.L_x_1744) ;  /* 0x0000000000108947 */ /* 0x000fea0003800000 */
[----:B------:R-:W1:Y:S02]  /*1fb40*/  LDC.64 R4, c[0x0][0xa20] ;  /* 0x00028800ff047b82 */ /* 0x000e640000000a00 */
[----:B-1----:R-:W-:-:S05]  /*1fb50*/  IMAD.WIDE R4, R27, 0x4, R4 ;  /* 0x000000041b047825 */ /* 0x002fca00078e0204 */
[----:B------:R1:W5:Y:S01]  /*1fb60*/  LDG.E R8, desc[UR36][R4.64] ;  /* 0x0000002404087981 */ /* 0x000362000c1e1900 */
[----:B------:R-:W-:Y:S05]  /*1fb70*/  BRA `(.L_x_1745) ;  /* 0x0000000000247947 */ /* 0x000fea0003800000 */
.L_x_1744:
[----:B------:R-:W-:Y:S02]  /*1fb80*/  ULDC.64 UR4, c[0x0][0xa08] ;  /* 0x0002820000047ab9 */ /* 0x000fe40000000a00 */
[----:B------:R-:W-:-:S04]  /*1fb90*/  ISETP.NE.U32.AND P0, PT, RZ, UR4, PT ;  /* 0x00000004ff007c0c */ /* 0x000fc8000bf05070 */
[----:B------:R-:W-:-:S13]  /*1fba0*/  ISETP.NE.AND.EX P0, PT, RZ, UR5, PT, P0 ;  /* 0x00000005ff007c0c */ /* 0x000fda000bf05300 */
[----:B------:R-:W-:Y:S05]  /*1fbb0*/  @!P0 BRA `(.L_x_1745) ;  /* 0x0000000000148947 */ /* 0x000fea0003800000 */
[----:B------:R-:W1:Y:S02]  /*1fbc0*/  LDC.64 R4, c[0x0][0xa08] ;  /* 0x00028200ff047b82 */ /* 0x000e640000000a00 */
[----:B-1----:R-:W-:-:S05]  /*1fbd0*/  IMAD.WIDE R4, R27, 0x4, R4 ;  /* 0x000000041b047825 */ /* 0x002fca00078e0204 */
[----:B------:R-:W2:Y:S04]  /*1fbe0*/  LDG.E R8, desc[UR36][R4.64] ;  /* 0x0000002404087981 */ /* 0x000ea8000c1e1900 */
[----:B------:R-:W2:Y:S02]  /*1fbf0*/  LDG.E R9, desc[UR36][R4.64+0x4] ;  /* 0x0000042404097981 */ /* 0x000ea4000c1e1900 */
[----:B--2---:R-:W-:-:S07]  /*1fc00*/  IMAD.IADD R8, R9, 0x1, -R8 ;  /* 0x0000000109087824 */ /* 0x004fce00078e0a08 */
.L_x_1745:
[----:B-1----:R-:W2:Y:S01]  /*1fc10*/  @P1 LDG.E R5, desc[UR36][R2.64] ;  /* 0x0000002402051981 */ /* 0x002ea2000c1e1900 */
[----:B------:R-:W1:Y:S03]  /*1fc20*/  LDC R9, c[0x0][0x448] ;  /* 0x00011200ff097b82 */ /* 0x000e660000000800 */
[----:B------:R3:W2:Y:S01]  /*1fc30*/  @P1 LDG.E R4, desc[UR36][R2.64+0x4] ;  /* 0x0000042402041981 */ /* 0x0006a2000c1e1900 */
[----:B------:R-:W-:Y:S02]  /*1fc40*/  IMAD.SHL.U32 R25, R25, 0x80, RZ ;  /* 0x0000008019197824 */ /* 0x000fe400078e00ff */
[----:B-----5:R-:W-:Y:S02]  /*1fc50*/  IMAD.IADD R8, R8, 0x1, -R12 ;  /* 0x0000000108087824 */ /* 0x020fe400078e0a0c */
[----:B---3--:R-:W3:Y:S01]  /*1fc60*/  LDC.64 R2, c[0x0][0x9e0] ;  /* 0x00027800ff027b82 */ /* 0x008ee20000000a00 */
[----:B-1----:R-:W-:Y:S01]  /*1fc70*/  ISETP.NE.AND P2, PT, R9, 0x1, PT ;  /* 0x000000010900780c */ /* 0x002fe20003f45270 */
[----:B------:R-:W-:-:S12]  /*1fc80*/  VIADD R9, R25, 0x7f ;  /* 0x0000007f19097836 */ /* 0x000fd80000000000 */
[----:B------:R-:W1:Y:S01]  /*1fc90*/  @P2 LDC R10, c[0x0][0x44c] ;  /* 0x00011300ff0a2b82 */ /* 0x000e620000000800 */
[----:B---3--:R-:W-:-:S07]  /*1fca0*/  ISETP.GE.AND P3, PT, R3, 0x1, PT ;  /* 0x000000010300780c */ /* 0x008fce0003f66270 */
[----:B------:R-:W3:Y:S01]  /*1fcb0*/  @P2 LDC R11, c[0x0][0x450] ;  /* 0x00011400ff0b2b82 */ /* 0x000ee20000000800 */
[----:B--2---:R-:W-:Y:S02]  /*1fcc0*/  @P1 IMAD.IADD R7, R4, 0x1, -R5 ;  /* 0x0000000104071824 */ /* 0x004fe400078e0a05 */
[----:B-1----:R-:W-:-:S05]  /*1fcd0*/  @P2 IMAD.HI.U32 R4, R9, R10, RZ ;  /* 0x0000000a09042227 */ /* 0x002fca00078e00ff */
[----:B---3--:R-:W-:Y:S01]  /*1fce0*/  @P2 SHF.R.U32.HI R9, RZ, R11, R4 ;  /* 0x0000000bff092219 */ /* 0x008fe20000011604 */
[----:B------:R-:W-:-:S04]  /*1fcf0*/  IMAD.IADD R11, R8, 0x1, R7 ;  /* 0x00000001080b7824 */ /* 0x000fc800078e0207 */
[C---:B------:R-:W-:Y:S01]  /*1fd00*/  VIADD R4, R11.reuse, 0x5f ;  /* 0x0000005f0b047836 */ /* 0x040fe20000000000 */
[----:B------:R1:W-:Y:S01]  /*1fd10*/  STL [R1+0x284], R11 ;  /* 0x0002840b01007387 */ /* 0x0003e20000100800 */
[----:B------:R-:W-:Y:S02]  /*1fd20*/  IADD3 R18, R11, 0x1, -R31 ;  /* 0x000000010b127810 */ /* 0x000fe40007ffe81f */
[----:B------:R-:W-:-:S04]  /*1fd30*/  IMAD.HI R4, R4, 0x2aaaaaab, RZ ;  /* 0x2aaaaaab04047827 */ /* 0x000fc800078e02ff */
[----:B------:R-:W-:Y:S01]  /*1fd40*/  IMAD.IADD R9, R18, 0x1, R9 ;  /* 0x0000000112097824 */ /* 0x000fe200078e0209 */
[----:B------:R-:W-:-:S03]  /*1fd50*/  SHF.R.U32.HI R19, RZ, 0x1f, R4 ;  /* 0x0000001fff137819 */ /* 0x000fc60000011604 */
[----:B------:R-:W-:Y:S01]  /*1fd60*/  IMAD.IADD R2, R9, 0x1, R2 ;  /* 0x0000000109027824 */ /* 0x000fe200078e0202 */
[----:B------:R-:W-:Y:S01]  /*1fd70*/  LEA.HI.SX32 R19, R4, R19, 0x1c ;  /* 0x0000001304137211 */ /* 0x000fe200078fe2ff */
[----:B-1----:R-:W-:Y:S06]  /*1fd80*/  @!P3 BRA `(.L_x_1746) ;  /* 0x000000000048b947 */ /* 0x002fec0003800000 */
[C---:B------:R-:W-:Y:S01]  /*1fd90*/  ISETP.GT.AND P0, PT, R9.reuse, RZ, PT ;  /* 0x000000ff0900720c */ /* 0x040fe20003f04270 */
[----:B------:R-:W-:Y:S01]  /*1fda0*/  BSSY B0, `(.L_x_1747) ;  /* 0x000000e000007945 */ /* 0x000fe20003800000 */
[----:B------:R-:W-:-:S11]  /*1fdb0*/  VIADD R10, R9, 0xffffffff ;  /* 0xffffffff090a7836 */ /* 0x000fd60000000000 */
        /* <DEDUP_REMOVED lines=8> */
.L_x_1748:
[----:B------:R-:W-:-:S13]  /*1fe40*/  ISETP.NE.AND P0, PT, R3, 0x1, PT ;  /* 0x000000010300780c */ /* 0x000fda0003f05270 */
[----:B------:R-:W1:Y:S02]  /*1fe50*/  @P0 LDC.64 R4, c[0x0][0x9e8] ;  /* 0x00027a00ff040b82 */ /* 0x000e640000000a00 */
[----:B-1----:R-:W-:-:S05]  /*1fe60*/  @P0 IMAD.HI.U32 R4, R10, R4, RZ ;  /* 0x000000040a040227 */ /* 0x002fca00078e00ff */
[----:B------:R-:W-:-:S07]  /*1fe70*/  @P0 SHF.R.U32.HI R10, RZ, R5, R4 ;  /* 0x00000005ff0a0219 */ /* 0x000fce0000011604 */
.L_x_1749:
[----:B------:R-:W-:Y:S05]  /*1fe80*/  BSYNC B0 ;  /* 0x0000000000007941 */ /* 0x000fea0003800000 */
.L_x_1747:
[----:B------:R-:W-:-:S05]  /*1fe90*/  IMAD R5, R10, R3, R3 ;  /* 0x000000030a057224 */ /* 0x000fca00078e0203 */
[----:B------:R-:W-:-:S07]  /*1fea0*/  VIMNMX R2, R2, R5, PT ;  /* 0x0000000502027248 */ /* 0x000fce0003fe0100 */
.L_x_1746:
[----:B------:R-:W1:Y:S01]  /*1feb0*/  @P2 LDC R10, c[0x0][0x44c] ;  /* 0x00011300ff0a2b82 */ /* 0x000e620000000800 */
[----:B------:R-:W-:Y:S01]  /*1fec0*/  VIADD R2, R2, 0x5f ;  /* 0x0000005f02027836 */ /* 0x000fe20000000000 */
[----:B------:R-:W-:Y:S01]  /*1fed0*/  ULDC UR4, c[0x0][0x9dc] ;  /* 0x0002770000047ab9 */ /* 0x000fe20000000800 */
[----:B------:R-:W-:Y:S02]  /*1fee0*/  IMAD.MOV.U32 R4, RZ, RZ, R25 ;  /* 0x000000ffff047224 */ /* 0x000fe400078e0019 */
[----:B------:R-:W-:-:S03]  /*1fef0*/  IMAD.HI R2, R2, 0x2aaaaaab, RZ ;  /* 0x2aaaaaab02027827 */ /* 0x000fc600078e02ff */
[----:B------:R-:W2:Y:S01]  /*1ff00*/  @P2 LDC R5, c[0x0][0x450] ;  /* 0x00011400ff052b82 */ /* 0x000ea20000000800 */
[----:B------:R-:W-:Y:S02]  /*1ff10*/  IMAD.IADD R9, R11, 0x1, -R31 ;  /* 0x000000010b097824 */ /* 0x000fe400078e0a1f */
[----:B-1----:R-:W-:-:S05]  /*1ff20*/  @P2 IMAD.HI.U32 R10, R25, R10, RZ ;  /* 0x0000000a190a2227 */ /* 0x002fca00078e00ff */
[----:B--2---:R-:W-:Y:S02]  /*1ff30*/  @P2 SHF.R.U32.HI R4, RZ, R5, R10 ;  /* 0x00000005ff042219 */ /* 0x004fe4000001160a */
[----:B------:R-:W-:-:S03]  /*1ff40*/  SHF.R.U32.HI R5, RZ, 0x1f, R2 ;  /* 0x0000001fff057819 */ /* 0x000fc60000011602 */
[----:B------:R-:W-:Y:S01]  /*1ff50*/  IMAD.IADD R10, R9, 0x1, R4 ;  /* 0x00000001090a7824 */ /* 0x000fe200078e0204 */
[----:B------:R-:W-:-:S04]  /*1ff60*/  LEA.HI.SX32 R2, R2, R5, 0x1c ;  /* 0x0000000502027211 */ /* 0x000fc800078fe2ff */
[----:B------:R-:W-:Y:S01]  /*1ff70*/  VIMNMX R11, R19, R2, PT ;  /* 0x00000002130b7248 */ /* 0x000fe20003fe0100 */
[----:B------:R-:W-:Y:S01]  /*1ff80*/  VIADD R2, R10, -UR4 ;  /* 0x800000040a027c36 */ /* 0x000fe20008000000 */
[----:B------:R-:W-:Y:S06]  /*1ff90*/  @!P3 BRA `(.L_x_1750) ;  /* 0x000000000044b947 */ /* 0x000fec0003800000 */
[----:B------:R-:W-:Y:S01]  /*1ffa0*/  ISETP.GT.AND P0, PT, R10, -0x1, PT ;  /* 0xffffffff0a00780c */ /* 0x000fe20003f04270 */
[----:B------:R-:W-:-:S12]  /*1ffb0*/  BSSY B0, `(.L_x_1751) ;  /* 0x000000d000007945 */ /* 0x000fd80003800000 */
        /* <DEDUP_REMOVED lines=8> */
.L_x_1752:
[----:B------:R-:W-:-:S13]  /*20040*/  ISETP.NE.AND P0, PT, R3, 0x1, PT ;  /* 0x000000010300780c */ /* 0x000fda0003f05270 */
[----:B------:R-:W1:Y:S02]  /*20050*/  @P0 LDC.64 R4, c[0x0][0x9e8] ;  /* 0x00027a00ff040b82 */ /* 0x000e640000000a00 */
[----:B-1----:R-:W-:-:S05]  /*20060*/  @P0 IMAD.HI.U32 R4, R10, R4, RZ ;  /* 0x000000040a040227 */ /* 0x002fca00078e00ff */
[----:B------:R-:W-:-:S07]  /*20070*/  @P0 SHF.R.U32.HI R10, RZ, R5, R4 ;  /* 0x00000005ff0a0219 */ /* 0x000fce0000011604 */
.L_x_1753:
[----:B------:R-:W-:Y:S05]  /*20080*/  BSYNC B0 ;  /* 0x0000000000007941 */ /* 0x000fea0003800000 */
.L_x_1751:
[----:B------:R-:W-:-:S05]  /*20090*/  IMAD R3, R10, R3, RZ ;  /* 0x000000030a037224 */ /* 0x000fca00078e02ff */
[----:B------:R-:W-:-:S07]  /*200a0*/  VIMNMX R2, R2, R3, !PT ;  /* 0x0000000302027248 */ /* 0x000fce0007fe0100 */
.L_x_1750:
[----:B------:R-:W-:Y:S01]  /*200b0*/  IMAD.HI R2, R2, 0x2aaaaaab, RZ ;  /* 0x2aaaaaab02027827 */ /* 0x000fe200078e02ff */
[----:B------:R-:W-:Y:S01]  /*200c0*/  BSSY B0, `(.L_x_1754) ;  /* 0x0000026000007945 */ /* 0x000fe20003800000 */
        /* <DEDUP_REMOVED lines=8> */
[----:B------:R-:W-:Y:S01]  /*20150*/  ISETP.NE.AND P0, PT, R6, RZ, PT ;  /* 0x000000ff0600720c */ /* 0x000fe20003f05270 */
[----:B------:R-:W-:-:S03]  /*20160*/  ULDC UR4, c[0x0][0x9f0] ;  /* 0x00027c0000047ab9 */ /* 0x000fc60000000800 */
[----:B------:R-:W-:-:S04]  /*20170*/  SEL R5, R6, UR4, P0 ;  /* 0x0000000406057c07 */ /* 0x000fc80008000000 */
[----:B------:R-:W-:Y:S02]  /*20180*/  IABS R13, R5 ;  /* 0x00000005000d7213 */ /* 0x000fe40000000000 */
[----:B0-----:R-:W-:Y:S02]  /*20190*/  IADD3 R12, R5, -0x1, R11 ;  /* 0xffffffff050c7810 */ /* 0x001fe40007ffe00b */
[----:B------:R-:W0:Y:S03]  /*201a0*/  I2F.RP R2, R13 ;  /* 0x0000000d00027306 */ /* 0x000e260000209400 */
[----:B------:R-:W-:-:S05]  /*201b0*/  IMAD.IADD R12, R12, 0x1, -R4 ;  /* 0x000000010c0c7824 */ /* 0x000fca00078e0a04 */
        /* <DEDUP_REMOVED lines=22> */
.L_x_1755:
[----:B------:R-:W-:Y:S05]  /*20320*/  BSYNC B0 ;  /* 0x0000000000007941 */ /* 0x000fea0003800000 */
.L_x_1754:
[-C--:B------:R-:W-:Y:S01]  /*20330*/  IMAD R3, R10, R14.reuse, R4 ;  /* 0x0000000e0a037224 */ /* 0x080fe200078e0204 */
[----:B------:R-:W-:Y:S04]  /*20340*/  BSSY B0, `(.L_x_1756) ;  /* 0x0000151000007945 */ /* 0x000fe80003800000 */
[C---:B------:R-:W-:Y:S01]  /*20350*/  VIADDMNMX R11, R3.reuse, R14, R11, PT ;  /* 0x0000000e030b7246 */ /* 0x040fe2000380010b */
[----:B------:R-:W-:-:S04]  /*20360*/  IMAD R3, R3, 0x60, -R8 ;  /* 0x0000006003037824 */ /* 0x000fc800078e0a08 */
[----:B------:R-:W-:Y:S01]  /*20370*/  IMAD R2, R11, 0x60, -R8 ;  /* 0x000000600b027824 */ /* 0x000fe200078e0a08 */
[----:B------:R-:W-:-:S04]  /*20380*/  VIMNMX R3, RZ, R3, !PT ;  /* 0x00000003ff037248 */ /* 0x000fc80007fe0100 */
[----:B------:R-:W-:-:S04]  /*20390*/  VIMNMX R2, R2, R7, PT ;  /* 0x0000000702027248 */ /* 0x000fc80003fe0100 */
[----:B------:R-:W-:-:S13]  /*203a0*/  ISETP.GT.AND P0, PT, R2, R3, PT ;  /* 0x000000030200720c */ /* 0x000fda0003f04270 */
[----:B------:R-:W-:Y:S02]  /*203b0*/  @P0 VIADD R5, R2, 0x5f ;  /* 0x0000005f02050836 */ /* 0x000fe40000000000 */
        /* <DEDUP_REMOVED lines=12> */
[----:B------:R-:W1:Y:S02]  /*20480*/  S2R R3, SR_TID.X ;  /* 0x0000000000037919 */ /* 0x000e640000002100 */
[----:B-1----:R-:W-:-:S04]  /*20490*/  SHF.R.U32.HI R3, RZ, 0x5, R3 ;  /* 0x00000005ff037819 */ /* 0x002fc80000011603 */
[----:B------:R-:W-:-:S05]  /*204a0*/  LOP3.LUT R3, R3, 0x3, RZ, 0xc0, !PT ;  /* 0x0000000303037812 */ /* 0x000fca00078ec0ff */
[----:B------:R1:W2:Y:S02]  /*204b0*/  SHFL.IDX PT, R14, R3, RZ, 0x1f ;  /* 0x00001fff030e7589 */ /* 0x0002a400000e0000 */
.L_x_1914:
[----:B--2---:R-:W-:Y:S02]  /*204c0*/  ISETP.NE.AND P0, PT, R14, RZ, PT ;  /* 0x000000ff0e00720c */ /* 0x004fe40003f05270 */
[----:B------:R-:W-:-:S11]  /*204d0*/  PLOP3.LUT P6, PT, PT, PT, PT, 0x8, 0x0 ;  /* 0x000000000000781c */ /* 0x000fd60003fce170 */
[----:B------:R-:W-:Y:S05]  /*204e0*/  @P0 BRA `(.L_x_1759) ;  /* 0x00000000000c0947 */ /* 0x000fea0003800000 */
[----:B------:R-:W-:-:S03]  /*204f0*/  UMOV UR4, 0xffffffff ;  /* 0xffffffff00047882 */ /* 0x000fc60000000000 */
[----:B------:R-:W-:Y:S05]  /*20500*/  BRA.DIV UR4, `(.L_x_1760) ;  /* 0x0000007204787947 */ /* 0x000fea000b800000 */
[----:B------:R-:W-:-:S13]  /*20510*/  ELECT P6, URZ, PT ;  /* 0x00000000003f782f */ /* 0x000fda00038c0000 */
.L_x_1759:
[----:B-1----:R-:W2:Y:S01]  /*20520*/  LDL R3, [R1+0x2ac] ;  /* 0x0002ac0001037983 */ /* 0x002ea20000100800 */
[----:B------:R-:W-:Y:S01]  /*20530*/  BSSY B1, `(.L_x_1761) ;  /* 0x0000008000017945 */ /* 0x000fe20003800000 */
[----:B--2---:R-:W-:-:S05]  /*20540*/  VIADD R3, R3, 0x1 ;  /* 0x0000000103037836 */ /* 0x004fca0000000000 */
[----:B------:R-:W-:-:S04]  /*20550*/  LEA.HI R7, R3, R3, RZ, 0x1 ;  /* 0x0000000303077211 */ /* 0x000fc800078f08ff */
[----:B------:R-:W-:-:S05]  /*20560*/  LOP3.LUT R8, R7, 0xfffffffe, RZ, 0xc0, !PT ;  /* 0xfffffffe07087812 */ /* 0x000fca00078ec0ff */
[----:B------:R-:W-:-:S05]  /*20570*/  IMAD.IADD R8, R3, 0x1, -R8 ;  /* 0x0000000103087824 */ /* 0x000fca00078e0a08 */
[----:B------:R-:W-:-:S04]  /*20580*/  SHF.L.U32 R8, R8, 0x1f, RZ ;  /* 0x0000001f08087819 */ /* 0x000fc800000006ff */
[----:B------:R-:W1:Y:S02]  /*20590*/  SYNCS.PHASECHK.TRANS64.TRYWAIT P0, [R17+URZ+0x30820], R8 ;  /* 0x03082008110075a7 */ /* 0x000e64000800017f */
[----:B-1----:R-:W-:Y:S05]  /*205a0*/  @!P0 BRA `(.L_x_1762) ;  /* 0x0000007000708947 */ /* 0x002fea0003800000 */
.L_x_1917:
[----:B------:R-:W-:Y:S05]  /*205b0*/  BSYNC B1 ;  /* 0x0000000000017941 */ /* 0x000fea0003800000 */
.L_x_1761:
[----:B------:R-:W-:Y:S04]  /*205c0*/  BSSY B1, `(.L_x_1763) ;  /* 0x000008b000017945 */ /* 0x000fe80003800000 */
[----:B------:R-:W-:Y:S05]  /*205d0*/  @!P6 BRA `(.L_x_1764) ;  /* 0x000000080024e947 */ /* 0x000fea0003800000 */
[----:B0-----:R-:W-:Y:S01]  /*205e0*/  IMAD R12, R28, 0x8, R17 ;  /* 0x000000081c0c7824 */ /* 0x001fe200078e0211 */
[----:B------:R-:W-:Y:S01]  /*205f0*/  SHF.L.U32 R11, R30, 0x1f, RZ ;  /* 0x0000001f1e0b7819 */ /* 0x000fe200000006ff */
[----:B------:R-:W0:Y:S01]  /*20600*/  S2R R3, SR_TID.X ;  /* 0x0000000000037919 */ /* 0x000e220000002100 */
[----:B------:R-:W-:Y:S02]  /*20610*/  BSSY B2, `(.L_x_1765) ;  /* 0x0000005000027945 */ /* 0x000fe40003800000 */
[----:B------:R-:W2:Y:S01]  /*20620*/  SYNCS.PHASECHK.TRANS64.TRYWAIT P0, [R12+URZ+0x308a0], R11 ;  /* 0x0308a00b0c0075a7 */ /* 0x000ea2000800017f */
[----:B0-----:R-:W-:-:S04]  /*20630*/  LOP3.LUT R3, R3, 0x7f, RZ, 0xc0, !PT ;  /* 0x0000007f03037812 */ /* 0x001fc800078ec0ff */
[----:B------:R-:W-:Y:S01]  /*20640*/  ISETP.NE.AND P1, PT, R3, RZ, PT ;  /* 0x000000ff0300720c */ /* 0x000fe20003f25270 */
[----:B--2---:R-:W-:-:S12]  /*20650*/  @!P0 BRA `(.L_x_1766) ;  /* 0x0000007000588947 */ /* 0x004fd80003800000 */
.L_x_1918:
[----:B------:R-:W-:Y:S05]  /*20660*/  BSYNC B2 ;  /* 0x0000000000027941 */ /* 0x000fea0003800000 */
.L_x_1765:
[----:B------:R-:W-:Y:S04]  /*20670*/  BSSY B2, `(.L_x_1767) ;  /* 0x0000009000027945 */ /* 0x000fe80003800000 */
[----:B------:R-:W-:Y:S05]  /*20680*/  @P1 BRA `(.L_x_1768) ;  /* 0x00000000001c1947 */ /* 0x000fea0003800000 */
[----:B------:R-:W2:Y:S02]  /*20690*/  S2R R3, SR_TID.X ;  /* 0x0000000000037919 */ /* 0x000ea40000002100 */
[----:B--2---:R-:W-:Y:S01]  /*206a0*/  LOP3.LUT R7, R3, 0x1f, RZ, 0xc0, !PT ;  /* 0x0000001f03077812 */ /* 0x004fe200078ec0ff */
[----:B------:R-:W-:-:S03]  /*206b0*/  IMAD.MOV.U32 R3, RZ, RZ, 0x9000 ;  /* 0x00009000ff037424 */ /* 0x000fc600078e00ff */
[----:B------:R-:W-:Y:S01]  /*206c0*/  ISETP.NE.AND P0, PT, R7, RZ, PT ;  /* 0x000000ff0700720c */ /* 0x000fe20003f05270 */
[----:B------:R2:W-:-:S12]  /*206d0*/  SYNCS.ARRIVE.TRANS64 RZ, [R12+URZ+0x30890], R3 ;  /* 0x030890030cff79a7 */ /* 0x0005d8000800003f */
[----:B--2---:R-:W-:Y:S05]  /*206e0*/  @!P0 BRA `(.L_x_1768) ;  /* 0x0000000000048947 */ /* 0x004fea0003800000 */
[----:B------:R-:W-:Y:S01]  /*206f0*/  BPT.TRAP 0x1 ;  /* 0x000000040000795c */ /* 0x000fe20000300000 */
.L_x_1768:
[----:B------:R-:W-:Y:S05]  /*20700*/  BSYNC B2 ;  /* 0x0000000000027941 */ /* 0x000fea0003800000 */
.L_x_1767:
[----:B------:R-:W-:Y:S01]  /*20710*/  IMAD.MOV.U32 R22, RZ, RZ, RZ ;  /* 0x000000ffff167224 */ /* 0x000fe200078e00ff */
[----:B------:R-:W-:Y:S01]  /*20720*/  UIADD3 UR4, UP0, UR38, 0x570, URZ ;  /* 0x0000057026047890 */ /* 0x000fe2000ff1e03f */
[----:B------:R-:W-:Y:S01]  /*20730*/  IMAD R7, R2, 0x60, R0 ;  /* 0x0000006002077824 */ /* 0x000fe200078e0200 */
[----:B------:R-:W-:Y:S01]  /*20740*/  PLOP3.LUT P0, PT, PT, PT, PT, 0x80, 0x0 ;  /* 0x000000000000781c */ /* 0x000fe20003f0f070 */
[----:B-1----:R-:W-:Y:S01]  /*20750*/  IMAD R8, R28, 0x9000, R17 ;  /* 0x000090001c087824 */ /* 0x002fe200078e0211 */
[----:B------:R-:W-:Y:S01]  /*20760*/  R2UR UR10, R22 ;  /* 0x00000000160a72ca */ /* 0x000fe200000e0000 */
[----:B------:R-:W-:Y:S01]  /*20770*/  VIADD R7, R7, 0xffffffa0 ;  /* 0xffffffa007077836 */ /* 0x000fe20000000000 */
[----:B------:R-:W-:Y:S01]  /*20780*/  UIADD3.X UR5, URZ, UR39, URZ, UP0, !UPT ;  /* 0x000000273f057290 */ /* 0x000fe200087fe43f */
[----:B------:R-:W-:Y:S01]  /*20790*/  VIADD R3, R12, 0x30890 ;  /* 0x000308900c037836 */ /* 0x000fe20000000000 */
[----:B------:R-:W-:Y:S01]  /*207a0*/  UMOV UR6, 0x0 ;  /* 0x0000000000067882 */ /* 0x000fe20000000000 */
[----:B------:R-:W-:Y:S01]  /*207b0*/  VIADD R13, R8, 0x1e400 ;  /* 0x0001e400080d7836 */ /* 0x000fe20000000000 */
[----:B------:R-:W-:-:S09]  /*207c0*/  UMOV UR7, 0x12f00000 ;  /* 0x12f0000000077882 */ /* 0x000fd20000000000 */
.L_x_1769:
        /* <DEDUP_REMOVED lines=10> */
[----:B------:R-:W-:Y:S01]  /*20870*/  IMAD.MOV.U32 R21, RZ, RZ, 0x40 ;  /* 0x00000040ff157424 */ /* 0x000fe200078e00ff */
[----:B------:R-:W-:Y:S01]  /*20880*/  PLOP3.LUT P0, PT, PT, PT, PT, 0x80, 0x0 ;  /* 0x000000000000781c */ /* 0x000fe20003f0f070 */
[----:B------:R-:W-:Y:S01]  /*20890*/  VIADD R13, R8, 0x21400 ;  /* 0x00021400080d7836 */ /* 0x000fe20000000000 */
[----:B------:R-:W-:Y:S01]  /*208a0*/  UMOV UR6, 0x0 ;  /* 0x0000000000067882 */ /* 0x000fe20000000000 */
[----:B------:R-:W-:Y:S01]  /*208b0*/  UMOV UR7, 0x12f00000 ;  /* 0x12f0000000077882 */ /* 0x000fe20000000000 */
[----:B------:R-:W-:-:S15]  /*208c0*/  R2UR UR10, R21 ;  /* 0x00000000150a72ca */ /* 0x000fde00000e0000 */
.L_x_1770:
        /* <DEDUP_REMOVED lines=16> */
.L_x_1771:
        /* <DEDUP_REMOVED lines=10> */
[----:B------:R-:W1:Y:S01]  /*20a70*/  SYNCS.PHASECHK.TRANS64.TRYWAIT P0, [R12+URZ+0x308c0], R11 ;  /* 0x0308c00b0c0075a7 */ /* 0x000e62000800017f */
[----:B------:R-:W-:Y:S04]  /*20a80*/  BSSY B2, `(.L_x_1772) ;  /* 0x0000002000027945 */ /* 0x000fe80003800000 */
[----:B-1----:R-:W-:Y:S05]  /*20a90*/  @!P0 BRA `(.L_x_1773) ;  /* 0x0000006c005c8947 */ /* 0x002fea0003800000 */
.L_x_1919:
[----:B------:R-:W-:Y:S05]  /*20aa0*/  BSYNC B2 ;  /* 0x0000000000027941 */ /* 0x000fea0003800000 */
.L_x_1772:
[----:B------:R-:W-:Y:S01]  /*20ab0*/  BSSY B2, `(.L_x_1774) ;  /* 0x000000b000027945 */ /* 0x000fe20003800000 */
[----:B------:R-:W-:Y:S02]  /*20ac0*/  IMAD.MOV.U32 R14, RZ, RZ, 0x0 ;  /* 0x00000000ff0e7424 */ /* 0x000fe400078e00ff */
[----:B------:R-:W-:Y:S01]  /*20ad0*/  IMAD.MOV.U32 R15, RZ, RZ, 0x12f00000 ;  /* 0x12f00000ff0f7424 */ /* 0x000fe200078e00ff */
[----:B------:R-:W-:Y:S06]  /*20ae0*/  @P1 BRA `(.L_x_1775) ;  /* 0x00000000001c1947 */ /* 0x000fec0003800000 */
[----:B------:R-:W2:Y:S02]  /*20af0*/  S2R R3, SR_TID.X ;  /* 0x0000000000037919 */ /* 0x000ea40000002100 */
[----:B--2---:R-:W-:Y:S01]  /*20b00*/  LOP3.LUT R13, R3, 0x1f, RZ, 0xc0, !PT ;  /* 0x0000001f030d7812 */ /* 0x004fe200078ec0ff */
[----:B------:R-:W-:-:S03]  /*20b10*/  IMAD.MOV.U32 R3, RZ, RZ, 0x9000 ;  /* 0x00009000ff037424 */ /* 0x000fc600078e00ff */
[----:B------:R-:W-:Y:S01]  /*20b20*/  ISETP.NE.AND P0, PT, R13, RZ, PT ;  /* 0x000000ff0d00720c */ /* 0x000fe20003f05270 */
[----:B------:R2:W-:-:S12]  /*20b30*/  SYNCS.ARRIVE.TRANS64 RZ, [R12+URZ+0x308b0], R3 ;  /* 0x0308b0030cff79a7 */ /* 0x0005d8000800003f */
[----:B--2---:R-:W-:Y:S05]  /*20b40*/  @!P0 BRA `(.L_x_1775) ;  /* 0x0000000000048947 */ /* 0x004fea0003800000 */
[----:B------:R-:W-:Y:S01]  /*20b50*/  BPT.TRAP 0x1 ;  /* 0x000000040000795c */ /* 0x000fe20000300000 */
.L_x_1775:
[----:B------:R-:W-:Y:S05]  /*20b60*/  BSYNC B2 ;  /* 0x0000000000027941 */ /* 0x000fea0003800000 */
.L_x_1774:
        /* <DEDUP_REMOVED lines=8> */
.L_x_1776:
        /* <DEDUP_REMOVED lines=15> */
.L_x_1777:
        /* <DEDUP_REMOVED lines=15> */
.L_x_1778:
        /* <DEDUP_REMOVED lines=9> */
[----:B--2---:R-:W-:Y:S05]  /*20e60*/  @P0 BRA.U.ANY `(.L_x_1778) ;  /* 0xfffffffd00d80947 */ /* 0x004fea000393ffff */
.L_x_1764:
[----:B------:R-:W-:Y:S05]  /*20e70*/  BSYNC B1 ;  /* 0x0000000000017941 */ /* 0x000fea0003800000 */
.L_x_1763:
[----:B-1----:R-:W-:Y:S01]  /*20e80*/  VIADD R8, R2, 0xfffffffe ;  /* 0xfffffffe02087836 */ /* 0x002fe20000000000 */
        /* <DEDUP_REMOVED lines=8> */
.L_x_1795:
        /* <DEDUP_REMOVED lines=11> */
.L_x_1920:
[----:B------:R-:W-:Y:S05]  /*20fc0*/  BSYNC B2 ;  /* 0x0000000000027941 */ /* 0x000fea0003800000 */
.L_x_1781:
        /* <DEDUP_REMOVED lines=9> */
.L_x_1784:
[----:B------:R-:W-:Y:S05]  /*21060*/  BSYNC B2 ;  /* 0x0000000000027941 */ /* 0x000fea0003800000 */
.L_x_1783:
        /* <DEDUP_REMOVED lines=11> */
.L_x_1785:
        /* <DEDUP_REMOVED lines=16> */
.L_x_1786:
        /* <DEDUP_REMOVED lines=16> */
.L_x_1787:
        /* <DEDUP_REMOVED lines=13> */
.L_x_1921:
[----:B------:R-:W-:Y:S05]  /*213f0*/  BSYNC B2 ;  /* 0x0000000000027941 */ /* 0x000fea0003800000 */
.L_x_1788:
[----:B------:R-:W-:Y:S01]  /*21400*/  BSSY B2, `(.L_x_1790) ;  /* 0x000000b000027945 */ /* 0x000fe20003800000 */
[----:B------:R-:W-:Y:S02]  /*21410*/  IMAD.MOV.U32 R2, RZ, RZ, 0x0 ;  /* 0x00000000ff027424 */ /* 0x000fe400078e00ff */
[----:B01----:R-:W-:Y:S01]  /*21420*/  IMAD.MOV.U32 R3, RZ, RZ, 0x12f00000 ;  /* 0x12f00000ff037424 */ /* 0x003fe200078e00ff */
[----:B------:R-:W-:Y:S06]  /*21430*/  @P2 BRA `(.L_x_1791) ;  /* 0x00000000001c2947 */ /* 0x000fec0003800000 */
[----:B------:R-:W0:Y:S02]  /*21440*/  S2R R13, SR_TID.X ;  /* 0x00000000000d7919 */ /* 0x000e240000002100 */
[----:B0-----:R-:W-:Y:S01]  /*21450*/  LOP3.LUT R21, R13, 0x1f, RZ, 0xc0, !PT ;  /* 0x0000001f0d157812 */ /* 0x001fe200078ec0ff */
[----:B------:R-:W-:-:S03]  /*21460*/  IMAD.MOV.U32 R13, RZ, RZ, 0x9000 ;  /* 0x00009000ff0d7424 */ /* 0x000fc600078e00ff */
[----:B------:R-:W-:Y:S01]  /*21470*/  ISETP.NE.AND P1, PT, R21, RZ, PT ;  /* 0x000000ff1500720c */ /* 0x000fe20003f25270 */
[----:B------:R0:W-:-:S12]  /*21480*/  SYNCS.ARRIVE.TRANS64 RZ, [R7+URZ+0x308b0], R13 ;  /* 0x0308b00d07ff79a7 */ /* 0x0001d8000800003f */
[----:B0-----:R-:W-:Y:S05]  /*21490*/  @!P1 BRA `(.L_x_1791) ;  /* 0x0000000000049947 */ /* 0x001fea0003800000 */
[----:B------:R-:W-:Y:S01]  /*214a0*/  BPT.TRAP 0x1 ;  /* 0x000000040000795c */ /* 0x000fe20000300000 */
.L_x_1791:
[----:B------:R-:W-:Y:S05]  /*214b0*/  BSYNC B2 ;  /* 0x0000000000027941 */ /* 0x000fea0003800000 */
.L_x_1790:
[----:B------:R-:W-:Y:S01]  /*214c0*/  R2UR UR10, R14 ;  /* 0x000000000e0a72ca */ /* 0x000fe200000e0000 */
[----:B------:R-:W-:Y:S01]  /*214d0*/  UIADD3 UR4, UP0, UR38, 0x670, URZ ;  /* 0x0000067026047890 */ /* 0x000fe2000ff1e03f */
[----:B------:R-:W-:Y:S01]  /*214e0*/  R2UR UR6, R2 ;  /* 0x00000000020672ca */ /* 0x000fe200000e0000 */
[----:B------:R-:W-:Y:S01]  /*214f0*/  VIADD R7, R7, 0x308b0 ;  /* 0x000308b007077836 */ /* 0x000fe20000000000 */
[----:B------:R-:W-:Y:S01]  /*21500*/  R2UR UR7, R3 ;  /* 0x00000000030772ca */ /* 0x000fe200000e0000 */
[----:B------:R-:W-:Y:S01]  /*21510*/  VIADD R13, R11, 0x400 ;  /* 0x000004000b0d7836 */ /* 0x000fe20000000000 */
[----:B------:R-:W-:Y:S01]  /*21520*/  PLOP3.LUT P1, PT, PT, PT, PT, 0x80, 0x0 ;  /* 0x000000000000781c */ /* 0x000fe20003f2f070 */
[----:B------:R-:W-:-:S12]  /*21530*/  UIADD3.X UR5, URZ, UR39, URZ, UP0, !UPT ;  /* 0x000000273f057290 */ /* 0x000fd800087fe43f */
.L_x_1792:
        /* <DEDUP_REMOVED lines=15> */
.L_x_1793:
        /* <DEDUP_REMOVED lines=15> */
.L_x_1794:
        /* <DEDUP_REMOVED lines=10> */
.L_x_1780:
[----:B------:R-:W-:Y:S05]  /*217c0*/  BSYNC B1 ;  /* 0x0000000000017941 */ /* 0x000fea0003800000 */
.L_x_1779:
[----:B------:R-:W-:Y:S01]  /*217d0*/  ISETP.GT.AND P2, PT, R8, R4, PT ;  /* 0x000000040800720c */ /* 0x000fe20003f44270 */
[----:B------:R-:W-:Y:S02]  /*217e0*/  VIADD R28, R28, 0x1 ;  /* 0x000000011c1c7836 */ /* 0x000fe40000000000 */
[----:B------:R-:W-:-:S03]  /*217f0*/  VIADD R8, R8, 0xffffffff ;  /* 0xffffffff08087836 */ /* 0x000fc60000000000 */
[----:B------:R-:W-:-:S04]  /*21800*/  ISETP.NE.AND P1, PT, R28, 0x2, PT ;  /* 0x000000021c00780c */ /* 0x000fc80003f25270 */
[----:B------:R-:W-:Y:S02]  /*21810*/  SEL R3, RZ, 0x1, P1 ;  /* 0x00000001ff037807 */ /* 0x000fe40000800000 */
[----:B------:R-:W-:Y:S02]  /*21820*/  SEL R28, R28, RZ, P1 ;  /* 0x000000ff1c1c7207 */ /* 0x000fe40000800000 */
[----:B------:R-:W-:Y:S01]  /*21830*/  LOP3.LUT R30, R30, R3, RZ, 0x3c, !PT ;  /* 0x000000031e1e7212 */ /* 0x000fe200078e3cff */
[----:B------:R-:W-:Y:S06]  /*21840*/  @P2 BRA `(.L_x_1795) ;  /* 0xfffffff400b02947 */ /* 0x000fec000383ffff */
.L_x_1757:
[----:B------:R-:W-:Y:S05]  /*21850*/  BSYNC B0 ;  /* 0x0000000000007941 */ /* 0x000fea0003800000 */
.L_x_1756:
[----:B------:R-:W1:Y:S01]  /*21860*/  LDC R0, c[0x0][0x448] ;  /* 0x00011200ff007b82 */ /* 0x000e620000000800 */
[----:B------:R-:W-:Y:S01]  /*21870*/  VIADD R5, R25, 0x7f ;  /* 0x0000007f19057836 */ /* 0x000fe20000000000 */
[----:B------:R-:W-:Y:S06]  /*21880*/  @!P0 WARPSYNC.ALL ;  /* 0x0000000000008948 */ /* 0x000fec0003800000 */
[----:B------:R-:W2:Y:S08]  /*21890*/  LDC.64 R2, c[0x0][0x9e0] ;  /* 0x00027800ff027b82 */ /* 0x000eb00000000a00 */
[----:B------:R-:W-:Y:S01]  /*218a0*/  @!P0 BAR.SYNC.DEFER_BLOCKING 0xc, 0x180 ;  /* 0x0306000000008b1d */ /* 0x000fe20000010000 */
[----:B-1----:R-:W-:-:S02]  /*218b0*/  ISETP.NE.AND P1, PT, R0, 0x1, PT ;  /* 0x000000010000780c */ /* 0x002fc40003f25270 */
[----:B--2---:R-:W-:-:S11]  /*218c0*/  ISETP.GE.AND P2, PT, R3, 0x1, PT ;  /* 0x000000010300780c */ /* 0x004fd60003f46270 */
[----:B------:R-:W1:Y:S08]  /*218d0*/  @P1 LDC R4, c[0x0][0x44c] ;  /* 0x00011300ff041b82 */ /* 0x000e700000000800 */
[----:B------:R-:W2:Y:S01]  /*218e0*/  @P1 LDC R0, c[0x0][0x450] ;  /* 0x00011400ff001b82 */ /* 0x000ea20000000800 */
[----:B-1----:R-:W-:-:S05]  /*218f0*/  @P1 IMAD.HI.U32 R7, R5, R4, RZ ;  /* 0x0000000405071227 */ /* 0x002fca00078e00ff */
[----:B--2---:R-:W-:-:S05]  /*21900*/  @P1 SHF.R.U32.HI R5, RZ, R0, R7 ;  /* 0x00000000ff051219 */ /* 0x004fca0000011607 */
        /* <DEDUP_REMOVED lines=14> */
.L_x_1798:
[----:B------:R-:W-:-:S13]  /*219f0*/  ISETP.NE.AND P0, PT, R3, 0x1, PT ;  /* 0x000000010300780c */ /* 0x000fda0003f05270 */
[----:B------:R-:W1:Y:S02]  /*21a00*/  @P0 LDC.64 R4, c[0x0][0x9e8] ;  /* 0x00027a00ff040b82 */ /* 0x000e640000000a00 */
[----:B-1----:R-:W-:-:S05]  /*21a10*/  @P0 IMAD.HI.U32 R4, R0, R4, RZ ;  /* 0x0000000400040227 */ /* 0x002fca00078e00ff */
[----:B------:R-:W-:-:S07]  /*21a20*/  @P0 SHF.R.U32.HI R0, RZ, R5, R4 ;  /* 0x00000005ff000219 */ /* 0x000fce0000011604 */
.L_x_1799:
[----:B------:R-:W-:Y:S05]  /*21a30*/  BSYNC B0 ;  /* 0x0000000000007941 */ /* 0x000fea0003800000 */
.L_x_1797:
[----:B------:R-:W-:-:S05]  /*21a40*/  IMAD R5, R0, R3, R3 ;  /* 0x0000000300057224 */ /* 0x000fca00078e0203 */
[----:B------:R-:W-:-:S07]  /*21a50*/  VIMNMX R2, R2, R5, PT ;  /* 0x0000000502027248 */ /* 0x000fce0003fe0100 */
.L_x_1796:
[----:B------:R-:W1:Y:S01]  /*21a60*/  @P1 LDC R0, c[0x0][0x44c] ;  /* 0x00011300ff001b82 */ /* 0x000e620000000800 */
[----:B------:R-:W-:Y:S01]  /*21a70*/  VIADD R2, R2, 0x5f ;  /* 0x0000005f02027836 */ /* 0x000fe20000000000 */
[----:B------:R-:W-:-:S03]  /*21a80*/  ULDC UR4, c[0x0][0x9dc] ;  /* 0x0002770000047ab9 */ /* 0x000fc60000000800 */
[----:B------:R-:W-:-:S03]  /*21a90*/  IMAD.HI R2, R2, 0x2aaaaaab, RZ ;  /* 0x2aaaaaab02027827 */ /* 0x000fc600078e02ff */
[----:B------:R-:W2:Y:S01]  /*21aa0*/  @P1 LDC R5, c[0x0][0x450] ;  /* 0x00011400ff051b82 */ /* 0x000ea20000000800 */
[----:B-1----:R-:W-:-:S04]  /*21ab0*/  @P1 IMAD.HI.U32 R4, R25, R0, RZ ;  /* 0x0000000019041227 */ /* 0x002fc800078e00ff */
[----:B------:R-:W-:Y:S01]  /*21ac0*/  IMAD.MOV.U32 R0, RZ, RZ, R25 ;  /* 0x000000ffff007224 */ /* 0x000fe200078e0019 */
[----:B--2---:R-:W-:Y:S02]  /*21ad0*/  @P1 SHF.R.U32.HI R0, RZ, R5, R4 ;  /* 0x00000005ff001219 */ /* 0x004fe40000011604 */
[----:B------:R-:W-:-:S03]  /*21ae0*/  SHF.R.U32.HI R5, RZ, 0x1f, R2 ;  /* 0x0000001fff057819 */ /* 0x000fc60000011602 */
[----:B------:R-:W-:Y:S01]  /*21af0*/  IMAD.IADD R9, R9, 0x1, R0 ;  /* 0x0000000109097824 */ /* 0x000fe200078e0200 */
[----:B------:R-:W-:-:S03]  /*21b00*/  LEA.HI.SX32 R2, R2, R5, 0x1c ;  /* 0x0000000502027211 */ /* 0x000fc600078fe2ff */
[----:B------:R-:W-:Y:S01]  /*21b10*/  VIADD R0, R9, -UR4 ;  /* 0x8000000409007c36 */ /* 0x000fe20008000000 */
[----:B------:R-:W-:Y:S01]  /*21b20*/  VIMNMX R19, R19, R2, PT ;  /* 0x0000000213137248 */ /* 0x000fe20003fe0100 */
        /* <DEDUP_REMOVED lines=11> */
.L_x_1802:
[----:B------:R-:W-:-:S13]  /*21be0*/  ISETP.NE.AND P0, PT, R3, 0x1, PT ;  /* 0x000000010300780c */ /* 0x000fda0003f05270 */
[----:B------:R-:W1:Y:S02]  /*21bf0*/  @P0 LDC.64 R4, c[0x0][0x9e8] ;  /* 0x00027a00ff040b82 */ /* 0x000e640000000a00 */
[----:B-1----:R-:W-:-:S05]  /*21c00*/  @P0 IMAD.HI.U32 R4, R9, R4, RZ ;  /* 0x0000000409040227 */ /* 0x002fca00078e00ff */
[----:B------:R-:W-:-:S07]  /*21c10*/  @P0 SHF.R.U32.HI R9, RZ, R5, R4 ;  /* 0x00000005ff090219 */ /* 0x000fce0000011604 */
.L_x_1803:
[----:B------:R-:W-:Y:S05]  /*21c20*/  BSYNC B0 ;  /* 0x0000000000007941 */ /* 0x000fea0003800000 */
.L_x_1801:
[----:B------:R-:W-:-:S05]  /*21c30*/  IMAD R3, R9, R3, RZ ;  /* 0x0000000309037224 */ /* 0x000fca00078e02ff */
[----:B------:R-:W-:-:S07]  /*21c40*/  VIMNMX R0, R0, R3, !PT ;  /* 0x0000000300007248 */ /* 0x000fce0007fe0100 */
.L_x_1800:
[----:B------:R-:W-:Y:S01]  /*21c50*/  ISETP.NE.AND P1, PT, R6, RZ, PT ;  /* 0x000000ff0600720c */ /* 0x000fe20003f25270 */
[----:B------:R-:W-:Y:S01]  /*21c60*/  IMAD.HI R0, R0, 0x2aaaaaab, RZ ;  /* 0x2aaaaaab00007827 */ /* 0x000fe200078e02ff */
[----:B------:R-:W-:Y:S04]  /*21c70*/  BSSY B0, `(.L_x_1804) ;  /* 0x0000023000007945 */ /* 0x000fe80003800000 */
[----:B------:R-:W-:-:S04]  /*21c80*/  SHF.R.U32.HI R3, RZ, 0x1f, R0 ;  /* 0x0000001fff037819 */ /* 0x000fc80000011600 */
[----:B------:R-:W-:Y:S01]  /*21c90*/  LEA.HI.SX32 R0, R0, R3, 0x1c ;  /* 0x0000000300007211 */ /* 0x000fe200078fe2ff */
[----:B------:R-:W-:Y:S02]  /*21ca0*/  IMAD.MOV.U32 R3, RZ, RZ, RZ ;  /* 0x000000ffff037224 */ /* 0x000fe400078e00ff */
[----:B------:R-:W1:Y:S01]  /*21cb0*/  @!P1 LDC R6, c[0x0][0x9f0] ;  /* 0x00027c00ff069b82 */ /* 0x000e620000000800 */
[----:B------:R-:W-:-:S04]  /*21cc0*/  VIMNMX R0, RZ, R0, !PT ;  /* 0x00000000ff007248 */ /* 0x000fc80007fe0100 */
[----:B------:R-:W-:-:S13]  /*21cd0*/  ISETP.GT.AND P0, PT, R19, R0, PT ;  /* 0x000000001300720c */ /* 0x000fda0003f04270 */
[----:B------:R-:W-:Y:S05]  /*21ce0*/  @!P0 BRA `(.L_x_1805) ;  /* 0x00000000006c8947 */ /* 0x000fea0003800000 */
[-C--:B-1----:R-:W-:Y:S01]  /*21cf0*/  IABS R4, R6.reuse ;  /* 0x0000000600047213 */ /* 0x082fe20000000000 */
[----:B------:R-:W-:Y:S01]  /*21d00*/  IMAD.MOV.U32 R2, RZ, RZ, RZ ;  /* 0x000000ffff027224 */ /* 0x000fe200078e00ff */
[----:B------:R-:W-:Y:S02]  /*21d10*/  IABS R8, R6 ;  /* 0x0000000600087213 */ /* 0x000fe40000000000 */
[----:B------:R-:W1:Y:S08]  /*21d20*/  I2F.RP R5, R4 ;  /* 0x0000000400057306 */ /* 0x000e700000209400 */
[----:B-1----:R-:W1:Y:S02]  /*21d30*/  MUFU.RCP R5, R5 ;  /* 0x0000000500057308 */ /* 0x002e640000001000 */
[----:B-1----:R-:W-:-:S06]  /*21d40*/  VIADD R7, R5, 0xffffffe ;  /* 0x0ffffffe05077836 */ /* 0x002fcc0000000000 */
[----:B------:R1:W2:Y:S02]  /*21d50*/  F2I.FTZ.U32.TRUNC.NTZ R3, R7 ;  /* 0x0000000700037305 */ /* 0x0002a4000021f000 */
[----:B-1----:R-:W-:Y:S02]  /*21d60*/  IMAD.MOV R7, RZ, RZ, -R8 ;  /* 0x000000ffff077224 */ /* 0x002fe400078e0a08 */
[----:B--2---:R-:W-:-:S04]  /*21d70*/  IMAD.MOV R9, RZ, RZ, -R3 ;  /* 0x000000ffff097224 */ /* 0x004fc800078e0a03 */
        /* <DEDUP_REMOVED lines=18> */
.L_x_1805:
[----:B------:R-:W-:Y:S05]  /*21ea0*/  BSYNC B0 ;  /* 0x0000000000007941 */ /* 0x000fea0003800000 */
.L_x_1804:
[-C--:B------:R-:W-:Y:S01]  /*21eb0*/  IMAD R0, R10, R3.reuse, R0 ;  /* 0x000000030a007224 */ /* 0x080fe200078e0200 */
[----:B------:R-:W-:Y:S04]  /*21ec0*/  BSSY B7, `(.L_x_1806) ;  /* 0x0000366000077945 */ /* 0x000fe80003800000 */
[----:B------:R-:W-:Y:S01]  /*21ed0*/  VIADDMNMX R22, R0, R3, R19, PT ;  /* 0x0000000300167246 */ /* 0x000fe20003800113 */
[----:B------:R2:W-:Y:S03]  /*21ee0*/  STL [R1+0x288], R0 ;  /* 0x0002880001007387 */ /* 0x0005e60000100800 */
[----:B------:R-:W-:Y:S01]  /*21ef0*/  ISETP.GT.AND P0, PT, R22, R0, PT ;  /* 0x000000001600720c */ /* 0x000fe20003f04270 */
[----:B------:R2:W-:-:S12]  /*21f00*/  STL [R1+0x2a8], R22 ;  /* 0x0002a81601007387 */ /* 0x0005d80000100800 */
[----:B--2---:R-:W-:Y:S05]  /*21f10*/  @P0 BRA `(.L_x_1807) ;  /* 0x0000000000440947 */ /* 0x004fea0003800000 */
[----:B------:R-:W2:Y:S02]  /*21f20*/  S2R R2, SR_TID.X ;  /* 0x0000000000027919 */ /* 0x000ea40000002100 */
[----:B--2---:R-:W-:-:S04]  /*21f30*/  LOP3.LUT R2, R2, 0x7f, RZ, 0xc0, !PT ;  /* 0x0000007f02027812 */ /* 0x004fc800078ec0ff */
[----:B------:R-:W-:-:S13]  /*21f40*/  ISETP.NE.AND P0, PT, R2, RZ, PT ;  /* 0x000000ff0200720c */ /* 0x000fda0003f05270 */
[----:B------:R-:W-:Y:S05]  /*21f50*/  @P0 BRA `(.L_x_1808) ;  /* 0x0000003400700947 */ /* 0x000fea0003800000 */
[----:B------:R-:W2:Y:S01]  /*21f60*/  S2R R5, SR_LANEID ;  /* 0x0000000000057919 */ /* 0x000ea20000000000 */
[----:B------:R-:W-:Y:S01]  /*21f70*/  VOTEU.ANY UR4, UPT, PT ;  /* 0x0000000000047886 */ /* 0x000fe200038e0100 */
[----:B------:R-:W3:Y:S01]  /*21f80*/  LDC.64 R2, c[0x0][0xc60] ;  /* 0x00031800ff027b82 */ /* 0x000ee20000000a00 */
[----:B------:R-:W2:Y:S02]  /*21f90*/  FLO.U32 R0, UR4 ;  /* 0x0000000400007d00 */ /* 0x000ea400080e0000 */
[----:B--2---:R-:W-:-:S06]  /*21fa0*/  ISETP.EQ.U32.AND P0, PT, R0, R5, PT ;  /* 0x000000050000720c */ /* 0x004fcc0003f02070 */
[----:B------:R-:W3:Y:S07]  /*21fb0*/  POPC R5, UR4 ;  /* 0x0000000400057d09 */ /* 0x000eee0008000000 */
[----:B---3--:R-:W2:Y:S01]  /*21fc0*/  @P0 ATOMG.E.ADD.STRONG.GPU PT, R3, desc[UR36][R2.64], R5 ;  /* 0x00000005020309a8 */ /* 0x008ea200081ee1e4 */
[----:B------:R-:W3:Y:S02]  /*21fd0*/  S2R R4, SR_LTMASK ;  /* 0x0000000000047919 */ /* 0x000ee40000003900 */
[----:B---3--:R-:W-:-:S04]  /*21fe0*/  LOP3.LUT R4, R4, UR4, RZ, 0xc0, !PT ;  /* 0x0000000404047c12 */ /* 0x008fc8000f8ec0ff */
[----:B------:R-:W3:Y:S01]  /*21ff0*/  POPC R7, R4 ;  /* 0x0000000400077309 */ /* 0x000ee20000000000 */
[----:B--2---:R-:W3:Y:S02]  /*22000*/  SHFL.IDX PT, R0, R3, R0, 0x1f ;  /* 0x00001f0003007589 */ /* 0x004ee400000e0000 */
[----:B---3--:R-:W-:Y:S01]  /*22010*/  IADD3 R24, R0, UR40, R7 ;  /* 0x0000002800187c10 */ /* 0x008fe2000fffe007 */
[----:B------:R-:W-:Y:S06]  /*22020*/  BRA `(.L_x_1808) ;  /* 0x00000034003c7947 */ /* 0x000fec0003800000 */
.L_x_1807:
        /* <DEDUP_REMOVED lines=9> */
[----:B------:R-:W2:Y:S01]  /*220c0*/  LDC.64 R2, c[0x4][R2] ;  /* 0x0100000002027b82 */ /* 0x000ea20000000a00 */
[----:B------:R-:W-:Y:S02]  /*220d0*/  IMAD.U32 R5, RZ, RZ, UR7 ;  /* 0x00000007ff057e24 */ /* 0x000fe4000f8e00ff */
[----:B-1----:R-:W-:Y:S02]  /*220e0*/  IMAD.U32 R6, RZ, RZ, UR8 ;  /* 0x00000008ff067e24 */ /* 0x002fe4000f8e00ff */
[----:B------:R-:W-:-:S02]  /*220f0*/  IMAD.U32 R7, RZ, RZ, UR9 ;  /* 0x00000009ff077e24 */ /* 0x000fc4000f8e00ff */
[----:B------:R-:W-:Y:S02]  /*22100*/  IMAD.U32 R10, RZ, RZ, UR4 ;  /* 0x00000004ff0a7e24 */ /* 0x000fe4000f8e00ff */
[----:B------:R-:W-:Y:S02]  /*22110*/  IMAD.U32 R11, RZ, RZ, UR5 ;  /* 0x00000005ff0b7e24 */ /* 0x000fe4000f8e00ff */
[----:B------:R-:W-:Y:S02]  /*22120*/  IMAD.MOV.U32 R8, RZ, RZ, 0x70 ;  /* 0x00000070ff087424 */ /* 0x000fe400078e00ff */
[----:B0-----:R-:W-:Y:S02]  /*22130*/  IMAD.MOV.U32 R12, RZ, RZ, 0x1 ;  /* 0x00000001ff0c7424 */ /* 0x001fe400078e00ff */
[----:B------:R-:W-:-:S07]  /*22140*/  IMAD.MOV.U32 R13, RZ, RZ, RZ ;  /* 0x000000ffff0d7224 */ /* 0x000fce00078e00ff */
[----:B------:R-:W-:-:S07]  /*22150*/  LEPC R20, `(.L_x_1810) ;  /* 0x000000001014794e */ /* 0x000fce0000000000 */
[----:B--2---:R-:W-:Y:S05]  /*22160*/  CALL.ABS.NOINC R2 ;  /* 0x0000000002007343 */ /* 0x004fea0003c00000 */
.L_x_1810:
[----:B------:R-:W-:Y:S05]  /*22170*/  BSYNC B6 ;  /* 0x0000000000067941 */ /* 0x000fea0003800000 */
.L_x_1809:
        /* <DEDUP_REMOVED lines=8> */
[----:B------:R2:W3:Y:S01]  /*22200*/  LDC.64 R2, c[0x4][R18] ;  /* 0x0100000012027b82 */ /* 0x0004e20000000a00 */
[----:B------:R-:W-:Y:S02]  /*22210*/  IMAD.U32 R4, RZ, RZ, UR6 ;  /* 0x00000006ff047e24 */ /* 0x000fe4000f8e00ff */
[----:B------:R-:W-:Y:S02]  /*22220*/  IMAD.U32 R5, RZ, RZ, UR7 ;  /* 0x00000007ff057e24 */ /* 0x000fe4000f8e00ff */
[----:B-1----:R-:W-:Y:S02]  /*22230*/  IMAD.U32 R6, RZ, RZ, UR8 ;  /* 0x00000008ff067e24 */ /* 0x002fe4000f8e00ff */
[----:B------:R-:W-:-:S02]  /*22240*/  IMAD.U32 R7, RZ, RZ, UR9 ;  /* 0x00000009ff077e24 */ /* 0x000fc4000f8e00ff */
[----:B------:R-:W-:Y:S02]  /*22250*/  IMAD.U32 R10, RZ, RZ, UR4 ;  /* 0x00000004ff0a7e24 */ /* 0x000fe4000f8e00ff */
[----:B------:R-:W-:Y:S02]  /*22260*/  IMAD.U32 R11, RZ, RZ, UR5 ;  /* 0x00000005ff0b7e24 */ /* 0x000fe4000f8e00ff */
[----:B------:R-:W-:Y:S02]  /*22270*/  IMAD.MOV.U32 R8, RZ, RZ, 0x70 ;  /* 0x00000070ff087424 */ /* 0x000fe400078e00ff */
[----:B0-----:R-:W-:Y:S02]  /*22280*/  IMAD.MOV.U32 R12, RZ, RZ, 0x1 ;  /* 0x00000001ff0c7424 */ /* 0x001fe400078e00ff */
[----:B--2---:R-:W-:-:S07]  /*22290*/  IMAD.MOV.U32 R13, RZ, RZ, RZ ;  /* 0x000000ffff0d7224 */ /* 0x004fce00078e00ff */
[----:B------:R-:W-:-:S07]  /*222a0*/  LEPC R20, `(.L_x_1813) ;  /* 0x000000001014794e */ /* 0x000fce0000000000 */
[----:B---3--:R-:W-:Y:S05]  /*222b0*/  CALL.ABS.NOINC R2 ;  /* 0x0000000002007343 */ /* 0x008fea0003c00000 */
.L_x_1813:
        /* <DEDUP_REMOVED lines=15> */
.L_x_1812:
[----:B------:R-:W-:Y:S05]  /*223b0*/  BSYNC B6 ;  /* 0x0000000000067941 */ /* 0x000fea0003800000 */
.L_x_1811:
[----:B------:R-:W-:Y:S01]  /*223c0*/  ULDC.64 UR4, c[0x0][0x9f8] ;  /* 0x00027e0000047ab9 */ /* 0x000fe20000000a00 */
[----:B------:R-:W2:Y:S01]  /*223d0*/  LDL R20, [R1+0x284] ;  /* 0x0002840001147983 */ /* 0x000ea20000100800 */
[----:B------:R-:W-:-:S03]  /*223e0*/  ISETP.NE.U32.AND P0, PT, RZ, UR4, PT ;  /* 0x00000004ff007c0c */ /* 0x000fc6000bf05070 */
[----:B------:R-:W3:Y:S01]  /*223f0*/  LDL R19, [R1+0x28c] ;  /* 0x00028c0001137983 */ /* 0x000ee20000100800 */
[----:B------:R-:W-:Y:S01]  /*22400*/  ISETP.NE.AND.EX P0, PT, RZ, UR5, PT, P0 ;  /* 0x00000005ff007c0c */ /* 0x000fe2000bf05300 */
[----:B------:R-:W-:Y:S01]  /*22410*/  IMAD.MOV.U32 R32, RZ, RZ, R27 ;  /* 0x000000ffff207224 */ /* 0x000fe200078e001b */
[----:B------:R-:W4:Y:S01]  /*22420*/  LDC R0, c[0x0][0x430] ;  /* 0x00010c00ff007b82 */ /* 0x000f220000000800 */
[----:B------:R-:W0:Y:S01]  /*22430*/  S2R R18, SR_TID.X ;  /* 0x0000000000127919 */ /* 0x000e220000002100 */
[----:B------:R-:W-:Y:S01]  /*22440*/  VIADD R22, R22, 0xffffffff ;  /* 0xffffffff16167836 */ /* 0x000fe20000000000 */
[----:B------:R-:W-:Y:S01]  /*22450*/  LOP3.LUT R16, R16, 0xfffffff7, RZ, 0xc0, !PT ;  /* 0xfffffff710107812 */ /* 0x000fe200078ec0ff */
[----:B------:R-:W-:-:S07]  /*22460*/  ULDC UR4, c[0x0][0x2f4] ;  /* 0x0000bd0000047ab9 */ /* 0x000fce0000000800 */
[----:B------:R-:W1:Y:S01]  /*22470*/  @P0 LDC.64 R2, c[0x0][0x9f8] ;  /* 0x00027e00ff020b82 */ /* 0x000e620000000a00 */
[----:B----4-:R-:W-:Y:S02]  /*22480*/  ISETP.NE.AND P1, PT, R0, 0x1, PT ;  /* 0x000000010000780c */ /* 0x010fe40003f25270 */
[----:B0-----:R-:W-:Y:S01]  /*22490*/  LOP3.LUT R21, R18, 0x7f, RZ, 0xc0, !PT ;  /* 0x0000007f12157812 */ /* 0x001fe200078ec0ff */
[----:B-1----:R-:W-:-:S10]  /*224a0*/  @P0 IMAD.WIDE R2, R27, 0x4, R2 ;  /* 0x000000041b020825 */ /* 0x002fd400078e0202 */
[----:B------:R-:W0:Y:S01]  /*224b0*/  @P1 LDC R6, c[0x0][0x434] ;  /* 0x00010d00ff061b82 */ /* 0x000e220000000800 */
[----:B------:R1:W4:Y:S01]  /*224c0*/  @P0 LDG.E R32, desc[UR36][R2.64] ;  /* 0x0000002402200981 */ /* 0x000322000c1e1900 */
[----:B------:R-:W-:Y:S01]  /*224d0*/  IMAD.SHL.U32 R18, R18, 0x10, RZ ;  /* 0x0000001012127824 */ /* 0x000fe200078e00ff */
[----:B------:R-:W-:-:S05]  /*224e0*/  SHF.R.U32.HI R21, RZ, 0x3, R21 ;  /* 0x00000003ff157819 */ /* 0x000fca0000011615 */
[----:B------:R-:W1:Y:S01]  /*224f0*/  @P1 LDC R7, c[0x0][0x438] ;  /* 0x00010e00ff071b82 */ /* 0x000e620000000800 */
[----:B------:R-:W-:-:S05]  /*22500*/  LOP3.LUT R18, R21, 0x70, R18, 0xf8, !PT ;  /* 0x0000007015127812 */ /* 0x000fca00078ef812 */
[----:B------:R-:W-:Y:S01]  /*22510*/  IMAD R5, R22, 0x60, R18 ;  /* 0x0000006016057824 */ /* 0x000fe200078e0212 */
[----:B------:R-:W-:Y:S01]  /*22520*/  ISETP.GE.AND P3, PT, R33, UR4, PT ;  /* 0x0000000421007c0c */ /* 0x000fe2000bf66270 */
[----:B------:R-:W-:-:S03]  /*22530*/  UMOV UR5, 0xffffffff ;  /* 0xffffffff00057882 */ /* 0x000fc60000000000 */
[----:B--2---:R-:W-:-:S04]  /*22540*/  ISETP.GE.AND P0, PT, R5, R20, PT ;  /* 0x000000140500720c */ /* 0x004fc80003f06270 */
[----:B------:R-:W-:Y:S01]  /*22550*/  ISETP.GT.U32.OR P0, PT, R18, 0x5f, P0 ;  /* 0x0000005f1200780c */ /* 0x000fe20000704470 */
[----:B---3--:R-:W-:-:S04]  /*22560*/  IMAD.IADD R5, R5, 0x1, R19 ;  /* 0x0000000105057824 */ /* 0x008fc800078e0213 */
[----:B0-----:R-:W-:-:S04]  /*22570*/  @P1 IMAD.HI.U32 R6, R5, R6, RZ ;  /* 0x0000000605061227 */ /* 0x001fc800078e00ff */
[----:B------:R-:W-:Y:S01]  /*22580*/  IMAD.MOV.U32 R4, RZ, RZ, R5 ;  /* 0x000000ffff047224 */ /* 0x000fe200078e0005 */
[----:B-1----:R-:W-:-:S03]  /*22590*/  @P1 SHF.R.U32.HI R4, RZ, R7, R6 ;  /* 0x00000007ff041219 */ /* 0x002fc60000011606 */
[----:B------:R-:W0:Y:S02]  /*225a0*/  @!P0 LDC.64 R2, c[0x0][0x428] ;  /* 0x00010a00ff028b82 */ /* 0x000e240000000a00 */
[----:B------:R-:W-:-:S04]  /*225b0*/  IMAD.MOV R6, RZ, RZ, -R4 ;  /* 0x000000ffff067224 */ /* 0x000fc800078e0a04 */
[----:B------:R-:W-:Y:S01]  /*225c0*/  IMAD R0, R0, R6, R5 ;  /* 0x0000000600007224 */ /* 0x000fe200078e0205 */
[----:B------:R-:W-:Y:S02]  /*225d0*/  @!P0 SHF.R.S32.HI R5, RZ, 0x1f, R4 ;  /* 0x0000001fff058819 */ /* 0x000fe40000011404 */
[----:B----4-:R-:W-:Y:S01]  /*225e0*/  SHF.R.S32.HI R8, RZ, 0x1f, R32 ;  /* 0x0000001fff087819 */ /* 0x010fe20000011420 */
[----:B0-----:R-:W-:-:S04]  /*225f0*/  @!P0 IMAD.WIDE.U32 R4, R32, R2, R4 ;  /* 0x0000000220048225 */ /* 0x001fc800078e0004 */
[----:B------:R-:W-:Y:S01]  /*22600*/  @!P0 IMAD R6, R8, R2, RZ ;  /* 0x0000000208068224 */ /* 0x000fe200078e02ff */
[----:B------:R0:W-:Y:S03]  /*22610*/  STL [R1+0x290], R8 ;  /* 0x0002900801007387 */ /* 0x0001e60000100800 */
[----:B------:R-:W-:Y:S02]  /*22620*/  @!P0 IMAD R6, R32, R3, R6 ;  /* 0x0000000320068224 */ /* 0x000fe400078e0206 */
[----:B------:R-:W1:Y:S02]  /*22630*/  @!P0 LDC.64 R2, c[0x0][0x418] ;  /* 0x00010600ff028b82 */ /* 0x000e640000000a00 */
[----:B------:R-:W-:Y:S02]  /*22640*/  @!P0 IMAD.IADD R6, R5, 0x1, R6 ;  /* 0x0000000105068824 */ /* 0x000fe400078e0206 */
[----:B------:R-:W-:Y:S01]  /*22650*/  IMAD.U32 R5, RZ, RZ, UR41 ;  /* 0x00000029ff057e24 */ /* 0x000fe2000f8e00ff */
[----:B-1----:R-:W-:-:S04]  /*22660*/  @!P0 LEA R2, P1, R4, R2, 0x2 ;  /* 0x0000000204028211 */ /* 0x002fc800078210ff */
[----:B------:R-:W-:Y:S01]  /*22670*/  @!P0 LEA.HI.X R3, R4, R3, R6, 0x2, P1 ;  /* 0x0000000304038211 */ /* 0x000fe200008f1406 */
[----:B------:R-:W-:-:S06]  /*22680*/  IMAD.MOV.U32 R4, RZ, RZ, RZ ;  /* 0x000000ffff047224 */ /* 0x000fcc00078e00ff */
[----:B------:R0:W5:Y:S01]  /*22690*/  @!P0 LDG.E R4, desc[UR36][R2.64] ;  /* 0x0000002402048981 */ /* 0x000162000c1e1900 */
[----:B------:R-:W-:Y:S02]  /*226a0*/  ISETP.GT.U32.AND P0, PT, R18, 0x5f, PT ;  /* 0x0000005f1200780c */ /* 0x000fe40003f04070 */
[----:B------:R-:W-:Y:S02]  /*226b0*/  ISETP.NE.AND P2, PT, R5, 0x3, PT ;  /* 0x000000030500780c */ /* 0x000fe40003f45270 */
[----:B------:R-:W-:-:S09]  /*226c0*/  ISETP.GE.AND P1, PT, R36, UR4, PT ;  /* 0x0000000424007c0c */ /* 0x000fd2000bf26270 */
[----:B------:R-:W-:Y:S02]  /*226d0*/  @P0 LOP3.LUT R16, R16, 0x8, RZ, 0xfc, !PT ;  /* 0x0000000810100812 */ /* 0x000fe400078efcff */
[----:B------:R-:W-:Y:S02]  /*226e0*/  ISETP.GE.AND P0, PT, R34, UR4, PT ;  /* 0x0000000422007c0c */ /* 0x000fe4000bf06270 */
[----:B------:R-:W-:-:S04]  /*226f0*/  LOP3.LUT R16, R16, 0xffffffef, RZ, 0xc0, !PT ;  /* 0xffffffef10107812 */ /* 0x000fc800078ec0ff */
[----:B------:R-:W-:-:S04]  /*22700*/  @P2 LOP3.LUT R16, R16, 0x10, RZ, 0xfc, !PT ;  /* 0x0000001010102812 */ /* 0x000fc800078efcff */
[----:B------:R-:W-:-:S04]  /*22710*/  LOP3.LUT R16, R16, 0xfffffffb, RZ, 0xc0, !PT ;  /* 0xfffffffb10107812 */ /* 0x000fc800078ec0ff */
[----:B------:R-:W-:-:S04]  /*22720*/  @P3 LOP3.LUT R16, R16, 0x4, RZ, 0xfc, !PT ;  /* 0x0000000410103812 */ /* 0x000fc800078efcff */
[----:B------:R-:W-:-:S04]  /*22730*/  LOP3.LUT R16, R16, 0xfffffffe, RZ, 0xc0, !PT ;  /* 0xfffffffe10107812 */ /* 0x000fc800078ec0ff */
[----:B------:R-:W-:-:S04]  /*22740*/  LOP3.LUT R16, R16, 0xfffffffd, RZ, 0xc0, !PT ;  /* 0xfffffffd10107812 */ /* 0x000fc800078ec0ff */
[----:B------:R-:W-:-:S04]  /*22750*/  @P1 LOP3.LUT R16, R16, 0x2, RZ, 0xfc, !PT ;  /* 0x0000000210101812 */ /* 0x000fc800078efcff */
[----:B------:R-:W-:Y:S01]  /*22760*/  @P0 LOP3.LUT R16, R16, 0x1, RZ, 0xfc, !PT ;  /* 0x0000000110100812 */ /* 0x000fe200078efcff */
[----:B0-----:R-:W-:Y:S06]  /*22770*/  BRA.DIV UR5, `(.L_x_1814) ;  /* 0x0000005205607947 */ /* 0x001fec000b800000 */
.L_x_1924:
[----:B------:R-:W-:Y:S05]  /*22780*/  @!P2 BRA `(.L_x_1815) ;  /* 0x000000000004a947 */ /* 0x000fea0003800000 */
[----:B------:R-:W-:Y:S01]  /*22790*/  BPT.TRAP 0x1 ;  /* 0x000000040000795c */ /* 0x000fe20000300000 */
.L_x_1815:
        /* <DEDUP_REMOVED lines=23> */
.L_x_1925:
[----:B------:R-:W-:Y:S05]  /*22910*/  BSYNC B0 ;  /* 0x0000000000007941 */ /* 0x000fea0003800000 */
.L_x_1816:
[----:B------:R-:W2:Y:S01]  /*22920*/  LDL R9, [R1+0x284] ;  /* 0x0002840001097983 */ /* 0x000ea20000100800 */
[----:B------:R-:W-:Y:S01]  /*22930*/  ULDC.64 UR4, c[0x0][0x300] ;  /* 0x0000c00000047ab9 */ /* 0x000fe20000000a00 */
[----:B------:R-:W-:Y:S01]  /*22940*/  ULDC.64 UR6, c[0x0][0x2e8] ;  /* 0x0000ba0000067ab9 */ /* 0x000fe20000000a00 */
[----:B------:R-:W-:Y:S01]  /*22950*/  IMAD R5, R5, UR4, RZ ;  /* 0x0000000405057c24 */ /* 0x000fe2000f8e02ff */
[----:B------:R-:W1:Y:S01]  /*22960*/  S2R R8, SR_TID.X ;  /* 0x0000000000087919 */ /* 0x000e620000002100 */
[----:B0-----:R-:W-:Y:S01]  /*22970*/  IMAD.WIDE.U32 R2, R0, UR4, RZ ;  /* 0x0000000400027c25 */ /* 0x001fe2000f8e00ff */
[C---:B------:R-:W-:Y:S02]  /*22980*/  LOP3.LUT P4, RZ, R16.reuse, 0x4, RZ, 0xc0, !PT ;  /* 0x0000000410ff7812 */ /* 0x040fe4000788c0ff */
[----:B------:R-:W-:Y:S01]  /*22990*/  LOP3.LUT P3, RZ, R16, 0x2, RZ, 0xc0, !PT ;  /* 0x0000000210ff7812 */ /* 0x000fe2000786c0ff */
[----:B------:R-:W-:Y:S01]  /*229a0*/  IMAD R5, R0, UR5, R5 ;  /* 0x0000000500057c24 */ /* 0x000fe2000f8e0205 */
[----:B------:R-:W-:Y:S01]  /*229b0*/  ULDC.64 UR4, c[0x0][0x310] ;  /* 0x0000c40000047ab9 */ /* 0x000fe20000000a00 */
[----:B------:R-:W-:Y:S01]  /*229c0*/  LOP3.LUT P2, RZ, R16, 0x1, RZ, 0xc0, !PT ;  /* 0x0000000110ff7812 */ /* 0x000fe2000784c0ff */
[----:B------:R-:W-:-:S02]  /*229d0*/  IMAD R6, R6, UR4, RZ ;  /* 0x0000000406067c24 */ /* 0x000fc4000f8e02ff */
[----:B------:R-:W-:Y:S02]  /*229e0*/  IMAD.IADD R3, R3, 0x1, R5 ;  /* 0x0000000103037824 */ /* 0x000fe400078e0205 */
[C---:B------:R-:W-:Y:S02]  /*229f0*/  IMAD R5, R4.reuse, UR5, R6 ;  /* 0x0000000504057c24 */ /* 0x040fe4000f8e0206 */
[----:B------:R-:W-:Y:S01]  /*22a00*/  IMAD.WIDE.U32 R2, R4, UR4, R2 ;  /* 0x0000000404027c25 */ /* 0x000fe2000f8e0002 */
[----:B------:R-:W-:-:S03]  /*22a10*/  ULDC.64 UR4, c[0x0][0x308] ;  /* 0x0000c20000047ab9 */ /* 0x000fc60000000a00 */
[----:B------:R-:W-:Y:S02]  /*22a20*/  IMAD.IADD R3, R3, 0x1, R5 ;  /* 0x0000000103037824 */ /* 0x000fe400078e0205 */
[----:B------:R-:W-:Y:S02]  /*22a30*/  IMAD R5, R23, 0x4800, R37 ;  /* 0x0000480017057824 */ /* 0x000fe400078e0225 */
[----:B------:R-:W-:Y:S01]  /*22a40*/  IMAD.WIDE.U32 R2, R26, UR4, R2 ;  /* 0x000000041a027c25 */ /* 0x000fe2000f8e0002 */
[----:B------:R-:W-:-:S03]  /*22a50*/  UMOV UR4, 0xffffffff ;  /* 0xffffffff00047882 */ /* 0x000fc60000000000 */
[----:B------:R-:W-:Y:S01]  /*22a60*/  IMAD R0, R26, UR5, R3 ;  /* 0x000000051a007c24 */ /* 0x000fe2000f8e0203 */
[----:B------:R-:W-:-:S04]  /*22a70*/  LEA R4, P0, R2, UR6, 0x1 ;  /* 0x0000000602047c11 */ /* 0x000fc8000f8008ff */
[----:B------:R-:W-:Y:S02]  /*22a80*/  LEA.HI.X R0, R2, UR7, R0, 0x1, P0 ;  /* 0x0000000702007c11 */ /* 0x000fe400080f0c00 */
[----:B-1----:R-:W-:-:S04]  /*22a90*/  LOP3.LUT R8, R8, 0x7f, RZ, 0xc0, !PT ;  /* 0x0000007f08087812 */ /* 0x002fc800078ec0ff */
[----:B------:R-:W-:Y:S01]  /*22aa0*/  SHF.R.U32.HI R8, RZ, 0x3, R8 ;  /* 0x00000003ff087819 */ /* 0x000fe20000011608 */
[----:B--2---:R-:W-:-:S04]  /*22ab0*/  IMAD R6, R22, -0x60, R9 ;  /* 0xffffffa016067824 */ /* 0x004fc800078e0209 */
        /* <DEDUP_REMOVED lines=65> */
.L_x_1939:
        /* <DEDUP_REMOVED lines=12> */
.L_x_1819:
        /* <DEDUP_REMOVED lines=10> */
.L_x_1820:
[----:B------:R2:W-:Y:S02]  /*23030*/  SYNCS.ARRIVE.TRANS64.A1T0 RZ, [R7+URZ+0x30830], RZ ;  /* 0x030830ff07ff79a7 */ /* 0x0005e4000810003f */
[----:B------:R-:W-:Y:S05]  /*23040*/  WARPSYNC.ALL ;  /* 0x0000000000007948 */ /* 0x000fea0003800000 */
[----:B------:R-:W-:Y:S01]  /*23050*/  ULDC.64 UR4, c[0x0][0xa00] ;  /* 0x0002800000047ab9 */ /* 0x000fe20000000a00 */
[----:B------:R-:W-:Y:S01]  /*23060*/  SHF.R.S32.HI R0, RZ, 0x1f, R27 ;  /* 0x0000001fff007819 */ /* 0x000fe2000001141b */
[----:B-1----:R-:W-:Y:S01]  /*23070*/  VIADD R2, R17, 0x12400 ;  /* 0x0001240011027836 */ /* 0x002fe20000000000 */
[----:B------:R-:W-:Y:S01]  /*23080*/  BAR.SYNC.DEFER_BLOCKING 0x8, 0x180 ;  /* 0x0206000000007b1d */ /* 0x000fe20000010000 */
[----:B------:R-:W-:-:S04]  /*23090*/  ISETP.NE.U32.AND P0, PT, RZ, UR4, PT ;  /* 0x00000004ff007c0c */ /* 0x000fc8000bf05070 */
[----:B------:R-:W-:Y:S01]  /*230a0*/  ISETP.NE.AND.EX P0, PT, RZ, UR5, PT, P0 ;  /* 0x00000005ff007c0c */ /* 0x000fe2000bf05300 */
[----:B------:R-:W-:Y:S01]  /*230b0*/  ULDC.64 UR4, c[0x0][0x298] ;  /* 0x0000a60000047ab9 */ /* 0x000fe20000000a00 */
[----:B------:R-:W-:Y:S01]  /*230c0*/  BSSY B6, `(.L_x_1821) ;  /* 0x000001d000067945 */ /* 0x000fe20003800000 */
[----:B0-----:R-:W-:Y:S01]  /*230d0*/  IMAD.WIDE.U32 R4, R35, UR4, RZ ;  /* 0x0000000423047c25 */ /* 0x001fe2000f8e00ff */
[----:B------:R-:W-:Y:S02]  /*230e0*/  SEL R3, R0, RZ, !P0 ;  /* 0x000000ff00037207 */ /* 0x000fe40004000000 */
[----:B------:R-:W-:Y:S02]  /*230f0*/  SEL R0, R27, RZ, !P0 ;  /* 0x000000ff1b007207 */ /* 0x000fe40004000000 */
[----:B------:R-:W-:Y:S01]  /*23100*/  STL.64 [R1+0x2a0], R4 ;  /* 0x0002a00401007387 */ /* 0x000fe20000100a00 */
[----:B------:R-:W-:-:S03]  /*23110*/  LOP3.LUT P0, RZ, R2, 0x3ff, RZ, 0xc0, !PT ;  /* 0x000003ff02ff7812 */ /* 0x000fc6000780c0ff */
[----:B------:R-:W-:Y:S04]  /*23120*/  STL [R1+0x2b0], R3 ;  /* 0x0002b00301007387 */ /* 0x000fe80000100800 */
[----:B------:R0:W-:Y:S02]  /*23130*/  STL [R1+0x29c], R0 ;  /* 0x00029c0001007387 */ /* 0x0001e40000100800 */
[----:B0-----:R-:W-:-:S05]  /*23140*/  SHF.R.S32.HI R0, RZ, 0x1f, R35 ;  /* 0x0000001fff007819 */ /* 0x001fca0000011423 */
[----:B------:R-:W-:-:S04]  /*23150*/  IMAD R0, R0, UR4, RZ ;  /* 0x0000000400007c24 */ /* 0x000fc8000f8e02ff */
[----:B------:R-:W-:-:S04]  /*23160*/  IMAD R0, R35, UR5, R0 ;  /* 0x0000000523007c24 */ /* 0x000fc8000f8e0200 */
[----:B------:R-:W-:Y:S01]  /*23170*/  IMAD.IADD R35, R5, 0x1, R0 ;  /* 0x0000000105237824 */ /* 0x000fe200078e0200 */
[----:B------:R-:W-:Y:S06]  /*23180*/  @!P0 BRA `(.L_x_1822) ;  /* 0x0000000000408947 */ /* 0x000fec0003800000 */
        /* <DEDUP_REMOVED lines=16> */
.L_x_1822:
[----:B------:R-:W-:Y:S05]  /*23290*/  BSYNC B6 ;  /* 0x0000000000067941 */ /* 0x000fea0003800000 */
.L_x_1821:
[----:B------:R-:W3:Y:S01]  /*232a0*/  LDL.LU.64 R2, [R1+0x2a0] ;  /* 0x0002a00001027983 */ /* 0x000ee20000300a00 */
[----:B--2---:R-:W0:Y:S01]  /*232b0*/  LDC R7, c[0x0][0x448] ;  /* 0x00011200ff077b82 */ /* 0x004e220000000800 */
[----:B------:R-:W-:Y:S02]  /*232c0*/  ULDC.64 UR4, c[0x0][0x2d8] ;  /* 0x0000b60000047ab9 */ /* 0x000fe40000000a00 */
[----:B------:R-:W2:Y:S04]  /*232d0*/  LDL.LU R0, [R1+0x2b0] ;  /* 0x0002b00001007983 */ /* 0x000ea80000300800 */
[----:B------:R-:W4:Y:S04]  /*232e0*/  LDL.LU R20, [R1+0x29c] ;  /* 0x00029c0001147983 */ /* 0x000f280000300800 */
[----:B------:R1:W5:Y:S01]  /*232f0*/  LDL R8, [R1+0x280] ;  /* 0x0002800001087983 */ /* 0x0003620000100800 */
[----:B------:R-:W1:Y:S01]  /*23300*/  S2R R21, SR_TID.X ;  /* 0x0000000000157919 */ /* 0x000e620000002100 */
[----:B0-----:R-:W-:-:S13]  /*23310*/  ISETP.NE.AND P0, PT, R7, 0x1, PT ;  /* 0x000000010700780c */ /* 0x001fda0003f05270 */
[----:B------:R-:W0:Y:S01]  /*23320*/  @P0 LDC R6, c[0x0][0x44c] ;  /* 0x00011300ff060b82 */ /* 0x000e220000000800 */
[----:B-1----:R-:W-:-:S04]  /*23330*/  LOP3.LUT R21, R21, 0x7f, RZ, 0xc0, !PT ;  /* 0x0000007f15157812 */ /* 0x002fc800078ec0ff */
[----:B------:R-:W-:Y:S01]  /*23340*/  SHF.R.U32.HI R21, RZ, 0x3, R21 ;  /* 0x00000003ff157819 */ /* 0x000fe20000011615 */
[----:B---3--:R-:W-:Y:S02]  /*23350*/  IMAD.MOV.U32 R3, RZ, RZ, R35 ;  /* 0x000000ffff037224 */ /* 0x008fe400078e0023 */
[----:B------:R-:W-:-:S04]  /*23360*/  IMAD.WIDE.U32 R2, R26, UR4, R2 ;  /* 0x000000041a027c25 */ /* 0x000fc8000f8e0002 */
[----:B------:R-:W-:Y:S01]  /*23370*/  IMAD R3, R26, UR5, R3 ;  /* 0x000000051a037c24 */ /* 0x000fe2000f8e0203 */
[----:B------:R-:W-:Y:S02]  /*23380*/  ULDC.64 UR4, c[0x0][0x2e0] ;  /* 0x0000b80000047ab9 */ /* 0x000fe40000000a00 */
[----:B--2---:R-:W-:Y:S02]  /*23390*/  IMAD R0, R0, UR4, RZ ;  /* 0x0000000400007c24 */ /* 0x004fe4000f8e02ff */
[----:B----4-:R-:W-:-:S04]  /*233a0*/  IMAD.WIDE.U32 R2, R20, UR4, R2 ;  /* 0x0000000414027c25 */ /* 0x010fc8000f8e0002 */
[----:B------:R-:W-:Y:S01]  /*233b0*/  IMAD R0, R20, UR5, R0 ;  /* 0x0000000514007c24 */ /* 0x000fe2000f8e0200 */
[----:B------:R-:W-:Y:S01]  /*233c0*/  ULDC.64 UR4, c[0x0][0x2d0] ;  /* 0x0000b40000047ab9 */ /* 0x000fe20000000a00 */
[----:B------:R-:W1:Y:S02]  /*233d0*/  S2R R20, SR_TID.X ;  /* 0x0000000000147919 */ /* 0x000e640000002100 */
[----:B------:R-:W-:Y:S02]  /*233e0*/  IMAD.IADD R3, R3, 0x1, R0 ;  /* 0x0000000103037824 */ /* 0x000fe400078e0200 */
[----:B------:R-:W2:Y:S01]  /*233f0*/  @P0 LDC R0, c[0x0][0x450] ;  /* 0x00011400ff000b82 */ /* 0x000ea20000000800 */
[----:B-1----:R-:W-:-:S05]  /*23400*/  IMAD.SHL.U32 R20, R20, 0x10, RZ ;  /* 0x0000001014147824 */ /* 0x002fca00078e00ff */
[----:B------:R-:W-:-:S05]  /*23410*/  LOP3.LUT R20, R21, 0x70, R20, 0xf8, !PT ;  /* 0x0000007015147812 */ /* 0x000fca00078ef814 */
[----:B------:R-:W-:-:S04]  /*23420*/  IMAD.IADD R5, R20, 0x1, R25 ;  /* 0x0000000114057824 */ /* 0x000fc800078e0219 */
[----:B0-----:R-:W-:-:S04]  /*23430*/  @P0 IMAD.HI.U32 R6, R5, R6, RZ ;  /* 0x0000000605060227 */ /* 0x001fc800078e00ff */
[----:B------:R-:W-:Y:S01]  /*23440*/  IMAD.MOV.U32 R4, RZ, RZ, R5 ;  /* 0x000000ffff047224 */ /* 0x000fe200078e0005 */
[----:B--2---:R-:W-:Y:S01]  /*23450*/  @P0 SHF.R.U32.HI R4, RZ, R0, R6 ;  /* 0x00000000ff040219 */ /* 0x004fe20000011606 */
        /* <DEDUP_REMOVED lines=17> */
[----:B0-----:R-:W-:-:S03]  /*23570*/  LOP3.LUT R20, R20, 0x7f, RZ, 0xc0, !PT ;  /* 0x0000007f14147812 */ /* 0x001fc600078ec0ff */
[----:B------:R-:W-:Y:S01]  /*23580*/  LEA.HI.X R4, R2, UR5, R3, 0x1, P0 ;  /* 0x0000000502047c11 */ /* 0x000fe200080f0c03 */
[----:B------:R-:W-:Y:S01]  /*23590*/  UMOV UR5, 0xffffffff ;  /* 0xffffffff00057882 */ /* 0x000fe20000000000 */
[----:B------:R-:W-:Y:S02]  /*235a0*/  ISETP.GE.AND P3, PT, R33, UR4, PT ;  /* 0x0000000421007c0c */ /* 0x000fe4000bf66270 */
[----:B------:R-:W-:Y:S02]  /*235b0*/  ISETP.GE.AND P2, PT, R36, UR4, PT ;  /* 0x0000000424007c0c */ /* 0x000fe4000bf46270 */
[----:B------:R-:W-:Y:S02]  /*235c0*/  ISETP.GE.AND P0, PT, R34, UR4, PT ;  /* 0x0000000422007c0c */ /* 0x000fe4000bf06270 */
[----:B------:R-:W-:Y:S01]  /*235d0*/  SHF.R.U32.HI R9, RZ, 0x3, R20 ;  /* 0x00000003ff097819 */ /* 0x000fe20000011614 */
[----:B------:R-:W-:Y:S10]  /*235e0*/  BRA.DIV UR5, `(.L_x_1823) ;  /* 0x0000004e05347947 */ /* 0x000ff4000b800000 */
        /* <DEDUP_REMOVED lines=10> */
[----:B-----5:R-:W-:Y:S04]  /*23690*/  @!P1 LDGSTS.E.BYPASS.LTC128B.128 [R8+0x12400], desc[UR36][R2.64], !P3 ;  /* 0x1240000002089fae */ /* 0x020fe8000d901d64 */
        /* <DEDUP_REMOVED lines=68> */
.L_x_1956:
        /* <DEDUP_REMOVED lines=12> */
.L_x_1825:
[----:B------:R-:W-:Y:S05]  /*23ba0*/  BSYNC B0 ;  /* 0x0000000000007941 */ /* 0x000fea0003800000 */
.L_x_1824:
[----:B------:R-:W-:Y:S01]  /*23bb0*/  NOP ;  /* 0x0000000000007918 */ /* 0x000fe20000000000 */
[----:B------:R-:W-:-:S13]  /*23bc0*/  PLOP3.LUT P0, PT, PT, PT, PT, 0x80, 0x0 ;  /* 0x000000000000781c */ /* 0x000fda0003f0f070 */
.L_x_1826:
[----:B------:R-:W-:Y:S02]  /*23bd0*/  PLOP3.LUT P1, PT, P1, P0, PT, 0xa2, 0x0 ;  /* 0x000000000000781c */ /* 0x000fe40000f21472 */
[----:B------:R-:W-:-:S08]  /*23be0*/  @P0 R2UR P1, UR4, R17 ;  /* 0x00000000110402ca */ /* 0x000fd00000020000 */
[----:B------:R-:W-:-:S05]  /*23bf0*/  @P0 PLOP3.LUT P0, PT, P1, PT, PT, 0x80, 0x0 ;  /* 0x000000000000081c */ /* 0x000fca0000f0f070 */
[----:B------:R-:W-:Y:S01]  /*23c00*/  @!P1 SYNCS.ARRIVE.TRANS64.RED.A0T1 RZ, [UR4+0x30800], RZ ;  /* 0x030800ffffff99a7 */ /* 0x000fe20008200404 */
[----:B------:R-:W-:Y:S07]  /*23c10*/  @!P1 ARRIVES.LDGSTSBAR.64.TRANSCNT [UR4+0x30800] ;  /* 0x03080000ff0099b0 */ /* 0x000fee0008000a84 */
[----:B------:R-:W-:Y:S05]  /*23c20*/  @P0 BRA.U.ANY `(.L_x_1826) ;  /* 0xfffffffd00e80947 */ /* 0x000fea000393ffff */
[----:B0-----:R-:W3:Y:S02]  /*23c30*/  LDL.LU R2, [R1+0x2ac] ;  /* 0x0002ac0001027983 */ /* 0x001ee40000300800 */
[----:B---3--:R-:W-:-:S05]  /*23c40*/  VIADD R2, R2, 0x1 ;  /* 0x0000000102027836 */ /* 0x008fca0000000000 */
[----:B------:R0:W-:Y:S01]  /*23c50*/  STL [R1+0x2ac], R2 ;  /* 0x0002ac0201007387 */ /* 0x0001e20000100800 */
[----:B------:R-:W-:-:S04]  /*23c60*/  LEA.HI R0, R2, R2, RZ, 0x1 ;  /* 0x0000000202007211 */ /* 0x000fc800078f08ff */
[----:B------:R-:W-:-:S05]  /*23c70*/  LOP3.LUT R0, R0, 0xfffffffe, RZ, 0xc0, !PT ;  /* 0xfffffffe00007812 */ /* 0x000fca00078ec0ff */
[----:B------:R-:W-:-:S05]  /*23c80*/  IMAD.IADD R0, R2, 0x1, -R0 ;  /* 0x0000000102007824 */ /* 0x000fca00078e0a00 */
[----:B------:R-:W-:Y:S01]  /*23c90*/  SHF.L.U32 R0, R0, 0x1f, RZ ;  /* 0x0000001f00007819 */ /* 0x000fe200000006ff */
[----:B------:R-:W-:Y:S01]  /*23ca0*/  NOP ;  /* 0x0000000000007918 */ /* 0x000fe20000000000 */
[----:B0-----:R-:W3:Y:S01]  /*23cb0*/  LDL.LU R2, [R1+0x2a8] ;  /* 0x0002a80001027983 */ /* 0x001ee20000300800 */
[----:B------:R0:W-:Y:S01]  /*23cc0*/  SYNCS.ARRIVE.TRANS64.A1T0 RZ, [R17+URZ+0x30800], RZ ;  /* 0x030800ff11ff79a7 */ /* 0x0001e2000810003f */
[----:B------:R-:W-:Y:S01]  /*23cd0*/  BSSY B0, `(.L_x_1827) ;  /* 0x0000004000007945 */ /* 0x000fe20003800000 */
[----:B------:R-:W1:Y:S01]  /*23ce0*/  SYNCS.PHASECHK.TRANS64.TRYWAIT P0, [R17+URZ+0x30820], R0 ;  /* 0x03082000110075a7 */ /* 0x000e62000800017f */
[----:B---3--:R-:W-:Y:S02]  /*23cf0*/  VIADD R6, R2, 0xfffffffe ;  /* 0xfffffffe02067836 */ /* 0x008fe40000000000 */
[----:B01----:R-:W-:Y:S05]  /*23d00*/  @!P0 BRA `(.L_x_1828) ;  /* 0x0000005000088947 */ /* 0x003fea0003800000 */
.L_x_1957:
[----:B------:R-:W-:Y:S05]  /*23d10*/  BSYNC B0 ;  /* 0x0000000000007941 */ /* 0x000fea0003800000 */
.L_x_1827:
[----:B------:R-:W3:Y:S01]  /*23d20*/  LDL R2, [R1+0x288] ;  /* 0x0002880001027983 */ /* 0x000ee20000100800 */
        /* <DEDUP_REMOVED lines=10> */
.L_x_1843:
[----:B------:R-:W3:Y:S01]  /*23dd0*/  LDL R4, [R1+0x28c] ;  /* 0x00028c0001047983 */ /* 0x000ee20000100800 */
[----:B------:R-:W1:Y:S03]  /*23de0*/  LDC R7, c[0x0][0x430] ;  /* 0x00010c00ff077b82 */ /* 0x000e660000000800 */
[----:B------:R-:W4:Y:S01]  /*23df0*/  LDL R8, [R1+0x290] ;  /* 0x0002900001087983 */ /* 0x000f220000100800 */
[----:B0-----:R-:W0:Y:S01]  /*23e00*/  S2R R0, SR_TID.X ;  /* 0x0000000000007919 */ /* 0x001e220000002100 */
[----:B-1----:R-:W-:-:S13]  /*23e10*/  ISETP.NE.AND P0, PT, R7, 0x1, PT ;  /* 0x000000010700780c */ /* 0x002fda0003f05270 */
[----:B------:R-:W1:Y:S01]  /*23e20*/  @P0 LDC R3, c[0x0][0x438] ;  /* 0x00010e00ff030b82 */ /* 0x000e620000000800 */
[C---:B0-----:R-:W-:Y:S01]  /*23e30*/  LOP3.LUT R2, R0.reuse, 0x7f, RZ, 0xc0, !PT ;  /* 0x0000007f00027812 */ /* 0x041fe200078ec0ff */
[----:B------:R-:W-:-:S03]  /*23e40*/  IMAD.SHL.U32 R0, R0, 0x10, RZ ;  /* 0x0000001000007824 */ /* 0x000fc600078e00ff */
[----:B------:R-:W-:-:S04]  /*23e50*/  SHF.R.U32.HI R2, RZ, 0x3, R2 ;  /* 0x00000003ff027819 */ /* 0x000fc80000011602 */
[----:B------:R-:W-:Y:S02]  /*23e60*/  LOP3.LUT R0, R2, 0x70, R0, 0xf8, !PT ;  /* 0x0000007002007812 */ /* 0x000fe400078ef800 */
[----:B------:R-:W0:Y:S02]  /*23e70*/  @P0 LDC R2, c[0x0][0x434] ;  /* 0x00010d00ff020b82 */ /* 0x000e240000000800 */
[----:B------:R-:W-:Y:S01]  /*23e80*/  ISETP.GT.U32.AND P5, PT, R0, 0x5f, PT ;  /* 0x0000005f0000780c */ /* 0x000fe20003fa4070 */
[----:B---3--:R-:W-:-:S12]  /*23e90*/  IMAD R9, R6, 0x60, R4 ;  /* 0x0000006006097824 */ /* 0x008fd800078e0204 */
[----:B------:R-:W4:Y:S01]  /*23ea0*/  @!P5 LDC.64 R4, c[0x0][0x428] ;  /* 0x00010a00ff04db82 */ /* 0x000f220000000a00 */
[----:B------:R-:W-:-:S04]  /*23eb0*/  IMAD.IADD R9, R0, 0x1, R9 ;  /* 0x0000000100097824 */ /* 0x000fc800078e0209 */
[----:B0-----:R-:W-:-:S04]  /*23ec0*/  @P0 IMAD.HI.U32 R2, R9, R2, RZ ;  /* 0x0000000209020227 */ /* 0x001fc800078e00ff */
[----:B------:R-:W-:Y:S01]  /*23ed0*/  IMAD.MOV.U32 R0, RZ, RZ, R9 ;  /* 0x000000ffff007224 */ /* 0x000fe200078e0009 */
[----:B-1----:R-:W-:-:S04]  /*23ee0*/  @P0 SHF.R.U32.HI R0, RZ, R3, R2 ;  /* 0x00000003ff000219 */ /* 0x002fc80000011602 */
[--C-:B------:R-:W-:Y:S01]  /*23ef0*/  @!P5 SHF.R.S32.HI R3, RZ, 0x1f, R0.reuse ;  /* 0x0000001fff03d819 */ /* 0x100fe20000011400 */
[----:B------:R-:W-:Y:S02]  /*23f00*/  @!P5 IMAD.MOV.U32 R2, RZ, RZ, R0 ;  /* 0x000000ffff02d224 */ /* 0x000fe400078e0000 */
[-C--:B----4-:R-:W-:Y:S02]  /*23f10*/  @!P5 IMAD R8, R8, R4.reuse, RZ ;  /* 0x000000040808d224 */ /* 0x090fe400078e02ff */
[----:B------:R-:W-:-:S04]  /*23f20*/  @!P5 IMAD.WIDE.U32 R2, R32, R4, R2 ;  /* 0x000000042002d225 */ /* 0x000fc800078e0002 */
[----:B------:R-:W-:Y:S02]  /*23f30*/  @!P5 IMAD R8, R32, R5, R8 ;  /* 0x000000052008d224 */ /* 0x000fe400078e0208 */
[----:B------:R-:W0:Y:S01]  /*23f40*/  @!P5 LDC.64 R4, c[0x0][0x418] ;  /* 0x00010600ff04db82 */ /* 0x000e220000000a00 */
[----:B------:R-:W-:Y:S02]  /*23f50*/  IMAD.MOV R0, RZ, RZ, -R0 ;  /* 0x000000ffff007224 */ /* 0x000fe400078e0a00 */
[----:B------:R-:W-:Y:S02]  /*23f60*/  @!P5 IMAD.IADD R3, R8, 0x1, R3 ;  /* 0x000000010803d824 */ /* 0x000fe400078e0203 */
[----:B------:R-:W-:Y:S02]  /*23f70*/  IMAD R9, R7, R0, R9 ;  /* 0x0000000007097224 */ /* 0x000fe400078e0209 */
[----:B------:R-:W-:Y:S01]  /*23f80*/  IMAD.MOV.U32 R0, RZ, RZ, RZ ;  /* 0x000000ffff007224 */ /* 0x000fe200078e00ff */
[----:B0-----:R-:W-:-:S04]  /*23f90*/  @!P5 LEA R4, P0, R2, R4, 0x2 ;  /* 0x000000040204d211 */ /* 0x001fc800078010ff */
[----:B------:R-:W-:-:S05]  /*23fa0*/  @!P5 LEA.HI.X R5, R2, R5, R3, 0x2, P0 ;  /* 0x000000050205d211 */ /* 0x000fca00000f1403 */
[----:B------:R0:W5:Y:S01]  /*23fb0*/  @!P5 LDG.E R0, desc[UR36][R4.64] ;  /* 0x000000240400d981 */ /* 0x000162000c1e1900 */
[----:B------:R-:W-:Y:S01]  /*23fc0*/  LOP3.LUT P4, RZ, R16, 0x10, RZ, 0xc0, !PT ;  /* 0x0000001010ff7812 */ /* 0x000fe2000788c0ff */
[----:B------:R-:W-:-:S05]  /*23fd0*/  VIADD R23, R10, 0x1 ;  /* 0x000000010a177836 */ /* 0x000fca0000000000 */
[C---:B------:R-:W-:Y:S01]  /*23fe0*/  ISETP.NE.AND P0, PT, R23.reuse, 0x2, PT ;  /* 0x000000021700780c */ /* 0x040fe20003f05270 */
[----:B------:R-:W-:Y:S05]  /*23ff0*/  YIELD ;  /* 0x0000000000007946 */ /* 0x000fea0003800000 */
[----:B------:R-:W-:Y:S01]  /*24000*/  SEL R29, RZ, 0x1, P0 ;  /* 0x00000001ff1d7807 */ /* 0x000fe20000000000 */
[----:B------:R-:W-:Y:S01]  /*24010*/  IMAD.MOV.U32 R22, RZ, RZ, R6 ;  /* 0x000000ffff167224 */ /* 0x000fe200078e0006 */
[----:B------:R-:W-:Y:S02]  /*24020*/  SEL R23, R23, RZ, P0 ;  /* 0x000000ff17177207 */ /* 0x000fe40000000000 */
[----:B------:R-:W-:Y:S01]  /*24030*/  LOP3.LUT R29, R20, R29, RZ, 0x3c, !PT ;  /* 0x0000001d141d7212 */ /* 0x000fe200078e3cff */
[----:B0-----:R-:W-:Y:S06]  /*24040*/  @!P4 BRA `(.L_x_1831) ;  /* 0x000000000004c947 */ /* 0x001fec0003800000 */
[----:B------:R-:W-:Y:S01]  /*24050*/  BPT.TRAP 0x1 ;  /* 0x000000040000795c */ /* 0x000fe20000300000 */
.L_x_1831:
[----:B------:R-:W-:Y:S01]  /*24060*/  IMAD R7, R23, 0x8, R17 ;  /* 0x0000000817077824 */ /* 0x000fe200078e0211 */
[----:B------:R-:W-:Y:S01]  /*24070*/  SHF.L.U32 R2, R29, 0x1f, RZ ;  /* 0x0000001f1d027819 */ /* 0x000fe200000006ff */
[----:B------:R-:W-:Y:S03]  /*24080*/  BSSY B1, `(.L_x_1832) ;  /* 0x0000003000017945 */ /* 0x000fe60003800000 */
[----:B------:R-:W0:Y:S02]  /*24090*/  SYNCS.PHASECHK.TRANS64.TRYWAIT P0, [R7+URZ+0x30840], R2 ;  /* 0x03084002070075a7 */ /* 0x000e24000800017f */
[----:B0-----:R-:W-:Y:S05]  /*240a0*/  @!P0 BRA `(.L_x_1833) ;  /* 0x0000004c00348947 */ /* 0x001fea0003800000 */
.L_x_1958:
[----:B------:R-:W-:Y:S05]  /*240b0*/  BSYNC B1 ;  /* 0x0000000000017941 */ /* 0x000fea0003800000 */
.L_x_1832:
        /* <DEDUP_REMOVED lines=63> */
.L_x_1972:
        /* <DEDUP_REMOVED lines=11> */
.L_x_1835:
        /* <DEDUP_REMOVED lines=10> */
.L_x_1836:
[----:B------:R3:W-:Y:S01]  /*24600*/  SYNCS.ARRIVE.TRANS64.A1T0 RZ, [R7+URZ+0x30830], RZ ;  /* 0x030830ff07ff79a7 */ /* 0x0007e2000810003f */
[----:B------:R-:W-:Y:S05]  /*24610*/  @!P5 BRA `(.L_x_1837) ;  /* 0x000000000004d947 */ /* 0x000fea0003800000 */
[----:B------:R-:W-:Y:S01]  /*24620*/  BPT.TRAP 0x1 ;  /* 0x000000040000795c */ /* 0x000fe20000300000 */
.L_x_1837:
[----:B-1----:R-:W-:Y:S01]  /*24630*/  SHF.L.U32 R2, R20, 0x1f, RZ ;  /* 0x0000001f14027819 */ /* 0x002fe200000006ff */
[----:B0-----:R-:W-:Y:S01]  /*24640*/  IMAD R6, R10, 0x8, R17 ;  /* 0x000000080a067824 */ /* 0x001fe200078e0211 */
[----:B------:R-:W-:Y:S03]  /*24650*/  BSSY B1, `(.L_x_1838) ;  /* 0x0000003000017945 */ /* 0x000fe60003800000 */
[----:B------:R-:W0:Y:S02]  /*24660*/  SYNCS.PHASECHK.TRANS64.TRYWAIT P0, [R6+URZ+0x30860], R2 ;  /* 0x03086002060075a7 */ /* 0x000e24000800017f */
[----:B0-----:R-:W-:Y:S05]  /*24670*/  @!P0 BRA `(.L_x_1839) ;  /* 0x0000004c00b48947 */ /* 0x001fea0003800000 */
.L_x_1973:
[----:B------:R-:W-:Y:S05]  /*24680*/  BSYNC B1 ;  /* 0x0000000000017941 */ /* 0x000fea0003800000 */
.L_x_1838:
[----:B------:R-:W3:Y:S01]  /*24690*/  LDL R5, [R1+0x284] ;  /* 0x0002840001057983 */ /* 0x000ee20000100800 */
[----:B------:R-:W1:Y:S01]  /*246a0*/  S2R R3, SR_TID.X ;  /* 0x0000000000037919 */ /* 0x000e620000002100 */
[----:B------:R-:W-:Y:S01]  /*246b0*/  UMOV UR4, 0xffffffff ;  /* 0xffffffff00047882 */ /* 0x000fe20000000000 */
[----:B-1----:R-:W-:-:S04]  /*246c0*/  LOP3.LUT R3, R3, 0x7f, RZ, 0xc0, !PT ;  /* 0x0000007f03037812 */ /* 0x002fc800078ec0ff */
[----:B------:R-:W-:Y:S01]  /*246d0*/  SHF.R.U32.HI R3, RZ, 0x3, R3 ;  /* 0x00000003ff037819 */ /* 0x000fe20000011603 */
[----:B---3--:R-:W-:Y:S02]  /*246e0*/  IMAD R7, R31, -0x60, R5 ;  /* 0xffffffa01f077824 */ /* 0x008fe400078e0205 */
[----:B------:R-:W-:Y:S02]  /*246f0*/  IMAD R5, R10, 0x4800, R37 ;  /* 0x000048000a057824 */ /* 0x000fe400078e0225 */
        /* <DEDUP_REMOVED lines=55> */
.L_x_1987:
        /* <DEDUP_REMOVED lines=29> */
.L_x_1841:
        /* <DEDUP_REMOVED lines=10> */
.L_x_1842:
        /* <DEDUP_REMOVED lines=8> */
.L_x_1830:
[----:B------:R-:W-:Y:S05]  /*24d60*/  BSYNC B0 ;  /* 0x0000000000007941 */ /* 0x000fea0003800000 */
.L_x_1829:
        /* <DEDUP_REMOVED lines=17> */
.L_x_1845:
[----:B------:R-:W-:Y:S05]  /*24e80*/  BSYNC B0 ;  /* 0x0000000000007941 */ /* 0x000fea0003800000 */
.L_x_1844:
[----:B------:R-:W-:-:S13]  /*24e90*/  LOP3.LUT P0, RZ, R16, 0x10, RZ, 0xc0, !PT ;  /* 0x0000001010ff7812 */ /* 0x000fda000780c0ff */
[----:B------:R-:W-:Y:S05]  /*24ea0*/  @!P0 BRA `(.L_x_1846) ;  /* 0x0000000000048947 */ /* 0x000fea0003800000 */
[----:B------:R-:W-:Y:S01]  /*24eb0*/  BPT.TRAP 0x1 ;  /* 0x000000040000795c */ /* 0x000fe20000300000 */
.L_x_1846:
[----:B------:R-:W3:Y:S01]  /*24ec0*/  LDL.LU R2, [R1+0x284] ;  /* 0x0002840001027983 */ /* 0x000ee20000300800 */
[----:B------:R-:W-:Y:S01]  /*24ed0*/  IMAD R0, R23, 0x8, R17 ;  /* 0x0000000817007824 */ /* 0x000fe200078e0211 */
[----:B------:R-:W-:Y:S01]  /*24ee0*/  SHF.L.U32 R3, R29, 0x1f, RZ ;  /* 0x0000001f1d037819 */ /* 0x000fe200000006ff */
[----:B------:R-:W-:Y:S03]  /*24ef0*/  BSSY B0, `(.L_x_1847) ;  /* 0x0000004000007945 */ /* 0x000fe60003800000 */
[----:B------:R-:W0:Y:S01]  /*24f00*/  SYNCS.PHASECHK.TRANS64.TRYWAIT P0, [R0+URZ+0x30860], R3 ;  /* 0x03086003000075a7 */ /* 0x000e22000800017f */
[----:B---3--:R-:W-:Y:S01]  /*24f10*/  IMAD R6, R22, -0x60, R2 ;  /* 0xffffffa016067824 */ /* 0x008fe200078e0202 */
[----:B0-----:R-:W-:Y:S06]  /*24f20*/  @!P0 BRA `(.L_x_1848) ;  /* 0x0000004c00ac8947 */ /* 0x001fec0003800000 */
.L_x_1988:
[----:B------:R-:W-:Y:S05]  /*24f30*/  BSYNC B0 ;  /* 0x0000000000007941 */ /* 0x000fea0003800000 */
.L_x_1847:
        /* <DEDUP_REMOVED lines=65> */
.L_x_2002:
        /* <DEDUP_REMOVED lines=13> */
.L_x_1850:
        /* <DEDUP_REMOVED lines=10> */
.L_x_1851:
[----:B------:R-:W-:Y:S01]  /*254c0*/  VIADD R23, R23, 0x1 ;  /* 0x0000000117177836 */ /* 0x000fe20000000000 */
[----:B------:R1:W-:Y:S04]  /*254d0*/  SYNCS.ARRIVE.TRANS64.A1T0 RZ, [R0+URZ+0x30850], RZ ;  /* 0x030850ff00ff79a7 */ /* 0x0003e8000810003f */
[----:B------:R-:W-:-:S04]  /*254e0*/  ISETP.NE.AND P0, PT, R23, 0x2, PT ;  /* 0x000000021700780c */ /* 0x000fc80003f05270 */
[----:B-1----:R-:W-:Y:S02]  /*254f0*/  SEL R0, RZ, 0x1, P0 ;  /* 0x00000001ff007807 */ /* 0x002fe40000000000 */
[----:B------:R-:W-:Y:S02]  /*25500*/  SEL R23, R23, RZ, P0 ;  /* 0x000000ff17177207 */ /* 0x000fe40000000000 */
[----:B------:R-:W-:-:S07]  /*25510*/  LOP3.LUT R29, R29, R0, RZ, 0x3c, !PT ;  /* 0x000000001d1d7212 */ /* 0x000fce00078e3cff */
.L_x_1808:
[----:B------:R-:W-:Y:S05]  /*25520*/  BSYNC B7 ;  /* 0x0000000000077941 */ /* 0x000fea0003800000 */
.L_x_1806:
[----:B------:R-:W-:-:S13]  /*25530*/  LOP3.LUT P0, RZ, R16, 0x20, RZ, 0xc0, !PT ;  /* 0x0000002010ff7812 */ /* 0x000fda000780c0ff */
[----:B------:R-:W-:Y:S05]  /*25540*/  @!P0 BRA `(.L_x_1852) ;  /* 0x0000000000248947 */ /* 0x000fea0003800000 */
[----:B------:R-:W-:Y:S05]  /*25550*/  WARPSYNC.ALL ;  /* 0x0000000000007948 */ /* 0x000fea0003800000 */
[----:B------:R-:W2:Y:S08]  /*25560*/  S2UR UR5, SR_CgaCtaId ;  /* 0x00000000000579c3 */ /* 0x000eb00000008800 */
[----:B------:R-:W-:Y:S06]  /*25570*/  BAR.SYNC.DEFER_BLOCKING 0x5, 0x180 ;  /* 0x0146000000007b1d */ /* 0x000fec0000010000 */
[----:B------:R-:W-:-:S02]  /*25580*/  UMOV UR4, 0x400 ;  /* 0x0000040000047882 */ /* 0x000fc40000000000 */
[----:B--2---:R-:W-:-:S06]  /*25590*/  ULEA UR4, UR5, UR4, 0x18 ;  /* 0x0000000405047291 */ /* 0x004fcc000f8ec03f */
[----:B------:R-:W-:-:S05]  /*255a0*/  IMAD.U32 R17, RZ, RZ, UR4 ;  /* 0x00000004ff117e24 */ /* 0x000fca000f8e00ff */
[----:B------:R2:W3:Y:S01]  /*255b0*/  LDS.128 R24, [R17+0x308d0] ;  /* 0x0308d00011187984 */ /* 0x0004e20000000c00 */
[----:B------:R-:W-:Y:S06]  /*255c0*/  BAR.ARV 0x4, 0x180 ;  /* 0x0106000000007b1d */ /* 0x000fec0000002000 */
[----:B------:R-:W-:Y:S05]  /*255d0*/  BRA `(.L_x_1853) ;  /* 0x0000000c00d47947 */ /* 0x000fea0003800000 */
.L_x_1852:
[----:B------:R-:W2:Y:S01]  /*255e0*/  S2R R0, SR_TID.X ;  /* 0x0000000000007919 */ /* 0x000ea20000002100 */
[----:B------:R-:W-:Y:S01]  /*255f0*/  UMOV UR4, 0xffffffff ;  /* 0xffffffff00047882 */ /* 0x000fe20000000000 */
[----:B--2---:R-:W-:-:S04]  /*25600*/  LOP3.LUT R8, R0, 0x1f, RZ, 0xc0, !PT ;  /* 0x0000001f00087812 */ /* 0x004fc800078ec0ff */
[----:B------:R-:W-:Y:S01]  /*25610*/  ISETP.NE.AND P0, PT, R8, 0x1f, PT ;  /* 0x0000001f0800780c */ /* 0x000fe20003f05270 */
[----:B------:R-:W-:-:S12]  /*25620*/  BRA.DIV UR4, `(.L_x_1854) ;  /* 0x0000005204047947 */ /* 0x000fd8000b800000 */
[----:B------:R-:W-:Y:S01]  /*25630*/  IMAD.IADD R7, R27, 0x1, R8 ;  /* 0x000000011b077824 */ /* 0x000fe200078e0208 */
[----:B------:R-:W-:-:S04]  /*25640*/  ULDC UR4, c[0x0][0xc3c] ;  /* 0x00030f0000047ab9 */ /* 0x000fc80000000800 */
[----:B------:R-:W-:-:S13]  /*25650*/  ISETP.GE.OR P1, PT, R7, UR4, !P0 ;  /* 0x0000000407007c0c */ /* 0x000fda000c726670 */
[----:B0-----:R-:W0:Y:S08]  /*25660*/  @!P1 LDC.64 R2, c[0x0][0xc80] ;  /* 0x00032000ff029b82 */ /* 0x001e300000000a00 */
[----:B------:R-:W2:Y:S01]  /*25670*/  @!P1 LDC.64 R4, c[0x0][0xc78] ;  /* 0x00031e00ff049b82 */ /* 0x000ea20000000a00 */
[----:B0-----:R-:W-:-:S05]  /*25680*/  @!P1 IMAD.WIDE R2, R7, 0x4, R2 ;  /* 0x0000000407029825 */ /* 0x001fca00078e0202 */
[----:B-1----:R2:W3:Y:S02]  /*25690*/  @!P1 LDG.E R6, desc[UR36][R2.64] ;  /* 0x0000002402069981 */ /* 0x0024e4000c1e1900 */
        /* <DEDUP_REMOVED lines=9> */
[----:B------:R-:W-:Y:S01]  /*25730*/  SHFL.IDX PT, R7, R24, 0x1, 0x1f ;  /* 0x00201f0018077f89 */ /* 0x000fe200000e0000 */
        /* <DEDUP_REMOVED lines=21> */
.L_x_2012:
[----:B------:R-:W-:Y:S02]  /*25890*/  ULDC UR4, c[0x0][0xc38] ;  /* 0x00030e0000047ab9 */ /* 0x000fe40000000800 */
[----:B------:R-:W-:-:S04]  /*258a0*/  IMAD.U32 R5, RZ, RZ, UR4 ;  /* 0x00000004ff057e24 */ /* 0x000fc8000f8e00ff */
[----:B-1----:R-:W-:-:S04]  /*258b0*/  IMAD R14, R14, R5, RZ ;  /* 0x000000050e0e7224 */ /* 0x002fc800078e02ff */
[----:B------:R-:W-:-:S05]  /*258c0*/  IMAD.IADD R7, R7, 0x1, R14 ;  /* 0x0000000107077824 */ /* 0x000fca00078e020e */
[----:B------:R-:W-:-:S13]  /*258d0*/  ISETP.GT.AND P6, PT, R7, R0, PT ;  /* 0x000000000700720c */ /* 0x000fda0003fc4270 */
[----:B------:R-:W-:Y:S05]  /*258e0*/  @P6 BRA `(.L_x_1855) ;  /* 0x0000000000a46947 */ /* 0x000fea0003800000 */
.L_x_1858:
        /* <DEDUP_REMOVED lines=11> */
[----:B0-----:R-:W-:-:S05]  /*259a0*/  @!P6 IMAD.WIDE R2, R9, 0x4, R2 ;  /* 0x000000040902e825 */ /* 0x001fca00078e0202 */
[----:B------:R1:W2:Y:S02]  /*259b0*/  @!P6 LDG.E R25, desc[UR36][R2.64] ;  /* 0x000000240219e981 */ /* 0x0002a4000c1e1900 */
[----:B-1----:R-:W-:-:S04]  /*259c0*/  @!P6 IMAD.WIDE R2, R9, 0x4, R4 ;  /* 0x000000040902e825 */ /* 0x002fc800078e0204 */
[----:B------:R-:W-:-:S06]  /*259d0*/  IMAD.MOV.U32 R4, RZ, RZ, RZ ;  /* 0x000000ffff047224 */ /* 0x000fcc00078e00ff */
        /* <DEDUP_REMOVED lines=20> */
.L_x_2020:
[----:B------:R-:W-:Y:S02]  /*25b20*/  ULDC UR4, c[0x0][0xc38] ;  /* 0x00030e0000047ab9 */ /* 0x000fe40000000800 */
[----:B------:R-:W-:-:S04]  /*25b30*/  IMAD.U32 R5, RZ, RZ, UR4 ;  /* 0x00000004ff057e24 */ /* 0x000fc8000f8e00ff */
[----:B-1----:R-:W-:-:S04]  /*25b40*/  IMAD R14, R14, R5, RZ ;  /* 0x000000050e0e7224 */ /* 0x002fc800078e02ff */
[----:B------:R-:W-:-:S05]  /*25b50*/  IMAD.IADD R7, R14, 0x1, R7 ;  /* 0x000000010e077824 */ /* 0x000fca00078e0207 */
[----:B------:R-:W-:-:S13]  /*25b60*/  ISETP.GT.AND P6, PT, R7, R0, PT ;  /* 0x000000000700720c */ /* 0x000fda0003fc4270 */
[----:B------:R-:W-:Y:S05]  /*25b70*/  @!P6 BRA `(.L_x_1858) ;  /* 0xfffffffc005ce947 */ /* 0x000fea000383ffff */
.L_x_1855:
        /* <DEDUP_REMOVED lines=10> */
.L_x_2025:
[----:B------:R-:W-:-:S13]  /*25c20*/  ISETP.NE.AND P0, PT, R3, RZ, PT ;  /* 0x000000ff0300720c */ /* 0x000fda0003f05270 */
[----:B------:R-:W-:Y:S05]  /*25c30*/  @!P0 BRA `(.L_x_1860) ;  /* 0x0000000000108947 */ /* 0x000fea0003800000 */
[----:B------:R-:W-:Y:S01]  /*25c40*/  UMOV UR4, 0xffffffff ;  /* 0xffffffff00047882 */ /* 0x000fe20000000000 */
[----:B-1----:R-:W-:Y:S02]  /*25c50*/  VIADD R12, R12, 0xffffffff ;  /* 0xffffffff0c0c7836 */ /* 0x002fe40000000000 */
[----:B------:R-:W-:Y:S05]  /*25c60*/  BRA.DIV UR4, `(.L_x_1861) ;  /* 0x0000005204c47947 */ /* 0x000fea000b800000 */
[----:B------:R4:W1:Y:S02]  /*25c70*/  SHFL.IDX PT, R6, R2, R12, 0x1f ;  /* 0x00001f0c02067589 */ /* 0x00086400000e0000 */
.L_x_1860:
        /* <DEDUP_REMOVED lines=54> */
[--C-:B------:R-:W-:Y:S02]  /*25fe0*/  IMAD R4, R4, R2, R7.reuse ;  /* 0x0000000204047224 */ /* 0x100fe400078e0207 */
[----:B------:R-:W-:Y:S02]  /*25ff0*/  IMAD.MOV R2, RZ, RZ, -R7 ;  /* 0x000000ffff027224 */ /* 0x000fe400078e0a07 */
[----:B------:R-:W-:Y:S02]  /*26000*/  IMAD R26, R4, 0x10000, R5 ;  /* 0x00010000041a7824 */ /* 0x000fe400078e0205 */
[----:B------:R-:W-:Y:S01]  /*26010*/  IMAD R2, R25, R2, R0 ;  /* 0x0000000219027224 */ /* 0x000fe200078e0200 */
[----:B------:R-:W-:Y:S06]  /*26020*/  BRA `(.L_x_1863) ;  /* 0x0000000000f07947 */ /* 0x000fec0003800000 */
.L_x_1862:
        /* <DEDUP_REMOVED lines=60> */
.L_x_1863:
[----:B------:R-:W-:-:S05]  /*263f0*/  LOP3.LUT R2, RZ, R2, RZ, 0x33, !PT ;  /* 0x00000002ff027212 */ /* 0x000fca00078e33ff */
[----:B------:R-:W-:Y:S01]  /*26400*/  IMAD.IADD R25, R25, 0x1, R2 ;  /* 0x0000000119197824 */ /* 0x000fe200078e0202 */
[----:B------:R-:W-:Y:S06]  /*26410*/  BRA `(.L_x_1864) ;  /* 0x00000000001c7947 */ /* 0x000fec0003800000 */
.L_x_1856:
[----:B------:R-:W-:Y:S01]  /*26420*/  UMOV UR4, URZ ;  /* 0x0000003f00047c82 */ /* 0x000fe20008000000 */
[----:B------:R-:W-:Y:S01]  /*26430*/  UMOV UR5, URZ ;  /* 0x0000003f00057c82 */ /* 0x000fe20008000000 */
[----:B------:R-:W-:Y:S01]  /*26440*/  ULDC UR6, c[0x0][0xc3c] ;  /* 0x00030f0000067ab9 */ /* 0x000fe20000000800 */
[----:B------:R-:W-:Y:S02]  /*26450*/  IMAD.MOV.U32 R24, RZ, RZ, R0 ;  /* 0x000000ffff187224 */ /* 0x000fe400078e0000 */
[----:B------:R-:W-:Y:S02]  /*26460*/  IMAD.U32 R25, RZ, RZ, UR4 ;  /* 0x00000004ff197e24 */ /* 0x000fe4000f8e00ff */
[----:B------:R-:W-:Y:S02]  /*26470*/  IMAD.U32 R26, RZ, RZ, UR5 ;  /* 0x00000005ff1a7e24 */ /* 0x000fe4000f8e00ff */
[----:B------:R-:W-:-:S07]  /*26480*/  IMAD.U32 R27, RZ, RZ, UR6 ;  /* 0x00000006ff1b7e24 */ /* 0x000fce000f8e00ff */
.L_x_1864:
        /* <DEDUP_REMOVED lines=10> */
.L_x_1853:
[----:B------:R-:W-:Y:S02]  /*26530*/  ULDC UR4, c[0x0][0xc3c] ;  /* 0x00030f0000047ab9 */ /* 0x000fe40000000800 */
[----:B---3--:R-:W-:-:S13]  /*26540*/  ISETP.GE.AND P0, PT, R27, UR4, PT ;  /* 0x000000041b007c0c */ /* 0x008fda000bf06270 */
[----:B------:R-:W-:Y:S05]  /*26550*/  @!P0 BRA `(.L_x_1865) ;  /* 0xffffff90009c8947 */ /* 0x000fea000383ffff */
[----:B------:R-:W-:Y:S05]  /*26560*/  BSYNC B8 ;  /* 0x0000000000087941 */ /* 0x000fea0003800000 */
.L_x_1742:
[----:B-1----:R-:W3:Y:S01]  /*26570*/  LDL.LU R0, [R1+0x2ac] ;  /* 0x0002ac0001007983 */ /* 0x002ee20000300800 */
        /* <DEDUP_REMOVED lines=11> */
.L_x_2028:
[----:B------:R-:W-:Y:S05]  /*26630*/  BSYNC B0 ;  /* 0x0000000000007941 */ /* 0x000fea0003800000 */
.L_x_1866:
[----:B------:R-:W-:-:S03]  /*26640*/  UMOV UR4, 0xffffffff ;  /* 0xffffffff00047882 */ /* 0x000fc60000000000 */
[----:B------:R-:W-:Y:S05]  /*26650*/  BRA.DIV UR4, `(.L_x_1868) ;  /* 0x0000004a04847947 */ /* 0x000fea000b800000 */
[----:B0-----:R-:W0:Y:S02]  /*26660*/  S2R R0, SR_TID.X ;  /* 0x0000000000007919 */ /* 0x001e240000002100 */
[----:B0-----:R-:W-:-:S04]  /*26670*/  SHF.R.U32.HI R0, RZ, 0x5, R0 ;  /* 0x00000005ff007819 */ /* 0x001fc80000011600 */
[----:B------:R-:W-:-:S05]  /*26680*/  LOP3.LUT R0, R0, 0x3, RZ, 0xc0, !PT ;  /* 0x0000000300007812 */ /* 0x000fca00078ec0ff */
[----:B------:R0:W1:Y:S02]  /*26690*/  SHFL.IDX PT, R14, R0, RZ, 0x1f ;  /* 0x00001fff000e7589 */ /* 0x00006400000e0000 */
.L_x_2031:
[----:B-1----:R-:W-:Y:S01]  /*266a0*/  ISETP.NE.AND P0, PT, R14, RZ, PT ;  /* 0x000000ff0e00720c */ /* 0x002fe20003f05270 */
[----:B------:R-:W-:-:S12]  /*266b0*/  BSSY B0, `(.L_x_1869) ;  /* 0x0000026000007945 */ /* 0x000fd80003800000 */
[----:B------:R-:W-:Y:S05]  /*266c0*/  @P0 BRA `(.L_x_1870) ;  /* 0x0000000000900947 */ /* 0x000fea0003800000 */
[----:B------:R-:W-:-:S03]  /*266d0*/  UMOV UR4, 0xffffffff ;  /* 0xffffffff00047882 */ /* 0x000fc60000000000 */
[----:B------:R-:W-:Y:S05]  /*266e0*/  BRA.DIV UR4, `(.L_x_1871) ;  /* 0x0000004a04947947 */ /* 0x000fea000b800000 */
[----:B------:R-:W-:-:S13]  /*266f0*/  ELECT P6, URZ, PT ;  /* 0x00000000003f782f */ /* 0x000fda00038c0000 */
.L_x_2034:
        /* <DEDUP_REMOVED lines=8> */
.L_x_1872:
[----:B------:R-:W-:Y:S01]  /*26780*/  IMAD R3, R23, 0x8, R5 ;  /* 0x0000000817037824 */ /* 0x000fe200078e0205 */
[----:B------:R-:W-:Y:S01]  /*26790*/  SHF.L.U32 R2, R29, 0x1f, RZ ;  /* 0x0000001f1d027819 */ /* 0x000fe200000006ff */
[----:B------:R-:W-:-:S03]  /*267a0*/  VIADD R23, R23, 0x1 ;  /* 0x0000000117177836 */ /* 0x000fc60000000000 */
[----:B------:R-:W0:Y:S02]  /*267b0*/  SYNCS.PHASECHK.TRANS64.TRYWAIT P1, [R3+URZ+0x30840], R2 ;  /* 0x03084002030075a7 */ /* 0x000e24000802017f */
[----:B------:R-:W-:-:S04]  /*267c0*/  ISETP.NE.AND P2, PT, R23, 0x2, PT ;  /* 0x000000021700780c */ /* 0x000fc80003f45270 */
[----:B------:R-:W-:Y:S01]  /*267d0*/  SEL R0, RZ, 0x1, P2 ;  /* 0x00000001ff007807 */ /* 0x000fe20001000000 */
[----:B0-----:R-:W-:Y:S08]  /*267e0*/  @!P1 BRA `(.L_x_1873) ;  /* 0x0000004800749947 */ /* 0x001ff00003800000 */
.L_x_2035:
[----:B------:R-:W-:Y:S02]  /*267f0*/  SEL R23, R23, RZ, P2 ;  /* 0x000000ff17177207 */ /* 0x000fe40001000000 */
[----:B------:R-:W-:Y:S01]  /*26800*/  LOP3.LUT R0, R29, R0, RZ, 0x3c, !PT ;  /* 0x000000001d007212 */ /* 0x000fe200078e3cff */
[----:B------:R-:W-:Y:S06]  /*26810*/  @!P0 BRA `(.L_x_1874) ;  /* 0x0000000000048947 */ /* 0x000fec0003800000 */
[----:B------:R-:W-:Y:S01]  /*26820*/  BPT.TRAP 0x1 ;  /* 0x000000040000795c */ /* 0x000fe20000300000 */
.L_x_1874:
[----:B------:R-:W-:Y:S01]  /*26830*/  IMAD R23, R23, 0x8, R5 ;  /* 0x0000000817177824 */ /* 0x000fe200078e0205 */
[----:B------:R-:W-:-:S04]  /*26840*/  SHF.L.U32 R0, R0, 0x1f, RZ ;  /* 0x0000001f00007819 */ /* 0x000fc800000006ff */
[----:B------:R-:W1:Y:S02]  /*26850*/  SYNCS.PHASECHK.TRANS64.TRYWAIT P1, [R23+URZ+0x30840], R0 ;  /* 0x03084000170075a7 */ /* 0x000e64000802017f */
[----:B-1----:R-:W-:Y:S05]  /*26860*/  @!P1 BRA `(.L_x_1875) ;  /* 0x0000004800689947 */ /* 0x002fea0003800000 */
.L_x_2036:
[----:B------:R-:W-:Y:S05]  /*26870*/  @!P0 BRA `(.L_x_1876) ;  /* 0x0000000000048947 */ /* 0x000fea0003800000 */
[----:B------:R-:W-:Y:S01]  /*26880*/  BPT.TRAP 0x1 ;  /* 0x000000040000795c */ /* 0x000fe20000300000 */
.L_x_1876:
[----:B------:R-:W3:Y:S02]  /*26890*/  SYNCS.PHASECHK.TRANS64.TRYWAIT P1, [R3+URZ+0x30860], R2 ;  /* 0x03086002030075a7 */ /* 0x000ee4000802017f */
[----:B---3--:R-:W-:Y:S05]  /*268a0*/  @!P1 BRA `(.L_x_1877) ;  /* 0x00000048006c9947 */ /* 0x008fea0003800000 */
.L_x_2037:
[----:B------:R-:W-:Y:S05]  /*268b0*/  @!P0 BRA `(.L_x_1878) ;  /* 0x0000000000048947 */ /* 0x000fea0003800000 */
[----:B------:R-:W-:Y:S01]  /*268c0*/  BPT.TRAP 0x1 ;  /* 0x000000040000795c */ /* 0x000fe20000300000 */
.L_x_1878:
[----:B------:R0:W0:Y:S02]  /*268d0*/  SYNCS.PHASECHK.TRANS64.TRYWAIT P0, [R23+URZ+0x30860], R0 ;  /* 0x03086000170075a7 */ /* 0x000024000800017f */
[----:B0-----:R-:W-:Y:S05]  /*268e0*/  @!P0 NANOSLEEP.SYNCS 0x989680 ;  /* 0x009896800000895d */ /* 0x001fea0003900000 */
[----:B------:R-:W0:Y:S02]  /*268f0*/  @!P0 SYNCS.PHASECHK.TRANS64 P0, [R23+URZ+0x30860], R0 ;  /* 0x03086000170085a7 */ /* 0x000e24000800007f */
[----:B0-----:R-:W-:Y:S05]  /*26900*/  @!P0 BRA `(.L_x_1878) ;  /* 0xfffffffc00f08947 */ /* 0x001fea000383ffff */
.L_x_1870:
[----:B------:R-:W-:Y:S05]  /*26910*/  BSYNC B0 ;  /* 0x0000000000007941 */ /* 0x000fea0003800000 */
.L_x_1869:
[----:B------:R-:W-:Y:S05]  /*26920*/  EXIT ;  /* 0x000000000000794d */ /* 0x000fea0003800000 */
.L_x_1563:
[----:B0-----:R0:W1:Y:S02]  /*26930*/  SYNCS.PHASECHK.TRANS64.TRYWAIT P1, [R28+URZ+0x308b0], R5 ;  /* 0x0308b0051c0075a7 */ /* 0x001064000802017f */
[----:B-1----:R-:W-:Y:S05]  /*26940*/  @!P1 NANOSLEEP.SYNCS 0x989680 ;  /* 0x009896800000995d */ /* 0x002fea0003900000 */
[----:B------:R-:W1:Y:S02]  /*26950*/  @!P1 SYNCS.PHASECHK.TRANS64 P1, [R28+URZ+0x308b0], R5 ;  /* 0x0308b0051c0095a7 */ /* 0x000e64000802007f */
[----:B-1----:R-:W-:Y:S05]  /*26960*/  @!P1 BRA `(.L_x_1563) ;  /* 0xfffffffc00f09947 */ /* 0x002fea000383ffff */
[----:B------:R-:W-:Y:S05]  /*26970*/  BRA `(.L_x_1879) ;  /* 0xfffffdd4008c7947 */ /* 0x000fea000383ffff */
.L_x_1564:
        /* <DEDUP_REMOVED lines=8> */
.L_x_1881:
[----:B------:R-:W-:Y:S05]  /*26a00*/  BSYNC B0 ;  /* 0x0000000000007941 */ /* 0x000fea0003800000 */
.L_x_1880:
        /* <DEDUP_REMOVED lines=8> */
.L_x_1882:
[----:B------:R-:W-:Y:S05]  /*26a90*/  BRA `(.L_x_1883) ;  /* 0xfffffdd400cc7947 */ /* 0x000fea000383ffff */
.L_x_1567:
[----:B------:R-:W-:Y:S01]  /*26aa0*/  BSSY B0, `(.L_x_1884) ;  /* 0x0000008000007945 */ /* 0x000fe20003800000 */
[----:B-----5:R-:W-:Y:S02]  /*26ab0*/  IMAD.MOV.U32 R13, RZ, RZ, R5 ;  /* 0x000000ffff0d7224 */ /* 0x020fe400078e0005 */
[----:B------:R-:W-:Y:S02]  /*26ac0*/  IMAD.MOV.U32 R12, RZ, RZ, 0x1 ;  /* 0x00000001ff0c7424 */ /* 0x000fe400078e00ff */
[----:B------:R-:W-:Y:S02]  /*26ad0*/  IMAD.MOV.U32 R11, RZ, RZ, 0x1c1f ;  /* 0x00001c1fff0b7424 */ /* 0x000fe400078e00ff */
[----:B------:R-:W-:-:S07]  /*26ae0*/  IMAD.MOV.U32 R15, RZ, RZ, -0x1 ;  /* 0xffffffffff0f7424 */ /* 0x000fce00078e00ff */
[----:B0-2---:R-:W-:Y:S05]  /*26af0*/  WARPSYNC.COLLECTIVE R15, `(.L_x_1885) ;  /* 0x000000000f087348 */ /* 0x005fea0003c00000 */
[----:B--2---:R1:W2:Y:S02]  /*26b00*/  SHFL.IDX P6, R14, R13, R12, R11 ;  /* 0x0000000c0d0e7389 */ /* 0x0042a400000c000b */
[----:B012---:R-:W-:Y:S01]  /*26b10*/  ENDCOLLECTIVE ;  /* 0x000000000000791b */ /* 0x007fe20003800000 */
.L_x_1885:
[----:B------:R-:W-:Y:S05]  /*26b20*/  BSYNC B0 ;  /* 0x0000000000007941 */ /* 0x000fea0003800000 */
.L_x_1884:
        /* <DEDUP_REMOVED lines=8> */
.L_x_1886:
[----:B------:R-:W-:Y:S05]  /*26bb0*/  BRA `(.L_x_1887) ;  /* 0xfffffdd800847947 */ /* 0x000fea000383ffff */
.L_x_1587:
[----:B------:R-:W-:Y:S02]  /*26bc0*/  IMAD.MOV.U32 R13, RZ, RZ, R0 ;  /* 0x000000ffff0d7224 */ /* 0x000fe400078e0000 */
[----:B------:R-:W-:Y:S02]  /*26bd0*/  IMAD.MOV.U32 R12, RZ, RZ, RZ ;  /* 0x000000ffff0c7224 */ /* 0x000fe400078e00ff */
[----:B------:R-:W-:Y:S02]  /*26be0*/  IMAD.MOV.U32 R11, RZ, RZ, 0x1c1f ;  /* 0x00001c1fff0b7424 */ /* 0x000fe400078e00ff */
[----:B------:R-:W-:-:S07]  /*26bf0*/  IMAD.MOV.U32 R15, RZ, RZ, -0x1 ;  /* 0xffffffffff0f7424 */ /* 0x000fce00078e00ff */
[----:B0--3--:R-:W-:Y:S05]  /*26c00*/  WARPSYNC.COLLECTIVE R15, `(.L_x_1888) ;  /* 0x000000000f087348 */ /* 0x009fea0003c00000 */
[----:B---3--:R1:W2:Y:S02]  /*26c10*/  SHFL.IDX P6, R14, R13, R12, R11 ;  /* 0x0000000c0d0e7389 */ /* 0x0082a400000c000b */
[----:B012---:R-:W-:Y:S01]  /*26c20*/  ENDCOLLECTIVE ;  /* 0x000000000000791b */ /* 0x007fe20003800000 */
.L_x_1888:
[----:B------:R-:W-:Y:S02]  /*26c30*/  IMAD.MOV.U32 R13, RZ, RZ, R4 ;  /* 0x000000ffff0d7224 */ /* 0x000fe400078e0004 */
[----:B------:R-:W-:-:S07]  /*26c40*/  IMAD.MOV.U32 R3, RZ, RZ, R14 ;  /* 0x000000ffff037224 */ /* 0x000fce00078e000e */
[----:B------:R-:W-:Y:S05]  /*26c50*/  WARPSYNC.COLLECTIVE R15, `(.L_x_1889) ;  /* 0x000000000f087348 */ /* 0x000fea0003c00000 */
[----:B------:R0:W1:Y:S02]  /*26c60*/  SHFL.IDX P6, R14, R13, R12, R11 ;  /* 0x0000000c0d0e7389 */ /* 0x00006400000c000b */
[----:B01----:R-:W-:Y:S01]  /*26c70*/  ENDCOLLECTIVE ;  /* 0x000000000000791b */ /* 0x003fe20003800000 */
.L_x_1889:
[----:B------:R-:W-:Y:S02]  /*26c80*/  IMAD.MOV.U32 R13, RZ, RZ, R7 ;  /* 0x000000ffff0d7224 */ /* 0x000fe400078e0007 */
[----:B------:R-:W-:-:S07]  /*26c90*/  IMAD.MOV.U32 R2, RZ, RZ, R14 ;  /* 0x000000ffff027224 */ /* 0x000fce00078e000e */
[----:B------:R-:W-:Y:S05]  /*26ca0*/  WARPSYNC.COLLECTIVE R15, `(.L_x_1890) ;  /* 0x000000000f087348 */ /* 0x000fea0003c00000 */
[----:B------:R0:W1:Y:S02]  /*26cb0*/  SHFL.IDX P6, R14, R13, R12, R11 ;  /* 0x0000000c0d0e7389 */ /* 0x00006400000c000b */
[----:B01----:R-:W-:Y:S01]  /*26cc0*/  ENDCOLLECTIVE ;  /* 0x000000000000791b */ /* 0x003fe20003800000 */
.L_x_1890:
[----:B------:R-:W-:Y:S02]  /*26cd0*/  IMAD.MOV.U32 R13, RZ, RZ, R6 ;  /* 0x000000ffff0d7224 */ /* 0x000fe400078e0006 */
[----:B------:R-:W-:-:S07]  /*26ce0*/  IMAD.MOV.U32 R5, RZ, RZ, R14 ;  /* 0x000000ffff057224 */ /* 0x000fce00078e000e */
[----:B------:R-:W-:Y:S05]  /*26cf0*/  WARPSYNC.COLLECTIVE R15, `(.L_x_1891) ;  /* 0x000000000f087348 */ /* 0x000fea0003c00000 */
[----:B------:R0:W1:Y:S02]  /*26d00*/  SHFL.IDX P6, R14, R13, R12, R11 ;  /* 0x0000000c0d0e7389 */ /* 0x00006400000c000b */
[----:B01----:R-:W-:Y:S01]  /*26d10*/  ENDCOLLECTIVE ;  /* 0x000000000000791b */ /* 0x003fe20003800000 */
.L_x_1891:
[----:B------:R-:W-:Y:S05]  /*26d20*/  BRA `(.L_x_1892) ;  /* 0xfffffdf0002c7947 */ /* 0x000fea000383ffff */
.L_x_1590:
[----:B------:R-:W-:Y:S01]  /*26d30*/  BSSY B1, `(.L_x_1893) ;  /* 0x0000008000017945 */ /* 0x000fe20003800000 */
[----:B------:R-:W-:Y:S02]  /*26d40*/  IMAD.MOV.U32 R13, RZ, RZ, R0 ;  /* 0x000000ffff0d7224 */ /* 0x000fe400078e0000 */
[----:B------:R-:W-:Y:S02]  /*26d50*/  IMAD.MOV.U32 R12, RZ, RZ, 0x1 ;  /* 0x00000001ff0c7424 */ /* 0x000fe400078e00ff */
[----:B------:R-:W-:Y:S02]  /*26d60*/  IMAD.MOV.U32 R11, RZ, RZ, 0x1c1f ;  /* 0x00001c1fff0b7424 */ /* 0x000fe400078e00ff */
[----:B------:R-:W-:-:S07]  /*26d70*/  IMAD.MOV.U32 R15, RZ, RZ, -0x1 ;  /* 0xffffffffff0f7424 */ /* 0x000fce00078e00ff */
[----:B-1-3--:R-:W-:Y:S05]  /*26d80*/  WARPSYNC.COLLECTIVE R15, `(.L_x_1894) ;  /* 0x000000000f087348 */ /* 0x00afea0003c00000 */
[----:B---3--:R0:W2:Y:S02]  /*26d90*/  SHFL.IDX P6, R14, R13, R12, R11 ;  /* 0x0000000c0d0e7389 */ /* 0x0080a400000c000b */
[----:B012---:R-:W-:Y:S01]  /*26da0*/  ENDCOLLECTIVE ;  /* 0x000000000000791b */ /* 0x007fe20003800000 */
.L_x_1894:
[----:B------:R-:W-:Y:S05]  /*26db0*/  BSYNC B1 ;  /* 0x0000000000017941 */ /* 0x000fea0003800000 */
.L_x_1893:
        /* <DEDUP_REMOVED lines=8> */
.L_x_1895:
[----:B------:R-:W-:Y:S02]  /*26e40*/  IMAD.MOV.U32 R13, RZ, RZ, R7 ;  /* 0x000000ffff0d7224 */ /* 0x000fe400078e0007 */
[----:B------:R-:W-:-:S07]  /*26e50*/  IMAD.MOV.U32 R4, RZ, RZ, R14 ;  /* 0x000000ffff047224 */ /* 0x000fce00078e000e */
[----:B------:R-:W-:Y:S05]  /*26e60*/  WARPSYNC.COLLECTIVE R15, `(.L_x_1896) ;  /* 0x000000000f087348 */ /* 0x000fea0003c00000 */
[----:B------:R0:W1:Y:S02]  /*26e70*/  SHFL.IDX P6, R14, R13, R12, R11 ;  /* 0x0000000c0d0e7389 */ /* 0x00006400000c000b */
[----:B01----:R-:W-:Y:S01]  /*26e80*/  ENDCOLLECTIVE ;  /* 0x000000000000791b */ /* 0x003fe20003800000 */
.L_x_1896:
[----:B------:R-:W-:Y:S02]  /*26e90*/  IMAD.MOV.U32 R13, RZ, RZ, R6 ;  /* 0x000000ffff0d7224 */ /* 0x000fe400078e0006 */
[----:B------:R-:W-:-:S07]  /*26ea0*/  IMAD.MOV.U32 R7, RZ, RZ, R14 ;  /* 0x000000ffff077224 */ /* 0x000fce00078e000e */
[----:B------:R-:W-:Y:S05]  /*26eb0*/  WARPSYNC.COLLECTIVE R15, `(.L_x_1897) ;  /* 0x000000000f087348 */ /* 0x000fea0003c00000 */
[----:B------:R0:W1:Y:S02]  /*26ec0*/  SHFL.IDX P6, R14, R13, R12, R11 ;  /* 0x0000000c0d0e7389 */ /* 0x00006400000c000b */
[----:B01----:R-:W-:Y:S01]  /*26ed0*/  ENDCOLLECTIVE ;  /* 0x000000000000791b */ /* 0x003fe20003800000 */
.L_x_1897:
[----:B------:R-:W-:Y:S01]  /*26ee0*/  IMAD.MOV.U32 R6, RZ, RZ, R14 ;  /* 0x000000ffff067224 */ /* 0x000fe200078e000e */
[----:B------:R-:W-:Y:S06]  /*26ef0*/  BRA `(.L_x_1898) ;  /* 0xfffffdf400dc7947 */ /* 0x000fec000383ffff */
.L_x_1593:
[----:B0-----:R-:W-:-:S04]  /*26f00*/  IMAD.U32 R5, RZ, RZ, UR39 ;  /* 0x00000027ff057e24 */ /* 0x001fc8000f8e00ff */
[----:B------:R0:W1:Y:S03]  /*26f10*/  SYNCS.PHASECHK.TRANS64.TRYWAIT P0, [R5+URZ+0x30800], R4 ;  /* 0x03080004050075a7 */ /* 0x000066000800017f */
[----:B-1----:R-:W-:Y:S05]  /*26f20*/  @!P0 NANOSLEEP.SYNCS 0x989680 ;  /* 0x009896800000895d */ /* 0x002fea0003900000 */
[----:B------:R-:W1:Y:S02]  /*26f30*/  @!P0 SYNCS.PHASECHK.TRANS64 P0, [R5+URZ+0x30800], R4 ;  /* 0x03080004050085a7 */ /* 0x000e64000800007f */
[----:B-1----:R-:W-:Y:S05]  /*26f40*/  @!P0 BRA `(.L_x_1593) ;  /* 0xfffffffc00ec8947 */ /* 0x002fea000383ffff */
[----:B------:R-:W-:Y:S05]  /*26f50*/  BRA `(.L_x_1899) ;  /* 0xfffffe0000047947 */ /* 0x000fea000383ffff */
.L_x_1617:
[----:B------:R-:W-:Y:S02]  /*26f60*/  IMAD.MOV.U32 R13, RZ, RZ, R4 ;  /* 0x000000ffff0d7224 */ /* 0x000fe400078e0004 */
[----:B------:R-:W-:Y:S02]  /*26f70*/  IMAD.MOV.U32 R12, RZ, RZ, RZ ;  /* 0x000000ffff0c7224 */ /* 0x000fe400078e00ff */
[----:B------:R-:W-:Y:S02]  /*26f80*/  IMAD.MOV.U32 R11, RZ, RZ, 0x1c1f ;  /* 0x00001c1fff0b7424 */ /* 0x000fe400078e00ff */
[----:B------:R-:W-:-:S07]  /*26f90*/  IMAD.MOV.U32 R15, RZ, RZ, -0x1 ;  /* 0xffffffffff0f7424 */ /* 0x000fce00078e00ff */
[----:B0--3--:R-:W-:Y:S05]  /*26fa0*/  WARPSYNC.COLLECTIVE R15, `(.L_x_1900) ;  /* 0x000000000f087348 */ /* 0x009fea0003c00000 */
[----:B---3--:R1:W2:Y:S02]  /*26fb0*/  SHFL.IDX P6, R14, R13, R12, R11 ;  /* 0x0000000c0d0e7389 */ /* 0x0082a400000c000b */
[----:B012---:R-:W-:Y:S01]  /*26fc0*/  ENDCOLLECTIVE ;  /* 0x000000000000791b */ /* 0x007fe20003800000 */
.L_x_1900:
[----:B------:R-:W-:Y:S02]  /*26fd0*/  IMAD.MOV.U32 R13, RZ, RZ, R0 ;  /* 0x000000ffff0d7224 */ /* 0x000fe400078e0000 */
[----:B------:R-:W-:-:S07]  /*26fe0*/  IMAD.MOV.U32 R3, RZ, RZ, R14 ;  /* 0x000000ffff037224 */ /* 0x000fce00078e000e */
[----:B------:R-:W-:Y:S05]  /*26ff0*/  WARPSYNC.COLLECTIVE R15, `(.L_x_1901) ;  /* 0x000000000f087348 */ /* 0x000fea0003c00000 */
[----:B------:R0:W1:Y:S02]  /*27000*/  SHFL.IDX P6, R14, R13, R12, R11 ;  /* 0x0000000c0d0e7389 */ /* 0x00006400000c000b */
[----:B01----:R-:W-:Y:S01]  /*27010*/  ENDCOLLECTIVE ;  /* 0x000000000000791b */ /* 0x003fe20003800000 */
.L_x_1901:
[----:B------:R-:W-:Y:S02]  /*27020*/  IMAD.MOV.U32 R13, RZ, RZ, R9 ;  /* 0x000000ffff0d7224 */ /* 0x000fe400078e0009 */
[----:B------:R-:W-:-:S07]  /*27030*/  IMAD.MOV.U32 R2, RZ, RZ, R14 ;  /* 0x000000ffff027224 */ /* 0x000fce00078e000e */
[----:B------:R-:W-:Y:S05]  /*27040*/  WARPSYNC.COLLECTIVE R15, `(.L_x_1902) ;  /* 0x000000000f087348 */ /* 0x000fea0003c00000 */
[----:B------:R0:W1:Y:S02]  /*27050*/  SHFL.IDX P6, R14, R13, R12, R11 ;  /* 0x0000000c0d0e7389 */ /* 0x00006400000c000b */
[----:B01----:R-:W-:Y:S01]  /*27060*/  ENDCOLLECTIVE ;  /* 0x000000000000791b */ /* 0x003fe20003800000 */
.L_x_1902:
[----:B------:R-:W-:Y:S02]  /*27070*/  IMAD.MOV.U32 R13, RZ, RZ, R8 ;  /* 0x000000ffff0d7224 */ /* 0x000fe400078e0008 */
[----:B------:R-:W-:-:S07]  /*27080*/  IMAD.MOV.U32 R5, RZ, RZ, R14 ;  /* 0x000000ffff057224 */ /* 0x000fce00078e000e */
[----:B------:R-:W-:Y:S05]  /*27090*/  WARPSYNC.COLLECTIVE R15, `(.L_x_1903) ;  /* 0x000000000f087348 */ /* 0x000fea0003c00000 */
[----:B------:R0:W1:Y:S02]  /*270a0*/  SHFL.IDX P6, R14, R13, R12, R11 ;  /* 0x0000000c0d0e7389 */ /* 0x00006400000c000b */
[----:B01----:R-:W-:Y:S01]  /*270b0*/  ENDCOLLECTIVE ;  /* 0x000000000000791b */ /* 0x003fe20003800000 */
.L_x_1903:
[----:B------:R-:W-:Y:S02]  /*270c0*/  IMAD.MOV.U32 R12, RZ, RZ, R2 ;  /* 0x000000ffff0c7224 */ /* 0x000fe400078e0002 */
[----:B------:R-:W-:Y:S01]  /*270d0*/  IMAD.MOV.U32 R13, RZ, RZ, R3 ;  /* 0x000000ffff0d7224 */ /* 0x000fe200078e0003 */
[----:B------:R-:W-:Y:S06]  /*270e0*/  BRA `(.L_x_1904) ;  /* 0xfffffe2400d07947 */ /* 0x000fec000383ffff */
.L_x_1620:
[----:B------:R-:W-:Y:S01]  /*270f0*/  BSSY B1, `(.L_x_1905) ;  /* 0x0000008000017945 */ /* 0x000fe20003800000 */
[----:B------:R-:W-:Y:S02]  /*27100*/  IMAD.MOV.U32 R13, RZ, RZ, R4 ;  /* 0x000000ffff0d7224 */ /* 0x000fe400078e0004 */
[----:B------:R-:W-:Y:S02]  /*27110*/  IMAD.MOV.U32 R12, RZ, RZ, 0x1 ;  /* 0x00000001ff0c7424 */ /* 0x000fe400078e00ff */
[----:B------:R-:W-:Y:S02]  /*27120*/  IMAD.MOV.U32 R11, RZ, RZ, 0x1c1f ;  /* 0x00001c1fff0b7424 */ /* 0x000fe400078e00ff */
[----:B------:R-:W-:-:S07]  /*27130*/  IMAD.MOV.U32 R15, RZ, RZ, -0x1 ;  /* 0xffffffffff0f7424 */ /* 0x000fce00078e00ff */
[----:B------:R-:W-:Y:S05]  /*27140*/  WARPSYNC.COLLECTIVE R15, `(.L_x_1906) ;  /* 0x000000000f087348 */ /* 0x000fea0003c00000 */
[----:B------:R0:W1:Y:S02]  /*27150*/  SHFL.IDX P6, R14, R13, R12, R11 ;  /* 0x0000000c0d0e7389 */ /* 0x00006400000c000b */
[----:B01----:R-:W-:Y:S01]  /*27160*/  ENDCOLLECTIVE ;  /* 0x000000000000791b */ /* 0x003fe20003800000 */
.L_x_1906:
[----:B------:R-:W-:Y:S05]  /*27170*/  BSYNC B1 ;  /* 0x0000000000017941 */ /* 0x000fea0003800000 */
.L_x_1905:
        /* <DEDUP_REMOVED lines=8> */
.L_x_1907:
[----:B------:R-:W-:Y:S02]  /*27200*/  IMAD.MOV.U32 R63, RZ, RZ, R3 ;  /* 0x000000ffff3f7224 */ /* 0x000fe400078e0003 */
[----:B------:R-:W-:Y:S02]  /*27210*/  IMAD.MOV.U32 R13, RZ, RZ, R9 ;  /* 0x000000ffff0d7224 */ /* 0x000fe400078e0009 */
[----:B------:R-:W-:-:S07]  /*27220*/  IMAD.MOV.U32 R2, RZ, RZ, R14 ;  /* 0x000000ffff027224 */ /* 0x000fce00078e000e */
[----:B------:R-:W-:Y:S05]  /*27230*/  WARPSYNC.COLLECTIVE R15, `(.L_x_1908) ;  /* 0x000000000f087348 */ /* 0x000fea0003c00000 */
[----:B------:R0:W1:Y:S02]  /*27240*/  SHFL.IDX P6, R14, R13, R12, R11 ;  /* 0x0000000c0d0e7389 */ /* 0x00006400000c000b */
[----:B01----:R-:W-:Y:S01]  /*27250*/  ENDCOLLECTIVE ;  /* 0x000000000000791b */ /* 0x003fe20003800000 */
.L_x_1908:
[----:B------:R-:W-:Y:S02]  /*27260*/  IMAD.MOV.U32 R62, RZ, RZ, R2 ;  /* 0x000000ffff3e7224 */ /* 0x000fe400078e0002 */
[----:B------:R-:W-:Y:S02]  /*27270*/  IMAD.MOV.U32 R13, RZ, RZ, R8 ;  /* 0x000000ffff0d7224 */ /* 0x000fe400078e0008 */
[----:B------:R-:W-:-:S07]  /*27280*/  IMAD.MOV.U32 R5, RZ, RZ, R14 ;  /* 0x000000ffff057224 */ /* 0x000fce00078e000e */
[----:B------:R-:W-:Y:S05]  /*27290*/  WARPSYNC.COLLECTIVE R15, `(.L_x_1909) ;  /* 0x000000000f087348 */ /* 0x000fea0003c00000 */
[----:B------:R0:W1:Y:S02]  /*272a0*/  SHFL.IDX P6, R14, R13, R12, R11 ;  /* 0x0000000c0d0e7389 */ /* 0x00006400000c000b */
[----:B01----:R-:W-:Y:S01]  /*272b0*/  ENDCOLLECTIVE ;  /* 0x000000000000791b */ /* 0x003fe20003800000 */
.L_x_1909:
[----:B------:R-:W-:Y:S05]  /*272c0*/  BRA `(.L_x_1910) ;  /* 0xfffffe2c00087947 */ /* 0x000fea000383ffff */
.L_x_1623:
[----:B0-----:R-:W-:-:S04]  /*272d0*/  IMAD.U32 R61, RZ, RZ, UR39 ;  /* 0x00000027ff3d7e24 */ /* 0x001fc8000f8e00ff */
[----:B------:R0:W1:Y:S03]  /*272e0*/  SYNCS.PHASECHK.TRANS64.TRYWAIT P0, [R61+URZ+0x30800], R60 ;  /* 0x0308003c3d0075a7 */ /* 0x000066000800017f */
[----:B-1----:R-:W-:Y:S05]  /*272f0*/  @!P0 NANOSLEEP.SYNCS 0x989680 ;  /* 0x009896800000895d */ /* 0x002fea0003900000 */
[----:B------:R-:W1:Y:S02]  /*27300*/  @!P0 SYNCS.PHASECHK.TRANS64 P0, [R61+URZ+0x30800], R60 ;  /* 0x0308003c3d0085a7 */ /* 0x000e64000800007f */
[----:B-1----:R-:W-:Y:S05]  /*27310*/  @!P0 BRA `(.L_x_1623) ;  /* 0xfffffffc00ec8947 */ /* 0x002fea000383ffff */
[----:B------:R-:W-:Y:S05]  /*27320*/  BRA `(.L_x_1911) ;  /* 0xfffffe3000a07947 */ /* 0x000fea000383ffff */
.L_x_1637:
[----:B-1----:R1:W3:Y:S02]  /*27330*/  SYNCS.PHASECHK.TRANS64.TRYWAIT P1, [R13+URZ+0x30830], R0 ;  /* 0x030830000d0075a7 */ /* 0x0022e4000802017f */
[----:B---3--:R-:W-:Y:S05]  /*27340*/  @!P1 NANOSLEEP.SYNCS 0x989680 ;  /* 0x009896800000995d */ /* 0x008fea0003900000 */
[----:B------:R-:W3:Y:S02]  /*27350*/  @!P1 SYNCS.PHASECHK.TRANS64 P1, [R13+URZ+0x30830], R0 ;  /* 0x030830000d0095a7 */ /* 0x000ee4000802007f */
[----:B---3--:R-:W-:Y:S05]  /*27360*/  @!P1 BRA `(.L_x_1637) ;  /* 0xfffffffc00f09947 */ /* 0x008fea000383ffff */
[----:B------:R-:W-:Y:S05]  /*27370*/  BRA `(.L_x_1636) ;  /* 0xfffffe5c00dc7947 */ /* 0x000fea000383ffff */
.L_x_1654:
[----:B-1----:R-:W-:-:S04]  /*27380*/  IMAD.U32 R10, RZ, RZ, UR7 ;  /* 0x00000007ff0a7e24 */ /* 0x002fc8000f8e00ff */
[----:B------:R1:W2:Y:S03]  /*27390*/  SYNCS.PHASECHK.TRANS64.TRYWAIT P1, [R10+URZ+0x30830], R9 ;  /* 0x030830090a0075a7 */ /* 0x0002a6000802017f */
[----:B--2---:R-:W-:Y:S05]  /*273a0*/  @!P1 NANOSLEEP.SYNCS 0x989680 ;  /* 0x009896800000995d */ /* 0x004fea0003900000 */
[----:B------:R-:W2:Y:S02]  /*273b0*/  @!P1 SYNCS.PHASECHK.TRANS64 P1, [R10+URZ+0x30830], R9 ;  /* 0x030830090a0095a7 */ /* 0x000ea4000802007f */
[----:B--2---:R-:W-:Y:S05]  /*273c0*/  @!P1 BRA `(.L_x_1654) ;  /* 0xfffffffc00ec9947 */ /* 0x004fea000383ffff */
[----:B------:R-:W-:Y:S05]  /*273d0*/  BRA `(.L_x_1653) ;  /* 0xfffffe9000907947 */ /* 0x000fea000383ffff */
.L_x_1658:
[----:B01----:R-:W-:-:S04]  /*273e0*/  IMAD.U32 R9, RZ, RZ, UR6 ;  /* 0x00000006ff097e24 */ /* 0x003fc8000f8e00ff */
[----:B------:R0:W1:Y:S03]  /*273f0*/  SYNCS.PHASECHK.TRANS64.TRYWAIT P1, [R9+URZ+0x30850], R8 ;  /* 0x03085008090075a7 */ /* 0x000066000802017f */
[----:B-1----:R-:W-:Y:S05]  /*27400*/  @!P1 NANOSLEEP.SYNCS 0x989680 ;  /* 0x009896800000995d */ /* 0x002fea0003900000 */
[----:B------:R-:W1:Y:S02]  /*27410*/  @!P1 SYNCS.PHASECHK.TRANS64 P1, [R9+URZ+0x30850], R8 ;  /* 0x03085008090095a7 */ /* 0x000e64000802007f */
[----:B-1----:R-:W-:Y:S05]  /*27420*/  @!P1 BRA `(.L_x_1658) ;  /* 0xfffffffc00ec9947 */ /* 0x002fea000383ffff */
[----:B------:R-:W-:Y:S05]  /*27430*/  BRA `(.L_x_1657) ;  /* 0xfffffe9c00307947 */ /* 0x000fea000383ffff */
.L_x_1677:
[----:B-1----:R-:W-:-:S04]  /*27440*/  IMAD.U32 R13, RZ, RZ, UR7 ;  /* 0x00000007ff0d7e24 */ /* 0x002fc8000f8e00ff */
[----:B------:R1:W2:Y:S03]  /*27450*/  SYNCS.PHASECHK.TRANS64.TRYWAIT P1, [R13+URZ+0x30830], R0 ;  /* 0x030830000d0075a7 */ /* 0x0002a6000802017f */
[----:B--2---:R-:W-:Y:S05]  /*27460*/  @!P1 NANOSLEEP.SYNCS 0x989680 ;  /* 0x009896800000995d */ /* 0x004fea0003900000 */
[----:B------:R-:W2:Y:S02]  /*27470*/  @!P1 SYNCS.PHASECHK.TRANS64 P1, [R13+URZ+0x30830], R0 ;  /* 0x030830000d0095a7 */ /* 0x000ea4000802007f */
[----:B--2---:R-:W-:Y:S05]  /*27480*/  @!P1 BRA `(.L_x_1677) ;  /* 0xfffffffc00ec9947 */ /* 0x004fea000383ffff */
[----:B------:R-:W-:Y:S05]  /*27490*/  BRA `(.L_x_1676) ;  /* 0xfffffec800dc7947 */ /* 0x000fea000383ffff */
.L_x_1681:
[----:B-1----:R-:W-:-:S04]  /*274a0*/  IMAD.U32 R2, RZ, RZ, UR6 ;  /* 0x00000006ff027e24 */ /* 0x002fc8000f8e00ff */
[----:B------:R1:W2:Y:S03]  /*274b0*/  SYNCS.PHASECHK.TRANS64.TRYWAIT P1, [R2+URZ+0x30850], R0 ;  /* 0x03085000020075a7 */ /* 0x0002a6000802017f */
[----:B--2---:R-:W-:Y:S05]  /*274c0*/  @!P1 NANOSLEEP.SYNCS 0x989680 ;  /* 0x009896800000995d */ /* 0x004fea0003900000 */
[----:B------:R-:W2:Y:S02]  /*274d0*/  @!P1 SYNCS.PHASECHK.TRANS64 P1, [R2+URZ+0x30850], R0 ;  /* 0x03085000020095a7 */ /* 0x000ea4000802007f */
[----:B--2---:R-:W-:Y:S05]  /*274e0*/  @!P1 BRA `(.L_x_1681) ;  /* 0xfffffffc00ec9947 */ /* 0x004fea000383ffff */
[----:B------:R-:W-:Y:S05]  /*274f0*/  BRA `(.L_x_1680) ;  /* 0xfffffed4007c7947 */ /* 0x000fea000383ffff */
.L_x_1689:
[----:B-1----:R-:W-:-:S04]  /*27500*/  IMAD.U32 R13, RZ, RZ, UR7 ;  /* 0x00000007ff0d7e24 */ /* 0x002fc8000f8e00ff */
[----:B------:R1:W2:Y:S03]  /*27510*/  SYNCS.PHASECHK.TRANS64.TRYWAIT P1, [R13+URZ+0x30830], R0 ;  /* 0x030830000d0075a7 */ /* 0x0002a6000802017f */
[----:B--2---:R-:W-:Y:S05]  /*27520*/  @!P1 NANOSLEEP.SYNCS 0x989680 ;  /* 0x009896800000995d */ /* 0x004fea0003900000 */
[----:B------:R-:W2:Y:S02]  /*27530*/  @!P1 SYNCS.PHASECHK.TRANS64 P1, [R13+URZ+0x30830], R0 ;  /* 0x030830000d0095a7 */ /* 0x000ea4000802007f */
[----:B--2---:R-:W-:Y:S05]  /*27540*/  @!P1 BRA `(.L_x_1689) ;  /* 0xfffffffc00ec9947 */ /* 0x004fea000383ffff */
[----:B------:R-:W-:Y:S05]  /*27550*/  BRA `(.L_x_1688) ;  /* 0xfffffeec00d87947 */ /* 0x000fea000383ffff */
.L_x_1693:
[----:B-1----:R-:W-:-:S04]  /*27560*/  IMAD.U32 R2, RZ, RZ, UR6 ;  /* 0x00000006ff027e24 */ /* 0x002fc8000f8e00ff */
[----:B------:R1:W2:Y:S03]  /*27570*/  SYNCS.PHASECHK.TRANS64.TRYWAIT P1, [R2+URZ+0x30850], R0 ;  /* 0x03085000020075a7 */ /* 0x0002a6000802017f */
[----:B--2---:R-:W-:Y:S05]  /*27580*/  @!P1 NANOSLEEP.SYNCS 0x989680 ;  /* 0x009896800000995d */ /* 0x004fea0003900000 */
[----:B------:R-:W2:Y:S02]  /*27590*/  @!P1 SYNCS.PHASECHK.TRANS64 P1, [R2+URZ+0x30850], R0 ;  /* 0x03085000020095a7 */ /* 0x000ea4000802007f */
[----:B--2---:R-:W-:Y:S05]  /*275a0*/  @!P1 BRA `(.L_x_1693) ;  /* 0xfffffffc00ec9947 */ /* 0x004fea000383ffff */
[----:B------:R-:W-:Y:S05]  /*275b0*/  BRA `(.L_x_1692) ;  /* 0xfffffef800787947 */ /* 0x000fea000383ffff */
.L_x_1708:
[----:B-1----:R-:W-:-:S04]  /*275c0*/  IMAD.U32 R5, RZ, RZ, UR5 ;  /* 0x00000005ff057e24 */ /* 0x002fc8000f8e00ff */
[----:B------:R1:W2:Y:S03]  /*275d0*/  SYNCS.PHASECHK.TRANS64.TRYWAIT P1, [R5+URZ+0x30850], R4 ;  /* 0x03085004050075a7 */ /* 0x0002a6000802017f */
[----:B--2---:R-:W-:Y:S05]  /*275e0*/  @!P1 NANOSLEEP.SYNCS 0x989680 ;  /* 0x009896800000995d */ /* 0x004fea0003900000 */
[----:B------:R-:W2:Y:S02]  /*275f0*/  @!P1 SYNCS.PHASECHK.TRANS64 P1, [R5+URZ+0x30850], R4 ;  /* 0x03085004050095a7 */ /* 0x000ea4000802007f */
[----:B--2---:R-:W-:Y:S05]  /*27600*/  @!P1 BRA `(.L_x_1708) ;  /* 0xfffffffc00ec9947 */ /* 0x004fea000383ffff */
[----:B------:R-:W-:Y:S05]  /*27610*/  BRA `(.L_x_1707) ;  /* 0xffffff2800b47947 */ /* 0x000fea000383ffff */
.L_x_1758:
[----:B0-----:R-:W0:Y:S01]  /*27620*/  S2R R12, SR_TID.X ;  /* 0x00000000000c7919 */ /* 0x001e220000002100 */
[----:B------:R-:W-:Y:S01]  /*27630*/  BSSY B1, `(.L_x_1912) ;  /* 0x000000a000017945 */ /* 0x000fe20003800000 */
[----:B------:R-:W-:Y:S02]  /*27640*/  IMAD.MOV.U32 R11, RZ, RZ, 0x1f ;  /* 0x0000001fff0b7424 */ /* 0x000fe400078e00ff */
[----:B------:R-:W-:Y:S01]  /*27650*/  IMAD.MOV.U32 R15, RZ, RZ, -0x1 ;  /* 0xffffffffff0f7424 */ /* 0x000fe200078e00ff */
[----:B0-----:R-:W-:-:S04]  /*27660*/  SHF.R.U32.HI R12, RZ, 0x5, R12 ;  /* 0x00000005ff0c7819 */ /* 0x001fc8000001160c */
[----:B------:R-:W-:-:S05]  /*27670*/  LOP3.LUT R12, R12, 0x3, RZ, 0xc0, !PT ;  /* 0x000000030c0c7812 */ /* 0x000fca00078ec0ff */
[----:B------:R-:W-:Y:S02]  /*27680*/  IMAD.MOV.U32 R13, RZ, RZ, R12 ;  /* 0x000000ffff0d7224 */ /* 0x000fe400078e000c */
[----:B------:R-:W-:-:S07]  /*27690*/  IMAD.MOV.U32 R12, RZ, RZ, RZ ;  /* 0x000000ffff0c7224 */ /* 0x000fce00078e00ff */
[----:B------:R-:W-:Y:S05]  /*276a0*/  WARPSYNC.COLLECTIVE R15, `(.L_x_1913) ;  /* 0x000000000f087348 */ /* 0x000fea0003c00000 */
[----:B------:R0:W1:Y:S02]  /*276b0*/  SHFL.IDX P6, R14, R13, R12, R11 ;  /* 0x0000000c0d0e7389 */ /* 0x00006400000c000b */
[----:B01----:R-:W-:Y:S01]  /*276c0*/  ENDCOLLECTIVE ;  /* 0x000000000000791b */ /* 0x003fe20003800000 */
.L_x_1913:
[----:B------:R-:W-:Y:S05]  /*276d0*/  BSYNC B1 ;  /* 0x0000000000017941 */ /* 0x000fea0003800000 */
.L_x_1912:
[----:B------:R-:W-:Y:S05]  /*276e0*/  BRA `(.L_x_1914) ;  /* 0xffffff8c00747947 */ /* 0x000fea000383ffff */
.L_x_1760:
[----:B------:R-:W-:Y:S01]  /*276f0*/  BSSY B1, `(.L_x_1915) ;  /* 0x0000006000017945 */ /* 0x000fe20003800000 */
[----:B------:R-:W-:-:S07]  /*27700*/  IMAD.MOV.U32 R15, RZ, RZ, -0x1 ;  /* 0xffffffffff0f7424 */ /* 0x000fce00078e00ff */
[----:B01----:R-:W-:Y:S05]  /*27710*/  WARPSYNC.COLLECTIVE R15, `(.L_x_1916) ;  /* 0x000000000f0c7348 */ /* 0x003fea0003c00000 */
[----:B------:R-:W-:Y:S02]  /*27720*/  ELECT P6, UR62, PT ;  /* 0x00000000003e782f */ /* 0x000fe400038c0000 */
[----:B------:R-:W-:Y:S01]  /*27730*/  MOV R14, UR62 ;  /* 0x0000003e000e7c02 */ /* 0x000fe20008000f00 */
[----:B01----:R-:W-:Y:S10]  /*27740*/  ENDCOLLECTIVE ;  /* 0x000000000000791b */ /* 0x003ff40003800000 */
.L_x_1916:
[----:B------:R-:W-:Y:S05]  /*27750*/  BSYNC B1 ;  /* 0x0000000000017941 */ /* 0x000fea0003800000 */
.L_x_1915:
[----:B------:R-:W-:Y:S05]  /*27760*/  BRA `(.L_x_1759) ;  /* 0xffffff8c006c7947 */ /* 0x000fea000383ffff */
.L_x_1762:
[----:B-1----:R1:W2:Y:S02]  /*27770*/  SYNCS.PHASECHK.TRANS64.TRYWAIT P0, [R17+URZ+0x30820], R8 ;  /* 0x03082008110075a7 */ /* 0x0022a4000800017f */
[----:B--2---:R-:W-:Y:S05]  /*27780*/  @!P0 NANOSLEEP.SYNCS 0x989680 ;  /* 0x009896800000895d */ /* 0x004fea0003900000 */
[----:B------:R-:W2:Y:S02]  /*27790*/  @!P0 SYNCS.PHASECHK.TRANS64 P0, [R17+URZ+0x30820], R8 ;  /* 0x03082008110085a7 */ /* 0x000ea4000800007f */
[----:B--2---:R-:W-:Y:S05]  /*277a0*/  @!P0 BRA `(.L_x_1762) ;  /* 0xfffffffc00f08947 */ /* 0x004fea000383ffff */
[----:B------:R-:W-:Y:S05]  /*277b0*/  BRA `(.L_x_1917) ;  /* 0xffffff8c007c7947 */ /* 0x000fea000383ffff */
.L_x_1766:
[----:B0-----:R0:W2:Y:S02]  /*277c0*/  SYNCS.PHASECHK.TRANS64.TRYWAIT P0, [R12+URZ+0x308a0], R11 ;  /* 0x0308a00b0c0075a7 */ /* 0x0010a4000800017f */
[----:B--2---:R-:W-:Y:S05]  /*277d0*/  @!P0 NANOSLEEP.SYNCS 0x989680 ;  /* 0x009896800000895d */ /* 0x004fea0003900000 */
[----:B------:R-:W2:Y:S02]  /*277e0*/  @!P0 SYNCS.PHASECHK.TRANS64 P0, [R12+URZ+0x308a0], R11 ;  /* 0x0308a00b0c0085a7 */ /* 0x000ea4000800007f */
[----:B--2---:R-:W-:Y:S05]  /*277f0*/  @!P0 BRA `(.L_x_1766) ;  /* 0xfffffffc00f08947 */ /* 0x004fea000383ffff */
[----:B------:R-:W-:Y:S05]  /*27800*/  BRA `(.L_x_1918) ;  /* 0xffffff8c00947947 */ /* 0x000fea000383ffff */
.L_x_1773:
[----:B-1----:R1:W2:Y:S02]  /*27810*/  SYNCS.PHASECHK.TRANS64.TRYWAIT P0, [R12+URZ+0x308c0], R11 ;  /* 0x0308c00b0c0075a7 */ /* 0x0022a4000800017f */
[----:B--2---:R-:W-:Y:S05]  /*27820*/  @!P0 NANOSLEEP.SYNCS 0x989680 ;  /* 0x009896800000895d */ /* 0x004fea0003900000 */
[----:B------:R-:W2:Y:S02]  /*27830*/  @!P0 SYNCS.PHASECHK.TRANS64 P0, [R12+URZ+0x308c0], R11 ;  /* 0x0308c00b0c0085a7 */ /* 0x000ea4000800007f */
[----:B--2---:R-:W-:Y:S05]  /*27840*/  @!P0 BRA `(.L_x_1773) ;  /* 0xfffffffc00f08947 */ /* 0x004fea000383ffff */
[----:B------:R-:W-:Y:S05]  /*27850*/  BRA `(.L_x_1919) ;  /* 0xffffff9000907947 */ /* 0x000fea000383ffff */
.L_x_1782:
[----:B-1----:R1:W2:Y:S02]  /*27860*/  SYNCS.PHASECHK.TRANS64.TRYWAIT P1, [R7+URZ+0x308a0], R3 ;  /* 0x0308a003070075a7 */ /* 0x0022a4000802017f */
[----:B--2---:R-:W-:Y:S05]  /*27870*/  @!P1 NANOSLEEP.SYNCS 0x989680 ;  /* 0x009896800000995d */ /* 0x004fea0003900000 */
[----:B------:R-:W2:Y:S02]  /*27880*/  @!P1 SYNCS.PHASECHK.TRANS64 P1, [R7+URZ+0x308a0], R3 ;  /* 0x0308a003070095a7 */ /* 0x000ea4000802007f */
[----:B--2---:R-:W-:Y:S05]  /*27890*/  @!P1 BRA `(.L_x_1782) ;  /* 0xfffffffc00f09947 */ /* 0x004fea000383ffff */
[----:B------:R-:W-:Y:S05]  /*278a0*/  BRA `(.L_x_1920) ;  /* 0xffffff9400c47947 */ /* 0x000fea000383ffff */
.L_x_1789:
[----:B0-----:R0:W2:Y:S02]  /*278b0*/  SYNCS.PHASECHK.TRANS64.TRYWAIT P1, [R7+URZ+0x308c0], R3 ;  /* 0x0308c003070075a7 */ /* 0x0010a4000802017f */
[----:B--2---:R-:W-:Y:S05]  /*278c0*/  @!P1 NANOSLEEP.SYNCS 0x989680 ;  /* 0x009896800000995d */ /* 0x004fea0003900000 */
[----:B------:R-:W2:Y:S02]  /*278d0*/  @!P1 SYNCS.PHASECHK.TRANS64 P1, [R7+URZ+0x308c0], R3 ;  /* 0x0308c003070095a7 */ /* 0x000ea4000802007f */
[----:B--2---:R-:W-:Y:S05]  /*278e0*/  @!P1 BRA `(.L_x_1789) ;  /* 0xfffffffc00f09947 */ /* 0x004fea000383ffff */
[----:B------:R-:W-:Y:S05]  /*278f0*/  BRA `(.L_x_1921) ;  /* 0xffffff9800bc7947 */ /* 0x000fea000383ffff */
.L_x_1814:
        /* <DEDUP_REMOVED lines=11> */
.L_x_1923:
[----:B------:R-:W-:Y:S05]  /*279b0*/  BSYNC B0 ;  /* 0x0000000000007941 */ /* 0x000fea0003800000 */
.L_x_1922:
[----:B------:R-:W-:Y:S05]  /*279c0*/  BRA `(.L_x_1924) ;  /* 0xffffffac006c7947 */ /* 0x000fea000383ffff */
.L_x_1817:
[----:B0-----:R0:W1:Y:S02]  /*279d0*/  SYNCS.PHASECHK.TRANS64.TRYWAIT P0, [R7+URZ+0x30840], R2 ;  /* 0x03084002070075a7 */ /* 0x001064000800017f */
[----:B-1----:R-:W-:Y:S05]  /*279e0*/  @!P0 NANOSLEEP.SYNCS 0x989680 ;  /* 0x009896800000895d */ /* 0x002fea0003900000 */
[----:B------:R-:W1:Y:S02]  /*279f0*/  @!P0 SYNCS.PHASECHK.TRANS64 P0, [R7+URZ+0x30840], R2 ;  /* 0x03084002070085a7 */ /* 0x000e64000800007f */
[----:B-1----:R-:W-:Y:S05]  /*27a00*/  @!P0 BRA `(.L_x_1817) ;  /* 0xfffffffc00f08947 */ /* 0x002fea000383ffff */
[----:B------:R-:W-:Y:S05]  /*27a10*/  BRA `(.L_x_1925) ;  /* 0xffffffac00bc7947 */ /* 0x000fea000383ffff */
.L_x_1818:
        /* <DEDUP_REMOVED lines=8> */
.L_x_1927:
[----:B------:R-:W-:Y:S05]  /*27aa0*/  BSYNC B0 ;  /* 0x0000000000007941 */ /* 0x000fea0003800000 */
.L_x_1926:
        /* <DEDUP_REMOVED lines=9> */
.L_x_1928:
[----:B------:R-:W-:Y:S02]  /*27b40*/  IMAD.MOV.U32 R13, RZ, RZ, R0 ;  /* 0x000000ffff0d7224 */ /* 0x000fe400078e0000 */
[----:B------:R-:W-:Y:S02]  /*27b50*/  IMAD.MOV.U32 R12, RZ, RZ, 0x1 ;  /* 0x00000001ff0c7424 */ /* 0x000fe400078e00ff */
[----:B------:R-:W-:-:S07]  /*27b60*/  IMAD.MOV.U32 R3, RZ, RZ, R14 ;  /* 0x000000ffff037224 */ /* 0x000fce00078e000e */
[----:B------:R-:W-:Y:S05]  /*27b70*/  WARPSYNC.COLLECTIVE R15, `(.L_x_1929) ;  /* 0x000000000f087348 */ /* 0x000fea0003c00000 */
[----:B------:R0:W1:Y:S02]  /*27b80*/  SHFL.IDX P6, R14, R13, R12, R11 ;  /* 0x0000000c0d0e7389 */ /* 0x00006400000c000b */
[----:B01----:R-:W-:Y:S01]  /*27b90*/  ENDCOLLECTIVE ;  /* 0x000000000000791b */ /* 0x003fe20003800000 */
.L_x_1929:
        /* <DEDUP_REMOVED lines=17> */
.L_x_1930:
[----:B------:R-:W-:Y:S02]  /*27cb0*/  @P1 IMAD R8, R5, 0x2, R17 ;  /* 0x0000000205081824 */ /* 0x000fe400078e0211 */
[----:B------:R-:W-:Y:S02]  /*27cc0*/  IMAD.MOV.U32 R13, RZ, RZ, R0 ;  /* 0x000000ffff0d7224 */ /* 0x000fe400078e0000 */
[----:B------:R-:W-:Y:S02]  /*27cd0*/  IMAD.MOV.U32 R12, RZ, RZ, 0x2 ;  /* 0x00000002ff0c7424 */ /* 0x000fe400078e00ff */
[----:B------:R-:W-:-:S07]  /*27ce0*/  IMAD.MOV.U32 R3, RZ, RZ, R14 ;  /* 0x000000ffff037224 */ /* 0x000fce00078e000e */
[----:B------:R-:W-:Y:S05]  /*27cf0*/  WARPSYNC.COLLECTIVE R15, `(.L_x_1931) ;  /* 0x000000000f087348 */ /* 0x000fea0003c00000 */
[----:B------:R0:W1:Y:S02]  /*27d00*/  SHFL.IDX P6, R14, R13, R12, R11 ;  /* 0x0000000c0d0e7389 */ /* 0x00006400000c000b */
[----:B01----:R-:W-:Y:S01]  /*27d10*/  ENDCOLLECTIVE ;  /* 0x000000000000791b */ /* 0x003fe20003800000 */
.L_x_1931:
        /* <DEDUP_REMOVED lines=17> */
.L_x_1932:
[----:B------:R-:W-:Y:S02]  /*27e30*/  @P1 IMAD R8, R5, 0x2, R17 ;  /* 0x0000000205081824 */ /* 0x000fe400078e0211 */
[----:B------:R-:W-:Y:S02]  /*27e40*/  IMAD.MOV.U32 R13, RZ, RZ, R0 ;  /* 0x000000ffff0d7224 */ /* 0x000fe400078e0000 */
[----:B------:R-:W-:Y:S02]  /*27e50*/  IMAD.MOV.U32 R12, RZ, RZ, 0x3 ;  /* 0x00000003ff0c7424 */ /* 0x000fe400078e00ff */
[----:B------:R-:W-:-:S07]  /*27e60*/  IMAD.MOV.U32 R3, RZ, RZ, R14 ;  /* 0x000000ffff037224 */ /* 0x000fce00078e000e */
[----:B------:R-:W-:Y:S05]  /*27e70*/  WARPSYNC.COLLECTIVE R15, `(.L_x_1933) ;  /* 0x000000000f087348 */ /* 0x000fea0003c00000 */
[----:B------:R0:W1:Y:S02]  /*27e80*/  SHFL.IDX P6, R14, R13, R12, R11 ;  /* 0x0000000c0d0e7389 */ /* 0x00006400000c000b */
[----:B01----:R-:W-:Y:S01]  /*27e90*/  ENDCOLLECTIVE ;  /* 0x000000000000791b */ /* 0x003fe20003800000 */
.L_x_1933:
        /* <DEDUP_REMOVED lines=17> */
.L_x_1934:
[----:B------:R-:W-:Y:S02]  /*27fb0*/  @P1 IMAD R8, R5, 0x2, R17 ;  /* 0x0000000205081824 */ /* 0x000fe400078e0211 */
[----:B------:R-:W-:Y:S02]  /*27fc0*/  IMAD.MOV.U32 R13, RZ, RZ, R0 ;  /* 0x000000ffff0d7224 */ /* 0x000fe400078e0000 */
[----:B------:R-:W-:Y:S02]  /*27fd0*/  IMAD.MOV.U32 R12, RZ, RZ, 0x4 ;  /* 0x00000004ff0c7424 */ /* 0x000fe400078e00ff */
[----:B------:R-:W-:-:S07]  /*27fe0*/  IMAD.MOV.U32 R3, RZ, RZ, R14 ;  /* 0x000000ffff037224 */ /* 0x000fce00078e000e */
[----:B------:R-:W-:Y:S05]  /*27ff0*/  WARPSYNC.COLLECTIVE R15, `(.L_x_1935) ;  /* 0x000000000f087348 */ /* 0x000fea0003c00000 */
[----:B------:R0:W1:Y:S02]  /*28000*/  SHFL.IDX P6, R14, R13, R12, R11 ;  /* 0x0000000c0d0e7389 */ /* 0x00006400000c000b */
[----:B01----:R-:W-:Y:S01]  /*28010*/  ENDCOLLECTIVE ;  /* 0x000000000000791b */ /* 0x003fe20003800000 */
.L_x_1935:
        /* <DEDUP_REMOVED lines=17> */
.L_x_1936:
[----:B------:R-:W-:Y:S02]  /*28130*/  @P1 IMAD R8, R5, 0x2, R17 ;  /* 0x0000000205081824 */ /* 0x000fe400078e0211 */
[----:B------:R-:W-:Y:S02]  /*28140*/  IMAD.MOV.U32 R13, RZ, RZ, R0 ;  /* 0x000000ffff0d7224 */ /* 0x000fe400078e0000 */
[----:B------:R-:W-:Y:S02]  /*28150*/  IMAD.MOV.U32 R12, RZ, RZ, 0x5 ;  /* 0x00000005ff0c7424 */ /* 0x000fe400078e00ff */
[----:B------:R-:W-:-:S07]  /*28160*/  IMAD.MOV.U32 R3, RZ, RZ, R14 ;  /* 0x000000ffff037224 */ /* 0x000fce00078e000e */
[----:B------:R-:W-:Y:S05]  /*28170*/  WARPSYNC.COLLECTIVE R15, `(.L_x_1937) ;  /* 0x000000000f087348 */ /* 0x000fea0003c00000 */
[----:B------:R0:W1:Y:S02]  /*28180*/  SHFL.IDX P6, R14, R13, R12, R11 ;  /* 0x0000000c0d0e7389 */ /* 0x00006400000c000b */
[----:B01----:R-:W-:Y:S01]  /*28190*/  ENDCOLLECTIVE ;  /* 0x000000000000791b */ /* 0x003fe20003800000 */
.L_x_1937:
        /* <DEDUP_REMOVED lines=10> */
.L_x_1938:
        /* <DEDUP_REMOVED lines=8> */
.L_x_1823:
[----:B------:R-:W-:Y:S02]  /*282c0*/  IMAD.MOV.U32 R13, RZ, RZ, R4 ;  /* 0x000000ffff0d7224 */ /* 0x000fe400078e0004 */
[----:B------:R-:W-:Y:S02]  /*282d0*/  IMAD.MOV.U32 R12, RZ, RZ, RZ ;  /* 0x000000ffff0c7224 */ /* 0x000fe400078e00ff */
[----:B------:R-:W-:Y:S02]  /*282e0*/  IMAD.MOV.U32 R11, RZ, RZ, 0x181f ;  /* 0x0000181fff0b7424 */ /* 0x000fe400078e00ff */
[----:B------:R-:W-:Y:S02]  /*282f0*/  IMAD.MOV.U32 R15, RZ, RZ, -0x1 ;  /* 0xffffffffff0f7424 */ /* 0x000fe400078e00ff */
[----:B------:R-:W-:Y:S02]  /*28300*/  IMAD R31, R31, R7, RZ ;  /* 0x000000071f1f7224 */ /* 0x000fe400078e02ff */
[----:B------:R-:W-:-:S07]  /*28310*/  IMAD.IADD R25, R9, 0x1, R25 ;  /* 0x0000000109197824 */ /* 0x000fce00078e0219 */
[----:B-----5:R-:W-:Y:S05]  /*28320*/  WARPSYNC.COLLECTIVE R15, `(.L_x_1940) ;  /* 0x000000000f087348 */ /* 0x020fea0003c00000 */
[----:B------:R0:W1:Y:S02]  /*28330*/  SHFL.IDX P6, R14, R13, R12, R11 ;  /* 0x0000000c0d0e7389 */ /* 0x00006400000c000b */
[----:B01---5:R-:W-:Y:S01]  /*28340*/  ENDCOLLECTIVE ;  /* 0x000000000000791b */ /* 0x023fe20003800000 */
.L_x_1940:
[C---:B------:R-:W-:Y:S01]  /*28350*/  VIADD R6, R25.reuse, 0x10 ;  /* 0x0000001019067836 */ /* 0x040fe20000000000 */
[----:B------:R-:W-:Y:S01]  /*28360*/  ISETP.GE.AND P1, PT, R25, R31, PT ;  /* 0x0000001f1900720c */ /* 0x000fe20003f26270 */
[----:B------:R-:W-:Y:S02]  /*28370*/  IMAD.MOV.U32 R13, RZ, RZ, R0 ;  /* 0x000000ffff0d7224 */ /* 0x000fe400078e0000 */
[----:B------:R-:W-:-:S10]  /*28380*/  IMAD.MOV.U32 R2, RZ, RZ, R14 ;  /* 0x000000ffff027224 */ /* 0x000fd400078e000e */
[----:B------:R-:W-:Y:S05]  /*28390*/  WARPSYNC.COLLECTIVE R15, `(.L_x_1941) ;  /* 0x000000000f087348 */ /* 0x000fea0003c00000 */
[----:B------:R0:W1:Y:S02]  /*283a0*/  SHFL.IDX P6, R14, R13, R12, R11 ;  /* 0x0000000c0d0e7389 */ /* 0x00006400000c000b */
[----:B01----:R-:W-:Y:S01]  /*283b0*/  ENDCOLLECTIVE ;  /* 0x000000000000791b */ /* 0x003fe20003800000 */
.L_x_1941:
        /* <DEDUP_REMOVED lines=8> */
.L_x_1942:
        /* <DEDUP_REMOVED lines=13> */
.L_x_1943:
        /* <DEDUP_REMOVED lines=8> */
.L_x_1944:
        /* <DEDUP_REMOVED lines=14> */
.L_x_1945:
        /* <DEDUP_REMOVED lines=8> */
.L_x_1946:
        /* <DEDUP_REMOVED lines=14> */
.L_x_1947:
        /* <DEDUP_REMOVED lines=8> */
.L_x_1948:
        /* <DEDUP_REMOVED lines=14> */
.L_x_1949:
        /* <DEDUP_REMOVED lines=8> */
.L_x_1950:
        /* <DEDUP_REMOVED lines=14> */
.L_x_1951:
        /* <DEDUP_REMOVED lines=8> */
.L_x_1952:
        /* <DEDUP_REMOVED lines=13> */
.L_x_1953:
        /* <DEDUP_REMOVED lines=8> */
.L_x_1954:
        /* <DEDUP_REMOVED lines=12> */
.L_x_1955:
[----:B------:R-:W-:Y:S05]  /*28d20*/  BRA `(.L_x_1956) ;  /* 0xffffffac006c7947 */ /* 0x000fea000383ffff */
.L_x_1828:
[----:B0-----:R0:W1:Y:S02]  /*28d30*/  SYNCS.PHASECHK.TRANS64.TRYWAIT P0, [R17+URZ+0x30820], R0 ;  /* 0x03082000110075a7 */ /* 0x001064000800017f */
[----:B-1----:R-:W-:Y:S05]  /*28d40*/  @!P0 NANOSLEEP.SYNCS 0x989680 ;  /* 0x009896800000895d */ /* 0x002fea0003900000 */
[----:B------:R-:W1:Y:S02]  /*28d50*/  @!P0 SYNCS.PHASECHK.TRANS64 P0, [R17+URZ+0x30820], R0 ;  /* 0x03082000110085a7 */ /* 0x000e64000800007f */
[----:B-1----:R-:W-:Y:S05]  /*28d60*/  @!P0 BRA `(.L_x_1828) ;  /* 0xfffffffc00f08947 */ /* 0x002fea000383ffff */
[----:B------:R-:W-:Y:S05]  /*28d70*/  BRA `(.L_x_1957) ;  /* 0xffffffac00e47947 */ /* 0x000fea000383ffff */
.L_x_1833:
[----:B0-----:R0:W1:Y:S02]  /*28d80*/  SYNCS.PHASECHK.TRANS64.TRYWAIT P0, [R7+URZ+0x30840], R2 ;  /* 0x03084002070075a7 */ /* 0x001064000800017f */
[----:B-1----:R-:W-:Y:S05]  /*28d90*/  @!P0 NANOSLEEP.SYNCS 0x989680 ;  /* 0x009896800000895d */ /* 0x002fea0003900000 */
[----:B------:R-:W1:Y:S02]  /*28da0*/  @!P0 SYNCS.PHASECHK.TRANS64 P0, [R7+URZ+0x30840], R2 ;  /* 0x03084002070085a7 */ /* 0x000e64000800007f */
[----:B-1----:R-:W-:Y:S05]  /*28db0*/  @!P0 BRA `(.L_x_1833) ;  /* 0xfffffffc00f08947 */ /* 0x002fea000383ffff */
[----:B------:R-:W-:Y:S05]  /*28dc0*/  BRA `(.L_x_1958) ;  /* 0xffffffb000b87947 */ /* 0x000fea000383ffff */
.L_x_1834:
        /* <DEDUP_REMOVED lines=8> */
.L_x_1960:
[----:B------:R-:W-:Y:S05]  /*28e50*/  BSYNC B1 ;  /* 0x0000000000017941 */ /* 0x000fea0003800000 */
.L_x_1959:
        /* <DEDUP_REMOVED lines=12> */
.L_x_1961:
[----:B------:R-:W-:Y:S02]  /*28f20*/  IMAD R5, R5, 0x2, R17 ;  /* 0x0000000205057824 */ /* 0x000fe400078e0211 */
[----:B------:R-:W-:Y:S02]  /*28f30*/  IMAD.MOV.U32 R13, RZ, RZ, R6 ;  /* 0x000000ffff0d7224 */ /* 0x000fe400078e0006 */
[----:B------:R-:W-:Y:S02]  /*28f40*/  IMAD.MOV.U32 R12, RZ, RZ, 0x1 ;  /* 0x00000001ff0c7424 */ /* 0x000fe400078e00ff */
[----:B------:R-:W-:-:S07]  /*28f50*/  IMAD.MOV.U32 R2, RZ, RZ, R14 ;  /* 0x000000ffff027224 */ /* 0x000fce00078e000e */
[----:B------:R-:W-:Y:S05]  /*28f60*/  WARPSYNC.COLLECTIVE R15, `(.L_x_1962) ;  /* 0x000000000f087348 */ /* 0x000fea0003c00000 */
[----:B------:R0:W1:Y:S02]  /*28f70*/  SHFL.IDX P6, R14, R13, R12, R11 ;  /* 0x0000000c0d0e7389 */ /* 0x00006400000c000b */
[----:B01----:R-:W-:Y:S01]  /*28f80*/  ENDCOLLECTIVE ;  /* 0x000000000000791b */ /* 0x003fe20003800000 */
.L_x_1962:
        /* <DEDUP_REMOVED lines=13> */
.L_x_1963:
[----:B------:R-:W-:Y:S02]  /*29060*/  IMAD.MOV.U32 R13, RZ, RZ, R6 ;  /* 0x000000ffff0d7224 */ /* 0x000fe400078e0006 */
[----:B------:R-:W-:Y:S02]  /*29070*/  IMAD.MOV.U32 R12, RZ, RZ, 0x2 ;  /* 0x00000002ff0c7424 */ /* 0x000fe400078e00ff */
[----:B------:R-:W-:-:S07]  /*29080*/  IMAD.MOV.U32 R2, RZ, RZ, R14 ;  /* 0x000000ffff027224 */ /* 0x000fce00078e000e */
[----:B------:R-:W-:Y:S05]  /*29090*/  WARPSYNC.COLLECTIVE R15, `(.L_x_1964) ;  /* 0x000000000f087348 */ /* 0x000fea0003c00000 */
[----:B------:R0:W1:Y:S02]  /*290a0*/  SHFL.IDX P6, R14, R13, R12, R11 ;  /* 0x0000000c0d0e7389 */ /* 0x00006400000c000b */
[----:B01----:R-:W-:Y:S01]  /*290b0*/  ENDCOLLECTIVE ;  /* 0x000000000000791b */ /* 0x003fe20003800000 */
.L_x_1964:
        /* <DEDUP_REMOVED lines=13> */
.L_x_1965:
[----:B------:R-:W-:Y:S02]  /*29190*/  IMAD.MOV.U32 R13, RZ, RZ, R6 ;  /* 0x000000ffff0d7224 */ /* 0x000fe400078e0006 */
[----:B------:R-:W-:Y:S02]  /*291a0*/  IMAD.MOV.U32 R12, RZ, RZ, 0x3 ;  /* 0x00000003ff0c7424 */ /* 0x000fe400078e00ff */
[----:B------:R-:W-:-:S07]  /*291b0*/  IMAD.MOV.U32 R2, RZ, RZ, R14 ;  /* 0x000000ffff027224 */ /* 0x000fce00078e000e */
[----:B------:R-:W-:Y:S05]  /*291c0*/  WARPSYNC.COLLECTIVE R15, `(.L_x_1966) ;  /* 0x000000000f087348 */ /* 0x000fea0003c00000 */
[----:B------:R0:W1:Y:S02]  /*291d0*/  SHFL.IDX P6, R14, R13, R12, R11 ;  /* 0x0000000c0d0e7389 */ /* 0x00006400000c000b */
[----:B01----:R-:W-:Y:S01]  /*291e0*/  ENDCOLLECTIVE ;  /* 0x000000000000791b */ /* 0x003fe20003800000 */
.L_x_1966:
        /* <DEDUP_REMOVED lines=13> */
.L_x_1967:
[----:B------:R-:W-:Y:S02]  /*292c0*/  IMAD.MOV.U32 R13, RZ, RZ, R6 ;  /* 0x000000ffff0d7224 */ /* 0x000fe400078e0006 */
[----:B------:R-:W-:Y:S02]  /*292d0*/  IMAD.MOV.U32 R12, RZ, RZ, 0x4 ;  /* 0x00000004ff0c7424 */ /* 0x000fe400078e00ff */
[----:B------:R-:W-:-:S07]  /*292e0*/  IMAD.MOV.U32 R2, RZ, RZ, R14 ;  /* 0x000000ffff027224 */ /* 0x000fce00078e000e */
[----:B------:R-:W-:Y:S05]  /*292f0*/  WARPSYNC.COLLECTIVE R15, `(.L_x_1968) ;  /* 0x000000000f087348 */ /* 0x000fea0003c00000 */
[----:B------:R0:W1:Y:S02]  /*29300*/  SHFL.IDX P6, R14, R13, R12, R11 ;  /* 0x0000000c0d0e7389 */ /* 0x00006400000c000b */
[----:B01----:R-:W-:Y:S01]  /*29310*/  ENDCOLLECTIVE ;  /* 0x000000000000791b */ /* 0x003fe20003800000 */
.L_x_1968:
        /* <DEDUP_REMOVED lines=13> */
.L_x_1969:
[----:B------:R-:W-:Y:S02]  /*293f0*/  IMAD.MOV.U32 R13, RZ, RZ, R6 ;  /* 0x000000ffff0d7224 */ /* 0x000fe400078e0006 */
[----:B------:R-:W-:Y:S02]  /*29400*/  IMAD.MOV.U32 R12, RZ, RZ, 0x5 ;  /* 0x00000005ff0c7424 */ /* 0x000fe400078e00ff */
[----:B------:R-:W-:-:S07]  /*29410*/  IMAD.MOV.U32 R2, RZ, RZ, R14 ;  /* 0x000000ffff027224 */ /* 0x000fce00078e000e */
[----:B------:R-:W-:Y:S05]  /*29420*/  WARPSYNC.COLLECTIVE R15, `(.L_x_1970) ;  /* 0x000000000f087348 */ /* 0x000fea0003c00000 */
[----:B------:R0:W1:Y:S02]  /*29430*/  SHFL.IDX P6, R14, R13, R12, R11 ;  /* 0x0000000c0d0e7389 */ /* 0x00006400000c000b */
[----:B01----:R-:W-:Y:S01]  /*29440*/  ENDCOLLECTIVE ;  /* 0x000000000000791b */ /* 0x003fe20003800000 */
.L_x_1970:
        /* <DEDUP_REMOVED lines=14> */
.L_x_1971:
[----:B------:R-:W-:Y:S01]  /*29530*/  IMAD.MOV.U32 R2, RZ, RZ, R14 ;  /* 0x000000ffff027224 */ /* 0x000fe200078e000e */
[----:B------:R-:W-:Y:S06]  /*29540*/  BRA `(.L_x_1972) ;  /* 0xffffffac00d87947 */ /* 0x000fec000383ffff */
.L_x_1839:
[----:B0-----:R0:W1:Y:S02]  /*29550*/  SYNCS.PHASECHK.TRANS64.TRYWAIT P0, [R6+URZ+0x30860], R2 ;  /* 0x03086002060075a7 */ /* 0x001064000800017f */
[----:B-1----:R-:W-:Y:S05]  /*29560*/  @!P0 NANOSLEEP.SYNCS 0x989680 ;  /* 0x009896800000895d */ /* 0x002fea0003900000 */
[----:B------:R-:W1:Y:S02]  /*29570*/  @!P0 SYNCS.PHASECHK.TRANS64 P0, [R6+URZ+0x30860], R2 ;  /* 0x03086002060085a7 */ /* 0x000e64000800007f */
[----:B-1----:R-:W-:Y:S05]  /*29580*/  @!P0 BRA `(.L_x_1839) ;  /* 0xfffffffc00f08947 */ /* 0x002fea000383ffff */
[----:B------:R-:W-:Y:S05]  /*29590*/  BRA `(.L_x_1973) ;  /* 0xffffffb000387947 */ /* 0x000fea000383ffff */
.L_x_1840:
        /* <DEDUP_REMOVED lines=8> */
.L_x_1975:
[----:B------:R-:W-:Y:S05]  /*29620*/  BSYNC B1 ;  /* 0x0000000000017941 */ /* 0x000fea0003800000 */
.L_x_1974:
        /* <DEDUP_REMOVED lines=9> */
.L_x_1976:
[----:B------:R-:W-:Y:S02]  /*296c0*/  IMAD.MOV.U32 R13, RZ, RZ, R19 ;  /* 0x000000ffff0d7224 */ /* 0x000fe400078e0013 */
[----:B------:R-:W-:Y:S02]  /*296d0*/  IMAD.MOV.U32 R12, RZ, RZ, 0x1 ;  /* 0x00000001ff0c7424 */ /* 0x000fe400078e00ff */
[----:B------:R-:W-:-:S07]  /*296e0*/  IMAD.MOV.U32 R2, RZ, RZ, R14 ;  /* 0x000000ffff027224 */ /* 0x000fce00078e000e */
[----:B------:R-:W-:Y:S05]  /*296f0*/  WARPSYNC.COLLECTIVE R15, `(.L_x_1977) ;  /* 0x000000000f087348 */ /* 0x000fea0003c00000 */
[----:B------:R0:W1:Y:S02]  /*29700*/  SHFL.IDX P6, R14, R13, R12, R11 ;  /* 0x0000000c0d0e7389 */ /* 0x00006400000c000b */
[----:B01----:R-:W-:Y:S01]  /*29710*/  ENDCOLLECTIVE ;  /* 0x000000000000791b */ /* 0x003fe20003800000 */
.L_x_1977:
        /* <DEDUP_REMOVED lines=16> */
.L_x_1978:
[----:B------:R-:W-:Y:S02]  /*29820*/  IMAD.MOV.U32 R13, RZ, RZ, R19 ;  /* 0x000000ffff0d7224 */ /* 0x000fe400078e0013 */
[----:B------:R-:W-:Y:S02]  /*29830*/  IMAD.MOV.U32 R12, RZ, RZ, 0x2 ;  /* 0x00000002ff0c7424 */ /* 0x000fe400078e00ff */
[----:B------:R-:W-:-:S07]  /*29840*/  IMAD.MOV.U32 R2, RZ, RZ, R14 ;  /* 0x000000ffff027224 */ /* 0x000fce00078e000e */
[----:B------:R-:W-:Y:S05]  /*29850*/  WARPSYNC.COLLECTIVE R15, `(.L_x_1979) ;  /* 0x000000000f087348 */ /* 0x000fea0003c00000 */
[----:B------:R0:W1:Y:S02]  /*29860*/  SHFL.IDX P6, R14, R13, R12, R11 ;  /* 0x0000000c0d0e7389 */ /* 0x00006400000c000b */
[----:B01----:R-:W-:Y:S01]  /*29870*/  ENDCOLLECTIVE ;  /* 0x000000000000791b */ /* 0x003fe20003800000 */
.L_x_1979:
        /* <DEDUP_REMOVED lines=16> */
.L_x_1980:
[----:B------:R-:W-:Y:S02]  /*29980*/  IMAD.MOV.U32 R13, RZ, RZ, R19 ;  /* 0x000000ffff0d7224 */ /* 0x000fe400078e0013 */
[----:B------:R-:W-:Y:S02]  /*29990*/  IMAD.MOV.U32 R12, RZ, RZ, 0x3 ;  /* 0x00000003ff0c7424 */ /* 0x000fe400078e00ff */
[----:B------:R-:W-:-:S07]  /*299a0*/  IMAD.MOV.U32 R2, RZ, RZ, R14 ;  /* 0x000000ffff027224 */ /* 0x000fce00078e000e */
[----:B------:R-:W-:Y:S05]  /*299b0*/  WARPSYNC.COLLECTIVE R15, `(.L_x_1981) ;  /* 0x000000000f087348 */ /* 0x000fea0003c00000 */
[----:B------:R0:W1:Y:S02]  /*299c0*/  SHFL.IDX P6, R14, R13, R12, R11 ;  /* 0x0000000c0d0e7389 */ /* 0x00006400000c000b */
[----:B01----:R-:W-:Y:S01]  /*299d0*/  ENDCOLLECTIVE ;  /* 0x000000000000791b */ /* 0x003fe20003800000 */
.L_x_1981:
        /* <DEDUP_REMOVED lines=16> */
.L_x_1982:
[----:B------:R-:W-:Y:S02]  /*29ae0*/  IMAD.MOV.U32 R13, RZ, RZ, R19 ;  /* 0x000000ffff0d7224 */ /* 0x000fe400078e0013 */
[----:B------:R-:W-:Y:S02]  /*29af0*/  IMAD.MOV.U32 R12, RZ, RZ, 0x4 ;  /* 0x00000004ff0c7424 */ /* 0x000fe400078e00ff */
[----:B------:R-:W-:-:S07]  /*29b00*/  IMAD.MOV.U32 R2, RZ, RZ, R14 ;  /* 0x000000ffff027224 */ /* 0x000fce00078e000e */
[----:B------:R-:W-:Y:S05]  /*29b10*/  WARPSYNC.COLLECTIVE R15, `(.L_x_1983) ;  /* 0x000000000f087348 */ /* 0x000fea0003c00000 */
[----:B------:R0:W1:Y:S02]  /*29b20*/  SHFL.IDX P6, R14, R13, R12, R11 ;  /* 0x0000000c0d0e7389 */ /* 0x00006400000c000b */
[----:B01----:R-:W-:Y:S01]  /*29b30*/  ENDCOLLECTIVE ;  /* 0x000000000000791b */ /* 0x003fe20003800000 */
.L_x_1983:
        /* <DEDUP_REMOVED lines=16> */
.L_x_1984:
[----:B------:R-:W-:Y:S02]  /*29c40*/  IMAD.MOV.U32 R13, RZ, RZ, R19 ;  /* 0x000000ffff0d7224 */ /* 0x000fe400078e0013 */
[----:B------:R-:W-:Y:S02]  /*29c50*/  IMAD.MOV.U32 R12, RZ, RZ, 0x5 ;  /* 0x00000005ff0c7424 */ /* 0x000fe400078e00ff */
[----:B------:R-:W-:-:S07]  /*29c60*/  IMAD.MOV.U32 R2, RZ, RZ, R14 ;  /* 0x000000ffff027224 */ /* 0x000fce00078e000e */
[----:B------:R-:W-:Y:S05]  /*29c70*/  WARPSYNC.COLLECTIVE R15, `(.L_x_1985) ;  /* 0x000000000f087348 */ /* 0x000fea0003c00000 */
[----:B------:R0:W1:Y:S02]  /*29c80*/  SHFL.IDX P6, R14, R13, R12, R11 ;  /* 0x0000000c0d0e7389 */ /* 0x00006400000c000b */
[----:B01----:R-:W-:Y:S01]  /*29c90*/  ENDCOLLECTIVE ;  /* 0x000000000000791b */ /* 0x003fe20003800000 */
.L_x_1985:
        /* <DEDUP_REMOVED lines=13> */
.L_x_1986:
[----:B------:R-:W-:Y:S01]  /*29d70*/  @!PT LDS RZ, [RZ] ;  /* 0x00000000fffff984 */ /* 0x000fe20000000800 */
[----:B------:R-:W-:Y:S01]  /*29d80*/  @!PT LDS RZ, [RZ] ;  /* 0x00000000fffff984 */ /* 0x000fe20000000800 */
[----:B------:R-:W-:Y:S01]  /*29d90*/  @!PT LDS RZ, [RZ] ;  /* 0x00000000fffff984 */ /* 0x000fe20000000800 */
[----:B------:R0:W-:Y:S01]  /*29da0*/  LDGSTS.E.BYPASS.LTC128B.128 [R5+0x5400], desc[UR36][R2.64+0x80], !P0 ;  /* 0x0540008002057fae */ /* 0x0001e2000c101d64 */
[----:B------:R-:W-:-:S13]  /*29db0*/  ISETP.LT.OR P0, PT, R7, 0x41, P1 ;  /* 0x000000410700780c */ /* 0x000fda0000f01670 */
[----:B------:R0:W-:Y:S01]  /*29dc0*/  LDGSTS.E.BYPASS.LTC128B.128 [R5+0x8400], desc[UR36][R2.64+0x100], !P0 ;  /* 0x0840010002057fae */ /* 0x0001e2000c101d64 */
[----:B------:R-:W-:Y:S05]  /*29dd0*/  BRA `(.L_x_1987) ;  /* 0xffffffac00247947 */ /* 0x000fea000383ffff */
.L_x_1848:
[----:B0-----:R0:W1:Y:S02]  /*29de0*/  SYNCS.PHASECHK.TRANS64.TRYWAIT P0, [R0+URZ+0x30860], R3 ;  /* 0x03086003000075a7 */ /* 0x001064000800017f */
[----:B-1----:R-:W-:Y:S05]  /*29df0*/  @!P0 NANOSLEEP.SYNCS 0x989680 ;  /* 0x009896800000895d */ /* 0x002fea0003900000 */
[----:B------:R-:W1:Y:S02]  /*29e00*/  @!P0 SYNCS.PHASECHK.TRANS64 P0, [R0+URZ+0x30860], R3 ;  /* 0x03086003000085a7 */ /* 0x000e64000800007f */
[----:B-1----:R-:W-:Y:S05]  /*29e10*/  @!P0 BRA `(.L_x_1848) ;  /* 0xfffffffc00f08947 */ /* 0x002fea000383ffff */
[----:B------:R-:W-:Y:S05]  /*29e20*/  BRA `(.L_x_1988) ;  /* 0xffffffb000407947 */ /* 0x000fea000383ffff */
.L_x_1849:
        /* <DEDUP_REMOVED lines=8> */
.L_x_1990:
[----:B------:R-:W-:Y:S05]  /*29eb0*/  BSYNC B0 ;  /* 0x0000000000007941 */ /* 0x000fea0003800000 */
.L_x_1989:
        /* <DEDUP_REMOVED lines=9> */
.L_x_1991:
        /* <DEDUP_REMOVED lines=14> */
.L_x_1992:
        /* <DEDUP_REMOVED lines=13> */
.L_x_1993:
[----:B------:R-:W-:Y:S02]  /*2a100*/  IMAD.MOV.U32 R13, RZ, RZ, R19 ;  /* 0x000000ffff0d7224 */ /* 0x000fe400078e0013 */
[----:B------:R-:W-:Y:S01]  /*2a110*/  IMAD.MOV.U32 R12, RZ, RZ, 0x2 ;  /* 0x00000002ff0c7424 */ /* 0x000fe200078e00ff */
[----:B------:R-:W-:-:S13]  /*2a120*/  IADD3 R2, P4, R14, R5, RZ ;  /* 0x000000050e027210 */ /* 0x000fda0007f9e0ff */
[----:B------:R-:W-:Y:S05]  /*2a130*/  WARPSYNC.COLLECTIVE R15, `(.L_x_1994) ;  /* 0x000000000f087348 */ /* 0x000fea0003c00000 */
[----:B------:R0:W1:Y:S02]  /*2a140*/  SHFL.IDX P6, R14, R13, R12, R11 ;  /* 0x0000000c0d0e7389 */ /* 0x00006400000c000b */
[----:B01----:R-:W-:Y:S01]  /*2a150*/  ENDCOLLECTIVE ;  /* 0x000000000000791b */ /* 0x003fe20003800000 */
.L_x_1994:
        /* <DEDUP_REMOVED lines=15> */
.L_x_1995:
[----:B------:R-:W-:Y:S02]  /*2a250*/  IMAD.MOV.U32 R13, RZ, RZ, R19 ;  /* 0x000000ffff0d7224 */ /* 0x000fe400078e0013 */
[----:B------:R-:W-:Y:S01]  /*2a260*/  IMAD.MOV.U32 R12, RZ, RZ, 0x3 ;  /* 0x00000003ff0c7424 */ /* 0x000fe200078e00ff */
[----:B------:R-:W-:-:S13]  /*2a270*/  IADD3 R2, P4, R14, R5, RZ ;  /* 0x000000050e027210 */ /* 0x000fda0007f9e0ff */
[----:B------:R-:W-:Y:S05]  /*2a280*/  WARPSYNC.COLLECTIVE R15, `(.L_x_1996) ;  /* 0x000000000f087348 */ /* 0x000fea0003c00000 */
[----:B------:R0:W1:Y:S02]  /*2a290*/  SHFL.IDX P6, R14, R13, R12, R11 ;  /* 0x0000000c0d0e7389 */ /* 0x00006400000c000b */
[----:B01----:R-:W-:Y:S01]  /*2a2a0*/  ENDCOLLECTIVE ;  /* 0x000000000000791b */ /* 0x003fe20003800000 */
.L_x_1996:
        /* <DEDUP_REMOVED lines=15> */
.L_x_1997:
[----:B------:R-:W-:Y:S02]  /*2a3a0*/  IMAD.MOV.U32 R13, RZ, RZ, R19 ;  /* 0x000000ffff0d7224 */ /* 0x000fe400078e0013 */
[----:B------:R-:W-:Y:S01]  /*2a3b0*/  IMAD.MOV.U32 R12, RZ, RZ, 0x4 ;  /* 0x00000004ff0c7424 */ /* 0x000fe200078e00ff */
[----:B------:R-:W-:-:S13]  /*2a3c0*/  IADD3 R2, P4, R14, R5, RZ ;  /* 0x000000050e027210 */ /* 0x000fda0007f9e0ff */
[----:B------:R-:W-:Y:S05]  /*2a3d0*/  WARPSYNC.COLLECTIVE R15, `(.L_x_1998) ;  /* 0x000000000f087348 */ /* 0x000fea0003c00000 */
[----:B------:R0:W1:Y:S02]  /*2a3e0*/  SHFL.IDX P6, R14, R13, R12, R11 ;  /* 0x0000000c0d0e7389 */ /* 0x00006400000c000b */
[----:B01----:R-:W-:Y:S01]  /*2a3f0*/  ENDCOLLECTIVE ;  /* 0x000000000000791b */ /* 0x003fe20003800000 */
.L_x_1998:
        /* <DEDUP_REMOVED lines=15> */
.L_x_1999:
[----:B------:R-:W-:Y:S02]  /*2a4f0*/  IMAD.MOV.U32 R13, RZ, RZ, R19 ;  /* 0x000000ffff0d7224 */ /* 0x000fe400078e0013 */
[----:B------:R-:W-:Y:S01]  /*2a500*/  IMAD.MOV.U32 R12, RZ, RZ, 0x5 ;  /* 0x00000005ff0c7424 */ /* 0x000fe200078e00ff */
[----:B------:R-:W-:-:S13]  /*2a510*/  IADD3 R2, P4, R14, R5, RZ ;  /* 0x000000050e027210 */ /* 0x000fda0007f9e0ff */
[----:B------:R-:W-:Y:S05]  /*2a520*/  WARPSYNC.COLLECTIVE R15, `(.L_x_2000) ;  /* 0x000000000f087348 */ /* 0x000fea0003c00000 */
[----:B------:R0:W1:Y:S02]  /*2a530*/  SHFL.IDX P6, R14, R13, R12, R11 ;  /* 0x0000000c0d0e7389 */ /* 0x00006400000c000b */
[----:B01----:R-:W-:Y:S01]  /*2a540*/  ENDCOLLECTIVE ;  /* 0x000000000000791b */ /* 0x003fe20003800000 */
.L_x_2000:
        /* <DEDUP_REMOVED lines=14> */
.L_x_2001:
[----:B------:R-:W-:Y:S05]  /*2a630*/  BRA `(.L_x_2002) ;  /* 0xffffffac00447947 */ /* 0x000fea000383ffff */
.L_x_1854:
[----:B------:R-:W-:Y:S01]  /*2a640*/  BSSY B0, `(.L_x_2003) ;  /* 0x0000008000007945 */ /* 0x000fe20003800000 */
[----:B------:R-:W-:Y:S02]  /*2a650*/  IMAD.MOV.U32 R13, RZ, RZ, R24 ;  /* 0x000000ffff0d7224 */ /* 0x000fe400078e0018 */
[----:B0-----:R-:W-:Y:S02]  /*2a660*/  IMAD.MOV.U32 R12, RZ, RZ, RZ ;  /* 0x000000ffff0c7224 */ /* 0x001fe400078e00ff */
[----:B------:R-:W-:Y:S02]  /*2a670*/  IMAD.MOV.U32 R11, RZ, RZ, 0x1f ;  /* 0x0000001fff0b7424 */ /* 0x000fe400078e00ff */
[----:B------:R-:W-:-:S07]  /*2a680*/  IMAD.MOV.U32 R15, RZ, RZ, -0x1 ;  /* 0xffffffffff0f7424 */ /* 0x000fce00078e00ff */
[----:B-1----:R-:W-:Y:S05]  /*2a690*/  WARPSYNC.COLLECTIVE R15, `(.L_x_2004) ;  /* 0x000000000f087348 */ /* 0x002fea0003c00000 */
[----:B------:R0:W2:Y:S02]  /*2a6a0*/  SHFL.IDX P6, R14, R13, R12, R11 ;  /* 0x0000000c0d0e7389 */ /* 0x0000a400000c000b */
[----:B012---:R-:W-:Y:S01]  /*2a6b0*/  ENDCOLLECTIVE ;  /* 0x000000000000791b */ /* 0x007fe20003800000 */
.L_x_2004:
[----:B------:R-:W-:Y:S05]  /*2a6c0*/  BSYNC B0 ;  /* 0x0000000000007941 */ /* 0x000fea0003800000 */
.L_x_2003:
        /* <DEDUP_REMOVED lines=9> */
.L_x_2005:
[----:B------:R-:W-:Y:S02]  /*2a760*/  ULDC UR4, c[0x0][0xc3c] ;  /* 0x00030f0000047ab9 */ /* 0x000fe40000000800 */
[----:B------:R-:W-:-:S13]  /*2a770*/  ISETP.GE.OR P1, PT, R9, UR4, !P0 ;  /* 0x0000000409007c0c */ /* 0x000fda000c726670 */
[----:B------:R-:W0:Y:S08]  /*2a780*/  @!P1 LDC.64 R2, c[0x0][0xc80] ;  /* 0x00032000ff029b82 */ /* 0x000e300000000a00 */
[----:B------:R-:W1:Y:S01]  /*2a790*/  @!P1 LDC.64 R4, c[0x0][0xc78] ;  /* 0x00031e00ff049b82 */ /* 0x000e620000000a00 */
[----:B------:R-:W-:Y:S02]  /*2a7a0*/  IMAD.MOV.U32 R25, RZ, RZ, RZ ;  /* 0x000000ffff197224 */ /* 0x000fe400078e00ff */
[----:B------:R-:W-:-:S02]  /*2a7b0*/  IMAD.MOV.U32 R11, RZ, RZ, RZ ;  /* 0x000000ffff0b7224 */ /* 0x000fc400078e00ff */
[----:B------:R-:W-:Y:S02]  /*2a7c0*/  IMAD.MOV.U32 R7, RZ, RZ, R14 ;  /* 0x000000ffff077224 */ /* 0x000fe400078e000e */
        /* <DEDUP_REMOVED lines=17> */
.L_x_2006:
[----:B------:R-:W-:Y:S01]  /*2a8e0*/  IMAD.MOV.U32 R12, RZ, RZ, 0x2 ;  /* 0x00000002ff0c7424 */ /* 0x000fe200078e00ff */
[----:B------:R-:W-:-:S05]  /*2a8f0*/  SEL R14, R14, RZ, P1 ;  /* 0x000000ff0e0e7207 */ /* 0x000fca0000800000 */
[----:B------:R-:W-:-:S04]  /*2a900*/  IMAD.IADD R5, R13, 0x1, R14 ;  /* 0x000000010d057824 */ /* 0x000fc800078e020e */
[----:B------:R-:W-:-:S07]  /*2a910*/  IMAD.MOV.U32 R13, RZ, RZ, R5 ;  /* 0x000000ffff0d7224 */ /* 0x000fce00078e0005 */
[----:B------:R-:W-:Y:S05]  /*2a920*/  WARPSYNC.COLLECTIVE R15, `(.L_x_2007) ;  /* 0x000000000f087348 */ /* 0x000fea0003c00000 */
[----:B------:R0:W1:Y:S02]  /*2a930*/  SHFL.UP P6, R14, R13, R12, R11 ;  /* 0x0400000c0d0e7389 */ /* 0x00006400000c000b */
[----:B01----:R-:W-:Y:S01]  /*2a940*/  ENDCOLLECTIVE ;  /* 0x000000000000791b */ /* 0x003fe20003800000 */
.L_x_2007:
[----:B------:R-:W-:Y:S01]  /*2a950*/  IMAD.MOV.U32 R12, RZ, RZ, 0x4 ;  /* 0x00000004ff0c7424 */ /* 0x000fe200078e00ff */
[----:B------:R-:W-:-:S05]  /*2a960*/  SEL R2, R14, RZ, P2 ;  /* 0x000000ff0e027207 */ /* 0x000fca0001000000 */
[----:B------:R-:W-:-:S04]  /*2a970*/  IMAD.IADD R2, R5, 0x1, R2 ;  /* 0x0000000105027824 */ /* 0x000fc800078e0202 */
[----:B------:R-:W-:-:S07]  /*2a980*/  IMAD.MOV.U32 R13, RZ, RZ, R2 ;  /* 0x000000ffff0d7224 */ /* 0x000fce00078e0002 */
[----:B------:R-:W-:Y:S05]  /*2a990*/  WARPSYNC.COLLECTIVE R15, `(.L_x_2008) ;  /* 0x000000000f087348 */ /* 0x000fea0003c00000 */
[----:B------:R0:W1:Y:S02]  /*2a9a0*/  SHFL.UP P6, R14, R13, R12, R11 ;  /* 0x0400000c0d0e7389 */ /* 0x00006400000c000b */
[----:B01----:R-:W-:Y:S01]  /*2a9b0*/  ENDCOLLECTIVE ;  /* 0x000000000000791b */ /* 0x003fe20003800000 */
.L_x_2008:
[----:B------:R-:W-:Y:S01]  /*2a9c0*/  IMAD.MOV.U32 R12, RZ, RZ, 0x8 ;  /* 0x00000008ff0c7424 */ /* 0x000fe200078e00ff */
[----:B------:R-:W-:-:S05]  /*2a9d0*/  SEL R3, R14, RZ, P3 ;  /* 0x000000ff0e037207 */ /* 0x000fca0001800000 */
[----:B------:R-:W-:-:S04]  /*2a9e0*/  IMAD.IADD R3, R2, 0x1, R3 ;  /* 0x0000000102037824 */ /* 0x000fc800078e0203 */
[----:B------:R-:W-:-:S07]  /*2a9f0*/  IMAD.MOV.U32 R13, RZ, RZ, R3 ;  /* 0x000000ffff0d7224 */ /* 0x000fce00078e0003 */
[----:B------:R-:W-:Y:S05]  /*2aa00*/  WARPSYNC.COLLECTIVE R15, `(.L_x_2009) ;  /* 0x000000000f087348 */ /* 0x000fea0003c00000 */
[----:B------:R0:W1:Y:S02]  /*2aa10*/  SHFL.UP P6, R14, R13, R12, R11 ;  /* 0x0400000c0d0e7389 */ /* 0x00006400000c000b */
[----:B01----:R-:W-:Y:S01]  /*2aa20*/  ENDCOLLECTIVE ;  /* 0x000000000000791b */ /* 0x003fe20003800000 */
.L_x_2009:
[----:B------:R-:W-:Y:S01]  /*2aa30*/  IMAD.MOV.U32 R12, RZ, RZ, 0x10 ;  /* 0x00000010ff0c7424 */ /* 0x000fe200078e00ff */
[----:B------:R-:W-:-:S05]  /*2aa40*/  SEL R14, R14, RZ, P4 ;  /* 0x000000ff0e0e7207 */ /* 0x000fca0002000000 */
[----:B------:R-:W-:-:S04]  /*2aa50*/  IMAD.IADD R5, R3, 0x1, R14 ;  /* 0x0000000103057824 */ /* 0x000fc800078e020e */
[----:B------:R-:W-:-:S07]  /*2aa60*/  IMAD.MOV.U32 R13, RZ, RZ, R5 ;  /* 0x000000ffff0d7224 */ /* 0x000fce00078e0005 */
[----:B------:R-:W-:Y:S05]  /*2aa70*/  WARPSYNC.COLLECTIVE R15, `(.L_x_2010) ;  /* 0x000000000f087348 */ /* 0x000fea0003c00000 */
[----:B------:R0:W1:Y:S02]  /*2aa80*/  SHFL.UP P6, R14, R13, R12, R11 ;  /* 0x0400000c0d0e7389 */ /* 0x00006400000c000b */
[----:B01----:R-:W-:Y:S01]  /*2aa90*/  ENDCOLLECTIVE ;  /* 0x000000000000791b */ /* 0x003fe20003800000 */
.L_x_2010:
        /* <DEDUP_REMOVED lines=8> */
.L_x_2011:
[----:B------:R-:W-:Y:S05]  /*2ab20*/  BRA `(.L_x_2012) ;  /* 0xffffffac00587947 */ /* 0x000fea000383ffff */
.L_x_1857:
[----:B------:R-:W-:Y:S01]  /*2ab30*/  BSSY B0, `(.L_x_2013) ;  /* 0x0000007000007945 */ /* 0x000fe20003800000 */
[----:B------:R-:W-:Y:S02]  /*2ab40*/  IMAD.MOV.U32 R12, RZ, RZ, 0x1 ;  /* 0x00000001ff0c7424 */ /* 0x000fe400078e00ff */
[----:B------:R-:W-:Y:S02]  /*2ab50*/  IMAD.MOV.U32 R11, RZ, RZ, RZ ;  /* 0x000000ffff0b7224 */ /* 0x000fe400078e00ff */
[----:B------:R-:W-:-:S07]  /*2ab60*/  IMAD.MOV.U32 R15, RZ, RZ, -0x1 ;  /* 0xffffffffff0f7424 */ /* 0x000fce00078e00ff */
[----:B------:R-:W-:Y:S05]  /*2ab70*/  WARPSYNC.COLLECTIVE R15, `(.L_x_2014) ;  /* 0x000000000f087348 */ /* 0x000fea0003c00000 */
[----:B------:R0:W1:Y:S02]  /*2ab80*/  SHFL.UP P6, R14, R13, R12, R11 ;  /* 0x0400000c0d0e7389 */ /* 0x00006400000c000b */
[----:B01----:R-:W-:Y:S01]  /*2ab90*/  ENDCOLLECTIVE ;  /* 0x000000000000791b */ /* 0x003fe20003800000 */
.L_x_2014:
[----:B------:R-:W-:Y:S05]  /*2aba0*/  BSYNC B0 ;  /* 0x0000000000007941 */ /* 0x000fea0003800000 */
.L_x_2013:
        /* <DEDUP_REMOVED lines=8> */
.L_x_2015:
[----:B------:R-:W-:Y:S01]  /*2ac30*/  IMAD.MOV.U32 R12, RZ, RZ, 0x4 ;  /* 0x00000004ff0c7424 */ /* 0x000fe200078e00ff */
[----:B------:R-:W-:-:S05]  /*2ac40*/  SEL R2, R14, RZ, P2 ;  /* 0x000000ff0e027207 */ /* 0x000fca0001000000 */
[----:B------:R-:W-:-:S04]  /*2ac50*/  IMAD.IADD R2, R13, 0x1, R2 ;  /* 0x000000010d027824 */ /* 0x000fc800078e0202 */
[----:B------:R-:W-:-:S07]  /*2ac60*/  IMAD.MOV.U32 R13, RZ, RZ, R2 ;  /* 0x000000ffff0d7224 */ /* 0x000fce00078e0002 */
[----:B------:R-:W-:Y:S05]  /*2ac70*/  WARPSYNC.COLLECTIVE R15, `(.L_x_2016) ;  /* 0x000000000f087348 */ /* 0x000fea0003c00000 */
[----:B------:R0:W1:Y:S02]  /*2ac80*/  SHFL.UP P6, R14, R13, R12, R11 ;  /* 0x0400000c0d0e7389 */ /* 0x00006400000c000b */
[----:B01----:R-:W-:Y:S01]  /*2ac90*/  ENDCOLLECTIVE ;  /* 0x000000000000791b */ /* 0x003fe20003800000 */
.L_x_2016:
[----:B------:R-:W-:Y:S01]  /*2aca0*/  IMAD.MOV.U32 R12, RZ, RZ, 0x8 ;  /* 0x00000008ff0c7424 */ /* 0x000fe200078e00ff */
[----:B------:R-:W-:-:S05]  /*2acb0*/  SEL R3, R14, RZ, P3 ;  /* 0x000000ff0e037207 */ /* 0x000fca0001800000 */
[----:B------:R-:W-:-:S04]  /*2acc0*/  IMAD.IADD R3, R2, 0x1, R3 ;  /* 0x0000000102037824 */ /* 0x000fc800078e0203 */
[----:B------:R-:W-:-:S07]  /*2acd0*/  IMAD.MOV.U32 R13, RZ, RZ, R3 ;  /* 0x000000ffff0d7224 */ /* 0x000fce00078e0003 */
[----:B------:R-:W-:Y:S05]  /*2ace0*/  WARPSYNC.COLLECTIVE R15, `(.L_x_2017) ;  /* 0x000000000f087348 */ /* 0x000fea0003c00000 */
[----:B------:R0:W1:Y:S02]  /*2acf0*/  SHFL.UP P6, R14, R13, R12, R11 ;  /* 0x0400000c0d0e7389 */ /* 0x00006400000c000b */
[----:B01----:R-:W-:Y:S01]  /*2ad00*/  ENDCOLLECTIVE ;  /* 0x000000000000791b */ /* 0x003fe20003800000 */
.L_x_2017:
[----:B------:R-:W-:Y:S01]  /*2ad10*/  IMAD.MOV.U32 R12, RZ, RZ, 0x10 ;  /* 0x00000010ff0c7424 */ /* 0x000fe200078e00ff */
[----:B------:R-:W-:-:S05]  /*2ad20*/  SEL R14, R14, RZ, P4 ;  /* 0x000000ff0e0e7207 */ /* 0x000fca0002000000 */
[----:B------:R-:W-:-:S04]  /*2ad30*/  IMAD.IADD R5, R3, 0x1, R14 ;  /* 0x0000000103057824 */ /* 0x000fc800078e020e */
[----:B------:R-:W-:-:S07]  /*2ad40*/  IMAD.MOV.U32 R13, RZ, RZ, R5 ;  /* 0x000000ffff0d7224 */ /* 0x000fce00078e0005 */
[----:B------:R-:W-:Y:S05]  /*2ad50*/  WARPSYNC.COLLECTIVE R15, `(.L_x_2018) ;  /* 0x000000000f087348 */ /* 0x000fea0003c00000 */
[----:B------:R0:W1:Y:S02]  /*2ad60*/  SHFL.UP P6, R14, R13, R12, R11 ;  /* 0x0400000c0d0e7389 */ /* 0x00006400000c000b */
[----:B01----:R-:W-:Y:S01]  /*2ad70*/  ENDCOLLECTIVE ;  /* 0x000000000000791b */ /* 0x003fe20003800000 */
.L_x_2018:
        /* <DEDUP_REMOVED lines=8> */
.L_x_2019:
[----:B------:R-:W-:Y:S05]  /*2ae00*/  BRA `(.L_x_2020) ;  /* 0xffffffac00447947 */ /* 0x000fea000383ffff */
.L_x_1859:
[----:B------:R-:W-:Y:S01]  /*2ae10*/  BSSY B0, `(.L_x_2021) ;  /* 0x0000006000007945 */ /* 0x000fe20003800000 */
[----:B------:R-:W-:Y:S01]  /*2ae20*/  PLOP3.LUT P6, PT, P6, PT, PT, 0x8, 0x0 ;  /* 0x000000000000781c */ /* 0x000fe200037ce170 */
[----:B------:R-:W-:-:S12]  /*2ae30*/  IMAD.MOV.U32 R15, RZ, RZ, -0x1 ;  /* 0xffffffffff0f7424 */ /* 0x000fd800078e00ff */
[----:B0-----:R-:W-:Y:S05]  /*2ae40*/  WARPSYNC.COLLECTIVE R15, `(.L_x_2022) ;  /* 0x000000000f087348 */ /* 0x001fea0003c00000 */
[----:B------:R-:W-:Y:S01]  /*2ae50*/  VOTE.ANY R14, PT, P6 ;  /* 0x00000000000e7806 */ /* 0x000fe200030e0100 */
[----:B0-----:R-:W-:Y:S06]  /*2ae60*/  ENDCOLLECTIVE ;  /* 0x000000000000791b */ /* 0x001fec0003800000 */
.L_x_2022:
[----:B------:R-:W-:Y:S05]  /*2ae70*/  BSYNC B0 ;  /* 0x0000000000007941 */ /* 0x000fea0003800000 */
.L_x_2021:
        /* <DEDUP_REMOVED lines=8> */
.L_x_2023:
[----:B------:R-:W-:Y:S02]  /*2af00*/  IMAD.IADD R27, R12, 0x1, R27 ;  /* 0x000000010c1b7824 */ /* 0x000fe400078e021b */
[----:B------:R-:W-:Y:S02]  /*2af10*/  IMAD.MOV.U32 R13, RZ, RZ, R4 ;  /* 0x000000ffff0d7224 */ /* 0x000fe400078e0004 */
[----:B------:R-:W-:-:S07]  /*2af20*/  IMAD.MOV.U32 R25, RZ, RZ, R14 ;  /* 0x000000ffff197224 */ /* 0x000fce00078e000e */
[----:B------:R-:W-:Y:S05]  /*2af30*/  WARPSYNC.COLLECTIVE R15, `(.L_x_2024) ;  /* 0x000000000f087348 */ /* 0x000fea0003c00000 */
[----:B------:R0:W1:Y:S02]  /*2af40*/  SHFL.IDX P6, R14, R13, R12, R11 ;  /* 0x0000000c0d0e7389 */ /* 0x00006400000c000b */
[----:B01----:R-:W-:Y:S01]  /*2af50*/  ENDCOLLECTIVE ;  /* 0x000000000000791b */ /* 0x003fe20003800000 */
.L_x_2024:
[----:B------:R-:W-:Y:S01]  /*2af60*/  IMAD.MOV.U32 R4, RZ, RZ, R14 ;  /* 0x000000ffff047224 */ /* 0x000fe200078e000e */
[----:B------:R-:W-:Y:S06]  /*2af70*/  BRA `(.L_x_2025) ;  /* 0xffffffac00287947 */ /* 0x000fec000383ffff */
.L_x_1861:
[----:B------:R-:W-:Y:S01]  /*2af80*/  BSSY B0, `(.L_x_2026) ;  /* 0x0000007000007945 */ /* 0x000fe20003800000 */
[----:B------:R-:W-:Y:S02]  /*2af90*/  IMAD.MOV.U32 R13, RZ, RZ, R2 ;  /* 0x000000ffff0d7224 */ /* 0x000fe400078e0002 */
[----:B------:R-:W-:Y:S02]  /*2afa0*/  IMAD.MOV.U32 R11, RZ, RZ, 0x1f ;  /* 0x0000001fff0b7424 */ /* 0x000fe400078e00ff */
[----:B------:R-:W-:-:S07]  /*2afb0*/  IMAD.MOV.U32 R15, RZ, RZ, -0x1 ;  /* 0xffffffffff0f7424 */ /* 0x000fce00078e00ff */
[----:B0-23--:R-:W-:Y:S05]  /*2afc0*/  WARPSYNC.COLLECTIVE R15, `(.L_x_2027) ;  /* 0x000000000f087348 */ /* 0x00dfea0003c00000 */
[----:B------:R1:W4:Y:S02]  /*2afd0*/  SHFL.IDX P6, R14, R13, R12, R11 ;  /* 0x0000000c0d0e7389 */ /* 0x00032400000c000b */
[----:B01234-:R-:W-:Y:S01]  /*2afe0*/  ENDCOLLECTIVE ;  /* 0x000000000000791b */ /* 0x01ffe20003800000 */
.L_x_2027:
[----:B------:R-:W-:Y:S05]  /*2aff0*/  BSYNC B0 ;  /* 0x0000000000007941 */ /* 0x000fea0003800000 */
.L_x_2026:
[----:B------:R-:W-:Y:S01]  /*2b000*/  IMAD.MOV.U32 R6, RZ, RZ, R14 ;  /* 0x000000ffff067224 */ /* 0x000fe200078e000e */
[----:B------:R-:W-:Y:S06]  /*2b010*/  BRA `(.L_x_1860) ;  /* 0xffffffac00187947 */ /* 0x000fec000383ffff */
.L_x_1867:
[----:B0-----:R0:W1:Y:S02]  /*2b020*/  SYNCS.PHASECHK.TRANS64.TRYWAIT P0, [R5+URZ+0x30820], R0 ;  /* 0x03082000050075a7 */ /* 0x001064000800017f */
[----:B-1----:R-:W-:Y:S05]  /*2b030*/  @!P0 NANOSLEEP.SYNCS 0x989680 ;  /* 0x009896800000895d */ /* 0x002fea0003900000 */
[----:B------:R-:W1:Y:S02]  /*2b040*/  @!P0 SYNCS.PHASECHK.TRANS64 P0, [R5+URZ+0x30820], R0 ;  /* 0x03082000050085a7 */ /* 0x000e64000800007f */
[----:B-1----:R-:W-:Y:S05]  /*2b050*/  @!P0 BRA `(.L_x_1867) ;  /* 0xfffffffc00f08947 */ /* 0x002fea000383ffff */
[----:B------:R-:W-:Y:S05]  /*2b060*/  BRA `(.L_x_2028) ;  /* 0xffffffb400707947 */ /* 0x000fea000383ffff */
.L_x_1868:
        /* <DEDUP_REMOVED lines=8> */
[----:B0-2-4-:R-:W-:Y:S05]  /*2b0f0*/  WARPSYNC.COLLECTIVE R15, `(.L_x_2030) ;  /* 0x000000000f087348 */ /* 0x015fea0003c00000 */
[----:B------:R1:W3:Y:S02]  /*2b100*/  SHFL.IDX P6, R14, R13, R12, R11 ;  /* 0x0000000c0d0e7389 */ /* 0x0002e400000c000b */
[----:B01234-:R-:W-:Y:S01]  /*2b110*/  ENDCOLLECTIVE ;  /* 0x000000000000791b */ /* 0x01ffe20003800000 */
.L_x_2030:
[----:B------:R-:W-:Y:S05]  /*2b120*/  BSYNC B0 ;  /* 0x0000000000007941 */ /* 0x000fea0003800000 */
.L_x_2029:
[----:B------:R-:W-:Y:S05]  /*2b130*/  BRA `(.L_x_2031) ;  /* 0xffffffb400587947 */ /* 0x000fea000383ffff */
.L_x_1871:
[----:B------:R-:W-:Y:S01]  /*2b140*/  BSSY B1, `(.L_x_2032) ;  /* 0x0000006000017945 */ /* 0x000fe20003800000 */
[----:B------:R-:W-:-:S07]  /*2b150*/  IMAD.MOV.U32 R15, RZ, RZ, -0x1 ;  /* 0xffffffffff0f7424 */ /* 0x000fce00078e00ff */
[----:B0-2-4-:R-:W-:Y:S05]  /*2b160*/  WARPSYNC.COLLECTIVE R15, `(.L_x_2033) ;  /* 0x000000000f0c7348 */ /* 0x015fea0003c00000 */
[----:B------:R-:W-:Y:S02]  /*2b170*/  ELECT P6, UR62, PT ;  /* 0x00000000003e782f */ /* 0x000fe400038c0000 */
[----:B------:R-:W-:Y:S01]  /*2b180*/  MOV R14, UR62 ;  /* 0x0000003e000e7c02 */ /* 0x000fe20008000f00 */
[----:B0-2-4-:R-:W-:Y:S10]  /*2b190*/  ENDCOLLECTIVE ;  /* 0x000000000000791b */ /* 0x015ff40003800000 */
.L_x_2033:
[----:B------:R-:W-:Y:S05]  /*2b1a0*/  BSYNC B1 ;  /* 0x0000000000017941 */ /* 0x000fea0003800000 */
.L_x_2032:
[----:B------:R-:W-:Y:S05]  /*2b1b0*/  BRA `(.L_x_2034) ;  /* 0xffffffb400507947 */ /* 0x000fea000383ffff */
.L_x_1873:
[----:B0-----:R0:W1:Y:S02]  /*2b1c0*/  SYNCS.PHASECHK.TRANS64.TRYWAIT P1, [R3+URZ+0x30840], R2 ;  /* 0x03084002030075a7 */ /* 0x001064000802017f */
[----:B-1----:R-:W-:Y:S05]  /*2b1d0*/  @!P1 NANOSLEEP.SYNCS 0x989680 ;  /* 0x009896800000995d */ /* 0x002fea0003900000 */
[----:B------:R-:W1:Y:S02]  /*2b1e0*/  @!P1 SYNCS.PHASECHK.TRANS64 P1, [R3+URZ+0x30840], R2 ;  /* 0x03084002030095a7 */ /* 0x000e64000802007f */
[----:B-1----:R-:W-:Y:S05]  /*2b1f0*/  @!P1 BRA `(.L_x_1873) ;  /* 0xfffffffc00f09947 */ /* 0x002fea000383ffff */
[----:B------:R-:W-:Y:S05]  /*2b200*/  BRA `(.L_x_2035) ;  /* 0xffffffb400787947 */ /* 0x000fea000383ffff */
.L_x_1875:
[----:B-1----:R1:W3:Y:S02]  /*2b210*/  SYNCS.PHASECHK.TRANS64.TRYWAIT P1, [R23+URZ+0x30840], R0 ;  /* 0x03084000170075a7 */ /* 0x0022e4000802017f */
[----:B---3--:R-:W-:Y:S05]  /*2b220*/  @!P1 NANOSLEEP.SYNCS 0x989680 ;  /* 0x009896800000995d */ /* 0x008fea0003900000 */
[----:B------:R-:W3:Y:S02]  /*2b230*/  @!P1 SYNCS.PHASECHK.TRANS64 P1, [R23+URZ+0x30840], R0 ;  /* 0x03084000170095a7 */ /* 0x000ee4000802007f */
[----:B---3--:R-:W-:Y:S05]  /*2b240*/  @!P1 BRA `(.L_x_1875) ;  /* 0xfffffffc00f09947 */ /* 0x008fea000383ffff */
[----:B------:R-:W-:Y:S05]  /*2b250*/  BRA `(.L_x_2036) ;  /* 0xffffffb400847947 */ /* 0x000fea000383ffff */
.L_x_1877:
[----:B---3--:R3:W0:Y:S02]  /*2b260*/  SYNCS.PHASECHK.TRANS64.TRYWAIT P1, [R3+URZ+0x30860], R2 ;  /* 0x03086002030075a7 */ /* 0x008624000802017f */
[----:B0-----:R-:W-:Y:S05]  /*2b270*/  @!P1 NANOSLEEP.SYNCS 0x989680 ;  /* 0x009896800000995d */ /* 0x001fea0003900000 */
[----:B------:R-:W0:Y:S02]  /*2b280*/  @!P1 SYNCS.PHASECHK.TRANS64 P1, [R3+URZ+0x30860], R2 ;  /* 0x03086002030095a7 */ /* 0x000e24000802007f */
[----:B0-----:R-:W-:Y:S05]  /*2b290*/  @!P1 BRA `(.L_x_1877) ;  /* 0xfffffffc00f09947 */ /* 0x001fea000383ffff */
[----:B------:R-:W-:Y:S05]  /*2b2a0*/  BRA `(.L_x_2037) ;  /* 0xffffffb400807947 */ /* 0x000fea000383ffff */
        .type           $_ZN7cutlass13device_kernelIN5flash11enable_sm90INS1_16FlashAttnFwdSm90INS1_25CollectiveMainloopFwdSm90ILi2EN4cute5tupleIJNS5_1CILi1EEES8_S8_EEENS6_IJNS7_ILi128EEENS7_ILi96EEENS7_ILi192EEEEEELi192ENS_10bfloat16_tEfNS_4arch4Sm90ELb0ELb1ELb1ELb1ELb1ELb1ELb0ELb1ELb1ELb1ELb1ELb0EEENS1_21CollectiveEpilogueFwdINS6_IJSA_SC_SB_EEES9_SE_SG_Li256ELb1ELb1ELb1ELb0EEENS1_36VarlenDynamicPersistentTileSchedulerILi128ELi96ELi256ELi128ELb1ELb1ELb1ELb1ELb0ELb1EEEEEEEEEvNT_6ParamsE$_ZZN5flash25CollectiveMainloopFwdSm90ILi2EN4cute5tupleIJNS1_1CILi1EEES4_S4_EEENS2_IJNS3_ILi128EEENS3_ILi96EEENS3_ILi192EEEEEELi192EN7cutlass10bfloat16_tEfNSA_4arch4Sm90ELb0ELb1ELb1ELb1ELb1ELb1ELb0ELb1ELb1ELb1ELb1ELb0EE12store_kv_newINS_16FlashAttnFwdSm90ISE_NS_21CollectiveEpilogueFwdINS2_IJS6_S8_S7_EEES5_SB_SD_Li256ELb1ELb1ELb1ELb0EEENS_36VarlenDynamicPersistentTileSchedulerILi128ELi96ELi256ELi128ELb1ELb1ELb1ELb1ELb0ELb1EEEE13SharedStorageEEEbRKNSE_6ParamsENSA_25PipelineTmaAsyncNoClusterILi2ENSA_16PipelineTmaAsyncILi2EEEEESU_RNSA_13PipelineStateILj2EEEiRT_RKNS_16SeqlenInfoQKNewKILb1ELb1EEENS2_IJiiiiEEEENKUliRKT_E_clISW_EEDaiS17_,@function
        .size           $_ZN7cutlass13device_kernelIN5flash11enable_sm90INS1_16FlashAttnFwdSm90INS1_25CollectiveMainloopFwdSm90ILi2EN4cute5tupleIJNS5_1CILi1EEES8_S8_EEENS6_IJNS7_ILi128EEENS7_ILi96EEENS7_ILi192EEEEEELi192ENS_10bfloat16_tEfNS_4arch4Sm90ELb0ELb1ELb1ELb1ELb1ELb1ELb0ELb1ELb1ELb1ELb1ELb0EEENS1_21CollectiveEpilogueFwdINS6_IJSA_SC_SB_EEES9_SE_SG_Li256ELb1ELb1ELb1ELb0EEENS1_36VarlenDynamicPersistentTileSchedulerILi128ELi96ELi256ELi128ELb1ELb1ELb1ELb1ELb0ELb1EEEEEEEEEvNT_6ParamsE$_ZZN5flash25CollectiveMainloopFwdSm90ILi2EN4cute5tupleIJNS1_1CILi1EEES4_S4_EEENS2_IJNS3_ILi128EEENS3_ILi96EEENS3_ILi192EEEEEELi192EN7cutlass10bfloat16_tEfNSA_4arch4Sm90ELb0ELb1ELb1ELb1ELb1ELb1ELb0ELb1ELb1ELb1ELb1ELb0EE12store_kv_newINS_16FlashAttnFwdSm90ISE_NS_21CollectiveEpilogueFwdINS2_IJS6_S8_S7_EEES5_SB_SD_Li256ELb1ELb1ELb1ELb0EEENS_36VarlenDynamicPersistentTileSchedulerILi128ELi96ELi256ELi128ELb1ELb1ELb1ELb1ELb0ELb1EEEE13SharedStorageEEEbRKNSE_6ParamsENSA_25PipelineTmaAsyncNoClusterILi2ENSA_16PipelineTmaAsyncILi2EEEEESU_RNSA_13PipelineStateILj2EEEiRT_RKNS_16SeqlenInfoQKNewKILb1ELb1EEENS2_IJiiiiEEEENKUliRKT_E_clISW_EEDaiS17_,(.L_x_3201 - $_ZN7cutlass13device_kernelIN5flash11enable_sm90INS1_16FlashAttnFwdSm90INS1_25CollectiveMainloopFwdSm90ILi2EN4cute5tupleIJNS5_1CILi1EEES8_S8_EEENS6_IJNS7_ILi128EEENS7_ILi96EEENS7_ILi192EEEEEELi192ENS_10bfloat16_tEfNS_4arch4Sm90ELb0ELb1ELb1ELb1ELb1ELb1ELb0ELb1ELb1ELb1ELb1ELb0EEENS1_21CollectiveEpilogueFwdINS6_IJSA_SC_SB_EEES9_SE_SG_Li256ELb1ELb1ELb1ELb0EEENS1_36VarlenDynamicPersistentTileSchedulerILi128ELi96ELi256ELi128ELb1ELb1ELb1ELb1ELb0ELb1EEEEEEEEEvNT_6ParamsE$_ZZN5flash25CollectiveMainloopFwdSm90ILi2EN4cute5tupleIJNS1_1CILi1EEES4_S4_EEENS2_IJNS3_ILi128EEENS3_ILi96EEENS3_ILi192EEEEEELi192EN7cutlass10bfloat16_tEfNSA_4arch4Sm90ELb0ELb1ELb1ELb1ELb1ELb1ELb0ELb1ELb1ELb1ELb1ELb0EE12store_kv_newINS_16FlashAttnFwdSm90ISE_NS_21CollectiveEpilogueFwdINS2_IJS6_S8_S7_EEES5_SB_SD_Li256ELb1ELb1ELb1ELb0EEENS_36VarlenDynamicPersistentTileSchedulerILi128ELi96ELi256ELi128ELb1ELb1ELb1ELb1ELb0ELb1EEEE13SharedStorageEEEbRKNSE_6ParamsENSA_25PipelineTmaAsyncNoClusterILi2ENSA_16PipelineTmaAsyncILi2EEEEESU_RNSA_13PipelineStateILj2EEEiRT_RKNS_16SeqlenInfoQKNewKILb1ELb1EEENS2_IJiiiiEEEENKUliRKT_E_clISW_EEDaiS17_)
$_ZN7cutlass13device_kernelIN5flash11enable_sm90INS1_16FlashAttnFwdSm90INS1_25CollectiveMainloopFwdSm90ILi2EN4cute5tupleIJNS5_1CILi1EEES8_S8_EEENS6_IJNS7_ILi128EEENS7_ILi96EEENS7_ILi192EEEEEELi192ENS_10bfloat16_tEfNS_4arch4Sm90ELb0ELb1ELb1ELb1ELb1ELb1ELb0ELb1ELb1ELb1ELb1ELb0EEENS1_21CollectiveEpilogueFwdINS6_IJSA_SC_SB_EEES9_SE_SG_Li256ELb1ELb1ELb1ELb0EEENS1_36VarlenDynamicPersistentTileSchedulerILi128ELi96ELi256ELi128ELb1ELb1ELb1ELb1ELb0ELb1EEEEEEEEEvNT_6ParamsE$_ZZN5flash25CollectiveMainloopFwdSm90ILi2EN4cute5tupleIJNS1_1CILi1EEES4_S4_EEENS2_IJNS3_ILi128EEENS3_ILi96EEENS3_ILi192EEEEEELi192EN7cutlass10bfloat16_tEfNSA_4arch4Sm90ELb0ELb1ELb1ELb1ELb1ELb1ELb0ELb1ELb1ELb1ELb1ELb0EE12store_kv_newINS_16FlashAttnFwdSm90ISE_NS_21CollectiveEpilogueFwdINS2_IJS6_S8_S7_EEES5_SB_SD_Li256ELb1ELb1ELb1ELb0EEENS_36VarlenDynamicPersistentTileSchedulerILi128ELi96ELi256ELi128ELb1ELb1ELb1ELb1ELb0ELb1EEEE13SharedStorageEEEbRKNSE_6ParamsENSA_25PipelineTmaAsyncNoClusterILi2ENSA_16PipelineTmaAsyncILi2EEEEESU_RNSA_13PipelineStateILj2EEEiRT_RKNS_16SeqlenInfoQKNewKILb1ELb1EEENS2_IJiiiiEEEENKUliRKT_E_clISW_EEDaiS17_:
[----:B------:R-:W-:Y:S05]  /*2b2b0*/  YIELD ;  /* 0x0000000000007946 */ /* 0x000fea0003800000 */
[----:B------:R-:W-:Y:S02]  /*2b2c0*/  ULDC UR4, c[0x0][0x20] ;  /* 0x0000080000047ab9 */ /* 0x000fe40000000800 */
[----:B------:R-:W-:-:S05]  /*2b2d0*/  VIADD R21, R20, -UR4 ;  /* 0x8000000414157c36 */ /* 0x000fca0008000000 */
[----:B------:R-:W2:Y:S01]  /*2b2e0*/  LDL.64 R4, [R21+0x8] ;  /* 0x0000080015047983 */ /* 0x000ea20000100a00 */
[----:B------:R-:W0:Y:S02]  /*2b2f0*/  LDC.64 R74, c[0x0][0x208] ;  /* 0x00008200ff4a7b82 */ /* 0x000e240000000a00 */
[----:B0-----:R-:W-:Y:S02]  /*2b300*/  R2UR UR6, R74 ;  /* 0x000000004a0672ca */ /* 0x001fe400000e0000 */
[----:B------:R-:W-:-:S13]  /*2b310*/  R2UR UR7, R75 ;  /* 0x000000004b0772ca */ /* 0x000fda00000e0000 */
[----:B--2---:R-:W2:Y:S01]  /*2b320*/  LD.E R6, desc[UR6][R4.64+0x174] ;  /* 0x0001740604067980 */ /* 0x004ea2000c101900 */
[----:B------:R-:W-:Y:S01]  /*2b330*/  VIADD R71, R71, -UR4 ;  /* 0x8000000447477c36 */ /* 0x000fe20008000000 */
[----:B------:R-:W-:Y:S01]  /*2b340*/  BSSY B0, `(.L_x_2038) ;  /* 0x0000aaa000007945 */ /* 0x000fe20003800000 */
[----:B--2---:R-:W-:-:S13]  /*2b350*/  ISETP.GE.AND P1, PT, R6, 0x1, PT ;  /* 0x000000010600780c */ /* 0x004fda0003f26270 */
[----:B------:R-:W-:Y:S05]  /*2b360*/  @!P1 BRA `(.L_x_2039) ;  /* 0x0000009800e89947 */ /* 0x000fea0003800000 */
[----:B------:R-:W2:Y:S01]  /*2b370*/  LDL.64 R6, [R21+0x20] ;  /* 0x0000200015067983 */ /* 0x000ea20000100a00 */
[C---:B------:R-:W-:Y:S02]  /*2b380*/  R2UR UR4, R74.reuse ;  /* 0x000000004a0472ca */ /* 0x040fe400000e0000 */
[C---:B------:R-:W-:Y:S01]  /*2b390*/  R2UR UR5, R75.reuse ;  /* 0x000000004b0572ca */ /* 0x040fe200000e0000 */
[----:B------:R0:W5:Y:S01]  /*2b3a0*/  LDL.64 R8, [R21+0x30] ;  /* 0x0000300015087983 */ /* 0x0001620000100a00 */
[C---:B------:R-:W-:Y:S02]  /*2b3b0*/  R2UR UR6, R74.reuse ;  /* 0x000000004a0672ca */ /* 0x040fe400000e0000 */
[C---:B------:R-:W-:Y:S02]  /*2b3c0*/  R2UR UR7, R75.reuse ;  /* 0x000000004b0772ca */ /* 0x040fe400000e0000 */
[----:B------:R-:W-:Y:S02]  /*2b3d0*/  R2UR UR8, R74 ;  /* 0x000000004a0872ca */ /* 0x000fe400000e0000 */
[----:B------:R-:W-:-:S09]  /*2b3e0*/  R2UR UR9, R75 ;  /* 0x000000004b0972ca */ /* 0x000fd200000e0000 */
[----:B------:R-:W3:Y:S04]  /*2b3f0*/  LD.E.U8 R26, desc[UR6][R4.64+0x190] ;  /* 0x00019006041a7980 */ /* 0x000ee8000c101100 */
[----:B--2---:R-:W2:Y:S04]  /*2b400*/  LD.E.64 R28, desc[UR4][R6.64+0xa0] ;  /* 0x0000a004061c7980 */ /* 0x004ea8000c101b00 */
[----:B------:R-:W4:Y:S04]  /*2b410*/  LD.E.64 R10, desc[UR6][R6.64+0x58] ;  /* 0x00005806060a7980 */ /* 0x000f28000c101b00 */
[----:B------:R-:W4:Y:S04]  /*2b420*/  LD.E.64 R12, desc[UR8][R6.64+0x60] ;  /* 0x00006008060c7980 */ /* 0x000f28000c101b00 */
[----:B------:R-:W4:Y:S01]  /*2b430*/  LD.E.64 R14, desc[UR4][R6.64+0x68] ;  /* 0x00006804060e7980 */ /* 0x000f22000c101b00 */
[----:B---3--:R-:W-:-:S02]  /*2b440*/  ISETP.NE.AND P1, PT, R26, RZ, PT ;  /* 0x000000ff1a00720c */ /* 0x008fc40003f25270 */
[----:B--2---:R-:W-:Y:S01]  /*2b450*/  SHF.R.S32.HI R27, RZ, 0x1f, R29 ;  /* 0x0000001fff1b7819 */ /* 0x004fe2000001141d */
[-C--:B----4-:R-:W-:Y:S02]  /*2b460*/  IMAD R11, R11, R29.reuse, RZ ;  /* 0x0000001d0b0b7224 */ /* 0x090fe400078e02ff */
[----:B------:R-:W-:-:S04]  /*2b470*/  IMAD.WIDE.U32 R24, R10, R29, RZ ;  /* 0x0000001d0a187225 */ /* 0x000fc800078e00ff */
[----:B------:R-:W-:Y:S02]  /*2b480*/  IMAD R11, R10, R27, R11 ;  /* 0x0000001b0a0b7224 */ /* 0x000fe400078e020b */
[-C--:B------:R-:W-:Y:S02]  /*2b490*/  IMAD R10, R13, R28.reuse, RZ ;  /* 0x0000001c0d0a7224 */ /* 0x080fe400078e02ff */
[----:B------:R-:W-:Y:S01]  /*2b4a0*/  IMAD.IADD R25, R25, 0x1, R11 ;  /* 0x0000000119197824 */ /* 0x000fe200078e020b */
[----:B------:R-:W-:Y:S01]  /*2b4b0*/  SHF.R.S32.HI R11, RZ, 0x1f, R28 ;  /* 0x0000001fff0b7819 */ /* 0x000fe2000001141c */
[----:B------:R-:W-:-:S04]  /*2b4c0*/  IMAD.WIDE.U32 R4, R12, R28, R24 ;  /* 0x0000001c0c047225 */ /* 0x000fc800078e0018 */
[----:B------:R-:W-:Y:S01]  /*2b4d0*/  IMAD R11, R12, R11, R10 ;  /* 0x0000000b0c0b7224 */ /* 0x000fe200078e020a */
[----:B------:R-:W-:-:S03]  /*2b4e0*/  LEA R86, P2, R4, R14, 0x1 ;  /* 0x0000000e04567211 */ /* 0x000fc600078408ff */
[----:B------:R-:W-:-:S05]  /*2b4f0*/  IMAD.IADD R83, R5, 0x1, R11 ;  /* 0x0000000105537824 */ /* 0x000fca00078e020b */
[----:B------:R-:W-:Y:S01]  /*2b500*/  LEA.HI.X R83, R4, R15, R83, 0x1, P2 ;  /* 0x0000000f04537211 */ /* 0x000fe200010f0c53 */
[----:B0-----:R-:W-:Y:S06]  /*2b510*/  @!P1 BRA `(.L_x_2040) ;  /* 0x0000004800809947 */ /* 0x001fec0003800000 */
[C---:B------:R-:W-:Y:S01]  /*2b520*/  R2UR UR8, R74.reuse ;  /* 0x000000004a0872ca */ /* 0x040fe200000e0000 */
[----:B------:R0:W5:Y:S01]  /*2b530*/  LDL.64 R30, [R21+0x10] ;  /* 0x00001000151e7983 */ /* 0x0001620000100a00 */
[C---:B------:R-:W-:Y:S02]  /*2b540*/  R2UR UR9, R75.reuse ;  /* 0x000000004b0972ca */ /* 0x040fe400000e0000 */
[C---:B------:R-:W-:Y:S02]  /*2b550*/  R2UR UR4, R74.reuse ;  /* 0x000000004a0472ca */ /* 0x040fe400000e0000 */
[C---:B------:R-:W-:Y:S02]  /*2b560*/  R2UR UR5, R75.reuse ;  /* 0x000000004b0572ca */ /* 0x040fe400000e0000 */
[----:B------:R-:W-:Y:S02]  /*2b570*/  R2UR UR6, R74 ;  /* 0x000000004a0672ca */ /* 0x000fe400000e0000 */
[----:B------:R-:W-:-:S05]  /*2b580*/  R2UR UR7, R75 ;  /* 0x000000004b0772ca */ /* 0x000fca00000e0000 */
[----:B-----5:R-:W2:Y:S04]  /*2b590*/  LD.E R4, desc[UR8][R8.64+0x10] ;  /* 0x0000100808047980 */ /* 0x020ea8000c101900 */
[----:B------:R-:W3:Y:S04]  /*2b5a0*/  LD.E R11, desc[UR4][R8.64+0xc] ;  /* 0x00000c04080b7980 */ /* 0x000ee8000c101900 */
[----:B------:R-:W4:Y:S04]  /*2b5b0*/  LD.E.64 R12, desc[UR4][R8.64+0x60] ;  /* 0x00006004080c7980 */ /* 0x000f28000c101b00 */
[----:B------:R-:W4:Y:S01]  /*2b5c0*/  LD.E.64 R6, desc[UR6][R8.64+0x80] ;  /* 0x0000800608067980 */ /* 0x000f22000c101b00 */
[----:B------:R-:W-:-:S02]  /*2b5d0*/  R2UR UR10, R74 ;  /* 0x000000004a0a72ca */ /* 0x000fc400000e0000 */
[C---:B------:R-:W-:Y:S02]  /*2b5e0*/  R2UR UR11, R75.reuse ;  /* 0x000000004b0b72ca */ /* 0x040fe400000e0000 */
[----:B------:R-:W-:Y:S02]  /*2b5f0*/  R2UR UR12, R74 ;  /* 0x000000004a0c72ca */ /* 0x000fe400000e0000 */
[----:B------:R-:W-:Y:S02]  /*2b600*/  R2UR UR13, R75 ;  /* 0x000000004b0d72ca */ /* 0x000fe400000e0000 */
[----:B------:R-:W-:Y:S01]  /*2b610*/  SHF.R.S32.HI R15, RZ, 0x1f, R2 ;  /* 0x0000001fff0f7819 */ /* 0x000fe20000011402 */
[----:B------:R-:W-:Y:S01]  /*2b620*/  BSSY B2, `(.L_x_2041) ;  /* 0x000004e000027945 */ /* 0x000fe20003800000 */
[----:B------:R-:W-:Y:S02]  /*2b630*/  CS2R R24, SRZ ;  /* 0x0000000000187805 */ /* 0x000fe4000001ff00 */
[----:B------:R-:W-:-:S02]  /*2b640*/  CS2R R54, SRZ ;  /* 0x0000000000367805 */ /* 0x000fc4000001ff00 */
[----:B------:R-:W-:Y:S01]  /*2b650*/  CS2R R60, SRZ ;  /* 0x00000000003c7805 */ /* 0x000fe2000001ff00 */
[----:B------:R0:W5:Y:S01]  /*2b660*/  LD.E.64 R32, desc[UR10][R8.64+0x88] ;  /* 0x0000880a08207980 */ /* 0x000162000c101b00 */
[----:B------:R-:W-:-:S03]  /*2b670*/  CS2R R62, SRZ ;  /* 0x00000000003e7805 */ /* 0x000fc6000001ff00 */
[----:B------:R0:W5:Y:S01]  /*2b680*/  LD.E.U8 R34, desc[UR12][R8.64+0x18] ;  /* 0x0000180c08227980 */ /* 0x000162000c101100 */
        /* <DEDUP_REMOVED lines=9> */
[----:B--2---:R-:W-:Y:S01]  /*2b720*/  SHF.R.S32.HI R5, RZ, 0x1f, R4 ;  /* 0x0000001fff057819 */ /* 0x004fe20000011404 */
[----:B---3--:R-:W-:-:S03]  /*2b730*/  IMAD R11, R2, -0x60, R11 ;  /* 0xffffffa0020b7824 */ /* 0x008fc600078e020b */
[----:B------:R-:W-:Y:S02]  /*2b740*/  LEA.HI R5, R5, R4, RZ, 0x2 ;  /* 0x0000000405057211 */ /* 0x000fe400078f10ff */
[----:B------:R-:W-:Y:S02]  /*2b750*/  VIMNMX R37, R11, 0x60, PT ;  /* 0x000000600b257848 */ /* 0x000fe40003fe0100 */
[----:B------:R-:W-:Y:S01]  /*2b760*/  SHF.R.S32.HI R26, RZ, 0x2, R5 ;  /* 0x00000002ff1a7819 */ /* 0x000fe20000011405 */
[-C--:B----4-:R-:W-:Y:S01]  /*2b770*/  IMAD R10, R13, R2.reuse, RZ ;  /* 0x000000020d0a7224 */ /* 0x090fe200078e02ff */
[----:B------:R0:W5:Y:S02]  /*2b780*/  LD.E.64 R4, desc[UR8][R8.64+0x78] ;  /* 0x0000780808047980 */ /* 0x000164000c101b00 */
[----:B------:R-:W-:Y:S01]  /*2b790*/  ISETP.GE.AND P1, PT, R26, R37, PT ;  /* 0x000000251a00720c */ /* 0x000fe20003f26270 */
[----:B------:R-:W-:Y:S02]  /*2b7a0*/  IMAD R7, R7, R2, RZ ;  /* 0x0000000207077224 */ /* 0x000fe400078e02ff */
[----:B------:R-:W-:-:S02]  /*2b7b0*/  IMAD R27, R12, R15, R10 ;  /* 0x0000000f0c1b7224 */ /* 0x000fc400078e020a */
[----:B------:R-:W-:Y:S01]  /*2b7c0*/  IMAD R29, R6, R15, R7 ;  /* 0x0000000f061d7224 */ /* 0x000fe200078e0207 */
[----:B------:R0:W5:Y:S01]  /*2b7d0*/  LD.E.64 R10, desc[UR6][R8.64+0x68] ;  /* 0x00006806080a7980 */ /* 0x000162000c101b00 */
[----:B------:R-:W-:-:S03]  /*2b7e0*/  IMAD.WIDE.U32 R12, R12, R2, RZ ;  /* 0x000000020c0c7225 */ /* 0x000fc600078e00ff */
[----:B------:R0:W5:Y:S01]  /*2b7f0*/  LD.E.64 R14, desc[UR4][R8.64+0x58] ;  /* 0x00005804080e7980 */ /* 0x000162000c101b00 */
[----:B------:R-:W-:-:S04]  /*2b800*/  IMAD.WIDE.U32 R6, R6, R2, RZ ;  /* 0x0000000206067225 */ /* 0x000fc800078e00ff */
[----:B------:R-:W-:Y:S02]  /*2b810*/  IMAD.IADD R35, R13, 0x1, R27 ;  /* 0x000000010d237824 */ /* 0x000fe400078e021b */
[----:B------:R-:W-:Y:S02]  /*2b820*/  VIADD R28, R26, 0x40 ;  /* 0x000000401a1c7836 */ /* 0x000fe40000000000 */
[----:B------:R-:W-:Y:S01]  /*2b830*/  IMAD.IADD R41, R7, 0x1, R29 ;  /* 0x0000000107297824 */ /* 0x000fe200078e021d */
[----:B0-----:R-:W-:Y:S06]  /*2b840*/  @P1 BRA `(.L_x_2042) ;  /* 0x0000000000ac1947 */ /* 0x001fec0003800000 */
[----:B-----5:R-:W-:Y:S02]  /*2b850*/  LOP3.LUT R9, R34, 0x1, RZ, 0xc0, !PT ;  /* 0x0000000122097812 */ /* 0x020fe400078ec0ff */
[----:B------:R-:W-:Y:S02]  /*2b860*/  CS2R R84, SRZ ;  /* 0x0000000000547805 */ /* 0x000fe4000001ff00 */
[----:B------:R-:W-:Y:S02]  /*2b870*/  LEA R8, P1, R12, R10, 0x1 ;  /* 0x0000000a0c087211 */ /* 0x000fe400078208ff */
[----:B------:R-:W-:Y:S02]  /*2b880*/  CS2R R78, SRZ ;  /* 0x00000000004e7805 */ /* 0x000fe4000001ff00 */
[----:B------:R-:W-:Y:S02]  /*2b890*/  LEA R26, P2, R6, R32, 0x1 ;  /* 0x00000020061a7211 */ /* 0x000fe400078408ff */
[----:B------:R-:W-:-:S02]  /*2b8a0*/  CS2R R76, SRZ ;  /* 0x00000000004c7805 */ /* 0x000fc4000001ff00 */
[----:B------:R-:W-:Y:S02]  /*2b8b0*/  ISETP.NE.U32.AND P6, PT, R9, 0x1, PT ;  /* 0x000000010900780c */ /* 0x000fe40003fc5070 */
[----:B------:R-:W-:Y:S02]  /*2b8c0*/  CS2R R62, SRZ ;  /* 0x00000000003e7805 */ /* 0x000fe4000001ff00 */
[----:B------:R-:W-:Y:S02]  /*2b8d0*/  LEA.HI.X R9, R12, R11, R35, 0x1, P1 ;  /* 0x0000000b0c097211 */ /* 0x000fe400008f0c23 */
[----:B------:R-:W-:Y:S02]  /*2b8e0*/  CS2R R60, SRZ ;  /* 0x00000000003c7805 */ /* 0x000fe4000001ff00 */
[----:B------:R-:W-:Y:S02]  /*2b8f0*/  LEA.HI.X R27, R6, R33, R41, 0x1, P2 ;  /* 0x00000021061b7211 */ /* 0x000fe400010f0c29 */
[----:B------:R-:W-:-:S02]  /*2b900*/  CS2R R54, SRZ ;  /* 0x0000000000367805 */ /* 0x000fc4000001ff00 */
[----:B------:R-:W-:Y:S02]  /*2b910*/  R2P PR, R34, 0x3e ;  /* 0x0000003e22007804 */ /* 0x000fe40000000000 */
[----:B------:R-:W-:Y:S02]  /*2b920*/  @!P6 R2UR UR4, R74 ;  /* 0x000000004a04e2ca */ /* 0x000fe400000e0000 */
[----:B------:R-:W-:-:S09]  /*2b930*/  @!P6 R2UR UR5, R75 ;  /* 0x000000004b05e2ca */ /* 0x000fd200000e0000 */
[C---:B------:R-:W-:Y:S02]  /*2b940*/  @P1 R2UR UR6, R74.reuse ;  /* 0x000000004a0612ca */ /* 0x040fe400000e0000 */
[C---:B------:R-:W-:Y:S02]  /*2b950*/  @P1 R2UR UR7, R75.reuse ;  /* 0x000000004b0712ca */ /* 0x040fe400000e0000 */
[C---:B------:R-:W-:Y:S02]  /*2b960*/  @P2 R2UR UR8, R74.reuse ;  /* 0x000000004a0822ca */ /* 0x040fe400000e0000 */
[----:B------:R-:W-:Y:S02]  /*2b970*/  @P2 R2UR UR9, R75 ;  /* 0x000000004b0922ca */ /* 0x000fe400000e0000 */
[----:B------:R-:W-:Y:S02]  /*2b980*/  @P3 R2UR UR10, R74 ;  /* 0x000000004a0a32ca */ /* 0x000fe400000e0000 */
[----:B------:R-:W-:-:S02]  /*2b990*/  CS2R R88, SRZ ;  /* 0x0000000000587805 */ /* 0x000fc4000001ff00 */
[C---:B------:R-:W-:Y:S02]  /*2b9a0*/  @P3 R2UR UR11, R75.reuse ;  /* 0x000000004b0b32ca */ /* 0x040fe400000e0000 */
[----:B------:R-:W-:Y:S02]  /*2b9b0*/  CS2R R80, SRZ ;  /* 0x0000000000507805 */ /* 0x000fe4000001ff00 */
[----:B------:R-:W-:Y:S02]  /*2b9c0*/  @P4 R2UR UR12, R74 ;  /* 0x000000004a0c42ca */ /* 0x000fe400000e0000 */
[----:B------:R-:W-:Y:S02]  /*2b9d0*/  CS2R R66, SRZ ;  /* 0x0000000000427805 */ /* 0x000fe4000001ff00 */
[----:B------:R-:W-:Y:S02]  /*2b9e0*/  @P4 R2UR UR13, R75 ;  /* 0x000000004b0d42ca */ /* 0x000fe400000e0000 */
[----:B------:R-:W-:-:S02]  /*2b9f0*/  CS2R R64, SRZ ;  /* 0x0000000000407805 */ /* 0x000fc4000001ff00 */
[----:B------:R-:W-:Y:S02]  /*2ba00*/  @P5 R2UR UR14, R74 ;  /* 0x000000004a0e52ca */ /* 0x000fe400000e0000 */
[----:B------:R-:W-:Y:S02]  /*2ba10*/  CS2R R58, SRZ ;  /* 0x00000000003a7805 */ /* 0x000fe4000001ff00 */
[----:B------:R-:W-:Y:S02]  /*2ba20*/  @P5 R2UR UR15, R75 ;  /* 0x000000004b0f52ca */ /* 0x000fe400000e0000 */
[----:B------:R-:W-:Y:S01]  /*2ba30*/  CS2R R56, SRZ ;  /* 0x0000000000387805 */ /* 0x000fe2000001ff00 */
[----:B------:R0:W5:Y:S04]  /*2ba40*/  @!P6 LD.E.64 R84, desc[UR4][R8.64] ;  /* 0x000000040854e980 */ /* 0x000168000c101b00 */
[----:B------:R0:W5:Y:S04]  /*2ba50*/  @P1 LD.E.64 R78, desc[UR6][R8.64+0x20] ;  /* 0x00002006084e1980 */ /* 0x000168000c101b00 */
[----:B------:R0:W5:Y:S04]  /*2ba60*/  @P2 LD.E.64 R76, desc[UR8][R8.64+0x40] ;  /* 0x00004008084c2980 */ /* 0x000168000c101b00 */
[----:B------:R0:W5:Y:S04]  /*2ba70*/  @P3 LD.E.64 R62, desc[UR10][R8.64+0x60] ;  /* 0x0000600a083e3980 */ /* 0x000168000c101b00 */
[----:B------:R0:W5:Y:S04]  /*2ba80*/  @P4 LD.E.64 R60, desc[UR12][R8.64+0x80] ;  /* 0x0000800c083c4980 */ /* 0x000168000c101b00 */
[----:B------:R0:W5:Y:S04]  /*2ba90*/  @P5 LD.E.64 R54, desc[UR14][R8.64+0xa0] ;  /* 0x0000a00e08365980 */ /* 0x000168000c101b00 */
[----:B------:R0:W5:Y:S04]  /*2baa0*/  @!P6 LD.E.64 R88, desc[UR4][R26.64] ;  /* 0x000000041a58e980 */ /* 0x000168000c101b00 */
[----:B------:R0:W5:Y:S04]  /*2bab0*/  @P1 LD.E.64 R80, desc[UR6][R26.64+0x20] ;  /* 0x000020061a501980 */ /* 0x000168000c101b00 */
[----:B------:R0:W5:Y:S04]  /*2bac0*/  @P2 LD.E.64 R66, desc[UR8][R26.64+0x40] ;  /* 0x000040081a422980 */ /* 0x000168000c101b00 */
[----:B------:R0:W5:Y:S04]  /*2bad0*/  @P3 LD.E.64 R64, desc[UR10][R26.64+0x60] ;  /* 0x0000600a1a403980 */ /* 0x000168000c101b00 */
[----:B------:R0:W5:Y:S04]  /*2bae0*/  @P4 LD.E.64 R58, desc[UR12][R26.64+0x80] ;  /* 0x0000800c1a3a4980 */ /* 0x000168000c101b00 */
[----:B------:R0:W5:Y:S02]  /*2baf0*/  @P5 LD.E.64 R56, desc[UR14][R26.64+0xa0] ;  /* 0x0000a00e1a385980 */ /* 0x000164000c101b00 */
.L_x_2042:
[----:B------:R-:W-:Y:S05]  /*2bb00*/  BSYNC B2 ;  /* 0x0000000000027941 */ /* 0x000fea0003800000 */
.L_x_2041:
[----:B------:R-:W-:Y:S01]  /*2bb10*/  ISETP.GE.AND P1, PT, R28, R37, PT ;  /* 0x000000251c00720c */ /* 0x000fe20003f26270 */
[----:B------:R-:W-:Y:S01]  /*2bb20*/  BSSY B2, `(.L_x_2043) ;  /* 0x000003c000027945 */ /* 0x000fe20003800000 */
[----:B0-----:R-:W-:Y:S02]  /*2bb30*/  CS2R R26, SRZ ;  /* 0x00000000001a7805 */ /* 0x001fe4000001ff00 */
        /* <DEDUP_REMOVED lines=9> */
[----:B------:R-:W-:Y:S01]  /*2bbd0*/  CS2R R52, SRZ ;  /* 0x0000000000347805 */ /* 0x000fe2000001ff00 */
[----:B------:R-:W-:Y:S06]  /*2bbe0*/  @P1 BRA `(.L_x_2044) ;  /* 0x0000000000bc1947 */ /* 0x000fec0003800000 */
[----:B-----5:R-:W-:Y:S02]  /*2bbf0*/  IADD3 R13, P1, R14, R12, RZ ;  /* 0x0000000c0e0d7210 */ /* 0x020fe40007f3e0ff */
[----:B------:R-:W-:Y:S02]  /*2bc00*/  CS2R R50, SRZ ;  /* 0x0000000000327805 */ /* 0x000fe4000001ff00 */
[----:B------:R-:W-:Y:S02]  /*2bc10*/  IADD3 R9, P2, R4, R6, RZ ;  /* 0x0000000604097210 */ /* 0x000fe40007f5e0ff */
[----:B------:R-:W-:Y:S02]  /*2bc20*/  CS2R R46, SRZ ;  /* 0x00000000002e7805 */ /* 0x000fe4000001ff00 */
[----:B------:R-:W-:Y:S01]  /*2bc30*/  LOP3.LUT R7, R34, 0x1, RZ, 0xc0, !PT ;  /* 0x0000000122077812 */ /* 0x000fe200078ec0ff */
[----:B------:R-:W-:Y:S01]  /*2bc40*/  IMAD.X R14, R15, 0x1, R35, P1 ;  /* 0x000000010f0e7824 */ /* 0x000fe200008e0623 */
[----:B------:R-:W-:Y:S01]  /*2bc50*/  LEA R6, P1, R13, R10, 0x1 ;  /* 0x0000000a0d067211 */ /* 0x000fe200078208ff */
[----:B------:R-:W-:Y:S01]  /*2bc60*/  IMAD.X R5, R5, 0x1, R41, P2 ;  /* 0x0000000105057824 */ /* 0x000fe200010e0629 */
[----:B------:R-:W-:-:S02]  /*2bc70*/  LEA R4, P2, R9, R32, 0x1 ;  /* 0x0000002009047211 */ /* 0x000fc400078408ff */
[----:B------:R-:W-:Y:S02]  /*2bc80*/  CS2R R42, SRZ ;  /* 0x00000000002a7805 */ /* 0x000fe4000001ff00 */
[----:B------:R-:W-:Y:S02]  /*2bc90*/  ISETP.NE.U32.AND P6, PT, R7, 0x1, PT ;  /* 0x000000010700780c */ /* 0x000fe40003fc5070 */
[----:B------:R-:W-:Y:S02]  /*2bca0*/  CS2R R36, SRZ ;  /* 0x0000000000247805 */ /* 0x000fe4000001ff00 */
[----:B------:R-:W-:Y:S02]  /*2bcb0*/  LEA.HI.X R7, R13, R11, R14, 0x1, P1 ;  /* 0x0000000b0d077211 */ /* 0x000fe400008f0c0e */
[----:B------:R-:W-:Y:S02]  /*2bcc0*/  CS2R R26, SRZ ;  /* 0x00000000001a7805 */ /* 0x000fe4000001ff00 */
[----:B------:R-:W-:-:S02]  /*2bcd0*/  LEA.HI.X R5, R9, R33, R5, 0x1, P2 ;  /* 0x0000002109057211 */ /* 0x000fc400010f0c05 */
[----:B------:R-:W-:Y:S02]  /*2bce0*/  CS2R R24, SRZ ;  /* 0x0000000000187805 */ /* 0x000fe4000001ff00 */
        /* <DEDUP_REMOVED lines=31> */
.L_x_2044:
[----:B------:R-:W-:Y:S05]  /*2bee0*/  BSYNC B2 ;  /* 0x0000000000027941 */ /* 0x000fea0003800000 */
.L_x_2043:
[----:B------:R-:W-:Y:S01]  /*2bef0*/  R2UR UR4, R74 ;  /* 0x000000004a0472ca */ /* 0x000fe200000e0000 */
[----:B0----5:R0:W5:Y:S01]  /*2bf00*/  LDL R4, [R71] ;  /* 0x0000000047047983 */ /* 0x0211620000100800 */
[----:B------:R-:W-:-:S03]  /*2bf10*/  R2UR UR5, R75 ;  /* 0x000000004b0572ca */ /* 0x000fc600000e0000 */
[----:B------:R0:W5:Y:S10]  /*2bf20*/  LDL R5, [R71+0x4] ;  /* 0x0000040047057983 */ /* 0x0001740000100800 */
[----:B------:R-:W2:Y:S01]  /*2bf30*/  LD.E R6, desc[UR4][R30.64+0x1c] ;  /* 0x00001c041e067980 */ /* 0x000ea2000c101900 */
[----:B------:R-:W-:-:S02]  /*2bf40*/  IMAD.MOV.U32 R7, RZ, RZ, R54 ;  /* 0x000000ffff077224 */ /* 0x000fc400078e0036 */
        /* <DEDUP_REMOVED lines=89> */
[----:B------:R-:W-:Y:S01]  /*2c4e0*/  BSSY B2, `(.L_x_2045) ;  /* 0x000000b000027945 */ /* 0x000fe20003800000 */
[----:B------:R-:W-:-:S02]  /*2c4f0*/  PRMT R102, R12, 0x7610, R102 ;  /* 0x000076100c667816 */ /* 0x000fc40000000066 */
[----:B------:R-:W-:Y:S02]  /*2c500*/  PRMT R112, R7, 0x7610, R112 ;  /* 0x0000761007707816 */ /* 0x000fe40000000070 */
[----:B------:R-:W-:Y:S02]  /*2c510*/  PRMT R116, R10, 0x7610, R116 ;  /* 0x000076100a747816 */ /* 0x000fe40000000074 */
[----:B------:R-:W-:Y:S02]  /*2c520*/  PRMT R117, R11, 0x7610, R117 ;  /* 0x000076100b757816 */ /* 0x000fe40000000075 */
[----:B--2---:R-:W-:-:S04]  /*2c530*/  LOP3.LUT R6, R6, 0x1, RZ, 0xfc, !PT ;  /* 0x0000000106067812 */ /* 0x004fc800078efcff */
[----:B------:R-:W-:Y:S01]  /*2c540*/  ISETP.NE.AND P1, PT, R6, 0x3, PT ;  /* 0x000000030600780c */ /* 0x000fe20003f25270 */
[----:B------:R-:W-:-:S05]  /*2c550*/  IMAD.MOV.U32 R6, RZ, RZ, R48 ;  /* 0x000000ffff067224 */ /* 0x000fca00078e0030 */
[----:B------:R-:W-:-:S07]  /*2c560*/  PRMT R111, R6, 0x7610, R111 ;  /* 0x00007610066f7816 */ /* 0x000fce000000006f */
[----:B0-----:R-:W-:Y:S05]  /*2c570*/  @!P1 BRA `(.L_x_2046) ;  /* 0x0000000000049947 */ /* 0x001fea0003800000 */
[----:B------:R-:W-:Y:S01]  /*2c580*/  BPT.TRAP 0x1 ;  /* 0x000000040000795c */ /* 0x000fe20000300000 */
.L_x_2046:
[----:B------:R-:W-:Y:S05]  /*2c590*/  BSYNC B2 ;  /* 0x0000000000027941 */ /* 0x000fea0003800000 */
.L_x_2045:
[----:B------:R-:W-:Y:S02]  /*2c5a0*/  R2UR UR4, R74 ;  /* 0x000000004a0472ca */ /* 0x000fe400000e0000 */
[----:B------:R-:W-:-:S13]  /*2c5b0*/  R2UR UR5, R75 ;  /* 0x000000004b0572ca */ /* 0x000fda00000e0000 */
[----:B------:R-:W2:Y:S01]  /*2c5c0*/  LD.E.64 R30, desc[UR4][R30.64+0x8] ;  /* 0x000008041e1e7980 */ /* 0x000ea2000c101b00 */
[----:B-----5:R-:W-:Y:S01]  /*2c5d0*/  SHF.L.U32 R5, R5, 0x1f, RZ ;  /* 0x0000001f05057819 */ /* 0x020fe200000006ff */
[----:B------:R-:W-:Y:S01]  /*2c5e0*/  BSSY B2, `(.L_x_2047) ;  /* 0x0000005000027945 */ /* 0x000fe20003800000 */
[----:B--2---:R-:W-:-:S05]  /*2c5f0*/  MOV R7, R30 ;  /* 0x0000001e00077202 */ /* 0x004fca0000000f00 */
[----:B------:R-:W-:-:S04]  /*2c600*/  IMAD R4, R4, 0x8, R7 ;  /* 0x0000000804047824 */ /* 0x000fc800078e0207 */
[----:B------:R-:W0:Y:S02]  /*2c610*/  SYNCS.PHASECHK.TRANS64.TRYWAIT P1, [R4+URZ], R5 ;  /* 0x00000005040075a7 */ /* 0x000e24000802017f */
[----:B0-----:R-:W-:Y:S05]  /*2c620*/  @!P1 BRA `(.L_x_2048) ;  /* 0x00000098004c9947 */ /* 0x001fea0003800000 */
.L_x_2139:
[----:B------:R-:W-:Y:S05]  /*2c630*/  BSYNC B2 ;  /* 0x0000000000027941 */ /* 0x000fea0003800000 */
.L_x_2047:
[----:B------:R-:W2:Y:S01]  /*2c640*/  LDL.64 R30, [R21+0x30] ;  /* 0x00003000151e7983 */ /* 0x000ea20000100a00 */
[----:B------:R-:W-:Y:S02]  /*2c650*/  R2UR UR4, R74 ;  /* 0x000000004a0472ca */ /* 0x000fe400000e0000 */
[----:B------:R-:W-:Y:S01]  /*2c660*/  R2UR UR5, R75 ;  /* 0x000000004b0572ca */ /* 0x000fe200000e0000 */
[----:B0-----:R-:W3:Y:S04]  /*2c670*/  LDL R4, [R71] ;  /* 0x0000000047047983 */ /* 0x001ee80000100800 */
[----:B------:R-:W4:Y:S04]  /*2c680*/  LDL.64 R34, [R21+0x38] ;  /* 0x0000380015227983 */ /* 0x000f280000100a00 */
[----:B------:R0:W5:Y:S04]  /*2c690*/  LDL.64 R32, [R21+0x40] ;  /* 0x0000400015207983 */ /* 0x0001680000100a00 */
[----:B--2---:R-:W2:Y:S01]  /*2c6a0*/  LD.E R5, desc[UR4][R30.64+0x8] ;  /* 0x000008041e057980 */ /* 0x004ea2000c101900 */
[----:B---3--:R-:W-:-:S02]  /*2c6b0*/  IMAD R4, R4, 0x4800, RZ ;  /* 0x0000480004047824 */ /* 0x008fc400078e02ff */
[----:B------:R-:W-:Y:S01]  /*2c6c0*/  IMAD.MOV.U32 R90, RZ, RZ, 0x20 ;  /* 0x00000020ff5a7424 */ /* 0x000fe200078e00ff */
[----:B----4-:R-:W5:Y:S01]  /*2c6d0*/  LD.E.64 R34, desc[UR4][R34.64] ;  /* 0x0000000422227980 */ /* 0x010f62000c101b00 */
[----:B------:R-:W-:Y:S01]  /*2c6e0*/  UMOV UR4, 0xffffffff ;  /* 0xffffffff00047882 */ /* 0x000fe20000000000 */
[----:B--2---:R-:W-:-:S04]  /*2c6f0*/  SHF.R.S32.HI R6, RZ, 0x1f, R5 ;  /* 0x0000001fff067819 */ /* 0x004fc80000011405 */
[----:B------:R-:W-:-:S04]  /*2c700*/  LEA.HI R7, R6, R5, RZ, 0x2 ;  /* 0x0000000506077211 */ /* 0x000fc800078f10ff */
[--C-:B------:R-:W-:Y:S02]  /*2c710*/  SHF.R.S32.HI R113, RZ, 0x2, R7.reuse ;  /* 0x00000002ff717819 */ /* 0x100fe40000011407 */
[----:B------:R-:W-:-:S04]  /*2c720*/  SHF.R.S32.HI R10, RZ, 0x1f, R7 ;  /* 0x0000001fff0a7819 */ /* 0x000fc80000011407 */
[----:B------:R-:W-:-:S04]  /*2c730*/  LEA.HI R10, R10, R113, RZ, 0x3 ;  /* 0x000000710a0a7211 */ /* 0x000fc800078f18ff */
[----:B------:R-:W-:Y:S02]  /*2c740*/  LOP3.LUT R12, R10, 0xfffffff8, RZ, 0xc0, !PT ;  /* 0xfffffff80a0c7812 */ /* 0x000fe400078ec0ff */
[----:B------:R-:W-:-:S03]  /*2c750*/  LOP3.LUT R10, R7, 0x1ffffffc, RZ, 0xc0, !PT ;  /* 0x1ffffffc070a7812 */ /* 0x000fc600078ec0ff */
[----:B------:R-:W-:Y:S02]  /*2c760*/  IMAD.IADD R12, R113, 0x1, -R12 ;  /* 0x00000001710c7824 */ /* 0x000fe400078e0a0c */
[----:B------:R-:W-:Y:S02]  /*2c770*/  IMAD.IADD R10, R5, 0x1, -R10 ;  /* 0x00000001050a7824 */ /* 0x000fe400078e0a0a */
[----:B------:R-:W-:Y:S02]  /*2c780*/  IMAD.SHL.U32 R7, R12, 0x40, RZ ;  /* 0x000000400c077824 */ /* 0x000fe400078e00ff */
[----:B------:R-:W-:-:S03]  /*2c790*/  IMAD.SHL.U32 R87, R10, 0x8, RZ ;  /* 0x000000080a577824 */ /* 0x000fc600078e00ff */
[----:B------:R-:W-:Y:S02]  /*2c7a0*/  LOP3.LUT R10, R7, 0x1c0, RZ, 0xc0, !PT ;  /* 0x000001c0070a7812 */ /* 0x000fe400078ec0ff */
[----:B------:R-:W-:Y:S02]  /*2c7b0*/  LEA.HI R5, R6, R5, RZ, 0x5 ;  /* 0x0000000506057211 */ /* 0x000fe400078f28ff */
[----:B------:R-:W-:Y:S02]  /*2c7c0*/  LOP3.LUT R7, R10, 0x18, R87, 0xf8, !PT ;  /* 0x000000180a077812 */ /* 0x000fe400078ef857 */
[----:B------:R-:W-:Y:S01]  /*2c7d0*/  SHF.R.U32.HI R10, RZ, 0x3, R10 ;  /* 0x00000003ff0a7819 */ /* 0x000fe2000001160a */
[----:B------:R-:W-:-:S03]  /*2c7e0*/  IMAD.SHL.U32 R5, R5, 0x10, RZ ;  /* 0x0000001005057824 */ /* 0x000fc600078e00ff */
[----:B------:R-:W-:-:S04]  /*2c7f0*/  LOP3.LUT R10, R7, R10, RZ, 0x3c, !PT ;  /* 0x0000000a070a7212 */ /* 0x000fc800078e3cff */
[----:B------:R-:W-:Y:S02]  /*2c800*/  LOP3.LUT R5, R10, 0xfffffe00, R5, 0xf8, !PT ;  /* 0xfffffe000a057812 */ /* 0x000fe400078ef805 */
[----:B------:R-:W-:Y:S02]  /*2c810*/  LOP3.LUT P1, RZ, R12, 0x4, RZ, 0xc0, !PT ;  /* 0x000000040cff7812 */ /* 0x000fe4000782c0ff */
[----:B------:R-:W-:Y:S02]  /*2c820*/  IADD3 R91, P2, R4, R5, RZ ;  /* 0x00000005045b7210 */ /* 0x000fe40007f5e0ff */
[----:B------:R-:W-:Y:S02]  /*2c830*/  SEL R90, R90, 0xffffffe0, !P1 ;  /* 0xffffffe05a5a7807 */ /* 0x000fe40004800000 */
[----:B------:R-:W-:Y:S01]  /*2c840*/  LEA.HI.X.SX32 R93, R4, RZ, 0x1, P2 ;  /* 0x000000ff045d7211 */ /* 0x000fe200010f0eff */
[----:B0-----:R-:W-:Y:S08]  /*2c850*/  BRA.DIV UR4, `(.L_x_2049) ;  /* 0x0000009604d47947 */ /* 0x001ff0000b800000 */
[----:B------:R0:W1:Y:S04]  /*2c860*/  SHFL.IDX PT, R4, R83, RZ, 0x1c1f ;  /* 0x001c1fff53047589 */ /* 0x00006800000e0000 */
[----:B------:R0:W2:Y:S02]  /*2c870*/  SHFL.IDX PT, R10, R86, RZ, 0x1c1f ;  /* 0x001c1fff560a7589 */ /* 0x0000a400000e0000 */
.L_x_2143:
[----:B------:R-:W-:Y:S02]  /*2c880*/  R2UR UR4, R74 ;  /* 0x000000004a0472ca */ /* 0x000fe400000e0000 */
[----:B------:R-:W-:-:S13]  /*2c890*/  R2UR UR5, R75 ;  /* 0x000000004b0572ca */ /* 0x000fda00000e0000 */
[----:B------:R-:W3:Y:S01]  /*2c8a0*/  LD.E R5, desc[UR4][R30.64+0xc] ;  /* 0x00000c041e057980 */ /* 0x000ee2000c101900 */
[C---:B-----5:R-:W-:Y:S01]  /*2c8b0*/  LEA R40, P2, R91.reuse, R34, 0x1 ;  /* 0x000000225b287211 */ /* 0x060fe200078408ff */
[----:B------:R-:W-:Y:S01]  /*2c8c0*/  BSSY B2, `(.L_x_2050) ;  /* 0x00001ae000027945 */ /* 0x000fe20003800000 */
[----:B-1----:R-:W-:Y:S02]  /*2c8d0*/  IMAD.MOV.U32 R11, RZ, RZ, R4 ;  /* 0x000000ffff0b7224 */ /* 0x002fe400078e0004 */
[----:B------:R-:W-:Y:S01]  /*2c8e0*/  LEA.HI.X R41, R91, R35, R93, 0x1, P2 ;  /* 0x000000235b297211 */ /* 0x000fe200010f0c5d */
[----:B---3--:R-:W-:-:S05]  /*2c8f0*/  IMAD R5, R2, -0x60, R5 ;  /* 0xffffffa002057824 */ /* 0x008fca00078e0205 */
[----:B------:R-:W-:-:S04]  /*2c900*/  VIMNMX R6, R5, 0x60, PT ;  /* 0x0000006005067848 */ /* 0x000fc80003fe0100 */
[----:B------:R-:W-:-:S13]  /*2c910*/  ISETP.GE.AND P1, PT, R113, R6, PT ;  /* 0x000000067100720c */ /* 0x000fda0003f26270 */
[----:B------:R-:W-:Y:S05]  /*2c920*/  @P1 BRA `(.L_x_2051) ;  /* 0x00000018009c1947 */ /* 0x000fea0003800000 */
[----:B------:R-:W-:Y:S02]  /*2c930*/  R2UR UR4, R74 ;  /* 0x000000004a0472ca */ /* 0x000fe400000e0000 */
[----:B------:R-:W-:-:S13]  /*2c940*/  R2UR UR5, R75 ;  /* 0x000000004b0572ca */ /* 0x000fda00000e0000 */
[----:B------:R-:W3:Y:S01]  /*2c950*/  LD.E.U8 R14, desc[UR4][R32.64] ;  /* 0x00000004200e7980 */ /* 0x000ee2000c101100 */
[----:B------:R-:W-:Y:S01]  /*2c960*/  BSSY B3, `(.L_x_2052) ;  /* 0x0000041000037945 */ /* 0x000fe20003800000 */
[----:B---3--:R-:W-:-:S04]  /*2c970*/  LOP3.LUT R4, R14, 0x1, RZ, 0xc0, !PT ;  /* 0x000000010e047812 */ /* 0x008fc800078ec0ff */
[----:B------:R-:W-:-:S13]  /*2c980*/  ISETP.NE.U32.AND P1, PT, R4, 0x1, PT ;  /* 0x000000010400780c */ /* 0x000fda0003f25070 */
[----:B------:R-:W-:Y:S05]  /*2c990*/  @P1 BRA `(.L_x_2053) ;  /* 0x0000000000f41947 */ /* 0x000fea0003800000 */
[----:B------:R-:W-:Y:S02]  /*2c9a0*/  R2UR UR4, R74 ;  /* 0x000000004a0472ca */ /* 0x000fe400000e0000 */
[----:B------:R-:W-:-:S13]  /*2c9b0*/  R2UR UR5, R75 ;  /* 0x000000004b0572ca */ /* 0x000fda00000e0000 */
[----:B------:R-:W3:Y:S01]  /*2c9c0*/  LD.E.U8 R4, desc[UR4][R30.64+0x18] ;  /* 0x000018041e047980 */ /* 0x000ee2000c101100 */
[----:B------:R-:W-:Y:S01]  /*2c9d0*/  BSSY B4, `(.L_x_2054) ;  /* 0x0000032000047945 */ /* 0x000fe20003800000 */
[----:B---3--:R-:W-:-:S04]  /*2c9e0*/  LOP3.LUT R4, R4, 0x1, RZ, 0xc0, !PT ;  /* 0x0000000104047812 */ /* 0x008fc800078ec0ff */
[----:B------:R-:W-:Y:S02]  /*2c9f0*/  ISETP.NE.U32.AND P1, PT, R4, 0x1, PT ;  /* 0x000000010400780c */ /* 0x000fe40003f25070 */
[----:B------:R1:W5:Y:S11]  /*2ca00*/  LD.E.128 R4, desc[UR4][R40.64] ;  /* 0x0000000428047980 */ /* 0x000376000c101d00 */
[----:B-1----:R-:W-:Y:S05]  /*2ca10*/  @P1 BRA `(.L_x_2055) ;  /* 0x0000000000b41947 */ /* 0x002fea0003800000 */
[----:B------:R-:W-:Y:S01]  /*2ca20*/  SHF.R.U64 R142, R84, 0x10, R85 ;  /* 0x00000010548e7819 */ /* 0x000fe20000001255 */
[----:B-----5:R-:W-:Y:S01]  /*2ca30*/  IMAD.U32 R14, R6, 0x10000, RZ ;  /* 0x00010000060e7824 */ /* 0x020fe200078e00ff */
[--C-:B------:R-:W-:Y:S02]  /*2ca40*/  SHF.R.U64 R84, R88, 0x10, R89.reuse ;  /* 0x0000001058547819 */ /* 0x100fe40000001259 */
[----:B------:R-:W-:Y:S02]  /*2ca50*/  SHF.R.U32.HI R89, RZ, 0x10, R89 ;  /* 0x00000010ff597819 */ /* 0x000fe40000011659 */
[----:B------:R-:W-:Y:S02]  /*2ca60*/  PRMT R139, R139, 0x5410, R84 ;  /* 0x000054108b8b7816 */ /* 0x000fe40000000054 */
[----:B------:R-:W-:Y:S02]  /*2ca70*/  PRMT R141, R141, 0x5410, R142 ;  /* 0x000054108d8d7816 */ /* 0x000fe4000000008e */
[----:B------:R-:W-:-:S02]  /*2ca80*/  SHF.R.U32.HI R85, RZ, 0x10, R85 ;  /* 0x00000010ff557819 */ /* 0x000fc40000011655 */
[----:B------:R-:W-:Y:S02]  /*2ca90*/  LOP3.LUT R13, R5, 0xffff0000, RZ, 0xc0, !PT ;  /* 0xffff0000050d7812 */ /* 0x000fe400078ec0ff */
[C---:B------:R-:W-:Y:S01]  /*2caa0*/  LOP3.LUT R88, R139.reuse, 0xffff0000, RZ, 0xc0, !PT ;  /* 0xffff00008b587812 */ /* 0x040fe200078ec0ff */
[----:B------:R-:W-:Y:S01]  /*2cab0*/  IMAD.U32 R139, R139, 0x10000, RZ ;  /* 0x000100008b8b7824 */ /* 0x000fe200078e00ff */
[----:B------:R-:W-:Y:S02]  /*2cac0*/  PRMT R138, R138, 0x5410, R89 ;  /* 0x000054108a8a7816 */ /* 0x000fe40000000059 */
[----:B------:R-:W-:Y:S01]  /*2cad0*/  LOP3.LUT R84, R141, 0xffff0000, RZ, 0xc0, !PT ;  /* 0xffff00008d547812 */ /* 0x000fe200078ec0ff */
[----:B------:R-:W-:Y:S01]  /*2cae0*/  FMUL.FTZ R142, R13, R88 ;  /* 0x000000580d8e7220 */ /* 0x000fe20000410000 */
[----:B------:R-:W-:Y:S01]  /*2caf0*/  PRMT R140, R140, 0x5410, R85 ;  /* 0x000054108c8c7816 */ /* 0x000fe20000000055 */
[----:B------:R-:W-:Y:S01]  /*2cb00*/  IMAD.U32 R89, R138, 0x10000, RZ ;  /* 0x000100008a597824 */ /* 0x000fe200078e00ff */
[----:B------:R-:W-:Y:S01]  /*2cb10*/  LOP3.LUT R15, R6, 0xffff0000, RZ, 0xc0, !PT ;  /* 0xffff0000060f7812 */ /* 0x000fe200078ec0ff */
[C---:B------:R-:W-:Y:S01]  /*2cb20*/  IMAD.U32 R6, R7.reuse, 0x10000, RZ ;  /* 0x0001000007067824 */ /* 0x040fe200078e00ff */
[----:B------:R-:W-:Y:S01]  /*2cb30*/  LOP3.LUT R12, R7, 0xffff0000, RZ, 0xc0, !PT ;  /* 0xffff0000070c7812 */ /* 0x000fe200078ec0ff */
[----:B------:R-:W-:-:S02]  /*2cb40*/  IMAD.U32 R7, R5, 0x10000, RZ ;  /* 0x0001000005077824 */ /* 0x000fc400078e00ff */
[-C--:B------:R-:W-:Y:S01]  /*2cb50*/  FMUL.FTZ R13, R13, R84.reuse ;  /* 0x000000540d0d7220 */ /* 0x080fe20000410000 */
[----:B------:R-:W-:Y:S02]  /*2cb60*/  IMAD.U32 R85, R140, 0x10000, RZ ;  /* 0x000100008c557824 */ /* 0x000fe400078e00ff */
[----:B------:R-:W-:Y:S01]  /*2cb70*/  FMUL.FTZ R145, R15, R89 ;  /* 0x000000590f917220 */ /* 0x000fe20000410000 */
[C---:B------:R-:W-:Y:S01]  /*2cb80*/  FFMA.FTZ R142, R7.reuse, R84, -R142 ;  /* 0x00000054078e7223 */ /* 0x040fe2000001088e */
[----:B------:R-:W-:Y:S01]  /*2cb90*/  FFMA.FTZ R143, R7, R88, R13 ;  /* 0x00000058078f7223 */ /* 0x000fe2000001000d */
[----:B------:R-:W-:Y:S02]  /*2cba0*/  IMAD.U32 R5, R4, 0x10000, RZ ;  /* 0x0001000004057824 */ /* 0x000fe400078e00ff */
[-C--:B------:R-:W-:Y:S01]  /*2cbb0*/  FMUL.FTZ R15, R15, R85.reuse ;  /* 0x000000550f0f7220 */ /* 0x080fe20000410000 */
[----:B------:R-:W-:Y:S01]  /*2cbc0*/  LOP3.LUT R13, R138, 0xffff0000, RZ, 0xc0, !PT ;  /* 0xffff00008a0d7812 */ /* 0x000fe200078ec0ff */
[----:B------:R-:W-:Y:S01]  /*2cbd0*/  FFMA.FTZ R145, R14, R85, -R145 ;  /* 0x000000550e917223 */ /* 0x000fe20000010891 */
[----:B------:R-:W-:Y:S01]  /*2cbe0*/  LOP3.LUT R7, R140, 0xffff0000, RZ, 0xc0, !PT ;  /* 0xffff00008c077812 */ /* 0x000fe200078ec0ff */
[----:B------:R-:W-:Y:S01]  /*2cbf0*/  IMAD.U32 R141, R141, 0x10000, RZ ;  /* 0x000100008d8d7824 */ /* 0x000fe200078e00ff */
[----:B------:R-:W-:Y:S01]  /*2cc00*/  LOP3.LUT R4, R4, 0xffff0000, RZ, 0xc0, !PT ;  /* 0xffff000004047812 */ /* 0x000fe200078ec0ff */
[----:B------:R-:W-:Y:S01]  /*2cc10*/  FFMA.FTZ R14, R14, R89, R15 ;  /* 0x000000590e0e7223 */ /* 0x000fe2000001000f */
[C---:B------:R-:W-:Y:S01]  /*2cc20*/  FMUL.FTZ R15, R12.reuse, R13 ;  /* 0x0000000d0c0f7220 */ /* 0x040fe20000410000 */
[----:B------:R-:W-:Y:S01]  /*2cc30*/  FMUL.FTZ R84, R12, R7 ;  /* 0x000000070c547220 */ /* 0x000fe20000410000 */
[----:B------:R-:W-:Y:S01]  /*2cc40*/  F2FP.BF16.F32.PACK_AB R142, R143, R142 ;  /* 0x0000008e8f8e723e */ /* 0x000fe200000010ff */
        /* <DEDUP_REMOVED lines=8> */
[----:B------:R-:W-:Y:S01]  /*2ccd0*/  F2FP.BF16.F32.PACK_AB R4, R5, R12 ;  /* 0x0000000c0504723e */ /* 0x000fe200000010ff */
[----:B------:R-:W-:-:S07]  /*2cce0*/  IMAD.MOV.U32 R5, RZ, RZ, R142 ;  /* 0x000000ffff057224 */ /* 0x000fce00078e008e */
.L_x_2055:
[----:B------:R-:W-:Y:S05]  /*2ccf0*/  BSYNC B4 ;  /* 0x0000000000047941 */ /* 0x000fea0003800000 */
.L_x_2054:
[C---:B------:R-:W-:Y:S01]  /*2cd00*/  R2UR UR4, R74.reuse ;  /* 0x000000004a0472ca */ /* 0x040fe200000e0000 */
[----:B--2---:R-:W-:Y:S01]  /*2cd10*/  IMAD.WIDE R12, R87, 0x2, R10 ;  /* 0x00000002570c7825 */ /* 0x004fe200078e020a */
[C---:B------:R-:W-:Y:S02]  /*2cd20*/  R2UR UR5, R75.reuse ;  /* 0x000000004b0572ca */ /* 0x040fe400000e0000 */
[----:B------:R-:W-:Y:S02]  /*2cd30*/  R2UR UR6, R74 ;  /* 0x000000004a0672ca */ /* 0x000fe400000e0000 */
[----:B------:R-:W-:-:S09]  /*2cd40*/  R2UR UR7, R75 ;  /* 0x000000004b0772ca */ /* 0x000fd200000e0000 */
[----:B-----5:R1:W-:Y:S04]  /*2cd50*/  ST.E.128 desc[UR4][R12.64], R4 ;  /* 0x000000040c007985 */ /* 0x0203e8000c101d04 */
[----:B------:R1:W5:Y:S02]  /*2cd60*/  LD.E.U8 R14, desc[UR6][R32.64] ;  /* 0x00000006200e7980 */ /* 0x000364000c101100 */
.L_x_2053:
[----:B------:R-:W-:Y:S05]  /*2cd70*/  BSYNC B3 ;  /* 0x0000000000037941 */ /* 0x000fea0003800000 */
.L_x_2052:
[----:B-----5:R-:W-:Y:S01]  /*2cd80*/  LOP3.LUT P1, RZ, R14, 0x2, RZ, 0xc0, !PT ;  /* 0x000000020eff7812 */ /* 0x020fe2000782c0ff */
[----:B------:R-:W-:-:S12]  /*2cd90*/  BSSY B3, `(.L_x_2056) ;  /* 0x0000047000037945 */ /* 0x000fd80003800000 */
[----:B------:R-:W-:Y:S05]  /*2cda0*/  @!P1 BRA `(.L_x_2057) ;  /* 0x0000000400149947 */ /* 0x000fea0003800000 */
[----:B------:R-:W-:Y:S02]  /*2cdb0*/  R2UR UR4, R74 ;  /* 0x000000004a0472ca */ /* 0x000fe400000e0000 */
[----:B------:R-:W-:-:S13]  /*2cdc0*/  R2UR UR5, R75 ;  /* 0x000000004b0572ca */ /* 0x000fda00000e0000 */
[----:B-1----:R-:W3:Y:S01]  /*2cdd0*/  LD.E.U8 R7, desc[UR4][R30.64+0x18] ;  /* 0x000018041e077980 */ /* 0x002ee2000c101100 */
[----:B------:R-:W-:Y:S01]  /*2cde0*/  IADD3 R5, P1, R90, R91, RZ ;  /* 0x0000005b5a057210 */ /* 0x000fe20007f3e0ff */
[----:B------:R-:W-:-:S03]  /*2cdf0*/  VIADD R12, R87, 0x20 ;  /* 0x00000020570c7836 */ /* 0x000fc60000000000 */
[----:B------:R-:W-:Y:S02]  /*2ce00*/  LEA.HI.X.SX32 R6, R90, R93, 0x1, P1 ;  /* 0x0000005d5a067211 */ /* 0x000fe400008f0eff */
[----:B------:R-:W-:-:S04]  /*2ce10*/  LEA R4, P2, R5, R34, 0x1 ;  /* 0x0000002205047211 */ /* 0x000fc800078408ff */
[----:B------:R-:W-:Y:S01]  /*2ce20*/  LEA.HI.X R5, R5, R35, R6, 0x1, P2 ;  /* 0x0000002305057211 */ /* 0x000fe200010f0c06 */
[----:B------:R-:W-:Y:S01]  /*2ce30*/  BSSY B4, `(.L_x_2058) ;  /* 0x0000034000047945 */ /* 0x000fe20003800000 */
[----:B---3--:R-:W-:Y:S02]  /*2ce40*/  LOP3.LUT P1, RZ, R7, 0x2, RZ, 0xc0, !PT ;  /* 0x0000000207ff7812 */ /* 0x008fe4000782c0ff */
[----:B------:R-:W-:-:S04]  /*2ce50*/  SHF.R.S32.HI R7, RZ, 0x1f, R12 ;  /* 0x0000001fff077819 */ /* 0x000fc8000001140c */
[----:B------:R-:W-:Y:S02]  /*2ce60*/  LEA.HI R12, R7, R12, RZ, 0x3 ;  /* 0x0000000c070c7211 */ /* 0x000fe400078f18ff */
[----:B------:R-:W5:Y:S05]  /*2ce70*/  LD.E.128 R4, desc[UR4][R4.64] ;  /* 0x0000000404047980 */ /* 0x000f6a000c101d00 */
[----:B------:R-:W-:Y:S05]  /*2ce80*/  @!P1 BRA `(.L_x_2059) ;  /* 0x0000000000b89947 */ /* 0x000fea0003800000 */
[--C-:B------:R-:W-:Y:S01]  /*2ce90*/  SHF.R.U64 R85, R78, 0x10, R79.reuse ;  /* 0x000000104e557819 */ /* 0x100fe2000000124f */
[----:B-----5:R-:W-:Y:S01]  /*2cea0*/  IMAD.U32 R13, R6, 0x10000, RZ ;  /* 0x00010000060d7824 */ /* 0x020fe200078e00ff */
[----:B------:R-:W-:Y:S01]  /*2ceb0*/  SHF.R.U32.HI R84, RZ, 0x10, R79 ;  /* 0x00000010ff547819 */ /* 0x000fe2000001164f */
[----:B------:R-:W-:Y:S01]  /*2cec0*/  IMAD.U32 R15, R7, 0x10000, RZ ;  /* 0x00010000070f7824 */ /* 0x000fe200078e00ff */
[--C-:B------:R-:W-:Y:S02]  /*2ced0*/  SHF.R.U64 R79, R80, 0x10, R81.reuse ;  /* 0x00000010504f7819 */ /* 0x100fe40000001251 */
[----:B------:R-:W-:Y:S02]  /*2cee0*/  SHF.R.U32.HI R80, RZ, 0x10, R81 ;  /* 0x00000010ff507819 */ /* 0x000fe40000011651 */
[----:B------:R-:W-:Y:S02]  /*2cef0*/  PRMT R135, R135, 0x5410, R84 ;  /* 0x0000541087877816 */ /* 0x000fe40000000054 */
[----:B------:R-:W-:-:S02]  /*2cf00*/  PRMT R137, R137, 0x5410, R80 ;  /* 0x0000541089897816 */ /* 0x000fc40000000050 */
[----:B------:R-:W-:Y:S01]  /*2cf10*/  LOP3.LUT R14, R6, 0xffff0000, RZ, 0xc0, !PT ;  /* 0xffff0000060e7812 */ /* 0x000fe200078ec0ff */
[----:B------:R-:W-:Y:S01]  /*2cf20*/  IMAD.U32 R80, R135, 0x10000, RZ ;  /* 0x0001000087507824 */ /* 0x000fe200078e00ff */
[----:B------:R-:W-:Y:S01]  /*2cf30*/  PRMT R134, R134, 0x5410, R85 ;  /* 0x0000541086867816 */ /* 0x000fe20000000055 */
[----:B------:R-:W-:Y:S01]  /*2cf40*/  IMAD.U32 R84, R137, 0x10000, RZ ;  /* 0x0001000089547824 */ /* 0x000fe200078e00ff */
[----:B------:R-:W-:Y:S01]  /*2cf50*/  PRMT R136, R136, 0x5410, R79 ;  /* 0x0000541088887816 */ /* 0x000fe2000000004f */
[----:B------:R-:W-:Y:S01]  /*2cf60*/  IMAD.U32 R6, R5, 0x10000, RZ ;  /* 0x0001000005067824 */ /* 0x000fe200078e00ff */
[----:B------:R-:W-:Y:S01]  /*2cf70*/  LOP3.LUT R78, R7, 0xffff0000, RZ, 0xc0, !PT ;  /* 0xffff0000074e7812 */ /* 0x000fe200078ec0ff */
[C---:B------:R-:W-:Y:S01]  /*2cf80*/  FMUL.FTZ R138, R14.reuse, R84 ;  /* 0x000000540e8a7220 */ /* 0x040fe20000410000 */
[----:B------:R-:W-:Y:S01]  /*2cf90*/  LOP3.LUT R7, R5, 0xffff0000, RZ, 0xc0, !PT ;  /* 0xffff000005077812 */ /* 0x000fe200078ec0ff */
[-C--:B------:R-:W-:Y:S01]  /*2cfa0*/  FMUL.FTZ R14, R14, R80.reuse ;  /* 0x000000500e0e7220 */ /* 0x080fe20000410000 */
        /* <DEDUP_REMOVED lines=9> */
[----:B------:R-:W-:Y:S01]  /*2d040*/  LOP3.LUT R4, R4, 0xffff0000, RZ, 0xc0, !PT ;  /* 0xffff000004047812 */ /* 0x000fe200078ec0ff */
[----:B------:R-:W-:Y:S01]  /*2d050*/  FMUL.FTZ R14, R78, R137 ;  /* 0x000000894e0e7220 */ /* 0x000fe20000410000 */
[----:B------:R-:W-:-:S02]  /*2d060*/  IMAD.U32 R136, R136, 0x10000, RZ ;  /* 0x0001000088887824 */ /* 0x000fc400078e00ff */
[----:B------:R-:W-:Y:S01]  /*2d070*/  FMUL.FTZ R78, R78, R135 ;  /* 0x000000874e4e7220 */ /* 0x000fe20000410000 */
[----:B------:R-:W-:Y:S02]  /*2d080*/  IMAD.U32 R134, R134, 0x10000, RZ ;  /* 0x0001000086867824 */ /* 0x000fe400078e00ff */
[C---:B------:R-:W-:Y:S01]  /*2d090*/  FFMA.FTZ R85, R6.reuse, R79, -R85 ;  /* 0x0000004f06557223 */ /* 0x040fe20000010855 */
[----:B------:R-:W-:Y:S01]  /*2d0a0*/  FFMA.FTZ R88, R6, R81, R88 ;  /* 0x0000005106587223 */ /* 0x000fe20000010058 */
[C---:B------:R-:W-:Y:S01]  /*2d0b0*/  FFMA.FTZ R14, R15.reuse, R135, -R14 ;  /* 0x000000870f0e7223 */ /* 0x040fe2000001080e */
[C---:B------:R-:W-:Y:S01]  /*2d0c0*/  FMUL.FTZ R6, R4.reuse, R136 ;  /* 0x0000008804067220 */ /* 0x040fe20000410000 */
[----:B------:R-:W-:Y:S01]  /*2d0d0*/  FMUL.FTZ R7, R4, R134 ;  /* 0x0000008604077220 */ /* 0x000fe20000410000 */
[----:B------:R-:W-:Y:S01]  /*2d0e0*/  FFMA.FTZ R15, R15, R137, R78 ;  /* 0x000000890f0f7223 */ /* 0x000fe2000001004e */
[----:B------:R-:W-:Y:S01]  /*2d0f0*/  F2FP.BF16.F32.PACK_AB R13, R13, R138 ;  /* 0x0000008a0d0d723e */ /* 0x000fe200000010ff */
[C---:B------:R-:W-:Y:S01]  /*2d100*/  FFMA.FTZ R6, R5.reuse, R134, -R6 ;  /* 0x0000008605067223 */ /* 0x040fe20000010806 */
[----:B------:R-:W-:Y:S01]  /*2d110*/  FFMA.FTZ R7, R5, R136, R7 ;  /* 0x0000008805077223 */ /* 0x000fe20000010007 */
[----:B------:R-:W-:-:S02]  /*2d120*/  F2FP.BF16.F32.PACK_AB R5, R88, R85 ;  /* 0x000000555805723e */ /* 0x000fc400000010ff */
[----:B------:R-:W-:Y:S02]  /*2d130*/  F2FP.BF16.F32.PACK_AB R14, R15, R14 ;  /* 0x0000000e0f0e723e */ /* 0x000fe400000010ff */
[----:B------:R-:W-:Y:S01]  /*2d140*/  F2FP.BF16.F32.PACK_AB R4, R7, R6 ;  /* 0x000000060704723e */ /* 0x000fe200000010ff */
[----:B------:R-:W-:Y:S02]  /*2d150*/  IMAD.MOV.U32 R6, RZ, RZ, R13 ;  /* 0x000000ffff067224 */ /* 0x000fe400078e000d */
[----:B------:R-:W-:-:S07]  /*2d160*/  IMAD.MOV.U32 R7, RZ, RZ, R14 ;  /* 0x000000ffff077224 */ /* 0x000fce00078e000e */
.L_x_2059:
[----:B------:R-:W-:Y:S05]  /*2d170*/  BSYNC B4 ;  /* 0x0000000000047941 */ /* 0x000fea0003800000 */
.L_x_2058:
[C---:B------:R-:W-:Y:S02]  /*2d180*/  R2UR UR4, R74.reuse ;  /* 0x000000004a0472ca */ /* 0x040fe400000e0000 */
[C---:B------:R-:W-:Y:S02]  /*2d190*/  R2UR UR5, R75.reuse ;  /* 0x000000004b0572ca */ /* 0x040fe400000e0000 */
[----:B------:R-:W-:Y:S02]  /*2d1a0*/  R2UR UR6, R74 ;  /* 0x000000004a0672ca */ /* 0x000fe400000e0000 */
[----:B------:R-:W-:Y:S02]  /*2d1b0*/  R2UR UR7, R75 ;  /* 0x000000004b0772ca */ /* 0x000fe400000e0000 */
[----:B------:R-:W-:-:S05]  /*2d1c0*/  LOP3.LUT R13, R12, 0xfffffff8, RZ, 0xc0, !PT ;  /* 0xfffffff80c0d7812 */ /* 0x000fca00078ec0ff */
[----:B--2---:R-:W-:-:S05]  /*2d1d0*/  IMAD.WIDE R12, R13, 0x2, R10 ;  /* 0x000000020d0c7825 */ /* 0x004fca00078e020a */
[----:B-----5:R3:W-:Y:S04]  /*2d1e0*/  ST.E.128 desc[UR4][R12.64], R4 ;  /* 0x000000040c007985 */ /* 0x0207e8000c101d04 */
[----:B------:R3:W5:Y:S02]  /*2d1f0*/  LD.E.U8 R14, desc[UR6][R32.64] ;  /* 0x00000006200e7980 */ /* 0x000764000c101100 */
.L_x_2057:
[----:B------:R-:W-:Y:S05]  /*2d200*/  BSYNC B3 ;  /* 0x0000000000037941 */ /* 0x000fea0003800000 */
.L_x_2056:
[----:B-----5:R-:W-:Y:S01]  /*2d210*/  LOP3.LUT P1, RZ, R14, 0x4, RZ, 0xc0, !PT ;  /* 0x000000040eff7812 */ /* 0x020fe2000782c0ff */
[----:B------:R-:W-:-:S12]  /*2d220*/  BSSY B3, `(.L_x_2060) ;  /* 0x0000043000037945 */ /* 0x000fd80003800000 */
[----:B------:R-:W-:Y:S05]  /*2d230*/  @!P1 BRA `(.L_x_2061) ;  /* 0x0000000400049947 */ /* 0x000fea0003800000 */
[----:B------:R-:W-:Y:S02]  /*2d240*/  R2UR UR4, R74 ;  /* 0x000000004a0472ca */ /* 0x000fe400000e0000 */
[----:B------:R-:W-:-:S13]  /*2d250*/  R2UR UR5, R75 ;  /* 0x000000004b0572ca */ /* 0x000fda00000e0000 */
[----:B-1-3--:R-:W3:Y:S01]  /*2d260*/  LD.E.U8 R4, desc[UR4][R30.64+0x18] ;  /* 0x000018041e047980 */ /* 0x00aee2000c101100 */
[----:B------:R-:W-:-:S05]  /*2d270*/  VIADD R12, R87, 0x40 ;  /* 0x00000040570c7836 */ /* 0x000fca0000000000 */
[----:B------:R-:W-:Y:S01]  /*2d280*/  SHF.R.S32.HI R5, RZ, 0x1f, R12 ;  /* 0x0000001fff057819 */ /* 0x000fe2000001140c */
[----:B------:R-:W-:Y:S03]  /*2d290*/  BSSY B4, `(.L_x_2062) ;  /* 0x0000033000047945 */ /* 0x000fe60003800000 */
[----:B------:R-:W-:Y:S02]  /*2d2a0*/  LEA.HI R12, R5, R12, RZ, 0x3 ;  /* 0x0000000c050c7211 */ /* 0x000fe400078f18ff */
[----:B---3--:R-:W-:Y:S02]  /*2d2b0*/  LOP3.LUT P1, RZ, R4, 0x4, RZ, 0xc0, !PT ;  /* 0x0000000404ff7812 */ /* 0x008fe4000782c0ff */
[----:B------:R1:W5:Y:S11]  /*2d2c0*/  LD.E.128 R4, desc[UR4][R40.64+0x3000] ;  /* 0x0030000428047980 */ /* 0x000376000c101d00 */
[----:B-1----:R-:W-:Y:S05]  /*2d2d0*/  @!P1 BRA `(.L_x_2063) ;  /* 0x0000000000b89947 */ /* 0x002fea0003800000 */
[----:B------:R-:W-:Y:S01]  /*2d2e0*/  SHF.R.U64 R79, R76, 0x10, R77 ;  /* 0x000000104c4f7819 */ /* 0x000fe2000000124d */
[----:B-----5:R-:W-:Y:S01]  /*2d2f0*/  IMAD.U32 R13, R6, 0x10000, RZ ;  /* 0x00010000060d7824 */ /* 0x020fe200078e00ff */
[----:B------:R-:W-:Y:S01]  /*2d300*/  SHF.R.U32.HI R76, RZ, 0x10, R67 ;  /* 0x00000010ff4c7819 */ /* 0x000fe20000011643 */
[----:B------:R-:W-:Y:S01]  /*2d310*/  IMAD.U32 R15, R7, 0x10000, RZ ;  /* 0x00010000070f7824 */ /* 0x000fe200078e00ff */
[----:B------:R-:W-:Y:S02]  /*2d320*/  SHF.R.U32.HI R78, RZ, 0x10, R77 ;  /* 0x00000010ff4e7819 */ /* 0x000fe4000001164d */
[----:B------:R-:W-:Y:S02]  /*2d330*/  PRMT R133, R133, 0x5410, R76 ;  /* 0x0000541085857816 */ /* 0x000fe4000000004c */
[----:B------:R-:W-:Y:S02]  /*2d340*/  PRMT R131, R131, 0x5410, R78 ;  /* 0x0000541083837816 */ /* 0x000fe4000000004e */
[----:B------:R-:W-:Y:S01]  /*2d350*/  SHF.R.U64 R77, R66, 0x10, R67 ;  /* 0x00000010424d7819 */ /* 0x000fe20000001243 */
[----:B------:R-:W-:Y:S01]  /*2d360*/  IMAD.U32 R78, R133, 0x10000, RZ ;  /* 0x00010000854e7824 */ /* 0x000fe200078e00ff */
[----:B------:R-:W-:Y:S01]  /*2d370*/  LOP3.LUT R14, R6, 0xffff0000, RZ, 0xc0, !PT ;  /* 0xffff0000060e7812 */ /* 0x000fe200078ec0ff */
[----:B------:R-:W-:Y:S01]  /*2d380*/  IMAD.U32 R76, R131, 0x10000, RZ ;  /* 0x00010000834c7824 */ /* 0x000fe200078e00ff */
[----:B------:R-:W-:Y:S01]  /*2d390*/  PRMT R130, R130, 0x5410, R79 ;  /* 0x0000541082827816 */ /* 0x000fe2000000004f */
[----:B------:R-:W-:Y:S01]  /*2d3a0*/  IMAD.U32 R6, R5, 0x10000, RZ ;  /* 0x0001000005067824 */ /* 0x000fe200078e00ff */
[----:B------:R-:W-:Y:S01]  /*2d3b0*/  PRMT R132, R132, 0x5410, R77 ;  /* 0x0000541084847816 */ /* 0x000fe2000000004d */
[C---:B------:R-:W-:Y:S01]  /*2d3c0*/  FMUL.FTZ R84, R14.reuse, R78 ;  /* 0x0000004e0e547220 */ /* 0x040fe20000410000 */
[----:B------:R-:W-:Y:S01]  /*2d3d0*/  LOP3.LUT R66, R7, 0xffff0000, RZ, 0xc0, !PT ;  /* 0xffff000007427812 */ /* 0x000fe200078ec0ff */
[-C--:B------:R-:W-:Y:S01]  /*2d3e0*/  FMUL.FTZ R14, R14, R76.reuse ;  /* 0x0000004c0e0e7220 */ /* 0x080fe20000410000 */
[----:B------:R-:W-:Y:S01]  /*2d3f0*/  LOP3.LUT R7, R5, 0xffff0000, RZ, 0xc0, !PT ;  /* 0xffff000005077812 */ /* 0x000fe200078ec0ff */
[C---:B------:R-:W-:Y:S01]  /*2d400*/  FFMA.FTZ R84, R13.reuse, R76, -R84 ;  /* 0x0000004c0d547223 */ /* 0x040fe20000010854 */
[----:B------:R-:W-:Y:S01]  /*2d410*/  LOP3.LUT R77, R132, 0xffff0000, RZ, 0xc0, !PT ;  /* 0xffff0000844d7812 */ /* 0x000fe200078ec0ff */
[----:B------:R-:W-:Y:S01]  /*2d420*/  IMAD.U32 R5, R4, 0x10000, RZ ;  /* 0x0001000004057824 */ /* 0x000fe200078e00ff */
[----:B------:R-:W-:Y:S01]  /*2d430*/  LOP3.LUT R67, R130, 0xffff0000, RZ, 0xc0, !PT ;  /* 0xffff000082437812 */ /* 0x000fe200078ec0ff */
[----:B------:R-:W-:Y:S01]  /*2d440*/  FFMA.FTZ R13, R13, R78, R14 ;  /* 0x0000004e0d0d7223 */ /* 0x000fe2000001000e */
[----:B------:R-:W-:Y:S01]  /*2d450*/  LOP3.LUT R133, R133, 0xffff0000, RZ, 0xc0, !PT ;  /* 0xffff000085857812 */ /* 0x000fe200078ec0ff */
[----:B------:R-:W-:Y:S01]  /*2d460*/  FMUL.FTZ R79, R7, R77 ;  /* 0x0000004d074f7220 */ /* 0x000fe20000410000 */
[----:B------:R-:W-:Y:S01]  /*2d470*/  LOP3.LUT R131, R131, 0xffff0000, RZ, 0xc0, !PT ;  /* 0xffff000083837812 */ /* 0x000fe200078ec0ff */
        /* <DEDUP_REMOVED lines=20> */
.L_x_2063:
[----:B------:R-:W-:Y:S05]  /*2d5c0*/  BSYNC B4 ;  /* 0x0000000000047941 */ /* 0x000fea0003800000 */
.L_x_2062:
        /* <DEDUP_REMOVED lines=8> */
.L_x_2061:
[----:B------:R-:W-:Y:S05]  /*2d650*/  BSYNC B3 ;  /* 0x0000000000037941 */ /* 0x000fea0003800000 */
.L_x_2060:
[----:B-----5:R-:W-:Y:S01]  /*2d660*/  LOP3.LUT P1, RZ, R14, 0x8, RZ, 0xc0, !PT ;  /* 0x000000080eff7812 */ /* 0x020fe2000782c0ff */
[----:B------:R-:W-:-:S12]  /*2d670*/  BSSY B3, `(.L_x_2064) ;  /* 0x0000048000037945 */ /* 0x000fd80003800000 */
[----:B------:R-:W-:Y:S05]  /*2d680*/  @!P1 BRA `(.L_x_2065) ;  /* 0x0000000400189947 */ /* 0x000fea0003800000 */
[----:B------:R-:W-:Y:S02]  /*2d690*/  R2UR UR4, R74 ;  /* 0x000000004a0472ca */ /* 0x000fe400000e0000 */
[----:B------:R-:W-:-:S13]  /*2d6a0*/  R2UR UR5, R75 ;  /* 0x000000004b0572ca */ /* 0x000fda00000e0000 */
[----:B-1-34-:R-:W3:Y:S01]  /*2d6b0*/  LD.E.U8 R12, desc[UR4][R30.64+0x18] ;  /* 0x000018041e0c7980 */ /* 0x01aee2000c101100 */
[----:B------:R-:W-:Y:S02]  /*2d6c0*/  VIADD R4, R90, 0x1800 ;  /* 0x000018005a047836 */ /* 0x000fe40000000000 */
[----:B------:R-:W-:-:S03]  /*2d6d0*/  VIADD R6, R87, 0x60 ;  /* 0x0000006057067836 */ /* 0x000fc60000000000 */
[----:B------:R-:W-:-:S04]  /*2d6e0*/  IADD3 R5, P1, R4, R91, RZ ;  /* 0x0000005b04057210 */ /* 0x000fc80007f3e0ff */
[----:B------:R-:W-:Y:S02]  /*2d6f0*/  LEA.HI.X.SX32 R7, R4, R93, 0x1, P1 ;  /* 0x0000005d04077211 */ /* 0x000fe400008f0eff */
[----:B------:R-:W-:-:S04]  /*2d700*/  LEA R4, P2, R5, R34, 0x1 ;  /* 0x0000002205047211 */ /* 0x000fc800078408ff */
[----:B------:R-:W-:Y:S02]  /*2d710*/  LEA.HI.X R5, R5, R35, R7, 0x1, P2 ;  /* 0x0000002305057211 */ /* 0x000fe400010f0c07 */
[----:B------:R-:W-:Y:S01]  /*2d720*/  SHF.R.S32.HI R7, RZ, 0x1f, R6 ;  /* 0x0000001fff077819 */ /* 0x000fe20000011406 */
[----:B------:R-:W-:Y:S03]  /*2d730*/  BSSY B4, `(.L_x_2066) ;  /* 0x0000033000047945 */ /* 0x000fe60003800000 */
[----:B------:R-:W-:Y:S02]  /*2d740*/  LEA.HI R66, R7, R6, RZ, 0x3 ;  /* 0x0000000607427211 */ /* 0x000fe400078f18ff */
[----:B------:R-:W5:Y:S01]  /*2d750*/  LD.E.128 R4, desc[UR4][R4.64] ;  /* 0x0000000404047980 */ /* 0x000f62000c101d00 */
[----:B---3--:R-:W-:-:S13]  /*2d760*/  LOP3.LUT P1, RZ, R12, 0x8, RZ, 0xc0, !PT ;  /* 0x000000080cff7812 */ /* 0x008fda000782c0ff */
        /* <DEDUP_REMOVED lines=9> */
[----:B------:R-:W-:Y:S01]  /*2d800*/  PRMT R128, R128, 0x5410, R63 ;  /* 0x0000541080807816 */ /* 0x000fe2000000003f */
[----:B------:R-:W-:Y:S01]  /*2d810*/  IMAD.U32 R63, R127, 0x10000, RZ ;  /* 0x000100007f3f7824 */ /* 0x000fe200078e00ff */
[----:B------:R-:W-:Y:S01]  /*2d820*/  LOP3.LUT R13, R6, 0xffff0000, RZ, 0xc0, !PT ;  /* 0xffff0000060d7812 */ /* 0x000fe200078ec0ff */
[----:B------:R-:W-:Y:S01]  /*2d830*/  IMAD.U32 R65, R129, 0x10000, RZ ;  /* 0x0001000081417824 */ /* 0x000fe200078e00ff */
[----:B------:R-:W-:Y:S01]  /*2d840*/  LOP3.LUT R15, R7, 0xffff0000, RZ, 0xc0, !PT ;  /* 0xffff0000070f7812 */ /* 0x000fe200078ec0ff */
[----:B------:R-:W-:Y:S01]  /*2d850*/  IMAD.U32 R6, R5, 0x10000, RZ ;  /* 0x0001000005067824 */ /* 0x000fe200078e00ff */
[----:B------:R-:W-:Y:S01]  /*2d860*/  PRMT R126, R126, 0x5410, R67 ;  /* 0x000054107e7e7816 */ /* 0x000fe20000000043 */
[----:B------:R-:W-:Y:S01]  /*2d870*/  FMUL.FTZ R77, R13, R65 ;  /* 0x000000410d4d7220 */ /* 0x000fe20000410000 */
[----:B------:R-:W-:Y:S01]  /*2d880*/  LOP3.LUT R7, R5, 0xffff0000, RZ, 0xc0, !PT ;  /* 0xffff000005077812 */ /* 0x000fe200078ec0ff */
[-C--:B------:R-:W-:Y:S01]  /*2d890*/  FMUL.FTZ R13, R13, R63.reuse ;  /* 0x0000003f0d0d7220 */ /* 0x080fe20000410000 */
[----:B------:R-:W-:Y:S01]  /*2d8a0*/  LOP3.LUT R64, R128, 0xffff0000, RZ, 0xc0, !PT ;  /* 0xffff000080407812 */ /* 0x000fe200078ec0ff */
[----:B------:R-:W-:Y:S01]  /*2d8b0*/  IMAD.U32 R5, R4, 0x10000, RZ ;  /* 0x0001000004057824 */ /* 0x000fe200078e00ff */
[----:B------:R-:W-:Y:S01]  /*2d8c0*/  LOP3.LUT R62, R126, 0xffff0000, RZ, 0xc0, !PT ;  /* 0xffff00007e3e7812 */ /* 0x000fe200078ec0ff */
[----:B------:R-:W-:Y:S01]  /*2d8d0*/  FFMA.FTZ R77, R12, R63, -R77 ;  /* 0x0000003f0c4d7223 */ /* 0x000fe2000001084d */
[----:B------:R-:W-:Y:S01]  /*2d8e0*/  LOP3.LUT R129, R129, 0xffff0000, RZ, 0xc0, !PT ;  /* 0xffff000081817812 */ /* 0x000fe200078ec0ff */
[----:B------:R-:W-:Y:S01]  /*2d8f0*/  FMUL.FTZ R67, R7, R64 ;  /* 0x0000004007437220 */ /* 0x000fe20000410000 */
[----:B------:R-:W-:Y:S01]  /*2d900*/  LOP3.LUT R127, R127, 0xffff0000, RZ, 0xc0, !PT ;  /* 0xffff00007f7f7812 */ /* 0x000fe200078ec0ff */
[-C--:B------:R-:W-:Y:S01]  /*2d910*/  FMUL.FTZ R7, R7, R62.reuse ;  /* 0x0000003e07077220 */ /* 0x080fe20000410000 */
[----:B------:R-:W-:Y:S01]  /*2d920*/  LOP3.LUT R4, R4, 0xffff0000, RZ, 0xc0, !PT ;  /* 0xffff000004047812 */ /* 0x000fe200078ec0ff */
[----:B------:R-:W-:Y:S01]  /*2d930*/  FFMA.FTZ R67, R6, R62, -R67 ;  /* 0x0000003e06437223 */ /* 0x000fe20000010843 */
[----:B------:R-:W-:Y:S01]  /*2d940*/  FFMA.FTZ R12, R12, R65, R13 ;  /* 0x000000410c0c7223 */ /* 0x000fe2000001000d */
[----:B------:R-:W-:-:S02]  /*2d950*/  IMAD.U32 R128, R128, 0x10000, RZ ;  /* 0x0001000080807824 */ /* 0x000fc400078e00ff */
[C---:B------:R-:W-:Y:S01]  /*2d960*/  FMUL.FTZ R13, R15.reuse, R129 ;  /* 0x000000810f0d7220 */ /* 0x040fe20000410000 */
[----:B------:R-:W-:Y:S02]  /*2d970*/  IMAD.U32 R126, R126, 0x10000, RZ ;  /* 0x000100007e7e7824 */ /* 0x000fe400078e00ff */
[-C--:B------:R-:W-:Y:S01]  /*2d980*/  FMUL.FTZ R62, R15, R127.reuse ;  /* 0x0000007f0f3e7220 */ /* 0x080fe20000410000 */
[----:B------:R-:W-:Y:S01]  /*2d990*/  FFMA.FTZ R64, R6, R64, R7 ;  /* 0x0000004006407223 */ /* 0x000fe20000010007 */
        /* <DEDUP_REMOVED lines=8> */
[----:B------:R-:W-:Y:S01]  /*2da20*/  F2FP.BF16.F32.PACK_AB R4, R7, R6 ;  /* 0x000000060704723e */ /* 0x000fe200000010ff */
[----:B------:R-:W-:Y:S01]  /*2da30*/  IMAD.MOV.U32 R6, RZ, RZ, R12 ;  /* 0x000000ffff067224 */ /* 0x000fe200078e000c */
[----:B------:R-:W-:Y:S01]  /*2da40*/  F2FP.BF16.F32.PACK_AB R5, R64, R67 ;  /* 0x000000434005723e */ /* 0x000fe200000010ff */
[----:B------:R-:W-:-:S07]  /*2da50*/  IMAD.MOV.U32 R7, RZ, RZ, R13 ;  /* 0x000000ffff077224 */ /* 0x000fce00078e000d */
.L_x_2067:
[----:B------:R-:W-:Y:S05]  /*2da60*/  BSYNC B4 ;  /* 0x0000000000047941 */ /* 0x000fea0003800000 */
.L_x_2066:
        /* <DEDUP_REMOVED lines=8> */
.L_x_2065:
[----:B------:R-:W-:Y:S05]  /*2daf0*/  BSYNC B3 ;  /* 0x0000000000037941 */ /* 0x000fea0003800000 */
.L_x_2064:
[----:B-----5:R-:W-:Y:S01]  /*2db00*/  LOP3.LUT P1, RZ, R14, 0x10, RZ, 0xc0, !PT ;  /* 0x000000100eff7812 */ /* 0x020fe2000782c0ff */
[----:B------:R-:W-:-:S12]  /*2db10*/  BSSY B3, `(.L_x_2068) ;  /* 0x0000043000037945 */ /* 0x000fd80003800000 */
[----:B------:R-:W-:Y:S05]  /*2db20*/  @!P1 BRA `(.L_x_2069) ;  /* 0x0000000400049947 */ /* 0x000fea0003800000 */
[----:B------:R-:W-:Y:S02]  /*2db30*/  R2UR UR4, R74 ;  /* 0x000000004a0472ca */ /* 0x000fe400000e0000 */
[----:B------:R-:W-:-:S13]  /*2db40*/  R2UR UR5, R75 ;  /* 0x000000004b0572ca */ /* 0x000fda00000e0000 */
[----:B-1-34-:R-:W3:Y:S01]  /*2db50*/  LD.E.U8 R5, desc[UR4][R30.64+0x18] ;  /* 0x000018041e057980 */ /* 0x01aee2000c101100 */
[----:B------:R-:W-:Y:S01]  /*2db60*/  VIADD R4, R87, 0x80 ;  /* 0x0000008057047836 */ /* 0x000fe20000000000 */
[----:B------:R-:W-:Y:S01]  /*2db70*/  BSSY B4, `(.L_x_2070) ;  /* 0x0000034000047945 */ /* 0x000fe20003800000 */
[----:B---3--:R-:W-:-:S03]  /*2db80*/  LOP3.LUT P1, RZ, R5, 0x10, RZ, 0xc0, !PT ;  /* 0x0000001005ff7812 */ /* 0x008fc6000782c0ff */
[----:B------:R-:W-:-:S04]  /*2db90*/  SHF.R.S32.HI R5, RZ, 0x1f, R4 ;  /* 0x0000001fff057819 */ /* 0x000fc80000011404 */
[----:B------:R-:W-:Y:S02]  /*2dba0*/  LEA.HI R62, R5, R4, RZ, 0x3 ;  /* 0x00000004053e7211 */ /* 0x000fe400078f18ff */
[----:B------:R1:W5:Y:S04]  /*2dbb0*/  LD.E.128 R4, desc[UR4][R40.64+0x6000] ;  /* 0x0060000428047980 */ /* 0x000368000c101d00 */
[----:B------:R-:W-:Y:S05]  /*2dbc0*/  @!P1 BRA `(.L_x_2071) ;  /* 0x0000000000b89947 */ /* 0x000fea0003800000 */
[----:B------:R-:W-:Y:S01]  /*2dbd0*/  SHF.R.U64 R58, R58, 0x10, R59 ;  /* 0x000000103a3a7819 */ /* 0x000fe2000000123b */
[----:B-----5:R-:W-:Y:S01]  /*2dbe0*/  IMAD.U32 R14, R7, 0x10000, RZ ;  /* 0x00010000070e7824 */ /* 0x020fe200078e00ff */
[----:B------:R-:W-:Y:S01]  /*2dbf0*/  SHF.R.U64 R60, R60, 0x10, R61 ;  /* 0x000000103c3c7819 */ /* 0x000fe2000000123d */
[----:B------:R-:W-:Y:S01]  /*2dc00*/  IMAD.U32 R12, R6, 0x10000, RZ ;  /* 0x00010000060c7824 */ /* 0x000fe200078e00ff */
[----:B------:R-:W-:Y:S02]  /*2dc10*/  SHF.R.U32.HI R59, RZ, 0x10, R59 ;  /* 0x00000010ff3b7819 */ /* 0x000fe4000001163b */
[----:B------:R-:W-:Y:S02]  /*2dc20*/  SHF.R.U32.HI R61, RZ, 0x10, R61 ;  /* 0x00000010ff3d7819 */ /* 0x000fe4000001163d */
[----:B------:R-:W-:Y:S02]  /*2dc30*/  PRMT R123, R123, 0x5410, R58 ;  /* 0x000054107b7b7816 */ /* 0x000fe4000000003a */
[----:B------:R-:W-:-:S02]  /*2dc40*/  PRMT R125, R125, 0x5410, R60 ;  /* 0x000054107d7d7816 */ /* 0x000fc4000000003c */
[----:B------:R-:W-:Y:S02]  /*2dc50*/  PRMT R122, R122, 0x5410, R59 ;  /* 0x000054107a7a7816 */ /* 0x000fe4000000003b */
[----:B------:R-:W-:Y:S02]  /*2dc60*/  LOP3.LUT R15, R7, 0xffff0000, RZ, 0xc0, !PT ;  /* 0xffff0000070f7812 */ /* 0x000fe400078ec0ff */
[----:B------:R-:W-:Y:S01]  /*2dc70*/  PRMT R124, R124, 0x5410, R61 ;  /* 0x000054107c7c7816 */ /* 0x000fe2000000003d */
[----:B------:R-:W-:Y:S01]  /*2dc80*/  IMAD.U32 R61, R122, 0x10000, RZ ;  /* 0x000100007a3d7824 */ /* 0x000fe200078e00ff */
[----:B------:R-:W-:Y:S02]  /*2dc90*/  LOP3.LUT R7, R5, 0xffff0000, RZ, 0xc0, !PT ;  /* 0xffff000005077812 */ /* 0x000fe400078ec0ff */
[----:B------:R-:W-:Y:S01]  /*2dca0*/  LOP3.LUT R60, R123, 0xffff0000, RZ, 0xc0, !PT ;  /* 0xffff00007b3c7812 */ /* 0x000fe200078ec0ff */
[----:B------:R-:W-:Y:S01]  /*2dcb0*/  IMAD.U32 R59, R124, 0x10000, RZ ;  /* 0x000100007c3b7824 */ /* 0x000fe200078e00ff */
[----:B------:R-:W-:Y:S01]  /*2dcc0*/  LOP3.LUT R58, R125, 0xffff0000, RZ, 0xc0, !PT ;  /* 0xffff00007d3a7812 */ /* 0x000fe200078ec0ff */
[----:B------:R-:W-:Y:S01]  /*2dcd0*/  IMAD.U32 R123, R123, 0x10000, RZ ;  /* 0x000100007b7b7824 */ /* 0x000fe200078e00ff */
[----:B------:R-:W-:Y:S01]  /*2dce0*/  LOP3.LUT R13, R6, 0xffff0000, RZ, 0xc0, !PT ;  /* 0xffff0000060d7812 */ /* 0x000fe200078ec0ff */
[----:B------:R-:W-:-:S02]  /*2dcf0*/  IMAD.U32 R6, R5, 0x10000, RZ ;  /* 0x0001000005067824 */ /* 0x000fc400078e00ff */
[C---:B------:R-:W-:Y:S01]  /*2dd00*/  FMUL.FTZ R63, R7.reuse, R60 ;  /* 0x0000003c073f7220 */ /* 0x040fe20000410000 */
[C---:B------:R-:W-:Y:S02]  /*2dd10*/  IMAD.U32 R5, R4.reuse, 0x10000, RZ ;  /* 0x0001000004057824 */ /* 0x040fe400078e00ff */
[-C--:B------:R-:W-:Y:S01]  /*2dd20*/  FMUL.FTZ R7, R7, R58.reuse ;  /* 0x0000003a07077220 */ /* 0x080fe20000410000 */
[----:B------:R-:W-:Y:S01]  /*2dd30*/  LOP3.LUT R4, R4, 0xffff0000, RZ, 0xc0, !PT ;  /* 0xffff000004047812 */ /* 0x000fe200078ec0ff */
[C---:B------:R-:W-:Y:S01]  /*2dd40*/  FMUL.FTZ R65, R13.reuse, R61 ;  /* 0x0000003d0d417220 */ /* 0x040fe20000410000 */
[----:B------:R-:W-:Y:S01]  /*2dd50*/  LOP3.LUT R122, R122, 0xffff0000, RZ, 0xc0, !PT ;  /* 0xffff00007a7a7812 */ /* 0x000fe200078ec0ff */
[-C--:B------:R-:W-:Y:S01]  /*2dd60*/  FMUL.FTZ R13, R13, R59.reuse ;  /* 0x0000003b0d0d7220 */ /* 0x080fe20000410000 */
[----:B------:R-:W-:Y:S01]  /*2dd70*/  LOP3.LUT R124, R124, 0xffff0000, RZ, 0xc0, !PT ;  /* 0xffff00007c7c7812 */ /* 0x000fe200078ec0ff */
[----:B------:R-:W-:Y:S02]  /*2dd80*/  IMAD.U32 R125, R125, 0x10000, RZ ;  /* 0x000100007d7d7824 */ /* 0x000fe400078e00ff */
[C---:B------:R-:W-:Y:S01]  /*2dd90*/  FFMA.FTZ R63, R6.reuse, R58, -R63 ;  /* 0x0000003a063f7223 */ /* 0x040fe2000001083f */
[----:B------:R-:W-:Y:S01]  /*2dda0*/  FFMA.FTZ R60, R6, R60, R7 ;  /* 0x0000003c063c7223 */ /* 0x000fe20000010007 */
[----:B------:R-:W-:Y:S01]  /*2ddb0*/  FFMA.FTZ R65, R12, R59, -R65 ;  /* 0x0000003b0c417223 */ /* 0x000fe20000010841 */
[----:B------:R-:W-:Y:S01]  /*2ddc0*/  FMUL.FTZ R6, R4, R123 ;  /* 0x0000007b04067220 */ /* 0x000fe20000410000 */
[----:B------:R-:W-:Y:S01]  /*2ddd0*/  FFMA.FTZ R12, R12, R61, R13 ;  /* 0x0000003d0c0c7223 */ /* 0x000fe2000001000d */
        /* <DEDUP_REMOVED lines=9> */
[----:B------:R-:W-:Y:S01]  /*2de70*/  F2FP.BF16.F32.PACK_AB R4, R5, R6 ;  /* 0x000000060504723e */ /* 0x000fe200000010ff */
[----:B------:R-:W-:Y:S01]  /*2de80*/  IMAD.MOV.U32 R5, RZ, RZ, R60 ;  /* 0x000000ffff057224 */ /* 0x000fe200078e003c */
[----:B------:R-:W-:Y:S01]  /*2de90*/  F2FP.BF16.F32.PACK_AB R7, R14, R7 ;  /* 0x000000070e07723e */ /* 0x000fe200000010ff */
[----:B------:R-:W-:-:S07]  /*2dea0*/  IMAD.MOV.U32 R6, RZ, RZ, R12 ;  /* 0x000000ffff067224 */ /* 0x000fce00078e000c */
.L_x_2071:
[----:B------:R-:W-:Y:S05]  /*2deb0*/  BSYNC B4 ;  /* 0x0000000000047941 */ /* 0x000fea0003800000 */
.L_x_2070:
        /* <DEDUP_REMOVED lines=8> */
.L_x_2069:
[----:B------:R-:W-:Y:S05]  /*2df40*/  BSYNC B3 ;  /* 0x0000000000037941 */ /* 0x000fea0003800000 */
.L_x_2068:
[----:B-----5:R-:W-:-:S13]  /*2df50*/  LOP3.LUT P1, RZ, R14, 0x20, RZ, 0xc0, !PT ;  /* 0x000000200eff7812 */ /* 0x020fda000782c0ff */
[----:B------:R-:W-:Y:S05]  /*2df60*/  @!P1 BRA `(.L_x_2051) ;  /* 0x00000004000c9947 */ /* 0x000fea0003800000 */
[----:B------:R-:W-:Y:S02]  /*2df70*/  R2UR UR4, R74 ;  /* 0x000000004a0472ca */ /* 0x000fe400000e0000 */
[----:B------:R-:W-:-:S13]  /*2df80*/  R2UR UR5, R75 ;  /* 0x000000004b0572ca */ /* 0x000fda00000e0000 */
[----:B-1234-:R-:W2:Y:S01]  /*2df90*/  LD.E.U8 R13, desc[UR4][R30.64+0x18] ;  /* 0x000018041e0d7980 */ /* 0x01eea2000c101100 */
[----:B------:R-:W-:-:S05]  /*2dfa0*/  VIADD R4, R90, 0x3000 ;  /* 0x000030005a047836 */ /* 0x000fca0000000000 */
[----:B------:R-:W-:-:S04]  /*2dfb0*/  IADD3 R5, P1, R4, R91, RZ ;  /* 0x0000005b04057210 */ /* 0x000fc80007f3e0ff */
[----:B------:R-:W-:Y:S02]  /*2dfc0*/  LEA.HI.X.SX32 R6, R4, R93, 0x1, P1 ;  /* 0x0000005d04067211 */ /* 0x000fe400008f0eff */
[----:B------:R-:W-:-:S04]  /*2dfd0*/  LEA R4, P1, R5, R34, 0x1 ;  /* 0x0000002205047211 */ /* 0x000fc800078208ff */
[----:B------:R-:W-:Y:S01]  /*2dfe0*/  LEA.HI.X R5, R5, R35, R6, 0x1, P1 ;  /* 0x0000002305057211 */ /* 0x000fe200008f0c06 */
[----:B------:R-:W-:Y:S01]  /*2dff0*/  VIADD R12, R87, 0xa0 ;  /* 0x000000a0570c7836 */ /* 0x000fe20000000000 */
[----:B------:R-:W-:Y:S04]  /*2e000*/  BSSY B3, `(.L_x_2072) ;  /* 0x0000034000037945 */ /* 0x000fe80003800000 */
[----:B------:R-:W5:Y:S01]  /*2e010*/  LD.E.128 R4, desc[UR4][R4.64] ;  /* 0x0000000404047980 */ /* 0x000f62000c101d00 */
[----:B--2---:R-:W-:Y:S02]  /*2e020*/  LOP3.LUT P1, RZ, R13, 0x20, RZ, 0xc0, !PT ;  /* 0x000000200dff7812 */ /* 0x004fe4000782c0ff */
[----:B------:R-:W-:-:S04]  /*2e030*/  SHF.R.S32.HI R13, RZ, 0x1f, R12 ;  /* 0x0000001fff0d7819 */ /* 0x000fc8000001140c */
[----:B------:R-:W-:-:S07]  /*2e040*/  LEA.HI R58, R13, R12, RZ, 0x3 ;  /* 0x0000000c0d3a7211 */ /* 0x000fce00078f18ff */
        /* <DEDUP_REMOVED lines=24> */
[C---:B------:R-:W-:Y:S01]  /*2e1d0*/  FMUL.FTZ R59, R7.reuse, R56 ;  /* 0x00000038073b7220 */ /* 0x040fe20000410000 */
[----:B------:R-:W-:Y:S01]  /*2e1e0*/  LOP3.LUT R118, R118, 0xffff0000, RZ, 0xc0, !PT ;  /* 0xffff000076767812 */ /* 0x000fe200078ec0ff */
[-C--:B------:R-:W-:Y:S01]  /*2e1f0*/  FMUL.FTZ R7, R7, R54.reuse ;  /* 0x0000003607077220 */ /* 0x080fe20000410000 */
[----:B------:R-:W-:Y:S01]  /*2e200*/  LOP3.LUT R4, R4, 0xffff0000, RZ, 0xc0, !PT ;  /* 0xffff000004047812 */ /* 0x000fe200078ec0ff */
[----:B------:R-:W-:Y:S01]  /*2e210*/  FFMA.FTZ R59, R6, R54, -R59 ;  /* 0x00000036063b7223 */ /* 0x000fe2000001083b */
[----:B------:R-:W-:Y:S01]  /*2e220*/  FFMA.FTZ R12, R12, R57, R13 ;  /* 0x000000390c0c7223 */ /* 0x000fe2000001000d */
[----:B------:R-:W-:-:S02]  /*2e230*/  IMAD.U32 R120, R120, 0x10000, RZ ;  /* 0x0001000078787824 */ /* 0x000fc400078e00ff */
[----:B------:R-:W-:Y:S01]  /*2e240*/  FMUL.FTZ R13, R15, R121 ;  /* 0x000000790f0d7220 */ /* 0x000fe20000410000 */
[----:B------:R-:W-:Y:S02]  /*2e250*/  IMAD.U32 R119, R119, 0x10000, RZ ;  /* 0x0001000077777824 */ /* 0x000fe400078e00ff */
[----:B------:R-:W-:Y:S01]  /*2e260*/  FMUL.FTZ R54, R15, R118 ;  /* 0x000000760f367220 */ /* 0x000fe20000410000 */
[----:B------:R-:W-:Y:S01]  /*2e270*/  FFMA.FTZ R56, R6, R56, R7 ;  /* 0x0000003806387223 */ /* 0x000fe20000010007 */
        /* <DEDUP_REMOVED lines=12> */
.L_x_2073:
[----:B------:R-:W-:Y:S05]  /*2e340*/  BSYNC B3 ;  /* 0x0000000000037941 */ /* 0x000fea0003800000 */
.L_x_2072:
[----:B------:R-:W-:Y:S02]  /*2e350*/  R2UR UR4, R74 ;  /* 0x000000004a0472ca */ /* 0x000fe400000e0000 */
[----:B------:R-:W-:Y:S02]  /*2e360*/  R2UR UR5, R75 ;  /* 0x000000004b0572ca */ /* 0x000fe400000e0000 */
[----:B------:R-:W-:-:S05]  /*2e370*/  LOP3.LUT R13, R58, 0xfffffff8, RZ, 0xc0, !PT ;  /* 0xfffffff83a0d7812 */ /* 0x000fca00078ec0ff */
[----:B------:R-:W-:-:S06]  /*2e380*/  IMAD.WIDE R10, R13, 0x2, R10 ;  /* 0x000000020d0a7825 */ /* 0x000fcc00078e020a */
[----:B-----5:R1:W-:Y:S02]  /*2e390*/  ST.E.128 desc[UR4][R10.64], R4 ;  /* 0x000000040a007985 */ /* 0x0203e4000c101d04 */
.L_x_2051:
[----:B------:R-:W-:Y:S05]  /*2e3a0*/  BSYNC B2 ;  /* 0x0000000000027941 */ /* 0x000fea0003800000 */
.L_x_2050:
[----:B------:R-:W-:-:S03]  /*2e3b0*/  UMOV UR4, 0xffffffff ;  /* 0xffffffff00047882 */ /* 0x000fc60000000000 */
[----:B------:R-:W-:Y:S05]  /*2e3c0*/  BRA.DIV UR4, `(.L_x_2074) ;  /* 0x0000007e04447947 */ /* 0x000fea000b800000 */
[----:B0-----:R-:W0:Y:S04]  /*2e3d0*/  SHFL.IDX PT, R83, R83, 0x1, 0x1c1f ;  /* 0x003c1f0053537f89 */ /* 0x001e2800000e0000 */
[----:B------:R0:W0:Y:S02]  /*2e3e0*/  SHFL.IDX PT, R14, R86, 0x1, 0x1c1f ;  /* 0x003c1f00560e7f89 */ /* 0x00002400000e0000 */
.L_x_2147:
[----:B------:R-:W-:Y:S02]  /*2e3f0*/  R2UR UR4, R74 ;  /* 0x000000004a0472ca */ /* 0x000fe400000e0000 */
[----:B------:R-:W-:-:S13]  /*2e400*/  R2UR UR5, R75 ;  /* 0x000000004b0572ca */ /* 0x000fda00000e0000 */
[----:B-1234-:R-:W2:Y:S01]  /*2e410*/  LD.E R5, desc[UR4][R30.64+0xc] ;  /* 0x00000c041e057980 */ /* 0x01eea2000c101900 */
[----:B------:R-:W-:Y:S02]  /*2e420*/  VIADD R4, R113, 0x40 ;  /* 0x0000004071047836 */ /* 0x000fe40000000000 */
[----:B0-----:R-:W-:Y:S02]  /*2e430*/  IMAD.MOV.U32 R15, RZ, RZ, R83 ;  /* 0x000000ffff0f7224 */ /* 0x001fe400078e0053 */
[----:B--2---:R-:W-:-:S05]  /*2e440*/  IMAD R5, R2, -0x60, R5 ;  /* 0xffffffa002057824 */ /* 0x004fca00078e0205 */
[----:B------:R-:W-:-:S04]  /*2e450*/  VIMNMX R5, R5, 0x60, PT ;  /* 0x0000006005057848 */ /* 0x000fc80003fe0100 */
[----:B------:R-:W-:-:S13]  /*2e460*/  ISETP.GE.AND P1, PT, R4, R5, PT ;  /* 0x000000050400720c */ /* 0x000fda0003f26270 */
[----:B------:R-:W-:Y:S05]  /*2e470*/  @P1 BRA `(.L_x_2075) ;  /* 0x0000007800581947 */ /* 0x000fea0003800000 */
[----:B------:R-:W-:Y:S02]  /*2e480*/  R2UR UR4, R74 ;  /* 0x000000004a0472ca */ /* 0x000fe400000e0000 */
[----:B------:R-:W-:-:S13]  /*2e490*/  R2UR UR5, R75 ;  /* 0x000000004b0572ca */ /* 0x000fda00000e0000 */
[----:B------:R-:W2:Y:S01]  /*2e4a0*/  LD.E.U8 R12, desc[UR4][R32.64] ;  /* 0x00000004200c7980 */ /* 0x000ea2000c101100 */
[----:B------:R-:W-:Y:S01]  /*2e4b0*/  BSSY B2, `(.L_x_2076) ;  /* 0x0000042000027945 */ /* 0x000fe20003800000 */
[----:B--2---:R-:W-:-:S04]  /*2e4c0*/  LOP3.LUT R4, R12, 0x1, RZ, 0xc0, !PT ;  /* 0x000000010c047812 */ /* 0x004fc800078ec0ff */
[----:B------:R-:W-:-:S13]  /*2e4d0*/  ISETP.NE.U32.AND P1, PT, R4, 0x1, PT ;  /* 0x000000010400780c */ /* 0x000fda0003f25070 */
[----:B------:R-:W-:Y:S05]  /*2e4e0*/  @P1 BRA `(.L_x_2077) ;  /* 0x0000000000f81947 */ /* 0x000fea0003800000 */
[----:B------:R-:W-:Y:S02]  /*2e4f0*/  R2UR UR4, R74 ;  /* 0x000000004a0472ca */ /* 0x000fe400000e0000 */
[----:B------:R-:W-:-:S13]  /*2e500*/  R2UR UR5, R75 ;  /* 0x000000004b0572ca */ /* 0x000fda00000e0000 */
[----:B------:R-:W2:Y:S01]  /*2e510*/  LD.E.U8 R4, desc[UR4][R30.64+0x18] ;  /* 0x000018041e047980 */ /* 0x000ea2000c101100 */
[----:B------:R-:W-:Y:S01]  /*2e520*/  BSSY B3, `(.L_x_2078) ;  /* 0x0000033000037945 */ /* 0x000fe20003800000 */
[----:B--2---:R-:W-:-:S04]  /*2e530*/  LOP3.LUT R4, R4, 0x1, RZ, 0xc0, !PT ;  /* 0x0000000104047812 */ /* 0x004fc800078ec0ff */
[----:B------:R-:W-:Y:S02]  /*2e540*/  ISETP.NE.U32.AND P1, PT, R4, 0x1, PT ;  /* 0x000000010400780c */ /* 0x000fe40003f25070 */
[----:B------:R0:W5:Y:S11]  /*2e550*/  LD.E.128 R4, desc[UR4][R40.64+0x2000] ;  /* 0x0020000428047980 */ /* 0x000176000c101d00 */
[----:B0-----:R-:W-:Y:S05]  /*2e560*/  @P1 BRA `(.L_x_2079) ;  /* 0x0000000000b81947 */ /* 0x001fea0003800000 */
        /* <DEDUP_REMOVED lines=46> */
.L_x_2079:
[----:B------:R-:W-:Y:S05]  /*2e850*/  BSYNC B3 ;  /* 0x0000000000037941 */ /* 0x000fea0003800000 */
.L_x_2078:
[C---:B------:R-:W-:Y:S01]  /*2e860*/  R2UR UR4, R74.reuse ;  /* 0x000000004a0472ca */ /* 0x040fe200000e0000 */
[----:B------:R-:W-:Y:S01]  /*2e870*/  IMAD.WIDE R10, R87, 0x2, R14 ;  /* 0x00000002570a7825 */ /* 0x000fe200078e020e */
[C---:B------:R-:W-:Y:S02]  /*2e880*/  R2UR UR5, R75.reuse ;  /* 0x000000004b0572ca */ /* 0x040fe400000e0000 */
[----:B------:R-:W-:Y:S02]  /*2e890*/  R2UR UR6, R74 ;  /* 0x000000004a0672ca */ /* 0x000fe400000e0000 */
[----:B------:R-:W-:-:S09]  /*2e8a0*/  R2UR UR7, R75 ;  /* 0x000000004b0772ca */ /* 0x000fd200000e0000 */
[----:B-----5:R0:W-:Y:S04]  /*2e8b0*/  ST.E.128 desc[UR4][R10.64], R4 ;  /* 0x000000040a007985 */ /* 0x0201e8000c101d04 */
[----:B------:R0:W5:Y:S02]  /*2e8c0*/  LD.E.U8 R12, desc[UR6][R32.64] ;  /* 0x00000006200c7980 */ /* 0x000164000c101100 */
.L_x_2077:
[----:B------:R-:W-:Y:S05]  /*2e8d0*/  BSYNC B2 ;  /* 0x0000000000027941 */ /* 0x000fea0003800000 */
.L_x_2076:
[----:B-----5:R-:W-:Y:S01]  /*2e8e0*/  LOP3.LUT P1, RZ, R12, 0x2, RZ, 0xc0, !PT ;  /* 0x000000020cff7812 */ /* 0x020fe2000782c0ff */
[----:B------:R-:W-:-:S12]  /*2e8f0*/  BSSY B2, `(.L_x_2080) ;  /* 0x0000048000027945 */ /* 0x000fd80003800000 */
[----:B------:R-:W-:Y:S05]  /*2e900*/  @!P1 BRA `(.L_x_2081) ;  /* 0x0000000400189947 */ /* 0x000fea0003800000 */
[----:B------:R-:W-:Y:S02]  /*2e910*/  R2UR UR4, R74 ;  /* 0x000000004a0472ca */ /* 0x000fe400000e0000 */
[----:B------:R-:W-:-:S13]  /*2e920*/  R2UR UR5, R75 ;  /* 0x000000004b0572ca */ /* 0x000fda00000e0000 */
[----:B0-----:R-:W2:Y:S01]  /*2e930*/  LD.E.U8 R10, desc[UR4][R30.64+0x18] ;  /* 0x000018041e0a7980 */ /* 0x001ea2000c101100 */
        /* <DEDUP_REMOVED lines=10> */
[----:B--2---:R-:W-:-:S13]  /*2e9e0*/  LOP3.LUT P1, RZ, R10, 0x2, RZ, 0xc0, !PT ;  /* 0x000000020aff7812 */ /* 0x004fda000782c0ff */
[----:B------:R-:W-:Y:S05]  /*2e9f0*/  @!P1 BRA `(.L_x_2083) ;  /* 0x0000000000b89947 */ /* 0x000fea0003800000 */
[----:B------:R-:W-:Y:S01]  /*2ea00*/  SHF.R.U64 R50, R46, 0x10, R47 ;  /* 0x000000102e327819 */ /* 0x000fe2000000122f */
[----:B-----5:R-:W-:Y:S01]  /*2ea10*/  IMAD.U32 R12, R7, 0x10000, RZ ;  /* 0x00010000070c7824 */ /* 0x020fe200078e00ff */
[--C-:B------:R-:W-:Y:S01]  /*2ea20*/  SHF.R.U64 R46, R48, 0x10, R49.reuse ;  /* 0x00000010302e7819 */ /* 0x100fe20000001231 */
        /* <DEDUP_REMOVED lines=43> */
.L_x_2083:
[----:B------:R-:W-:Y:S05]  /*2ece0*/  BSYNC B3 ;  /* 0x0000000000037941 */ /* 0x000fea0003800000 */
.L_x_2082:
[C---:B------:R-:W-:Y:S02]  /*2ecf0*/  R2UR UR4, R74.reuse ;  /* 0x000000004a0472ca */ /* 0x040fe400000e0000 */
[C---:B------:R-:W-:Y:S02]  /*2ed00*/  R2UR UR5, R75.reuse ;  /* 0x000000004b0572ca */ /* 0x040fe400000e0000 */
[----:B------:R-:W-:Y:S02]  /*2ed10*/  R2UR UR6, R74 ;  /* 0x000000004a0672ca */ /* 0x000fe400000e0000 */
[----:B------:R-:W-:Y:S02]  /*2ed20*/  R2UR UR7, R75 ;  /* 0x000000004b0772ca */ /* 0x000fe400000e0000 */
[----:B------:R-:W-:-:S05]  /*2ed30*/  LOP3.LUT R11, R52, 0xfffffff8, RZ, 0xc0, !PT ;  /* 0xfffffff8340b7812 */ /* 0x000fca00078ec0ff */
[----:B------:R-:W-:-:S05]  /*2ed40*/  IMAD.WIDE R10, R11, 0x2, R14 ;  /* 0x000000020b0a7825 */ /* 0x000fca00078e020e */
[----:B-----5:R1:W-:Y:S04]  /*2ed50*/  ST.E.128 desc[UR4][R10.64], R4 ;  /* 0x000000040a007985 */ /* 0x0203e8000c101d04 */
[----:B------:R1:W5:Y:S02]  /*2ed60*/  LD.E.U8 R12, desc[UR6][R32.64] ;  /* 0x00000006200c7980 */ /* 0x000364000c101100 */
.L_x_2081:
[----:B------:R-:W-:Y:S05]  /*2ed70*/  BSYNC B2 ;  /* 0x0000000000027941 */ /* 0x000fea0003800000 */
.L_x_2080:
[----:B-----5:R-:W-:Y:S01]  /*2ed80*/  LOP3.LUT P1, RZ, R12, 0x4, RZ, 0xc0, !PT ;  /* 0x000000040cff7812 */ /* 0x020fe2000782c0ff */
[----:B------:R-:W-:-:S12]  /*2ed90*/  BSSY B2, `(.L_x_2084) ;  /* 0x0000043000027945 */ /* 0x000fd80003800000 */
[----:B------:R-:W-:Y:S05]  /*2eda0*/  @!P1 BRA `(.L_x_2085) ;  /* 0x0000000400049947 */ /* 0x000fea0003800000 */
[----:B------:R-:W-:Y:S02]  /*2edb0*/  R2UR UR4, R74 ;  /* 0x000000004a0472ca */ /* 0x000fe400000e0000 */
[----:B------:R-:W-:-:S13]  /*2edc0*/  R2UR UR5, R75 ;  /* 0x000000004b0572ca */ /* 0x000fda00000e0000 */
[----:B01----:R-:W2:Y:S01]  /*2edd0*/  LD.E.U8 R5, desc[UR4][R30.64+0x18] ;  /* 0x000018041e057980 */ /* 0x003ea2000c101100 */
[----:B------:R-:W-:Y:S01]  /*2ede0*/  VIADD R4, R87, 0x40 ;  /* 0x0000004057047836 */ /* 0x000fe20000000000 */
[----:B------:R-:W-:Y:S01]  /*2edf0*/  BSSY B3, `(.L_x_2086) ;  /* 0x0000034000037945 */ /* 0x000fe20003800000 */
[----:B--2---:R-:W-:-:S03]  /*2ee00*/  LOP3.LUT P1, RZ, R5, 0x4, RZ, 0xc0, !PT ;  /* 0x0000000405ff7812 */ /* 0x004fc6000782c0ff */
[----:B------:R-:W-:-:S04]  /*2ee10*/  SHF.R.S32.HI R5, RZ, 0x1f, R4 ;  /* 0x0000001fff057819 */ /* 0x000fc80000011404 */
[----:B------:R-:W-:Y:S02]  /*2ee20*/  LEA.HI R46, R5, R4, RZ, 0x3 ;  /* 0x00000004052e7211 */ /* 0x000fe400078f18ff */
[----:B------:R0:W5:Y:S04]  /*2ee30*/  LD.E.128 R4, desc[UR4][R40.64+0x5000] ;  /* 0x0050000428047980 */ /* 0x000168000c101d00 */
        /* <DEDUP_REMOVED lines=47> */
.L_x_2087:
[----:B------:R-:W-:Y:S05]  /*2f130*/  BSYNC B3 ;  /* 0x0000000000037941 */ /* 0x000fea0003800000 */
.L_x_2086:
        /* <DEDUP_REMOVED lines=8> */
.L_x_2085:
[----:B------:R-:W-:Y:S05]  /*2f1c0*/  BSYNC B2 ;  /* 0x0000000000027941 */ /* 0x000fea0003800000 */
.L_x_2084:
[----:B-----5:R-:W-:Y:S01]  /*2f1d0*/  LOP3.LUT P1, RZ, R12, 0x8, RZ, 0xc0, !PT ;  /* 0x000000080cff7812 */ /* 0x020fe2000782c0ff */
[----:B------:R-:W-:-:S12]  /*2f1e0*/  BSSY B2, `(.L_x_2088) ;  /* 0x0000048000027945 */ /* 0x000fd80003800000 */
[----:B------:R-:W-:Y:S05]  /*2f1f0*/  @!P1 BRA `(.L_x_2089) ;  /* 0x0000000400189947 */ /* 0x000fea0003800000 */
[----:B------:R-:W-:Y:S02]  /*2f200*/  R2UR UR4, R74 ;  /* 0x000000004a0472ca */ /* 0x000fe400000e0000 */
[----:B------:R-:W-:-:S13]  /*2f210*/  R2UR UR5, R75 ;  /* 0x000000004b0572ca */ /* 0x000fda00000e0000 */
[----:B012---:R-:W2:Y:S01]  /*2f220*/  LD.E.U8 R10, desc[UR4][R30.64+0x18] ;  /* 0x000018041e0a7980 */ /* 0x007ea2000c101100 */
        /* <DEDUP_REMOVED lines=58> */
.L_x_2091:
[----:B------:R-:W-:Y:S05]  /*2f5d0*/  BSYNC B3 ;  /* 0x0000000000037941 */ /* 0x000fea0003800000 */
.L_x_2090:
        /* <DEDUP_REMOVED lines=8> */
.L_x_2089:
[----:B------:R-:W-:Y:S05]  /*2f660*/  BSYNC B2 ;  /* 0x0000000000027941 */ /* 0x000fea0003800000 */
.L_x_2088:
[----:B-----5:R-:W-:Y:S01]  /*2f670*/  LOP3.LUT P1, RZ, R12, 0x10, RZ, 0xc0, !PT ;  /* 0x000000100cff7812 */ /* 0x020fe2000782c0ff */
[----:B------:R-:W-:-:S12]  /*2f680*/  BSSY B2, `(.L_x_2092) ;  /* 0x0000043000027945 */ /* 0x000fd80003800000 */
[----:B------:R-:W-:Y:S05]  /*2f690*/  @!P1 BRA `(.L_x_2093) ;  /* 0x0000000400049947 */ /* 0x000fea0003800000 */
[----:B------:R-:W-:Y:S02]  /*2f6a0*/  R2UR UR4, R74 ;  /* 0x000000004a0472ca */ /* 0x000fe400000e0000 */
[----:B------:R-:W-:-:S13]  /*2f6b0*/  R2UR UR5, R75 ;  /* 0x000000004b0572ca */ /* 0x000fda00000e0000 */
[----:B0123--:R-:W2:Y:S01]  /*2f6c0*/  LD.E.U8 R5, desc[UR4][R30.64+0x18] ;  /* 0x000018041e057980 */ /* 0x00fea2000c101100 */
[----:B------:R-:W-:Y:S01]  /*2f6d0*/  VIADD R4, R87, 0x80 ;  /* 0x0000008057047836 */ /* 0x000fe20000000000 */
[----:B------:R-:W-:Y:S01]  /*2f6e0*/  BSSY B3, `(.L_x_2094) ;  /* 0x0000034000037945 */ /* 0x000fe20003800000 */
[----:B--2---:R-:W-:-:S03]  /*2f6f0*/  LOP3.LUT P1, RZ, R5, 0x10, RZ, 0xc0, !PT ;  /* 0x0000001005ff7812 */ /* 0x004fc6000782c0ff */
[----:B------:R-:W-:-:S04]  /*2f700*/  SHF.R.S32.HI R5, RZ, 0x1f, R4 ;  /* 0x0000001fff057819 */ /* 0x000fc80000011404 */
[----:B------:R-:W-:Y:S02]  /*2f710*/  LEA.HI R38, R5, R4, RZ, 0x3 ;  /* 0x0000000405267211 */ /* 0x000fe400078f18ff */
[----:B------:R0:W5:Y:S04]  /*2f720*/  LD.E.128 R4, desc[UR4][R40.64+0x8000] ;  /* 0x0080000428047980 */ /* 0x000168000c101d00 */
        /* <DEDUP_REMOVED lines=47> */
.L_x_2095:
[----:B------:R-:W-:Y:S05]  /*2fa20*/  BSYNC B3 ;  /* 0x0000000000037941 */ /* 0x000fea0003800000 */
.L_x_2094:
        /* <DEDUP_REMOVED lines=8> */
.L_x_2093:
[----:B------:R-:W-:Y:S05]  /*2fab0*/  BSYNC B2 ;  /* 0x0000000000027941 */ /* 0x000fea0003800000 */
.L_x_2092:
[----:B-----5:R-:W-:-:S13]  /*2fac0*/  LOP3.LUT P1, RZ, R12, 0x20, RZ, 0xc0, !PT ;  /* 0x000000200cff7812 */ /* 0x020fda000782c0ff */
[----:B------:R-:W-:Y:S05]  /*2fad0*/  @!P1 BRA `(.L_x_2075) ;  /* 0x0000006000c09947 */ /* 0x000fea0003800000 */
[----:B------:R-:W-:Y:S02]  /*2fae0*/  R2UR UR4, R74 ;  /* 0x000000004a0472ca */ /* 0x000fe400000e0000 */
[----:B------:R-:W-:-:S13]  /*2faf0*/  R2UR UR5, R75 ;  /* 0x000000004b0572ca */ /* 0x000fda00000e0000 */
[----:B------:R-:W2:Y:S01]  /*2fb00*/  LD.E.U8 R30, desc[UR4][R30.64+0x18] ;  /* 0x000018041e1e7980 */ /* 0x000ea2000c101100 */
[----:B------:R-:W-:-:S05]  /*2fb10*/  VIADD R90, R90, 0x4000 ;  /* 0x000040005a5a7836 */ /* 0x000fca0000000000 */
[----:B------:R-:W-:-:S04]  /*2fb20*/  IADD3 R91, P1, R90, R91, RZ ;  /* 0x0000005b5a5b7210 */ /* 0x000fc80007f3e0ff */
[----:B------:R-:W-:Y:S02]  /*2fb30*/  LEA.HI.X.SX32 R90, R90, R93, 0x1, P1 ;  /* 0x0000005d5a5a7211 */ /* 0x000fe400008f0eff */
[----:B01234-:R-:W-:-:S04]  /*2fb40*/  LEA R4, P1, R91, R34, 0x1 ;  /* 0x000000225b047211 */ /* 0x01ffc800078208ff */
[----:B------:R-:W-:Y:S01]  /*2fb50*/  LEA.HI.X R5, R91, R35, R90, 0x1, P1 ;  /* 0x000000235b057211 */ /* 0x000fe200008f0c5a */
[----:B------:R-:W-:Y:S01]  /*2fb60*/  VIADD R87, R87, 0xa0 ;  /* 0x000000a057577836 */ /* 0x000fe20000000000 */
[----:B------:R-:W-:Y:S04]  /*2fb70*/  BSSY B2, `(.L_x_2096) ;  /* 0x0000034000027945 */ /* 0x000fe80003800000 */
[----:B------:R-:W-:Y:S01]  /*2fb80*/  SHF.R.S32.HI R10, RZ, 0x1f, R87 ;  /* 0x0000001fff0a7819 */ /* 0x000fe20000011457 */
[----:B------:R-:W5:Y:S03]  /*2fb90*/  LD.E.128 R4, desc[UR4][R4.64] ;  /* 0x0000000404047980 */ /* 0x000f66000c101d00 */
[----:B------:R-:W-:-:S02]  /*2fba0*/  LEA.HI R87, R10, R87, RZ, 0x3 ;  /* 0x000000570a577211 */ /* 0x000fc400078f18ff */
[----:B------:R-:W-:-:S13]  /*2fbb0*/  LOP3.LUT P1, RZ, R30, 0x20, RZ, 0xc0, !PT ;  /* 0x000000201eff7812 */ /* 0x000fda000782c0ff */
        /* <DEDUP_REMOVED lines=35> */
[----:B------:R-:W-:Y:S01]  /*2fdf0*/  FMUL.FTZ R4, R4, R94 ;  /* 0x0000005e04047220 */ /* 0x000fe20000410000 */
[----:B------:R-:W-:Y:S01]  /*2fe00*/  FMUL.FTZ R11, R11, R92 ;  /* 0x0000005c0b0b7220 */ /* 0x000fe20000410000 */
        /* <DEDUP_REMOVED lines=10> */
.L_x_2097:
[----:B------:R-:W-:Y:S05]  /*2feb0*/  BSYNC B2 ;  /* 0x0000000000027941 */ /* 0x000fea0003800000 */
.L_x_2096:
[----:B------:R-:W-:Y:S02]  /*2fec0*/  R2UR UR4, R74 ;  /* 0x000000004a0472ca */ /* 0x000fe400000e0000 */
[----:B------:R-:W-:Y:S02]  /*2fed0*/  R2UR UR5, R75 ;  /* 0x000000004b0572ca */ /* 0x000fe400000e0000 */
[----:B------:R-:W-:-:S05]  /*2fee0*/  LOP3.LUT R87, R87, 0xfffffff8, RZ, 0xc0, !PT ;  /* 0xfffffff857577812 */ /* 0x000fca00078ec0ff */
[----:B------:R-:W-:-:S06]  /*2fef0*/  IMAD.WIDE R14, R87, 0x2, R14 ;  /* 0x00000002570e7825 */ /* 0x000fcc00078e020e */
[----:B-----5:R0:W-:Y:S01]  /*2ff00*/  ST.E.128 desc[UR4][R14.64], R4 ;  /* 0x000000040e007985 */ /* 0x0201e2000c101d04 */
[----:B------:R-:W-:Y:S05]  /*2ff10*/  BRA `(.L_x_2075) ;  /* 0x0000005c00b07947 */ /* 0x000fea0003800000 */
.L_x_2040:
[C---:B------:R-:W-:Y:S01]  /*2ff20*/  R2UR UR8, R74.reuse ;  /* 0x000000004a0872ca */ /* 0x040fe200000e0000 */
[----:B------:R0:W5:Y:S01]  /*2ff30*/  LDL.64 R10, [R21+0x10] ;  /* 0x00001000150a7983 */ /* 0x0001620000100a00 */
[C---:B------:R-:W-:Y:S02]  /*2ff40*/  R2UR UR9, R75.reuse ;  /* 0x000000004b0972ca */ /* 0x040fe400000e0000 */
[C---:B------:R-:W-:Y:S02]  /*2ff50*/  R2UR UR10, R74.reuse ;  /* 0x000000004a0a72ca */ /* 0x040fe400000e0000 */
[C---:B------:R-:W-:Y:S02]  /*2ff60*/  R2UR UR11, R75.reuse ;  /* 0x000000004b0b72ca */ /* 0x040fe400000e0000 */
[----:B------:R-:W-:Y:S02]  /*2ff70*/  R2UR UR4, R74 ;  /* 0x000000004a0472ca */ /* 0x000fe400000e0000 */
[----:B------:R-:W-:-:S02]  /*2ff80*/  R2UR UR5, R75 ;  /* 0x000000004b0572ca */ /* 0x000fc400000e0000 */
[C---:B------:R-:W-:Y:S02]  /*2ff90*/  R2UR UR6, R74.reuse ;  /* 0x000000004a0672ca */ /* 0x040fe400000e0000 */
[----:B------:R-:W-:Y:S01]  /*2ffa0*/  R2UR UR7, R75 ;  /* 0x000000004b0772ca */ /* 0x000fe200000e0000 */
[----:B-----5:R-:W2:Y:S04]  /*2ffb0*/  LD.E R4, desc[UR8][R8.64+0x14] ;  /* 0x0000140808047980 */ /* 0x020ea8000c101900 */
[----:B------:R-:W3:Y:S04]  /*2ffc0*/  LD.E R7, desc[UR10][R8.64+0xc] ;  /* 0x00000c0a08077980 */ /* 0x000ee8000c101900 */
[----:B------:R-:W4:Y:S04]  /*2ffd0*/  LD.E.64 R14, desc[UR4][R8.64+0xa0] ;  /* 0x0000a004080e7980 */ /* 0x000f28000c101b00 */
[----:B------:R-:W4:Y:S01]  /*2ffe0*/  LD.E.64 R76, desc[UR6][R8.64+0xc0] ;  /* 0x0000c006084c7980 */ /* 0x000f22000c101b00 */
[----:B------:R-:W-:-:S02]  /*2fff0*/  R2UR UR12, R74 ;  /* 0x000000004a0c72ca */ /* 0x000fc400000e0000 */
[----:B------:R-:W-:Y:S01]  /*30000*/  R2UR UR13, R75 ;  /* 0x000000004b0d72ca */ /* 0x000fe200000e0000 */
[----:B------:R0:W5:Y:S01]  /*30010*/  LD.E.64 R78, desc[UR6][R8.64+0xa8] ;  /* 0x0000a806084e7980 */ /* 0x000162000c101b00 */
[----:B------:R-:W-:Y:S01]  /*30020*/  SHF.R.S32.HI R87, RZ, 0x1f, R2 ;  /* 0x0000001fff577819 */ /* 0x000fe20000011402 */
[----:B------:R-:W-:Y:S02]  /*30030*/  BSSY B2, `(.L_x_2098) ;  /* 0x0000053000027945 */ /* 0x000fe40003800000 */
[----:B------:R0:W5:Y:S01]  /*30040*/  LD.E.64 R80, desc[UR8][R8.64+0xb8] ;  /* 0x0000b80808507980 */ /* 0x000162000c101b00 */
[----:B------:R-:W-:Y:S02]  /*30050*/  CS2R R46, SRZ ;  /* 0x00000000002e7805 */ /* 0x000fe4000001ff00 */
[----:B------:R-:W-:Y:S02]  /*30060*/  CS2R R26, SRZ ;  /* 0x00000000001a7805 */ /* 0x000fe4000001ff00 */
[----:B------:R-:W-:-:S02]  /*30070*/  CS2R R24, SRZ ;  /* 0x0000000000187805 */ /* 0x000fc4000001ff00 */
[----:B------:R-:W-:Y:S01]  /*30080*/  CS2R R30, SRZ ;  /* 0x00000000001e7805 */ /* 0x000fe2000001ff00 */
[----:B------:R0:W5:Y:S01]  /*30090*/  LD.E.U8 R90, desc[UR12][R8.64+0x19] ;  /* 0x0000190c085a7980 */ /* 0x000162000c101100 */
        /* <DEDUP_REMOVED lines=18> */
[----:B--2---:R-:W-:Y:S01]  /*301c0*/  SHF.R.S32.HI R5, RZ, 0x1f, R4 ;  /* 0x0000001fff057819 */ /* 0x004fe20000011404 */
[----:B---3--:R-:W-:-:S03]  /*301d0*/  IMAD R7, R2, -0x60, R7 ;  /* 0xffffffa002077824 */ /* 0x008fc600078e0207 */
[----:B------:R-:W-:-:S04]  /*301e0*/  LEA.HI R5, R5, R4, RZ, 0x2 ;  /* 0x0000000405057211 */ /* 0x000fc800078f10ff */
[----:B------:R-:W-:Y:S02]  /*301f0*/  SHF.R.S32.HI R5, RZ, 0x2, R5 ;  /* 0x00000002ff057819 */ /* 0x000fe40000011405 */
[----:B------:R-:W-:-:S04]  /*30200*/  VIMNMX R7, R7, 0x60, PT ;  /* 0x0000006007077848 */ /* 0x000fc80003fe0100 */
[----:B------:R-:W-:Y:S01]  /*30210*/  ISETP.GE.AND P1, PT, R5, R7, PT ;  /* 0x000000070500720c */ /* 0x000fe20003f26270 */
[-C--:B----4-:R-:W-:Y:S02]  /*30220*/  IMAD R13, R15, R2.reuse, RZ ;  /* 0x000000020f0d7224 */ /* 0x090fe400078e02ff */
[-C--:B------:R-:W-:Y:S02]  /*30230*/  IMAD R15, R77, R2.reuse, RZ ;  /* 0x000000024d0f7224 */ /* 0x080fe400078e02ff */
[----:B------:R-:W-:Y:S02]  /*30240*/  VIADD R4, R5, 0x40 ;  /* 0x0000004005047836 */ /* 0x000fe40000000000 */
[-C--:B------:R-:W-:Y:S02]  /*30250*/  IMAD R85, R14, R87.reuse, R13 ;  /* 0x000000570e557224 */ /* 0x080fe400078e020d */
[----:B------:R-:W-:Y:S01]  /*30260*/  IMAD R87, R76, R87, R15 ;  /* 0x000000574c577224 */ /* 0x000fe200078e020f */
[----:B------:R0:W5:Y:S01]  /*30270*/  LD.E.64 R12, desc[UR4][R8.64+0x98] ;  /* 0x00009804080c7980 */ /* 0x000162000c101b00 */
[----:B------:R-:W-:Y:S01]  /*30280*/  IMAD.WIDE.U32 R14, R14, R2, RZ ;  /* 0x000000020e0e7225 */ /* 0x000fe200078e00ff */
[----:B------:R-:W-:-:S03]  /*30290*/  ISETP.GE.AND P3, PT, R4, R7, PT ;  /* 0x000000070400720c */ /* 0x000fc60003f66270 */
[----:B------:R-:W-:Y:S01]  /*302a0*/  IMAD.WIDE.U32 R76, R76, R2, RZ ;  /* 0x000000024c4c7225 */ /* 0x000fe200078e00ff */
[----:B------:R-:W-:Y:S02]  /*302b0*/  CS2R R6, SRZ ;  /* 0x0000000000067805 */ /* 0x000fe4000001ff00 */
[----:B------:R-:W-:Y:S01]  /*302c0*/  CS2R R4, SRZ ;  /* 0x0000000000047805 */ /* 0x000fe2000001ff00 */
[----:B------:R-:W5:Y:S01]  /*302d0*/  LD.E.64 R8, desc[UR10][R8.64+0xc8] ;  /* 0x0000c80a08087980 */ /* 0x000f62000c101b00 */
[----:B------:R-:W-:Y:S02]  /*302e0*/  IMAD.IADD R91, R15, 0x1, R85 ;  /* 0x000000010f5b7824 */ /* 0x000fe400078e0255 */
[----:B------:R-:W-:Y:S01]  /*302f0*/  IMAD.IADD R87, R77, 0x1, R87 ;  /* 0x000000014d577824 */ /* 0x000fe200078e0257 */
[----:B0-----:R-:W-:Y:S06]  /*30300*/  @P1 BRA `(.L_x_2099) ;  /* 0x0000000000941947 */ /* 0x001fec0003800000 */
[----:B-----5:R-:W-:Y:S02]  /*30310*/  LOP3.LUT R4, R90, 0x1, RZ, 0xc0, !PT ;  /* 0x000000015a047812 */ /* 0x020fe400078ec0ff */
[----:B------:R-:W-:Y:S02]  /*30320*/  CS2R R30, SRZ ;  /* 0x00000000001e7805 */ /* 0x000fe4000001ff00 */
[----:B------:R-:W-:Y:S02]  /*30330*/  CS2R R28, SRZ ;  /* 0x00000000001c7805 */ /* 0x000fe4000001ff00 */
[----:B------:R-:W-:Y:S02]  /*30340*/  CS2R R26, SRZ ;  /* 0x00000000001a7805 */ /* 0x000fe4000001ff00 */
[----:B------:R-:W-:Y:S02]  /*30350*/  ISETP.NE.U32.AND P4, PT, R4, 0x1, PT ;  /* 0x000000010400780c */ /* 0x000fe40003f85070 */
[----:B------:R-:W-:-:S02]  /*30360*/  CS2R R24, SRZ ;  /* 0x0000000000187805 */ /* 0x000fc4000001ff00 */
[----:B------:R-:W-:Y:S02]  /*30370*/  CS2R R6, SRZ ;  /* 0x0000000000067805 */ /* 0x000fe4000001ff00 */
[----:B------:R-:W-:Y:S02]  /*30380*/  CS2R R4, SRZ ;  /* 0x0000000000047805 */ /* 0x000fe4000001ff00 */
[----:B------:R-:W-:Y:S02]  /*30390*/  R2P PR, R90, 0x6 ;  /* 0x000000065a007804 */ /* 0x000fe40000000000 */
[----:B------:R-:W-:Y:S02]  /*303a0*/  CS2R R42, SRZ ;  /* 0x00000000002a7805 */ /* 0x000fe4000001ff00 */
[----:B------:R-:W-:Y:S02]  /*303b0*/  LEA R84, P5, R14, R78, 0x1 ;  /* 0x0000004e0e547211 */ /* 0x000fe400078a08ff */
[----:B------:R-:W-:-:S02]  /*303c0*/  CS2R R40, SRZ ;  /* 0x0000000000287805 */ /* 0x000fc4000001ff00 */
[----:B------:R-:W-:Y:S02]  /*303d0*/  LEA R88, P6, R76, R8, 0x1 ;  /* 0x000000084c587211 */ /* 0x000fe400078c08ff */
[----:B------:R-:W-:Y:S02]  /*303e0*/  CS2R R38, SRZ ;  /* 0x0000000000267805 */ /* 0x000fe4000001ff00 */
[----:B------:R-:W-:Y:S02]  /*303f0*/  CS2R R36, SRZ ;  /* 0x0000000000247805 */ /* 0x000fe4000001ff00 */
[----:B------:R-:W-:Y:S02]  /*30400*/  CS2R R34, SRZ ;  /* 0x0000000000227805 */ /* 0x000fe4000001ff00 */
[----:B------:R-:W-:Y:S02]  /*30410*/  CS2R R32, SRZ ;  /* 0x0000000000207805 */ /* 0x000fe4000001ff00 */
[----:B------:R-:W-:-:S02]  /*30420*/  @!P4 R2UR UR4, R74 ;  /* 0x000000004a04c2ca */ /* 0x000fc400000e0000 */
[C---:B------:R-:W-:Y:S02]  /*30430*/  @!P4 R2UR UR5, R75.reuse ;  /* 0x000000004b05c2ca */ /* 0x040fe400000e0000 */
[C---:B------:R-:W-:Y:S02]  /*30440*/  @P1 R2UR UR8, R74.reuse ;  /* 0x000000004a0812ca */ /* 0x040fe400000e0000 */
[C---:B------:R-:W-:Y:S02]  /*30450*/  @P1 R2UR UR9, R75.reuse ;  /* 0x000000004b0912ca */ /* 0x040fe400000e0000 */
[C---:B------:R-:W-:Y:S02]  /*30460*/  @P2 R2UR UR12, R74.reuse ;  /* 0x000000004a0c22ca */ /* 0x040fe400000e0000 */
[----:B------:R-:W-:Y:S02]  /*30470*/  @P2 R2UR UR13, R75 ;  /* 0x000000004b0d22ca */ /* 0x000fe400000e0000 */
[----:B------:R-:W-:-:S02]  /*30480*/  @!P4 R2UR UR6, R74 ;  /* 0x000000004a06c2ca */ /* 0x000fc400000e0000 */
[C---:B------:R-:W-:Y:S02]  /*30490*/  @!P4 R2UR UR7, R75.reuse ;  /* 0x000000004b07c2ca */ /* 0x040fe400000e0000 */
[C---:B------:R-:W-:Y:S02]  /*304a0*/  @P1 R2UR UR10, R74.reuse ;  /* 0x000000004a0a12ca */ /* 0x040fe400000e0000 */
[C---:B------:R-:W-:Y:S02]  /*304b0*/  @P1 R2UR UR11, R75.reuse ;  /* 0x000000004b0b12ca */ /* 0x040fe400000e0000 */
[----:B------:R-:W-:Y:S02]  /*304c0*/  @P2 R2UR UR14, R74 ;  /* 0x000000004a0e22ca */ /* 0x000fe400000e0000 */
[----:B------:R-:W-:Y:S02]  /*304d0*/  @P2 R2UR UR15, R75 ;  /* 0x000000004b0f22ca */ /* 0x000fe400000e0000 */
[----:B------:R-:W-:-:S02]  /*304e0*/  LEA.HI.X R85, R14, R79, R91, 0x1, P5 ;  /* 0x0000004f0e557211 */ /* 0x000fc400028f0c5b */
[----:B------:R-:W-:-:S03]  /*304f0*/  LEA.HI.X R89, R76, R9, R87, 0x1, P6 ;  /* 0x000000094c597211 */ /* 0x000fc600030f0c57 */
[----:B------:R0:W5:Y:S04]  /*30500*/  @!P4 LD.E.128 R28, desc[UR4][R84.64] ;  /* 0x00000004541cc980 */ /* 0x000168000c101d00 */
[----:B------:R0:W5:Y:S04]  /*30510*/  @P1 LD.E.128 R24, desc[UR8][R84.64+0x40] ;  /* 0x0000400854181980 */ /* 0x000168000c101d00 */
[----:B------:R0:W5:Y:S04]  /*30520*/  @P2 LD.E.128 R4, desc[UR12][R84.64+0x80] ;  /* 0x0000800c54042980 */ /* 0x000168000c101d00 */
[----:B------:R0:W5:Y:S04]  /*30530*/  @!P4 LD.E.128 R40, desc[UR6][R88.64] ;  /* 0x000000065828c980 */ /* 0x000168000c101d00 */
[----:B------:R0:W5:Y:S04]  /*30540*/  @P1 LD.E.128 R36, desc[UR10][R88.64+0x40] ;  /* 0x0000400a58241980 */ /* 0x000168000c101d00 */
[----:B------:R0:W5:Y:S02]  /*30550*/  @P2 LD.E.128 R32, desc[UR14][R88.64+0x80] ;  /* 0x0000800e58202980 */ /* 0x000164000c101d00 */
.L_x_2099:
[----:B------:R-:W-:Y:S05]  /*30560*/  BSYNC B2 ;  /* 0x0000000000027941 */ /* 0x000fea0003800000 */
.L_x_2098:
[----:B------:R-:W-:Y:S04]  /*30570*/  BSSY B2, `(.L_x_2100) ;  /* 0x000002b000027945 */ /* 0x000fe80003800000 */
[----:B------:R-:W-:Y:S05]  /*30580*/  @P3 BRA `(.L_x_2101) ;  /* 0x0000000000a43947 */ /* 0x000fea0003800000 */
[----:B-----5:R-:W-:Y:S02]  /*30590*/  IADD3 R15, P3, R12, R14, RZ ;  /* 0x0000000e0c0f7210 */ /* 0x020fe40007f7e0ff */
[----:B------:R-:W-:Y:S02]  /*305a0*/  CS2R R54, SRZ ;  /* 0x0000000000367805 */ /* 0x000fe4000001ff00 */
[----:B------:R-:W-:Y:S02]  /*305b0*/  IADD3 R77, P4, R80, R76, RZ ;  /* 0x0000004c504d7210 */ /* 0x000fe40007f9e0ff */
[----:B------:R-:W-:Y:S02]  /*305c0*/  CS2R R52, SRZ ;  /* 0x0000000000347805 */ /* 0x000fe4000001ff00 */
[C---:B------:R-:W-:Y:S01]  /*305d0*/  LOP3.LUT R12, R90.reuse, 0x1, RZ, 0xc0, !PT ;  /* 0x000000015a0c7812 */ /* 0x040fe200078ec0ff */
[----:B------:R-:W-:Y:S01]  /*305e0*/  IMAD.X R13, R13, 0x1, R91, P3 ;  /* 0x000000010d0d7824 */ /* 0x000fe200018e065b */
[----:B------:R-:W-:Y:S01]  /*305f0*/  R2P PR, R90, 0x6 ;  /* 0x000000065a007804 */ /* 0x000fe20000000000 */
[----:B------:R-:W-:Y:S01]  /*30600*/  IMAD.X R80, R81, 0x1, R87, P4 ;  /* 0x0000000151507824 */ /* 0x000fe200020e0657 */
[----:B------:R-:W-:-:S02]  /*30610*/  ISETP.NE.U32.AND P5, PT, R12, 0x1, PT ;  /* 0x000000010c00780c */ /* 0x000fc40003fa5070 */
[----:B------:R-:W-:Y:S02]  /*30620*/  CS2R R50, SRZ ;  /* 0x0000000000327805 */ /* 0x000fe4000001ff00 */
[----:B------:R-:W-:Y:S02]  /*30630*/  LEA R12, P3, R15, R78, 0x1 ;  /* 0x0000004e0f0c7211 */ /* 0x000fe400078608ff */
[----:B------:R-:W-:Y:S02]  /*30640*/  CS2R R48, SRZ ;  /* 0x0000000000307805 */ /* 0x000fe4000001ff00 */
[----:B------:R-:W-:Y:S02]  /*30650*/  LEA R8, P4, R77, R8, 0x1 ;  /* 0x000000084d087211 */ /* 0x000fe400078808ff */
[----:B------:R-:W-:Y:S02]  /*30660*/  CS2R R46, SRZ ;  /* 0x00000000002e7805 */ /* 0x000fe4000001ff00 */
[----:B------:R-:W-:-:S02]  /*30670*/  CS2R R44, SRZ ;  /* 0x00000000002c7805 */ /* 0x000fc4000001ff00 */
[----:B------:R-:W-:Y:S02]  /*30680*/  CS2R R66, SRZ ;  /* 0x0000000000427805 */ /* 0x000fe4000001ff00 */
[----:B------:R-:W-:Y:S02]  /*30690*/  CS2R R64, SRZ ;  /* 0x0000000000407805 */ /* 0x000fe4000001ff00 */
[----:B------:R-:W-:Y:S02]  /*306a0*/  CS2R R62, SRZ ;  /* 0x00000000003e7805 */ /* 0x000fe4000001ff00 */
[----:B------:R-:W-:Y:S02]  /*306b0*/  CS2R R60, SRZ ;  /* 0x00000000003c7805 */ /* 0x000fe4000001ff00 */
[----:B------:R-:W-:Y:S02]  /*306c0*/  @P1 R2UR UR8, R74 ;  /* 0x000000004a0812ca */ /* 0x000fe400000e0000 */
[----:B------:R-:W-:-:S02]  /*306d0*/  CS2R R58, SRZ ;  /* 0x00000000003a7805 */ /* 0x000fc4000001ff00 */
[C---:B------:R-:W-:Y:S02]  /*306e0*/  @!P5 R2UR UR4, R74.reuse ;  /* 0x000000004a04d2ca */ /* 0x040fe400000e0000 */
[----:B------:R-:W-:Y:S02]  /*306f0*/  CS2R R56, SRZ ;  /* 0x0000000000387805 */ /* 0x000fe4000001ff00 */
[C---:B------:R-:W-:Y:S02]  /*30700*/  @!P5 R2UR UR5, R75.reuse ;  /* 0x000000004b05d2ca */ /* 0x040fe400000e0000 */
[C---:B------:R-:W-:Y:S02]  /*30710*/  @P1 R2UR UR9, R75.reuse ;  /* 0x000000004b0912ca */ /* 0x040fe400000e0000 */
[----:B------:R-:W-:Y:S02]  /*30720*/  @P2 R2UR UR12, R74 ;  /* 0x000000004a0c22ca */ /* 0x000fe400000e0000 */
[----:B------:R-:W-:-:S02]  /*30730*/  @P2 R2UR UR13, R75 ;  /* 0x000000004b0d22ca */ /* 0x000fc400000e0000 */
[C---:B------:R-:W-:Y:S02]  /*30740*/  @!P5 R2UR UR6, R74.reuse ;  /* 0x000000004a06d2ca */ /* 0x040fe400000e0000 */
[C---:B------:R-:W-:Y:S02]  /*30750*/  @!P5 R2UR UR7, R75.reuse ;  /* 0x000000004b07d2ca */ /* 0x040fe400000e0000 */
[C---:B------:R-:W-:Y:S02]  /*30760*/  @P1 R2UR UR10, R74.reuse ;  /* 0x000000004a0a12ca */ /* 0x040fe400000e0000 */
[C---:B------:R-:W-:Y:S02]  /*30770*/  @P1 R2UR UR11, R75.reuse ;  /* 0x000000004b0b12ca */ /* 0x040fe400000e0000 */
[----:B------:R-:W-:Y:S02]  /*30780*/  @P2 R2UR UR14, R74 ;  /* 0x000000004a0e22ca */ /* 0x000fe400000e0000 */
[----:B------:R-:W-:-:S02]  /*30790*/  @P2 R2UR UR15, R75 ;  /* 0x000000004b0f22ca */ /* 0x000fc400000e0000 */
[----:B------:R-:W-:Y:S02]  /*307a0*/  LEA.HI.X R13, R15, R79, R13, 0x1, P3 ;  /* 0x0000004f0f0d7211 */ /* 0x000fe400018f0c0d */
[----:B------:R-:W-:-:S03]  /*307b0*/  LEA.HI.X R9, R77, R9, R80, 0x1, P4 ;  /* 0x000000094d097211 */ /* 0x000fc600020f0c50 */
[----:B------:R1:W5:Y:S04]  /*307c0*/  @!P5 LD.E.128 R52, desc[UR4][R12.64] ;  /* 0x000000040c34d980 */ /* 0x000368000c101d00 */
[----:B------:R1:W5:Y:S04]  /*307d0*/  @P1 LD.E.128 R48, desc[UR8][R12.64+0x40] ;  /* 0x000040080c301980 */ /* 0x000368000c101d00 */
[----:B------:R1:W5:Y:S04]  /*307e0*/  @P2 LD.E.128 R44, desc[UR12][R12.64+0x80] ;  /* 0x0000800c0c2c2980 */ /* 0x000368000c101d00 */
[----:B------:R1:W5:Y:S04]  /*307f0*/  @!P5 LD.E.128 R64, desc[UR6][R8.64] ;  /* 0x000000060840d980 */ /* 0x000368000c101d00 */
[----:B------:R1:W5:Y:S04]  /*30800*/  @P1 LD.E.128 R60, desc[UR10][R8.64+0x40] ;  /* 0x0000400a083c1980 */ /* 0x000368000c101d00 */
[----:B------:R1:W5:Y:S02]  /*30810*/  @P2 LD.E.128 R56, desc[UR14][R8.64+0x80] ;  /* 0x0000800e08382980 */ /* 0x000364000c101d00 */
.L_x_2101:
[----:B------:R-:W-:Y:S05]  /*30820*/  BSYNC B2 ;  /* 0x0000000000027941 */ /* 0x000fea0003800000 */
.L_x_2100:
[----:B------:R-:W-:Y:S01]  /*30830*/  R2UR UR4, R74 ;  /* 0x000000004a0472ca */ /* 0x000fe200000e0000 */
[----:B-1---5:R1:W5:Y:S01]  /*30840*/  LDL R8, [R71] ;  /* 0x0000000047087983 */ /* 0x0223620000100800 */
        /* <DEDUP_REMOVED lines=102> */
[----:B-1----:R-:W-:Y:S05]  /*30eb0*/  @!P1 BRA `(.L_x_2103) ;  /* 0x0000000000049947 */ /* 0x002fea0003800000 */
[----:B------:R-:W-:Y:S01]  /*30ec0*/  BPT.TRAP 0x1 ;  /* 0x000000040000795c */ /* 0x000fe20000300000 */
.L_x_2103:
[----:B------:R-:W-:Y:S05]  /*30ed0*/  BSYNC B2 ;  /* 0x0000000000027941 */ /* 0x000fea0003800000 */
.L_x_2102:
[----:B------:R-:W-:Y:S02]  /*30ee0*/  R2UR UR4, R74 ;  /* 0x000000004a0472ca */ /* 0x000fe400000e0000 */
[----:B------:R-:W-:-:S13]  /*30ef0*/  R2UR UR5, R75 ;  /* 0x000000004b0572ca */ /* 0x000fda00000e0000 */
[----:B------:R-:W2:Y:S01]  /*30f00*/  LD.E.64 R10, desc[UR4][R10.64+0x8] ;  /* 0x000008040a0a7980 */ /* 0x000ea2000c101b00 */
[----:B-----5:R-:W-:Y:S01]  /*30f10*/  SHF.L.U32 R9, R9, 0x1f, RZ ;  /* 0x0000001f09097819 */ /* 0x020fe200000006ff */
[----:B------:R-:W-:Y:S01]  /*30f20*/  BSSY B2, `(.L_x_2104) ;  /* 0x0000005000027945 */ /* 0x000fe20003800000 */
[----:B--2---:R-:W-:-:S05]  /*30f30*/  MOV R13, R10 ;  /* 0x0000000a000d7202 */ /* 0x004fca0000000f00 */
[----:B------:R-:W-:-:S04]  /*30f40*/  IMAD R8, R8, 0x8, R13 ;  /* 0x0000000808087824 */ /* 0x000fc800078e020d */
[----:B------:R-:W1:Y:S02]  /*30f50*/  SYNCS.PHASECHK.TRANS64.TRYWAIT P1, [R8+URZ], R9 ;  /* 0x00000009080075a7 */ /* 0x000e64000802017f */
[----:B-1----:R-:W-:Y:S05]  /*30f60*/  @!P1 BRA `(.L_x_2105) ;  /* 0x0000005000a49947 */ /* 0x002fea0003800000 */
.L_x_2148:
[----:B------:R-:W-:Y:S05]  /*30f70*/  BSYNC B2 ;  /* 0x0000000000027941 */ /* 0x000fea0003800000 */
.L_x_2104:
[----:B------:R-:W2:Y:S01]  /*30f80*/  LDL.64 R76, [R21+0x30] ;  /* 0x00003000154c7983 */ /* 0x000ea20000100a00 */
[C---:B------:R-:W-:Y:S02]  /*30f90*/  R2UR UR4, R74.reuse ;  /* 0x000000004a0472ca */ /* 0x040fe400000e0000 */
[----:B------:R-:W-:Y:S01]  /*30fa0*/  R2UR UR5, R75 ;  /* 0x000000004b0572ca */ /* 0x000fe200000e0000 */
[----:B------:R-:W3:Y:S04]  /*30fb0*/  LDL.64 R80, [R21+0x38] ;  /* 0x0000380015507983 */ /* 0x000ee80000100a00 */
[----:B0-----:R-:W4:Y:S04]  /*30fc0*/  LDL R89, [R71] ;  /* 0x0000000047597983 */ /* 0x001f280000100800 */
[----:B-1----:R-:W4:Y:S04]  /*30fd0*/  LDL.64 R8, [R21+0x8] ;  /* 0x0000080015087983 */ /* 0x002f280000100a00 */
[----:B------:R0:W5:Y:S04]  /*30fe0*/  LDL.64 R78, [R21+0x40] ;  /* 0x00004000154e7983 */ /* 0x0001680000100a00 */
[----:B--2---:R-:W2:Y:S01]  /*30ff0*/  LD.E R117, desc[UR4][R76.64+0x8] ;  /* 0x000008044c757980 */ /* 0x004ea2000c101900 */
[----:B------:R-:W-:-:S02]  /*31000*/  R2UR UR8, R74 ;  /* 0x000000004a0872ca */ /* 0x000fc400000e0000 */
[C---:B------:R-:W-:Y:S01]  /*31010*/  R2UR UR9, R75.reuse ;  /* 0x000000004b0972ca */ /* 0x040fe200000e0000 */
[----:B---3--:R-:W5:Y:S01]  /*31020*/  LD.E.64 R80, desc[UR4][R80.64] ;  /* 0x0000000450507980 */ /* 0x008f62000c101b00 */
[----:B------:R-:W-:Y:S02]  /*31030*/  R2UR UR6, R74 ;  /* 0x000000004a0672ca */ /* 0x000fe400000e0000 */
[----:B------:R-:W-:Y:S01]  /*31040*/  R2UR UR7, R75 ;  /* 0x000000004b0772ca */ /* 0x000fe200000e0000 */
[----:B----4-:R-:W-:Y:S01]  /*31050*/  IMAD R89, R89, 0x4800, RZ ;  /* 0x0000480059597824 */ /* 0x010fe200078e02ff */
[----:B------:R-:W-:-:S04]  /*31060*/  UMOV UR4, 0xffffffff ;  /* 0xffffffff00047882 */ /* 0x000fc80000000000 */
[----:B------:R-:W-:-:S03]  /*31070*/  SHF.R.S32.HI R90, RZ, 0x1f, R89 ;  /* 0x0000001fff5a7819 */ /* 0x000fc60000011459 */
[----:B------:R0:W5:Y:S04]  /*31080*/  LD.E R87, desc[UR8][R8.64+0x74] ;  /* 0x0000740808577980 */ /* 0x000168000c101900 */
[----:B------:R0:W5:Y:S01]  /*31090*/  LD.E R88, desc[UR6][R76.64+0x4] ;  /* 0x000004064c587980 */ /* 0x000162000c101900 */
[----:B--2---:R-:W-:-:S04]  /*310a0*/  SHF.R.S32.HI R126, RZ, 0x1f, R117 ;  /* 0x0000001fff7e7819 */ /* 0x004fc80000011475 */
[----:B------:R-:W-:-:S04]  /*310b0*/  LEA.HI R116, R126, R117, RZ, 0x2 ;  /* 0x000000757e747211 */ /* 0x000fc800078f10ff */
[----:B------:R-:W-:-:S05]  /*310c0*/  LOP3.LUT R10, R116, 0x1ffffffc, RZ, 0xc0, !PT ;  /* 0x1ffffffc740a7812 */ /* 0x000fca00078ec0ff */
[----:B------:R-:W-:Y:S01]  /*310d0*/  IMAD.IADD R10, R117, 0x1, -R10 ;  /* 0x00000001750a7824 */ /* 0x000fe200078e0a0a */
[----:B------:R-:W-:-:S03]  /*310e0*/  SHF.R.S32.HI R116, RZ, 0x2, R116 ;  /* 0x00000002ff747819 */ /* 0x000fc60000011474 */
[----:B------:R-:W-:Y:S01]  /*310f0*/  IMAD.SHL.U32 R91, R10, 0x8, RZ ;  /* 0x000000080a5b7824 */ /* 0x000fe200078e00ff */
[----:B0-----:R-:W-:Y:S06]  /*31100*/  BRA.DIV UR4, `(.L_x_2106) ;  /* 0x0000005204507947 */ /* 0x001fec000b800000 */
[----:B------:R0:W1:Y:S04]  /*31110*/  SHFL.IDX PT, R85, R83, RZ, 0x1c1f ;  /* 0x001c1fff53557589 */ /* 0x00006800000e0000 */
[----:B------:R0:W2:Y:S02]  /*31120*/  SHFL.IDX PT, R84, R86, RZ, 0x1c1f ;  /* 0x001c1fff56547589 */ /* 0x0000a400000e0000 */
.L_x_2152:
[----:B------:R-:W-:Y:S02]  /*31130*/  R2UR UR4, R74 ;  /* 0x000000004a0472ca */ /* 0x000fe400000e0000 */
[----:B------:R-:W-:-:S13]  /*31140*/  R2UR UR5, R75 ;  /* 0x000000004b0572ca */ /* 0x000fda00000e0000 */
[----:B------:R-:W3:Y:S01]  /*31150*/  LD.E R9, desc[UR4][R76.64+0xc] ;  /* 0x00000c044c097980 */ /* 0x000ee2000c101900 */
[----:B------:R-:W-:Y:S01]  /*31160*/  BSSY B2, `(.L_x_2107) ;  /* 0x00001e8000027945 */ /* 0x000fe20003800000 */
[----:B---3--:R-:W-:-:S05]  /*31170*/  IMAD R9, R2, -0x60, R9 ;  /* 0xffffffa002097824 */ /* 0x008fca00078e0209 */
[----:B------:R-:W-:-:S04]  /*31180*/  VIMNMX R9, R9, 0x60, PT ;  /* 0x0000006009097848 */ /* 0x000fc80003fe0100 */
[----:B------:R-:W-:-:S13]  /*31190*/  ISETP.GE.AND P1, PT, R116, R9, PT ;  /* 0x000000097400720c */ /* 0x000fda0003f26270 */
[----:B------:R-:W-:Y:S05]  /*311a0*/  @P1 BRA `(.L_x_2108) ;  /* 0x0000001c008c1947 */ /* 0x000fea0003800000 */
[----:B------:R-:W-:Y:S02]  /*311b0*/  R2UR UR4, R74 ;  /* 0x000000004a0472ca */ /* 0x000fe400000e0000 */
[----:B------:R-:W-:-:S13]  /*311c0*/  R2UR UR5, R75 ;  /* 0x000000004b0572ca */ /* 0x000fda00000e0000 */
[----:B-----5:R-:W3:Y:S01]  /*311d0*/  LD.E.U8 R8, desc[UR4][R78.64] ;  /* 0x000000044e087980 */ /* 0x020ee2000c101100 */
[----:B------:R-:W-:Y:S01]  /*311e0*/  BSSY B3, `(.L_x_2109) ;  /* 0x000009f000037945 */ /* 0x000fe20003800000 */
[----:B---3--:R-:W-:-:S04]  /*311f0*/  LOP3.LUT R8, R8, 0x1, RZ, 0xc0, !PT ;  /* 0x0000000108087812 */ /* 0x008fc800078ec0ff */
[----:B------:R-:W-:-:S13]  /*31200*/  ISETP.NE.U32.AND P1, PT, R8, 0x1, PT ;  /* 0x000000010800780c */ /* 0x000fda0003f25070 */
[----:B------:R-:W-:Y:S05]  /*31210*/  @P1 BRA `(.L_x_2110) ;  /* 0x00000008006c1947 */ /* 0x000fea0003800000 */
[----:B------:R-:W-:Y:S01]  /*31220*/  LEA.HI R146, R88, R88, RZ, 0x1 ;  /* 0x0000005858927211 */ /* 0x000fe200078f08ff */
[----:B------:R-:W-:Y:S01]  /*31230*/  IMAD.IADD R9, R87, 0x1, -R88 ;  /* 0x0000000157097824 */ /* 0x000fe200078e0a58 */
[----:B------:R-:W-:Y:S02]  /*31240*/  LEA.HI R13, R126, R117, RZ, 0x5 ;  /* 0x000000757e0d7211 */ /* 0x000fe400078f28ff */
[----:B------:R-:W-:Y:S02]  /*31250*/  SHF.R.S32.HI R146, RZ, 0x1, R146 ;  /* 0x00000001ff927819 */ /* 0x000fe40000011492 */
[----:B------:R-:W-:Y:S01]  /*31260*/  R2UR UR4, R74 ;  /* 0x000000004a0472ca */ /* 0x000fe200000e0000 */
[----:B------:R-:W-:Y:S01]  /*31270*/  IMAD.SHL.U32 R13, R13, 0x10, RZ ;  /* 0x000000100d0d7824 */ /* 0x000fe200078e00ff */
[----:B------:R-:W-:Y:S02]  /*31280*/  ISETP.GE.AND P1, PT, R91, R146, PT ;  /* 0x000000925b00720c */ /* 0x000fe40003f26270 */
[----:B------:R-:W-:-:S02]  /*31290*/  R2UR UR5, R75 ;  /* 0x000000004b0572ca */ /* 0x000fc400000e0000 */
[----:B------:R-:W-:Y:S02]  /*312a0*/  SEL R8, R146, RZ, P1 ;  /* 0x000000ff92087207 */ /* 0x000fe40000800000 */
[----:B------:R-:W-:Y:S02]  /*312b0*/  SEL R11, R88, R9, !P1 ;  /* 0x00000009580b7207 */ /* 0x000fe40004800000 */
[----:B------:R-:W-:Y:S01]  /*312c0*/  LOP3.LUT R13, R13, 0xfffffe00, RZ, 0xc0, !PT ;  /* 0xfffffe000d0d7812 */ /* 0x000fe200078ec0ff */
[----:B------:R-:W-:Y:S01]  /*312d0*/  IMAD.IADD R8, R91, 0x1, R8 ;  /* 0x000000015b087824 */ /* 0x000fe200078e0208 */
[----:B------:R-:W-:Y:S02]  /*312e0*/  SHF.R.S32.HI R12, RZ, 0x1f, R11 ;  /* 0x0000001fff0c7819 */ /* 0x000fe4000001140b */
[----:B------:R-:W-:Y:S02]  /*312f0*/  R2UR UR6, R74 ;  /* 0x000000004a0672ca */ /* 0x000fe400000e0000 */
[----:B------:R-:W-:-:S02]  /*31300*/  SHF.R.S32.HI R9, RZ, 0x1f, R8 ;  /* 0x0000001fff097819 */ /* 0x000fc40000011408 */
[----:B------:R-:W-:Y:S01]  /*31310*/  LEA.HI R11, R12, R11, RZ, 0x4 ;  /* 0x0000000b0c0b7211 */ /* 0x000fe200078f20ff */
[----:B------:R-:W-:Y:S01]  /*31320*/  IMAD.SHL.U32 R12, R116, 0x40, RZ ;  /* 0x00000040740c7824 */ /* 0x000fe200078e00ff */
[CC--:B------:R-:W-:Y:S02]  /*31330*/  LEA.HI R10, R9.reuse, R8.reuse, RZ, 0x3 ;  /* 0x00000008090a7211 */ /* 0x0c0fe400078f18ff */
[----:B------:R-:W-:Y:S02]  /*31340*/  LEA.HI R8, R9, R8, RZ, 0x6 ;  /* 0x0000000809087211 */ /* 0x000fe400078f30ff */
[----:B------:R-:W-:Y:S02]  /*31350*/  SHF.R.S32.HI R136, RZ, 0x3, R10 ;  /* 0x00000003ff887819 */ /* 0x000fe4000001140a */
[----:B------:R-:W-:Y:S02]  /*31360*/  LOP3.LUT R12, R12, 0x1c0, RZ, 0xc0, !PT ;  /* 0x000001c00c0c7812 */ /* 0x000fe400078ec0ff */
[----:B------:R-:W-:-:S02]  /*31370*/  LEA.HI.SX32 R11, R11, R136, 0x1c ;  /* 0x000000880b0b7211 */ /* 0x000fc400078fe2ff */
[----:B------:R-:W-:Y:S02]  /*31380*/  SHF.R.U32.HI R9, RZ, 0x3, R12 ;  /* 0x00000003ff097819 */ /* 0x000fe4000001160c */
[----:B------:R-:W-:Y:S01]  /*31390*/  SHF.R.S32.HI R14, RZ, 0x1f, R11 ;  /* 0x0000001fff0e7819 */ /* 0x000fe2000001140b */
[----:B------:R-:W-:Y:S01]  /*313a0*/  IMAD.SHL.U32 R135, R11, 0x8, RZ ;  /* 0x000000080b877824 */ /* 0x000fe200078e00ff */
[----:B------:R-:W-:Y:S02]  /*313b0*/  SHF.R.S32.HI R8, RZ, 0x6, R8 ;  /* 0x00000006ff087819 */ /* 0x000fe40000011408 */
[----:B------:R-:W-:Y:S02]  /*313c0*/  LEA.HI R14, R14, R11, RZ, 0x3 ;  /* 0x0000000b0e0e7211 */ /* 0x000fe400078f18ff */
[----:B------:R-:W-:Y:S01]  /*313d0*/  LOP3.LUT R10, R12, 0x38, R10, 0xf8, !PT ;  /* 0x000000380c0a7812 */ /* 0x000fe200078ef80a */
[----:B------:R-:W-:Y:S01]  /*313e0*/  IMAD R8, R8, 0x1800, R13 ;  /* 0x0000180008087824 */ /* 0x000fe200078e020d */
[----:B------:R-:W-:-:S02]  /*313f0*/  SHF.R.S32.HI R14, RZ, 0x3, R14 ;  /* 0x00000003ff0e7819 */ /* 0x000fc4000001140e */
[----:B------:R-:W-:Y:S02]  /*31400*/  LOP3.LUT R12, R12, 0x38, R135, 0xf8, !PT ;  /* 0x000000380c0c7812 */ /* 0x000fe400078ef887 */
[-C--:B------:R-:W-:Y:S01]  /*31410*/  LOP3.LUT R11, R10, R9.reuse, RZ, 0x3c, !PT ;  /* 0x000000090a0b7212 */ /* 0x080fe200078e3cff */
[----:B------:R-:W-:Y:S01]  /*31420*/  IMAD R14, R14, 0x1800, R13 ;  /* 0x000018000e0e7824 */ /* 0x000fe200078e020d */
[----:B------:R-:W-:Y:S02]  /*31430*/  LOP3.LUT R9, R12, R9, RZ, 0x3c, !PT ;  /* 0x000000090c097212 */ /* 0x000fe400078e3cff */
[----:B------:R-:W-:Y:S01]  /*31440*/  R2UR UR7, R75 ;  /* 0x000000004b0772ca */ /* 0x000fe200000e0000 */
[----:B------:R-:W-:Y:S02]  /*31450*/  IMAD.IADD R8, R8, 0x1, R11 ;  /* 0x0000000108087824 */ /* 0x000fe400078e020b */
[----:B------:R-:W-:-:S03]  /*31460*/  IMAD.IADD R14, R14, 0x1, R9 ;  /* 0x000000010e0e7824 */ /* 0x000fc600078e0209 */
[C---:B------:R-:W-:Y:S02]  /*31470*/  IADD3 R9, P1, R89.reuse, R8, RZ ;  /* 0x0000000859097210 */ /* 0x040fe40007f3e0ff */
[----:B------:R-:W-:-:S03]  /*31480*/  IADD3 R11, P2, R89, R14, RZ ;  /* 0x0000000e590b7210 */ /* 0x000fc60007f5e0ff */
[--C-:B------:R-:W-:Y:S01]  /*31490*/  IMAD.X R13, RZ, RZ, R90.reuse, P1 ;  /* 0x000000ffff0d7224 */ /* 0x100fe200008e065a */
[-C--:B------:R-:W-:Y:S01]  /*314a0*/  LEA R8, P1, R9, R80.reuse, 0x1 ;  /* 0x0000005009087211 */ /* 0x080fe200078208ff */
[----:B------:R-:W-:Y:S01]  /*314b0*/  IMAD.X R10, RZ, RZ, R90, P2 ;  /* 0x000000ffff0a7224 */ /* 0x000fe200010e065a */
[----:B------:R-:W-:Y:S02]  /*314c0*/  LEA R12, P2, R11, R80, 0x1 ;  /* 0x000000500b0c7211 */ /* 0x000fe400078408ff */
[-C--:B------:R-:W-:Y:S02]  /*314d0*/  LEA.HI.X R9, R9, R81.reuse, R13, 0x1, P1 ;  /* 0x0000005109097211 */ /* 0x080fe400008f0c0d */
[----:B------:R-:W-:Y:S02]  /*314e0*/  ISETP.GE.AND P1, PT, R91, R146, PT ;  /* 0x000000925b00720c */ /* 0x000fe40003f26270 */
[----:B------:R-:W-:Y:S01]  /*314f0*/  LEA.HI.X R13, R11, R81, R10, 0x1, P2 ;  /* 0x000000510b0d7211 */ /* 0x000fe200010f0c0a */
[----:B------:R-:W-:Y:S01]  /*31500*/  BSSY B4, `(.L_x_2111) ;  /* 0x0000063000047945 */ /* 0x000fe20003800000 */
[----:B------:R-:W5:Y:S01]  /*31510*/  LD.E.128 R8, desc[UR4][R8.64] ;  /* 0x0000000408087980 */ /* 0x000f62000c101d00 */
[----:B------:R-:W-:-:S03]  /*31520*/  ISETP.GE.AND P2, PT, R135, R87, PT ;  /* 0x000000578700720c */ /* 0x000fc60003f46270 */
[----:B------:R-:W5:Y:S05]  /*31530*/  LD.E.128 R12, desc[UR6][R12.64] ;  /* 0x000000060c0c7980 */ /* 0x000f6a000c101d00 */
[----:B------:R-:W-:Y:S05]  /*31540*/  @P1 BRA `(.L_x_2112) ;  /* 0x0000000400781947 */ /* 0x000fea0003800000 */
[----:B------:R-:W-:Y:S01]  /*31550*/  SHF.R.U32.HI R150, RZ, 0x10, R41 ;  /* 0x00000010ff967819 */ /* 0x000fe20000011629 */
[----:B-----5:R-:W-:Y:S01]  /*31560*/  IMAD.U32 R151, R13, 0x10000, RZ ;  /* 0x000100000d977824 */ /* 0x020fe200078e00ff */
[--C-:B------:R-:W-:Y:S01]  /*31570*/  SHF.R.U64 R145, R28, 0x10, R29.reuse ;  /* 0x000000101c917819 */ /* 0x100fe2000000121d */
[----:B------:R-:W-:Y:S01]  /*31580*/  IMAD.U32 R152, R15, 0x10000, RZ ;  /* 0x000100000f987824 */ /* 0x000fe200078e00ff */
[----:B------:R-:W-:Y:S01]  /*31590*/  SHF.R.U32.HI R28, RZ, 0x10, R29 ;  /* 0x00000010ff1c7819 */ /* 0x000fe2000001161d */
[----:B------:R-:W-:Y:S01]  /*315a0*/  IMAD.U32 R148, R11, 0x10000, RZ ;  /* 0x000100000b947824 */ /* 0x000fe200078e00ff */
[----:B------:R-:W-:Y:S01]  /*315b0*/  PRMT R141, R141, 0x5410, R150 ;  /* 0x000054108d8d7816 */ /* 0x000fe20000000096 */
[----:B------:R-:W-:Y:S01]  /*315c0*/  IMAD.U32 R147, R10, 0x10000, RZ ;  /* 0x000100000a937824 */ /* 0x000fe200078e00ff */
[----:B------:R-:W-:Y:S02]  /*315d0*/  PRMT R143, R143, 0x5410, R28 ;  /* 0x000054108f8f7816 */ /* 0x000fe4000000001c */
[----:B------:R-:W-:-:S02]  /*315e0*/  SHF.R.U64 R29, R30, 0x10, R31 ;  /* 0x000000101e1d7819 */ /* 0x000fc4000000121f */
[----:B------:R-:W-:Y:S01]  /*315f0*/  PRMT R144, R144, 0x5410, R145 ;  /* 0x0000541090907816 */ /* 0x000fe20000000091 */
[----:B------:R-:W-:Y:S01]  /*31600*/  IMAD.U32 R145, R141, 0x10000, RZ ;  /* 0x000100008d917824 */ /* 0x000fe200078e00ff */
[----:B------:R-:W-:Y:S01]  /*31610*/  SHF.R.U32.HI R30, RZ, 0x10, R31 ;  /* 0x00000010ff1e7819 */ /* 0x000fe2000001161f */
[----:B------:R-:W-:Y:S01]  /*31620*/  IMAD.U32 R28, R143, 0x10000, RZ ;  /* 0x000100008f1c7824 */ /* 0x000fe200078e00ff */
[----:B------:R-:W-:Y:S01]  /*31630*/  SHF.R.U64 R31, R40, 0x10, R41 ;  /* 0x00000010281f7819 */ /* 0x000fe20000001229 */
[----:B------:R-:W-:Y:S01]  /*31640*/  IMAD.U32 R40, R9, 0x10000, RZ ;  /* 0x0001000009287824 */ /* 0x000fe200078e00ff */
[----:B------:R-:W-:Y:S02]  /*31650*/  SHF.R.U32.HI R146, RZ, 0x10, R43 ;  /* 0x00000010ff927819 */ /* 0x000fe4000001162b */
[----:B------:R-:W-:Y:S01]  /*31660*/  PRMT R142, R142, 0x5410, R29 ;  /* 0x000054108e8e7816 */ /* 0x000fe2000000001d */
[CC--:B------:R-:W-:Y:S01]  /*31670*/  FMUL.FTZ R29, R151.reuse, R145.reuse ;  /* 0x00000091971d7220 */ /* 0x0c0fe20000410000 */
[----:B------:R-:W-:Y:S01]  /*31680*/  SHF.R.U64 R41, R42, 0x10, R43 ;  /* 0x000000102a297819 */ /* 0x000fe2000000122b */
[-C--:B------:R-:W-:Y:S01]  /*31690*/  FMUL.FTZ R151, R151, R28.reuse ;  /* 0x0000001c97977220 */ /* 0x080fe20000410000 */
[----:B------:R-:W-:Y:S01]  /*316a0*/  PRMT R140, R140, 0x5410, R31 ;  /* 0x000054108c8c7816 */ /* 0x000fe2000000001f */
[----:B------:R-:W-:Y:S01]  /*316b0*/  FFMA.FTZ R28, R40, R28, -R29 ;  /* 0x0000001c281c7223 */ /* 0x000fe2000001081d */
[----:B------:R-:W-:Y:S01]  /*316c0*/  LOP3.LUT R43, R13, 0xffff0000, RZ, 0xc0, !PT ;  /* 0xffff00000d2b7812 */ /* 0x000fe200078ec0ff */
[----:B------:R-:W-:Y:S01]  /*316d0*/  IMAD.U32 R13, R12, 0x10000, RZ ;  /* 0x000100000c0d7824 */ /* 0x000fe200078e00ff */
[----:B------:R-:W-:Y:S01]  /*316e0*/  LOP3.LUT R31, R141, 0xffff0000, RZ, 0xc0, !PT ;  /* 0xffff00008d1f7812 */ /* 0x000fe200078ec0ff */
[----:B------:R-:W-:Y:S01]  /*316f0*/  IMAD.U32 R150, R140, 0x10000, RZ ;  /* 0x000100008c967824 */ /* 0x000fe200078e00ff */
[----:B------:R-:W-:Y:S01]  /*31700*/  PRMT R139, R139, 0x5410, R146 ;  /* 0x000054108b8b7816 */ /* 0x000fe20000000092 */
[----:B------:R-:W-:Y:S01]  /*31710*/  FFMA.FTZ R40, R40, R145, R151 ;  /* 0x0000009128287223 */ /* 0x000fe20000010097 */
[----:B------:R-:W-:-:S02]  /*31720*/  PRMT R137, R137, 0x5410, R30 ;  /* 0x0000541089897816 */ /* 0x000fc4000000001e */
[----:B------:R-:W-:Y:S01]  /*31730*/  LOP3.LUT R29, R143, 0xffff0000, RZ, 0xc0, !PT ;  /* 0xffff00008f1d7812 */ /* 0x000fe200078ec0ff */
[----:B------:R-:W-:Y:S01]  /*31740*/  FMUL.FTZ R143, R43, R31 ;  /* 0x0000001f2b8f7220 */ /* 0x000fe20000410000 */
[----:B------:R-:W-:Y:S01]  /*31750*/  LOP3.LUT R42, R9, 0xffff0000, RZ, 0xc0, !PT ;  /* 0xffff0000092a7812 */ /* 0x000fe200078ec0ff */
[----:B------:R-:W-:Y:S01]  /*31760*/  IMAD.U32 R141, R139, 0x10000, RZ ;  /* 0x000100008b8d7824 */ /* 0x000fe200078e00ff */
[----:B------:R-:W-:Y:S01]  /*31770*/  PRMT R138, R138, 0x5410, R41 ;  /* 0x000054108a8a7816 */ /* 0x000fe20000000029 */
[----:B------:R-:W-:Y:S02]  /*31780*/  IMAD.U32 R41, R137, 0x10000, RZ ;  /* 0x0001000089297824 */ /* 0x000fe400078e00ff */
[-C--:B------:R-:W-:Y:S01]  /*31790*/  FMUL.FTZ R43, R43, R29.reuse ;  /* 0x0000001d2b2b7220 */ /* 0x080fe20000410000 */
[----:B------:R-:W-:Y:S01]  /*317a0*/  FFMA.FTZ R29, R42, R29, -R143 ;  /* 0x0000001d2a1d7223 */ /* 0x000fe2000001088f */
[C---:B------:R-:W-:Y:S01]  /*317b0*/  FMUL.FTZ R143, R152.reuse, R141 ;  /* 0x0000008d988f7220 */ /* 0x040fe20000410000 */
[----:B------:R-:W-:Y:S01]  /*317c0*/  LOP3.LUT R15, R15, 0xffff0000, RZ, 0xc0, !PT ;  /* 0xffff00000f0f7812 */ /* 0x000fe200078ec0ff */
[-C--:B------:R-:W-:Y:S01]  /*317d0*/  FMUL.FTZ R152, R152, R41.reuse ;  /* 0x0000002998987220 */ /* 0x080fe20000410000 */
[----:B------:R-:W-:Y:S01]  /*317e0*/  LOP3.LUT R154, R139, 0xffff0000, RZ, 0xc0, !PT ;  /* 0xffff00008b9a7812 */ /* 0x000fe200078ec0ff */
[----:B------:R-:W-:Y:S01]  /*317f0*/  FFMA.FTZ R30, R148, R41, -R143 ;  /* 0x00000029941e7223 */ /* 0x000fe2000001088f */
[----:B------:R-:W-:Y:S01]  /*31800*/  LOP3.LUT R146, R137, 0xffff0000, RZ, 0xc0, !PT ;  /* 0xffff000089927812 */ /* 0x000fe200078ec0ff */
[----:B------:R-:W-:Y:S01]  /*31810*/  FFMA.FTZ R31, R42, R31, R43 ;  /* 0x0000001f2a1f7223 */ /* 0x000fe2000001002b */
[----:B------:R-:W-:Y:S01]  /*31820*/  LOP3.LUT R11, R11, 0xffff0000, RZ, 0xc0, !PT ;  /* 0xffff00000b0b7812 */ /* 0x000fe200078ec0ff */
[----:B------:R-:W-:Y:S01]  /*31830*/  FFMA.FTZ R148, R148, R141, R152 ;  /* 0x0000008d94947223 */ /* 0x000fe20000010098 */
[----:B------:R-:W-:Y:S01]  /*31840*/  LOP3.LUT R12, R12, 0xffff0000, RZ, 0xc0, !PT ;  /* 0xffff00000c0c7812 */ /* 0x000fe200078ec0ff */
[C---:B------:R-:W-:Y:S01]  /*31850*/  FMUL.FTZ R152, R15.reuse, R154 ;  /* 0x0000009a0f987220 */ /* 0x040fe20000410000 */
[-C--:B------:R-:W-:Y:S01]  /*31860*/  FMUL.FTZ R156, R15, R146.reuse ;  /* 0x000000920f9c7220 */ /* 0x080fe20000410000 */
[----:B------:R-:W-:Y:S01]  /*31870*/  LOP3.LUT R43, R140, 0xffff0000, RZ, 0xc0, !PT ;  /* 0xffff00008c2b7812 */ /* 0x000fe200078ec0ff */
[C---:B------:R-:W-:Y:S01]  /*31880*/  IMAD.U32 R42, R144.reuse, 0x10000, RZ ;  /* 0x00010000902a7824 */ /* 0x040fe200078e00ff */
[----:B------:R-:W-:Y:S01]  /*31890*/  LOP3.LUT R41, R144, 0xffff0000, RZ, 0xc0, !PT ;  /* 0xffff000090297812 */ /* 0x000fe200078ec0ff */
[C---:B------:R-:W-:Y:S01]  /*318a0*/  IMAD.U32 R9, R8.reuse, 0x10000, RZ ;  /* 0x0001000008097824 */ /* 0x040fe200078e00ff */
[----:B------:R-:W-:Y:S01]  /*318b0*/  LOP3.LUT R8, R8, 0xffff0000, RZ, 0xc0, !PT ;  /* 0xffff000008087812 */ /* 0x000fe200078ec0ff */
[C---:B------:R-:W-:Y:S01]  /*318c0*/  FFMA.FTZ R15, R11.reuse, R146, -R152 ;  /* 0x000000920b0f7223 */ /* 0x040fe20000010898 */
[----:B------:R-:W-:Y:S01]  /*318d0*/  FFMA.FTZ R139, R11, R154, R156 ;  /* 0x0000009a0b8b7223 */ /* 0x000fe2000001009c */
[C---:B------:R-:W-:Y:S01]  /*318e0*/  FMUL.FTZ R140, R13.reuse, R150 ;  /* 0x000000960d8c7220 */ /* 0x040fe20000410000 */
[C---:B------:R-:W-:Y:S01]  /*318f0*/  FMUL.FTZ R11, R12.reuse, R43 ;  /* 0x0000002b0c0b7220 */ /* 0x040fe20000410000 */
[----:B------:R-:W-:Y:S01]  /*31900*/  FMUL.FTZ R13, R13, R42 ;  /* 0x0000002a0d0d7220 */ /* 0x000fe20000410000 */
[-C--:B------:R-:W-:Y:S01]  /*31910*/  FMUL.FTZ R137, R12, R41.reuse ;  /* 0x000000290c897220 */ /* 0x080fe20000410000 */
[----:B------:R-:W-:Y:S01]  /*31920*/  LOP3.LUT R149, R10, 0xffff0000, RZ, 0xc0, !PT ;  /* 0xffff00000a957812 */ /* 0x000fe200078ec0ff */
[----:B------:R-:W-:Y:S01]  /*31930*/  FFMA.FTZ R41, R8, R41, -R11 ;  /* 0x0000002908297223 */ /* 0x000fe2000001080b */
[----:B------:R-:W-:-:S02]  /*31940*/  IMAD.U32 R10, R14, 0x10000, RZ ;  /* 0x000100000e0a7824 */ /* 0x000fc400078e00ff */
[C---:B------:R-:W-:Y:S01]  /*31950*/  FFMA.FTZ R140, R9.reuse, R42, -R140 ;  /* 0x0000002a098c7223 */ /* 0x040fe2000001088c */
[----:B------:R-:W-:Y:S01]  /*31960*/  FFMA.FTZ R13, R9, R150, R13 ;  /* 0x00000096090d7223 */ /* 0x000fe2000001000d */
[----:B------:R-:W-:Y:S01]  /*31970*/  IMAD.U32 R11, R138, 0x10000, RZ ;  /* 0x000100008a0b7824 */ /* 0x000fe200078e00ff */
[----:B------:R-:W-:Y:S01]  /*31980*/  LOP3.LUT R14, R14, 0xffff0000, RZ, 0xc0, !PT ;  /* 0xffff00000e0e7812 */ /* 0x000fe200078ec0ff */
[----:B------:R-:W-:Y:S01]  /*31990*/  IMAD.U32 R9, R142, 0x10000, RZ ;  /* 0x000100008e097824 */ /* 0x000fe200078e00ff */
[----:B------:R-:W-:Y:S01]  /*319a0*/  LOP3.LUT R138, R138, 0xffff0000, RZ, 0xc0, !PT ;  /* 0xffff00008a8a7812 */ /* 0x000fe200078ec0ff */
[----:B------:R-:W-:Y:S01]  /*319b0*/  FMUL.FTZ R12, R10, R11 ;  /* 0x0000000b0a0c7220 */ /* 0x000fe20000410000 */
[----:B------:R-:W-:Y:S01]  /*319c0*/  LOP3.LUT R142, R142, 0xffff0000, RZ, 0xc0, !PT ;  /* 0xffff00008e8e7812 */ /* 0x000fe200078ec0ff */
[----:B------:R-:W-:Y:S01]  /*319d0*/  FFMA.FTZ R8, R8, R43, R137 ;  /* 0x0000002b08087223 */ /* 0x000fe20000010089 */
[-C--:B------:R-:W-:Y:S01]  /*319e0*/  FMUL.FTZ R10, R10, R9.reuse ;  /* 0x000000090a0a7220 */ /* 0x080fe20000410000 */
[C---:B------:R-:W-:Y:S01]  /*319f0*/  FMUL.FTZ R42, R14.reuse, R138 ;  /* 0x0000008a0e2a7220 */ /* 0x040fe20000410000 */
[C---:B------:R-:W-:Y:S01]  /*31a00*/  FFMA.FTZ R12, R147.reuse, R9, -R12 ;  /* 0x00000009930c7223 */ /* 0x040fe2000001080c */
[-C--:B------:R-:W-:Y:S01]  /*31a10*/  FMUL.FTZ R43, R14, R142.reuse ;  /* 0x0000008e0e2b7220 */ /* 0x080fe20000410000 */
[----:B------:R-:W-:Y:S01]  /*31a20*/  FFMA.FTZ R10, R147, R11, R10 ;  /* 0x0000000b930a7223 */ /* 0x000fe2000001000a */
[----:B------:R-:W-:Y:S01]  /*31a30*/  FFMA.FTZ R9, R149, R142, -R42 ;  /* 0x0000008e95097223 */ /* 0x000fe2000001082a */
[----:B------:R-:W-:Y:S01]  /*31a40*/  F2FP.BF16.F32.PACK_AB R11, R15, R30 ;  /* 0x0000001e0f0b723e */ /* 0x000fe200000010ff */
        /* <DEDUP_REMOVED lines=10> */
[----:B------:R-:W-:-:S02]  /*31af0*/  IMAD.MOV.U32 R8, RZ, RZ, R41 ;  /* 0x000000ffff087224 */ /* 0x000fc400078e0029 */
[----:B------:R-:W-:Y:S02]  /*31b00*/  IMAD.MOV.U32 R12, RZ, RZ, R30 ;  /* 0x000000ffff0c7224 */ /* 0x000fe400078e001e */
[----:B------:R-:W-:Y:S02]  /*31b10*/  IMAD.MOV.U32 R13, RZ, RZ, R31 ;  /* 0x000000ffff0d7224 */ /* 0x000fe400078e001f */
[----:B------:R-:W-:-:S07]  /*31b20*/  IMAD.MOV.U32 R14, RZ, RZ, R40 ;  /* 0x000000ffff0e7224 */ /* 0x000fce00078e0028 */
.L_x_2112:
[----:B------:R-:W-:Y:S05]  /*31b30*/  BSYNC B4 ;  /* 0x0000000000047941 */ /* 0x000fea0003800000 */
.L_x_2111:
[----:B------:R-:W-:Y:S01]  /*31b40*/  R2UR UR4, R74 ;  /* 0x000000004a0472ca */ /* 0x000fe200000e0000 */
[----:B------:R-:W-:Y:S01]  /*31b50*/  IMAD.SHL.U32 R29, R136, 0x8, RZ ;  /* 0x00000008881d7824 */ /* 0x000fe200078e00ff */
[----:B------:R-:W-:Y:S01]  /*31b60*/  R2UR UR5, R75 ;  /* 0x000000004b0572ca */ /* 0x000fe200000e0000 */
[--C-:B-12---:R-:W-:Y:S01]  /*31b70*/  @!P2 IMAD.WIDE R30, R135, 0x2, R84.reuse ;  /* 0x00000002871ea825 */ /* 0x106fe200078e0254 */
[----:B------:R-:W-:Y:S02]  /*31b80*/  @!P2 R2UR UR6, R74 ;  /* 0x000000004a06a2ca */ /* 0x000fe400000e0000 */
[----:B------:R-:W-:Y:S01]  /*31b90*/  @!P2 R2UR UR7, R75 ;  /* 0x000000004b07a2ca */ /* 0x000fe200000e0000 */
[----:B------:R-:W-:-:S08]  /*31ba0*/  IMAD.WIDE R28, R29, 0x2, R84 ;  /* 0x000000021d1c7825 */ /* 0x000fd000078e0254 */
[----:B-----5:R3:W-:Y:S04]  /*31bb0*/  ST.E.128 desc[UR4][R28.64], R8 ;  /* 0x000000081c007985 */ /* 0x0207e8000c101d04 */
[----:B------:R3:W-:Y:S02]  /*31bc0*/  @!P2 ST.E.128 desc[UR6][R30.64], R12 ;  /* 0x0000000c1e00a985 */ /* 0x0007e4000c101d06 */
.L_x_2110:
[----:B------:R-:W-:Y:S05]  /*31bd0*/  BSYNC B3 ;  /* 0x0000000000037941 */ /* 0x000fea0003800000 */
.L_x_2109:
[----:B------:R-:W-:Y:S02]  /*31be0*/  R2UR UR4, R74 ;  /* 0x000000004a0472ca */ /* 0x000fe400000e0000 */
[----:B------:R-:W-:-:S13]  /*31bf0*/  R2UR UR5, R75 ;  /* 0x000000004b0572ca */ /* 0x000fda00000e0000 */
[----:B---3--:R-:W3:Y:S01]  /*31c00*/  LD.E.U8 R8, desc[UR4][R78.64] ;  /* 0x000000044e087980 */ /* 0x008ee2000c101100 */
[----:B------:R-:W-:Y:S01]  /*31c10*/  BSSY B3, `(.L_x_2113) ;  /* 0x000009b000037945 */ /* 0x000fe20003800000 */
[----:B---3--:R-:W-:-:S13]  /*31c20*/  LOP3.LUT P1, RZ, R8, 0x2, RZ, 0xc0, !PT ;  /* 0x0000000208ff7812 */ /* 0x008fda000782c0ff */
[----:B------:R-:W-:Y:S05]  /*31c30*/  @!P1 BRA `(.L_x_2114) ;  /* 0x0000000800609947 */ /* 0x000fea0003800000 */
[----:B------:R-:W-:Y:S02]  /*31c40*/  R2UR UR4, R74 ;  /* 0x000000004a0472ca */ /* 0x000fe400000e0000 */
[----:B------:R-:W-:-:S13]  /*31c50*/  R2UR UR5, R75 ;  /* 0x000000004b0572ca */ /* 0x000fda00000e0000 */
[----:B------:R-:W3:Y:S01]  /*31c60*/  LD.E R8, desc[UR4][R76.64+0x4] ;  /* 0x000004044c087980 */ /* 0x000ee2000c101900 */
[----:B------:R-:W-:Y:S01]  /*31c70*/  VIADD R30, R91, 0x20 ;  /* 0x000000205b1e7836 */ /* 0x000fe20000000000 */
[----:B------:R-:W-:Y:S01]  /*31c80*/  LEA.HI R13, R126, R117, RZ, 0x5 ;  /* 0x000000757e0d7211 */ /* 0x000fe200078f28ff */
[----:B------:R-:W-:Y:S01]  /*31c90*/  IMAD.IADD R11, R87, 0x1, -R88 ;  /* 0x00000001570b7824 */ /* 0x000fe200078e0a58 */
[----:B------:R-:W-:Y:S02]  /*31ca0*/  R2UR UR6, R74 ;  /* 0x000000004a0672ca */ /* 0x000fe400000e0000 */
[----:B------:R-:W-:Y:S01]  /*31cb0*/  R2UR UR7, R75 ;  /* 0x000000004b0772ca */ /* 0x000fe200000e0000 */
[----:B------:R-:W-:-:S05]  /*31cc0*/  IMAD.SHL.U32 R14, R13, 0x10, RZ ;  /* 0x000000100d0e7824 */ /* 0x000fca00078e00ff */
[----:B------:R-:W-:Y:S01]  /*31cd0*/  LOP3.LUT R15, R14, 0xfffffe00, RZ, 0xc0, !PT ;  /* 0xfffffe000e0f7812 */ /* 0x000fe200078ec0ff */
[----:B------:R-:W-:Y:S01]  /*31ce0*/  BSSY B4, `(.L_x_2115) ;  /* 0x0000084000047945 */ /* 0x000fe20003800000 */
[----:B---3--:R-:W-:-:S04]  /*31cf0*/  LEA.HI R31, R8, R8, RZ, 0x1 ;  /* 0x00000008081f7211 */ /* 0x008fc800078f08ff */
[----:B------:R-:W-:-:S04]  /*31d00*/  SHF.R.S32.HI R31, RZ, 0x1, R31 ;  /* 0x00000001ff1f7819 */ /* 0x000fc8000001141f */
[----:B------:R-:W-:-:S04]  /*31d10*/  ISETP.GE.AND P1, PT, R30, R31, PT ;  /* 0x0000001f1e00720c */ /* 0x000fc80003f26270 */
[----:B------:R-:W-:Y:S02]  /*31d20*/  SEL R9, R31, RZ, P1 ;  /* 0x000000ff1f097207 */ /* 0x000fe40000800000 */
[----:B------:R-:W-:-:S03]  /*31d30*/  SEL R11, R88, R11, !P1 ;  /* 0x0000000b580b7207 */ /* 0x000fc60004800000 */
[----:B------:R-:W-:Y:S01]  /*31d40*/  IMAD.IADD R9, R30, 0x1, R9 ;  /* 0x000000011e097824 */ /* 0x000fe200078e0209 */
[----:B------:R-:W-:-:S04]  /*31d50*/  SHF.R.S32.HI R12, RZ, 0x1f, R11 ;  /* 0x0000001fff0c7819 */ /* 0x000fc8000001140b */
[----:B------:R-:W-:Y:S02]  /*31d60*/  SHF.R.S32.HI R8, RZ, 0x1f, R9 ;  /* 0x0000001fff087819 */ /* 0x000fe40000011409 */
[----:B------:R-:W-:Y:S01]  /*31d70*/  LEA.HI R11, R12, R11, RZ, 0x4 ;  /* 0x0000000b0c0b7211 */ /* 0x000fe200078f20ff */
[----:B------:R-:W-:Y:S01]  /*31d80*/  IMAD.SHL.U32 R12, R116, 0x40, RZ ;  /* 0x00000040740c7824 */ /* 0x000fe200078e00ff */
[CC--:B------:R-:W-:Y:S02]  /*31d90*/  LEA.HI R10, R8.reuse, R9.reuse, RZ, 0x3 ;  /* 0x00000009080a7211 */ /* 0x0c0fe400078f18ff */
[----:B------:R-:W-:Y:S02]  /*31da0*/  LEA.HI R8, R8, R9, RZ, 0x6 ;  /* 0x0000000908087211 */ /* 0x000fe400078f30ff */
[----:B------:R-:W-:Y:S02]  /*31db0*/  SHF.R.S32.HI R28, RZ, 0x3, R10 ;  /* 0x00000003ff1c7819 */ /* 0x000fe4000001140a */
[----:B------:R-:W-:-:S02]  /*31dc0*/  LOP3.LUT R13, R12, 0x1c0, RZ, 0xc0, !PT ;  /* 0x000001c00c0d7812 */ /* 0x000fc400078ec0ff */
[----:B------:R-:W-:Y:S02]  /*31dd0*/  LEA.HI.SX32 R11, R11, R28, 0x1c ;  /* 0x0000001c0b0b7211 */ /* 0x000fe400078fe2ff */
[----:B------:R-:W-:Y:S02]  /*31de0*/  SHF.R.U32.HI R14, RZ, 0x3, R13 ;  /* 0x00000003ff0e7819 */ /* 0x000fe4000001160d */
[----:B------:R-:W-:Y:S01]  /*31df0*/  SHF.R.S32.HI R12, RZ, 0x1f, R11 ;  /* 0x0000001fff0c7819 */ /* 0x000fe2000001140b */
[----:B------:R-:W-:Y:S01]  /*31e00*/  IMAD.SHL.U32 R29, R11, 0x8, RZ ;  /* 0x000000080b1d7824 */ /* 0x000fe200078e00ff */
[----:B------:R-:W-:Y:S02]  /*31e10*/  SHF.R.S32.HI R8, RZ, 0x6, R8 ;  /* 0x00000006ff087819 */ /* 0x000fe40000011408 */
[----:B------:R-:W-:Y:S02]  /*31e20*/  LOP3.LUT R10, R13, 0x38, R10, 0xf8, !PT ;  /* 0x000000380d0a7812 */ /* 0x000fe400078ef80a */
[----:B------:R-:W-:Y:S01]  /*31e30*/  LEA.HI R12, R12, R11, RZ, 0x3 ;  /* 0x0000000b0c0c7211 */ /* 0x000fe200078f18ff */
[----:B------:R-:W-:Y:S01]  /*31e40*/  IMAD R8, R8, 0x1800, R15 ;  /* 0x0000180008087824 */ /* 0x000fe200078e020f */
[----:B------:R-:W-:-:S02]  /*31e50*/  LOP3.LUT R9, R10, R14, RZ, 0x3c, !PT ;  /* 0x0000000e0a097212 */ /* 0x000fc400078e3cff */
[----:B------:R-:W-:Y:S02]  /*31e60*/  SHF.R.S32.HI R12, RZ, 0x3, R12 ;  /* 0x00000003ff0c7819 */ /* 0x000fe4000001140c */
[----:B------:R-:W-:Y:S01]  /*31e70*/  LOP3.LUT R11, R13, 0x38, R29, 0xf8, !PT ;  /* 0x000000380d0b7812 */ /* 0x000fe200078ef81d */
[----:B------:R-:W-:Y:S02]  /*31e80*/  IMAD.IADD R8, R8, 0x1, R9 ;  /* 0x0000000108087824 */ /* 0x000fe400078e0209 */
[----:B------:R-:W-:Y:S01]  /*31e90*/  IMAD R12, R12, 0x1800, R15 ;  /* 0x000018000c0c7824 */ /* 0x000fe200078e020f */
[----:B------:R-:W-:Y:S02]  /*31ea0*/  LOP3.LUT R11, R11, R14, RZ, 0x3c, !PT ;  /* 0x0000000e0b0b7212 */ /* 0x000fe400078e3cff */
[----:B------:R-:W-:-:S03]  /*31eb0*/  IADD3 R9, P1, R89, R8, RZ ;  /* 0x0000000859097210 */ /* 0x000fc60007f3e0ff */
[----:B------:R-:W-:Y:S02]  /*31ec0*/  IMAD.IADD R12, R12, 0x1, R11 ;  /* 0x000000010c0c7824 */ /* 0x000fe400078e020b */
[--C-:B------:R-:W-:Y:S01]  /*31ed0*/  IMAD.X R13, RZ, RZ, R90.reuse, P1 ;  /* 0x000000ffff0d7224 */ /* 0x100fe200008e065a */
[----:B------:R-:W-:Y:S02]  /*31ee0*/  LEA R8, P1, R9, R80, 0x1 ;  /* 0x0000005009087211 */ /* 0x000fe400078208ff */
[----:B------:R-:W-:Y:S02]  /*31ef0*/  IADD3 R11, P2, R89, R12, RZ ;  /* 0x0000000c590b7210 */ /* 0x000fe40007f5e0ff */
[----:B------:R-:W-:Y:S02]  /*31f00*/  LEA.HI.X R9, R9, R81, R13, 0x1, P1 ;  /* 0x0000005109097211 */ /* 0x000fe400008f0c0d */
[----:B------:R-:W-:Y:S01]  /*31f10*/  ISETP.GE.AND P1, PT, R30, R31, PT ;  /* 0x0000001f1e00720c */ /* 0x000fe20003f26270 */
[----:B------:R-:W-:Y:S01]  /*31f20*/  IMAD.X R10, RZ, RZ, R90, P2 ;  /* 0x000000ffff0a7224 */ /* 0x000fe200010e065a */
[----:B------:R-:W-:-:S04]  /*31f30*/  LEA R12, P2, R11, R80, 0x1 ;  /* 0x000000500b0c7211 */ /* 0x000fc800078408ff */
[----:B------:R-:W-:Y:S02]  /*31f40*/  LEA.HI.X R13, R11, R81, R10, 0x1, P2 ;  /* 0x000000510b0d7211 */ /* 0x000fe400010f0c0a */
[----:B------:R-:W5:Y:S01]  /*31f50*/  LD.E.128 R8, desc[UR4][R8.64] ;  /* 0x0000000408087980 */ /* 0x000f62000c101d00 */
[----:B------:R-:W-:-:S03]  /*31f60*/  ISETP.GE.AND P2, PT, R29, R87, PT ;  /* 0x000000571d00720c */ /* 0x000fc60003f46270 */
[----:B------:R-:W5:Y:S01]  /*31f70*/  LD.E.128 R12, desc[UR6][R12.64] ;  /* 0x000000060c0c7980 */ /* 0x000f62000c101d00 */
[----:B------:R-:W-:Y:S09]  /*31f80*/  @P1 BRA `(.L_x_2116) ;  /* 0x0000000400641947 */ /* 0x000ff20003800000 */
[----:B------:R-:W-:Y:S01]  /*31f90*/  SHF.R.U32.HI R41, RZ, 0x10, R37 ;  /* 0x00000010ff297819 */ /* 0x000fe20000011625 */
[----:B-----5:R-:W-:Y:S01]  /*31fa0*/  IMAD.U32 R30, R9, 0x10000, RZ ;  /* 0x00010000091e7824 */ /* 0x020fe200078e00ff */
[----:B------:R-:W-:Y:S02]  /*31fb0*/  SHF.R.U32.HI R137, RZ, 0x10, R25 ;  /* 0x00000010ff897819 */ /* 0x000fe40000011619 */
[----:B------:R-:W-:Y:S02]  /*31fc0*/  PRMT R134, R134, 0x5410, R41 ;  /* 0x0000541086867816 */ /* 0x000fe40000000029 */
[----:B------:R-:W-:Y:S02]  /*31fd0*/  PRMT R130, R130, 0x5410, R137 ;  /* 0x0000541082827816 */ /* 0x000fe40000000089 */
[--C-:B------:R-:W-:Y:S02]  /*31fe0*/  SHF.R.U64 R136, R26, 0x10, R27.reuse ;  /* 0x000000101a887819 */ /* 0x100fe4000000121b */
[----:B------:R-:W-:-:S02]  /*31ff0*/  SHF.R.U32.HI R135, RZ, 0x10, R27 ;  /* 0x00000010ff877819 */ /* 0x000fc4000001161b */
[--C-:B------:R-:W-:Y:S02]  /*32000*/  SHF.R.U64 R40, R38, 0x10, R39.reuse ;  /* 0x0000001026287819 */ /* 0x100fe40000001227 */
[----:B------:R-:W-:Y:S01]  /*32010*/  SHF.R.U32.HI R43, RZ, 0x10, R39 ;  /* 0x00000010ff2b7819 */ /* 0x000fe20000011627 */
[----:B------:R-:W-:Y:S01]  /*32020*/  IMAD.U32 R39, R15, 0x10000, RZ ;  /* 0x000100000f277824 */ /* 0x000fe200078e00ff */
[----:B------:R-:W-:Y:S01]  /*32030*/  SHF.R.U64 R42, R36, 0x10, R37 ;  /* 0x00000010242a7819 */ /* 0x000fe20000001225 */
[----:B------:R-:W-:Y:S01]  /*32040*/  IMAD.U32 R37, R13, 0x10000, RZ ;  /* 0x000100000d257824 */ /* 0x000fe200078e00ff */
[----:B------:R-:W-:Y:S01]  /*32050*/  LOP3.LUT R27, R15, 0xffff0000, RZ, 0xc0, !PT ;  /* 0xffff00000f1b7812 */ /* 0x000fe200078ec0ff */
[----:B------:R-:W-:Y:S01]  /*32060*/  IMAD.U32 R15, R134, 0x10000, RZ ;  /* 0x00010000860f7824 */ /* 0x000fe200078e00ff */
[----:B------:R-:W-:Y:S01]  /*32070*/  LOP3.LUT R38, R13, 0xffff0000, RZ, 0xc0, !PT ;  /* 0xffff00000d267812 */ /* 0x000fe200078ec0ff */
[----:B------:R-:W-:Y:S01]  /*32080*/  IMAD.U32 R13, R130, 0x10000, RZ ;  /* 0x00010000820d7824 */ /* 0x000fe200078e00ff */
[----:B------:R-:W-:Y:S01]  /*32090*/  PRMT R132, R132, 0x5410, R43 ;  /* 0x0000541084847816 */ /* 0x000fe2000000002b */
[C---:B------:R-:W-:Y:S01]  /*320a0*/  FMUL.FTZ R41, R37.reuse, R15 ;  /* 0x0000000f25297220 */ /* 0x040fe20000410000 */
[----:B------:R-:W-:Y:S01]  /*320b0*/  PRMT R128, R128, 0x5410, R135 ;  /* 0x0000541080807816 */ /* 0x000fe20000000087 */
[----:B------:R-:W-:Y:S01]  /*320c0*/  FMUL.FTZ R37, R37, R13 ;  /* 0x0000000d25257220 */ /* 0x000fe20000410000 */
[----:B------:R-:W-:Y:S01]  /*320d0*/  PRMT R131, R131, 0x5410, R40 ;  /* 0x0000541083837816 */ /* 0x000fe20000000028 */
[----:B------:R-:W-:Y:S01]  /*320e0*/  IMAD.U32 R40, R132, 0x10000, RZ ;  /* 0x0001000084287824 */ /* 0x000fe200078e00ff */
[----:B------:R-:W-:Y:S01]  /*320f0*/  LOP3.LUT R134, R134, 0xffff0000, RZ, 0xc0, !PT ;  /* 0xffff000086867812 */ /* 0x000fe200078ec0ff */
[----:B------:R-:W-:Y:S01]  /*32100*/  FFMA.FTZ R15, R30, R15, R37 ;  /* 0x0000000f1e0f7223 */ /* 0x000fe20000010025 */
[----:B------:R-:W-:Y:S01]  /*32110*/  LOP3.LUT R130, R130, 0xffff0000, RZ, 0xc0, !PT ;  /* 0xffff000082827812 */ /* 0x000fe200078ec0ff */
[----:B------:R-:W-:Y:S01]  /*32120*/  IMAD.U32 R37, R128, 0x10000, RZ ;  /* 0x0001000080257824 */ /* 0x000fe200078e00ff */
[----:B------:R-:W-:Y:S01]  /*32130*/  SHF.R.U64 R138, R24, 0x10, R25 ;  /* 0x00000010188a7819 */ /* 0x000fe20000001219 */
[----:B------:R-:W-:Y:S01]  /*32140*/  FFMA.FTZ R13, R30, R13, -R41 ;  /* 0x0000000d1e0d7223 */ /* 0x000fe20000010829 */
[----:B------:R-:W-:Y:S01]  /*32150*/  PRMT R133, R133, 0x5410, R42 ;  /* 0x0000541085857816 */ /* 0x000fe2000000002a */
[----:B------:R-:W-:Y:S01]  /*32160*/  FMUL.FTZ R41, R39, R40 ;  /* 0x0000002827297220 */ /* 0x000fe20000410000 */
[----:B------:R-:W-:Y:S01]  /*32170*/  LOP3.LUT R31, R9, 0xffff0000, RZ, 0xc0, !PT ;  /* 0xffff0000091f7812 */ /* 0x000fe200078ec0ff */
[----:B------:R-:W-:-:S02]  /*32180*/  IMAD.U32 R36, R11, 0x10000, RZ ;  /* 0x000100000b247824 */ /* 0x000fc400078e00ff */
[C---:B------:R-:W-:Y:S01]  /*32190*/  FMUL.FTZ R42, R38.reuse, R134 ;  /* 0x00000086262a7220 */ /* 0x040fe20000410000 */
[-C--:B------:R-:W-:Y:S01]  /*321a0*/  FMUL.FTZ R39, R39, R37.reuse ;  /* 0x0000002527277220 */ /* 0x080fe20000410000 */
[----:B------:R-:W-:Y:S01]  /*321b0*/  PRMT R129, R129, 0x5410, R138 ;  /* 0x0000541081817816 */ /* 0x000fe2000000008a */
[----:B------:R-:W-:Y:S01]  /*321c0*/  FMUL.FTZ R38, R38, R130 ;  /* 0x0000008226267220 */ /* 0x000fe20000410000 */
[----:B------:R-:W-:Y:S01]  /*321d0*/  LOP3.LUT R132, R132, 0xffff0000, RZ, 0xc0, !PT ;  /* 0xffff000084847812 */ /* 0x000fe200078ec0ff */
[----:B------:R-:W-:Y:S01]  /*321e0*/  FFMA.FTZ R41, R36, R37, -R41 ;  /* 0x0000002524297223 */ /* 0x000fe20000010829 */
[----:B------:R-:W-:Y:S01]  /*321f0*/  LOP3.LUT R128, R128, 0xffff0000, RZ, 0xc0, !PT ;  /* 0xffff000080807812 */ /* 0x000fe200078ec0ff */
[----:B------:R-:W-:Y:S01]  /*32200*/  FFMA.FTZ R39, R36, R40, R39 ;  /* 0x0000002824277223 */ /* 0x000fe20000010027 */
[----:B------:R-:W-:Y:S02]  /*32210*/  IMAD.U32 R25, R12, 0x10000, RZ ;  /* 0x000100000c197824 */ /* 0x000fe400078e00ff */
[C---:B------:R-:W-:Y:S01]  /*32220*/  FFMA.FTZ R30, R31.reuse, R130, -R42 ;  /* 0x000000821f1e7223 */ /* 0x040fe2000001082a */
[----:B------:R-:W-:Y:S01]  /*32230*/  FFMA.FTZ R38, R31, R134, R38 ;  /* 0x000000861f267223 */ /* 0x000fe20000010026 */
[----:B------:R-:W-:Y:S01]  /*32240*/  IMAD.U32 R36, R133, 0x10000, RZ ;  /* 0x0001000085247824 */ /* 0x000fe200078e00ff */
[----:B------:R-:W-:Y:S01]  /*32250*/  LOP3.LUT R26, R11, 0xffff0000, RZ, 0xc0, !PT ;  /* 0xffff00000b1a7812 */ /* 0x000fe200078ec0ff */
[----:B------:R-:W-:-:S02]  /*32260*/  IMAD.U32 R31, R129, 0x10000, RZ ;  /* 0x00010000811f7824 */ /* 0x000fc400078e00ff */
[C---:B------:R-:W-:Y:S01]  /*32270*/  FMUL.FTZ R37, R27.reuse, R132 ;  /* 0x000000841b257220 */ /* 0x040fe20000410000 */
[----:B------:R-:W-:Y:S01]  /*32280*/  FMUL.FTZ R43, R27, R128 ;  /* 0x000000801b2b7220 */ /* 0x000fe20000410000 */
[----:B------:R-:W-:Y:S01]  /*32290*/  LOP3.LUT R12, R12, 0xffff0000, RZ, 0xc0, !PT ;  /* 0xffff00000c0c7812 */ /* 0x000fe200078ec0ff */
[----:B------:R-:W-:Y:S01]  /*322a0*/  FMUL.FTZ R27, R25, R36 ;  /* 0x00000024191b7220 */ /* 0x000fe20000410000 */
[----:B------:R-:W-:Y:S01]  /*322b0*/  LOP3.LUT R133, R133, 0xffff0000, RZ, 0xc0, !PT ;  /* 0xffff000085857812 */ /* 0x000fe200078ec0ff */
[----:B------:R-:W-:Y:S01]  /*322c0*/  IMAD.U32 R24, R8, 0x10000, RZ ;  /* 0x0001000008187824 */ /* 0x000fe200078e00ff */
[----:B------:R-:W-:Y:S01]  /*322d0*/  LOP3.LUT R129, R129, 0xffff0000, RZ, 0xc0, !PT ;  /* 0xffff000081817812 */ /* 0x000fe200078ec0ff */
[----:B------:R-:W-:Y:S01]  /*322e0*/  FMUL.FTZ R25, R25, R31 ;  /* 0x0000001f19197220 */ /* 0x000fe20000410000 */
[----:B------:R-:W-:Y:S01]  /*322f0*/  PRMT R127, R127, 0x5410, R136 ;  /* 0x000054107f7f7816 */ /* 0x000fe20000000088 */
[----:B------:R-:W-:Y:S01]  /*32300*/  FFMA.FTZ R128, R26, R128, -R37 ;  /* 0x000000801a807223 */ /* 0x000fe20000010825 */
[----:B------:R-:W-:Y:S01]  /*32310*/  LOP3.LUT R8, R8, 0xffff0000, RZ, 0xc0, !PT ;  /* 0xffff000008087812 */ /* 0x000fe200078ec0ff */
[C---:B------:R-:W-:Y:S01]  /*32320*/  IMAD.U32 R9, R10.reuse, 0x10000, RZ ;  /* 0x000100000a097824 */ /* 0x040fe200078e00ff */
[----:B------:R-:W-:Y:S01]  /*32330*/  LOP3.LUT R11, R10, 0xffff0000, RZ, 0xc0, !PT ;  /* 0xffff00000a0b7812 */ /* 0x000fe200078ec0ff */
[----:B------:R-:W-:Y:S01]  /*32340*/  FMUL.FTZ R37, R12, R133 ;  /* 0x000000850c257220 */ /* 0x000fe20000410000 */
[C---:B------:R-:W-:Y:S01]  /*32350*/  FFMA.FTZ R27, R24.reuse, R31, -R27 ;  /* 0x0000001f181b7223 */ /* 0x040fe2000001081b */
[----:B------:R-:W-:Y:S01]  /*32360*/  FFMA.FTZ R25, R24, R36, R25 ;  /* 0x0000002418197223 */ /* 0x000fe20000010019 */
[----:B------:R-:W-:-:S02]  /*32370*/  IMAD.U32 R10, R14, 0x10000, RZ ;  /* 0x000100000e0a7824 */ /* 0x000fc400078e00ff */
[-C--:B------:R-:W-:Y:S01]  /*32380*/  FMUL.FTZ R31, R12, R129.reuse ;  /* 0x000000810c1f7220 */ /* 0x080fe20000410000 */
[----:B------:R-:W-:Y:S01]  /*32390*/  IMAD.U32 R24, R131, 0x10000, RZ ;  /* 0x0001000083187824 */ /* 0x000fe200078e00ff */
        /* <DEDUP_REMOVED lines=18> */
[----:B------:R-:W-:Y:S01]  /*324c0*/  F2FP.BF16.F32.PACK_AB R12, R8, R25 ;  /* 0x00000019080c723e */ /* 0x000fe200000010ff */
[----:B------:R-:W-:Y:S01]  /*324d0*/  IMAD.MOV.U32 R8, RZ, RZ, R26 ;  /* 0x000000ffff087224 */ /* 0x000fe200078e001a */
[----:B------:R-:W-:Y:S02]  /*324e0*/  F2FP.BF16.F32.PACK_AB R11, R128, R41 ;  /* 0x00000029800b723e */ /* 0x000fe400000010ff */
[----:B------:R-:W-:Y:S02]  /*324f0*/  F2FP.BF16.F32.PACK_AB R15, R132, R39 ;  /* 0x00000027840f723e */ /* 0x000fe400000010ff */
[----:B------:R-:W-:-:S02]  /*32500*/  F2FP.BF16.F32.PACK_AB R10, R127, R36 ;  /* 0x000000247f0a723e */ /* 0x000fc400000010ff */
[----:B------:R-:W-:-:S07]  /*32510*/  F2FP.BF16.F32.PACK_AB R14, R14, R31 ;  /* 0x0000001f0e0e723e */ /* 0x000fce00000010ff */
.L_x_2116:
[----:B------:R-:W-:Y:S05]  /*32520*/  BSYNC B4 ;  /* 0x0000000000047941 */ /* 0x000fea0003800000 */
.L_x_2115:
        /* <DEDUP_REMOVED lines=9> */
.L_x_2114:
[----:B------:R-:W-:Y:S05]  /*325c0*/  BSYNC B3 ;  /* 0x0000000000037941 */ /* 0x000fea0003800000 */
.L_x_2113:
[----:B------:R-:W-:Y:S02]  /*325d0*/  R2UR UR4, R74 ;  /* 0x000000004a0472ca */ /* 0x000fe400000e0000 */
[----:B------:R-:W-:-:S13]  /*325e0*/  R2UR UR5, R75 ;  /* 0x000000004b0572ca */ /* 0x000fda00000e0000 */
[----:B---3--:R-:W3:Y:S02]  /*325f0*/  LD.E.U8 R8, desc[UR4][R78.64] ;  /* 0x000000044e087980 */ /* 0x008ee4000c101100 */
        /* <DEDUP_REMOVED lines=55> */
[--C-:B------:R-:W-:Y:S01]  /*32970*/  SHF.R.U64 R30, R32, 0x10, R33.reuse ;  /* 0x00000010201e7819 */ /* 0x100fe20000001221 */
        /* <DEDUP_REMOVED lines=8> */
[--C-:B------:R-:W-:Y:S01]  /*32a00*/  SHF.R.U64 R36, R6, 0x10, R7.reuse ;  /* 0x0000001006247819 */ /* 0x100fe20000001207 */
[----:B------:R-:W-:Y:S01]  /*32a10*/  IMAD.U32 R6, R8, 0x10000, RZ ;  /* 0x0001000008067824 */ /* 0x000fe200078e00ff */
[----:B------:R-:W-:Y:S01]  /*32a20*/  PRMT R119, R119, 0x5410, R30 ;  /* 0x0000541077777816 */ /* 0x000fe2000000001e */
[----:B------:R-:W-:Y:S01]  /*32a30*/  IMAD.U32 R30, R122, 0x10000, RZ ;  /* 0x000100007a1e7824 */ /* 0x000fe200078e00ff */
[----:B------:R-:W-:Y:S01]  /*32a40*/  SHF.R.U32.HI R31, RZ, 0x10, R7 ;  /* 0x00000010ff1f7819 */ /* 0x000fe20000011607 */
[----:B------:R-:W-:Y:S01]  /*32a50*/  IMAD.U32 R7, R9, 0x10000, RZ ;  /* 0x0001000009077824 */ /* 0x000fe200078e00ff */
[----:B------:R-:W-:-:S02]  /*32a60*/  SHF.R.U32.HI R35, RZ, 0x10, R35 ;  /* 0x00000010ff237819 */ /* 0x000fc40000011623 */
[----:B------:R-:W-:Y:S01]  /*32a70*/  PRMT R121, R121, 0x5410, R34 ;  /* 0x0000541079797816 */ /* 0x000fe20000000022 */
[----:B------:R-:W-:Y:S01]  /*32a80*/  FMUL.FTZ R34, R27, R32 ;  /* 0x000000201b227220 */ /* 0x000fe20000410000 */
[----:B------:R-:W-:Y:S01]  /*32a90*/  LOP3.LUT R28, R13, 0xffff0000, RZ, 0xc0, !PT ;  /* 0xffff00000d1c7812 */ /* 0x000fe200078ec0ff */
[----:B------:R-:W-:Y:S01]  /*32aa0*/  IMAD.U32 R13, R12, 0x10000, RZ ;  /* 0x000100000c0d7824 */ /* 0x000fe200078e00ff */
[----:B------:R-:W-:Y:S01]  /*32ab0*/  PRMT R125, R125, 0x5410, R36 ;  /* 0x000054107d7d7816 */ /* 0x000fe20000000024 */
[-C--:B------:R-:W-:Y:S01]  /*32ac0*/  FMUL.FTZ R36, R27, R30.reuse ;  /* 0x0000001e1b247220 */ /* 0x080fe20000410000 */
[----:B------:R-:W-:Y:S01]  /*32ad0*/  LOP3.LUT R118, R118, 0xffff0000, RZ, 0xc0, !PT ;  /* 0xffff000076767812 */ /* 0x000fe200078ec0ff */
[C---:B------:R-:W-:Y:S01]  /*32ae0*/  FFMA.FTZ R34, R7.reuse, R30, -R34 ;  /* 0x0000001e07227223 */ /* 0x040fe20000010822 */
[----:B------:R-:W-:Y:S01]  /*32af0*/  PRMT R124, R124, 0x5410, R31 ;  /* 0x000054107c7c7816 */ /* 0x000fe2000000001f */
[----:B------:R-:W-:Y:S01]  /*32b00*/  FFMA.FTZ R36, R7, R32, R36 ;  /* 0x0000002007247223 */ /* 0x000fe20000010024 */
[----:B------:R-:W-:Y:S01]  /*32b10*/  PRMT R120, R120, 0x5410, R35 ;  /* 0x0000541078787816 */ /* 0x000fe20000000023 */
[----:B------:R-:W-:Y:S01]  /*32b20*/  FMUL.FTZ R30, R28, R118 ;  /* 0x000000761c1e7220 */ /* 0x000fe20000410000 */
[----:B------:R-:W-:Y:S01]  /*32b30*/  LOP3.LUT R9, R9, 0xffff0000, RZ, 0xc0, !PT ;  /* 0xffff000009097812 */ /* 0x000fe200078ec0ff */
[----:B------:R-:W-:Y:S01]  /*32b40*/  IMAD.U32 R7, R124, 0x10000, RZ ;  /* 0x000100007c077824 */ /* 0x000fe200078e00ff */
[----:B------:R-:W-:Y:S01]  /*32b50*/  LOP3.LUT R122, R122, 0xffff0000, RZ, 0xc0, !PT ;  /* 0xffff00007a7a7812 */ /* 0x000fe200078ec0ff */
[----:B------:R-:W-:Y:S01]  /*32b60*/  IMAD.U32 R27, R120, 0x10000, RZ ;  /* 0x00010000781b7824 */ /* 0x000fe200078e00ff */
[----:B------:R-:W-:Y:S01]  /*32b70*/  SHF.R.U64 R38, R4, 0x10, R5 ;  /* 0x0000001004267819 */ /* 0x000fe20000001205 */
[----:B------:R-:W-:Y:S01]  /*32b80*/  IMAD.U32 R5, R14, 0x10000, RZ ;  /* 0x000100000e057824 */ /* 0x000fe200078e00ff */
[----:B------:R-:W-:Y:S01]  /*32b90*/  LOP3.LUT R26, R12, 0xffff0000, RZ, 0xc0, !PT ;  /* 0xffff00000c1a7812 */ /* 0x000fe200078ec0ff */
[-C--:B------:R-:W-:Y:S01]  /*32ba0*/  FFMA.FTZ R31, R9, R122.reuse, -R30 ;  /* 0x0000007a091f7223 */ /* 0x080fe2000001081e */
[----:B------:R-:W-:Y:S01]  /*32bb0*/  IMAD.U32 R12, R11, 0x10000, RZ ;  /* 0x000100000b0c7824 */ /* 0x000fe200078e00ff */
[----:B------:R-:W-:Y:S01]  /*32bc0*/  LOP3.LUT R15, R15, 0xffff0000, RZ, 0xc0, !PT ;  /* 0xffff00000f0f7812 */ /* 0x000fe200078ec0ff */
[C---:B------:R-:W-:Y:S01]  /*32bd0*/  FMUL.FTZ R33, R29.reuse, R27 ;  /* 0x0000001b1d217220 */ /* 0x040fe20000410000 */
[----:B------:R-:W-:Y:S01]  /*32be0*/  LOP3.LUT R120, R120, 0xffff0000, RZ, 0xc0, !PT ;  /* 0xffff000078787812 */ /* 0x000fe200078ec0ff */
[-C--:B------:R-:W-:Y:S01]  /*32bf0*/  FMUL.FTZ R30, R29, R7.reuse ;  /* 0x000000071d1e7220 */ /* 0x080fe20000410000 */
[----:B------:R-:W-:Y:S01]  /*32c00*/  PRMT R123, R123, 0x5410, R38 ;  /* 0x000054107b7b7816 */ /* 0x000fe20000000026 */
[----:B------:R-:W-:Y:S01]  /*32c10*/  FMUL.FTZ R28, R28, R122 ;  /* 0x0000007a1c1c7220 */ /* 0x000fe20000410000 */
[----:B------:R-:W-:Y:S01]  /*32c20*/  LOP3.LUT R124, R124, 0xffff0000, RZ, 0xc0, !PT ;  /* 0xffff00007c7c7812 */ /* 0x000fe200078ec0ff */
[C---:B------:R-:W-:Y:S01]  /*32c30*/  FFMA.FTZ R33, R12.reuse, R7, -R33 ;  /* 0x000000070c217223 */ /* 0x040fe20000010821 */
[----:B------:R-:W-:Y:S01]  /*32c40*/  LOP3.LUT R11, R11, 0xffff0000, RZ, 0xc0, !PT ;  /* 0xffff00000b0b7812 */ /* 0x000fe200078ec0ff */
[----:B------:R-:W-:Y:S01]  /*32c50*/  FFMA.FTZ R30, R12, R27, R30 ;  /* 0x0000001b0c1e7223 */ /* 0x000fe2000001001e */
[----:B------:R-:W-:Y:S01]  /*32c60*/  FFMA.FTZ R29, R9, R118, R28 ;  /* 0x00000076091d7223 */ /* 0x000fe2000001001c */
[----:B------:R-:W-:Y:S01]  /*32c70*/  FMUL.FTZ R12, R15, R120 ;  /* 0x000000780f0c7220 */ /* 0x000fe20000410000 */
[----:B------:R-:W-:-:S02]  /*32c80*/  IMAD.U32 R7, R123, 0x10000, RZ ;  /* 0x000100007b077824 */ /* 0x000fc400078e00ff */
[-C--:B------:R-:W-:Y:S01]  /*32c90*/  FMUL.FTZ R28, R15, R124.reuse ;  /* 0x0000007c0f1c7220 */ /* 0x080fe20000410000 */
[----:B------:R-:W-:Y:S02]  /*32ca0*/  IMAD.U32 R9, R119, 0x10000, RZ ;  /* 0x0001000077097824 */ /* 0x000fe400078e00ff */
[----:B------:R-:W-:Y:S01]  /*32cb0*/  FFMA.FTZ R124, R11, R124, -R12 ;  /* 0x0000007c0b7c7223 */ /* 0x000fe2000001080c */
[----:B------:R-:W-:Y:S01]  /*32cc0*/  LOP3.LUT R119, R119, 0xffff0000, RZ, 0xc0, !PT ;  /* 0xffff000077777812 */ /* 0x000fe200078ec0ff */
[----:B------:R-:W-:Y:S01]  /*32cd0*/  FMUL.FTZ R12, R13, R7 ;  /* 0x000000070d0c7220 */ /* 0x000fe20000410000 */
[----:B------:R-:W-:Y:S01]  /*32ce0*/  LOP3.LUT R123, R123, 0xffff0000, RZ, 0xc0, !PT ;  /* 0xffff00007b7b7812 */ /* 0x000fe200078ec0ff */
[-C--:B------:R-:W-:Y:S01]  /*32cf0*/  FMUL.FTZ R15, R13, R9.reuse ;  /* 0x000000090d0f7220 */ /* 0x080fe20000410000 */
[----:B------:R-:W-:Y:S01]  /*32d00*/  LOP3.LUT R8, R8, 0xffff0000, RZ, 0xc0, !PT ;  /* 0xffff000008087812 */ /* 0x000fe200078ec0ff */
[----:B------:R-:W-:Y:S01]  /*32d10*/  FFMA.FTZ R13, R11, R120, R28 ;  /* 0x000000780b0d7223 */ /* 0x000fe2000001001c */
[C---:B------:R-:W-:Y:S01]  /*32d20*/  FFMA.FTZ R12, R6.reuse, R9, R12 ;  /* 0x00000009060c7223 */ /* 0x040fe2000001000c */
[----:B------:R-:W-:Y:S01]  /*32d30*/  FFMA.FTZ R15, R6, R7, -R15 ;  /* 0x00000007060f7223 */ /* 0x000fe2000001080f */
[C---:B------:R-:W-:Y:S01]  /*32d40*/  FMUL.FTZ R11, R26.reuse, R119 ;  /* 0x000000771a0b7220 */ /* 0x040fe20000410000 */
[-C--:B------:R-:W-:Y:S01]  /*32d50*/  FMUL.FTZ R9, R26, R123.reuse ;  /* 0x0000007b1a097220 */ /* 0x080fe20000410000 */
[----:B------:R-:W-:Y:S01]  /*32d60*/  IMAD.U32 R7, R121, 0x10000, RZ ;  /* 0x0001000079077824 */ /* 0x000fe200078e00ff */
[----:B------:R-:W-:Y:S01]  /*32d70*/  LOP3.LUT R14, R14, 0xffff0000, RZ, 0xc0, !PT ;  /* 0xffff00000e0e7812 */ /* 0x000fe200078ec0ff */
[----:B------:R-:W-:Y:S01]  /*32d80*/  IMAD.U32 R6, R125, 0x10000, RZ ;  /* 0x000100007d067824 */ /* 0x000fe200078e00ff */
[----:B------:R-:W-:Y:S01]  /*32d90*/  LOP3.LUT R121, R121, 0xffff0000, RZ, 0xc0, !PT ;  /* 0xffff000079797812 */ /* 0x000fe200078ec0ff */
[----:B------:R-:W-:Y:S01]  /*32da0*/  IMAD.U32 R4, R10, 0x10000, RZ ;  /* 0x000100000a047824 */ /* 0x000fe200078e00ff */
[----:B------:R-:W-:Y:S01]  /*32db0*/  LOP3.LUT R125, R125, 0xffff0000, RZ, 0xc0, !PT ;  /* 0xffff00007d7d7812 */ /* 0x000fe200078ec0ff */
[C---:B------:R-:W-:Y:S01]  /*32dc0*/  FFMA.FTZ R26, R8.reuse, R123, -R11 ;  /* 0x0000007b081a7223 */ /* 0x040fe2000001080b */
[----:B------:R-:W-:Y:S01]  /*32dd0*/  FFMA.FTZ R9, R8, R119, R9 ;  /* 0x0000007708097223 */ /* 0x000fe20000010009 */
[----:B------:R-:W-:Y:S01]  /*32de0*/  LOP3.LUT R10, R10, 0xffff0000, RZ, 0xc0, !PT ;  /* 0xffff00000a0a7812 */ /* 0x000fe200078ec0ff */
        /* <DEDUP_REMOVED lines=19> */
[----:B------:R-:W-:-:S02]  /*32f20*/  IMAD.MOV.U32 R8, RZ, RZ, R30 ;  /* 0x000000ffff087224 */ /* 0x000fc400078e001e */
[----:B------:R-:W-:-:S07]  /*32f30*/  IMAD.MOV.U32 R11, RZ, RZ, R33 ;  /* 0x000000ffff0b7224 */ /* 0x000fce00078e0021 */
.L_x_2118:
[----:B------:R-:W-:Y:S05]  /*32f40*/  BSYNC B3 ;  /* 0x0000000000037941 */ /* 0x000fea0003800000 */
.L_x_2117:
[----:B------:R-:W-:Y:S01]  /*32f50*/  R2UR UR4, R74 ;  /* 0x000000004a0472ca */ /* 0x000fe200000e0000 */
[----:B------:R-:W-:Y:S01]  /*32f60*/  IMAD.SHL.U32 R5, R24, 0x8, RZ ;  /* 0x0000000818057824 */ /* 0x000fe200078e00ff */
[----:B------:R-:W-:Y:S02]  /*32f70*/  R2UR UR5, R75 ;  /* 0x000000004b0572ca */ /* 0x000fe400000e0000 */
[----:B------:R-:W-:Y:S01]  /*32f80*/  @!P2 R2UR UR6, R74 ;  /* 0x000000004a06a2ca */ /* 0x000fe200000e0000 */
[----:B-12---:R-:W-:Y:S01]  /*32f90*/  IMAD.WIDE R4, R5, 0x2, R84 ;  /* 0x0000000205047825 */ /* 0x006fe200078e0254 */
[----:B------:R-:W-:-:S03]  /*32fa0*/  @!P2 R2UR UR7, R75 ;  /* 0x000000004b07a2ca */ /* 0x000fc600000e0000 */
[----:B------:R-:W-:-:S06]  /*32fb0*/  @!P2 IMAD.WIDE R84, R25, 0x2, R84 ;  /* 0x000000021954a825 */ /* 0x000fcc00078e0254 */
[----:B-----5:R3:W-:Y:S04]  /*32fc0*/  ST.E.128 desc[UR4][R4.64], R8 ;  /* 0x0000000804007985 */ /* 0x0207e8000c101d04 */
[----:B------:R3:W-:Y:S02]  /*32fd0*/  @!P2 ST.E.128 desc[UR6][R84.64], R12 ;  /* 0x0000000c5400a985 */ /* 0x0007e4000c101d06 */
.L_x_2108:
[----:B------:R-:W-:Y:S05]  /*32fe0*/  BSYNC B2 ;  /* 0x0000000000027941 */ /* 0x000fea0003800000 */
.L_x_2107:
[----:B------:R-:W-:-:S03]  /*32ff0*/  UMOV UR4, 0xffffffff ;  /* 0xffffffff00047882 */ /* 0x000fc60000000000 */
[----:B------:R-:W-:Y:S05]  /*33000*/  BRA.DIV UR4, `(.L_x_2119) ;  /* 0x0000003204dc7947 */ /* 0x000fea000b800000 */
[----:B0-----:R-:W0:Y:S04]  /*33010*/  SHFL.IDX PT, R83, R83, 0x1, 0x1c1f ;  /* 0x003c1f0053537f89 */ /* 0x001e2800000e0000 */
[----:B---3--:R3:W4:Y:S02]  /*33020*/  SHFL.IDX PT, R14, R86, 0x1, 0x1c1f ;  /* 0x003c1f00560e7f89 */ /* 0x00872400000e0000 */
.L_x_2156:
[----:B------:R-:W-:Y:S02]  /*33030*/  R2UR UR4, R74 ;  /* 0x000000004a0472ca */ /* 0x000fe400000e0000 */
[----:B------:R-:W-:-:S13]  /*33040*/  R2UR UR5, R75 ;  /* 0x000000004b0572ca */ /* 0x000fda00000e0000 */
[----:B------:R-:W2:Y:S01]  /*33050*/  LD.E R5, desc[UR4][R76.64+0xc] ;  /* 0x00000c044c057980 */ /* 0x000ea2000c101900 */
[----:B------:R-:W-:Y:S02]  /*33060*/  VIADD R116, R116, 0x40 ;  /* 0x0000004074747836 */ /* 0x000fe40000000000 */
[----:B----4-:R-:W-:Y:S02]  /*33070*/  IMAD.MOV.U32 R12, RZ, RZ, R14 ;  /* 0x000000ffff0c7224 */ /* 0x010fe400078e000e */
[----:B0-----:R-:W-:Y:S02]  /*33080*/  IMAD.MOV.U32 R13, RZ, RZ, R83 ;  /* 0x000000ffff0d7224 */ /* 0x001fe400078e0053 */
[----:B--2---:R-:W-:-:S05]  /*33090*/  IMAD R5, R2, -0x60, R5 ;  /* 0xffffffa002057824 */ /* 0x004fca00078e0205 */
[----:B------:R-:W-:-:S04]  /*330a0*/  VIMNMX R5, R5, 0x60, PT ;  /* 0x0000006005057848 */ /* 0x000fc80003fe0100 */
[----:B------:R-:W-:-:S13]  /*330b0*/  ISETP.GE.AND P1, PT, R116, R5, PT ;  /* 0x000000057400720c */ /* 0x000fda0003f26270 */
[----:B------:R-:W-:Y:S05]  /*330c0*/  @P1 BRA `(.L_x_2075) ;  /* 0x0000002c00441947 */ /* 0x000fea0003800000 */
[----:B------:R-:W-:Y:S02]  /*330d0*/  R2UR UR4, R74 ;  /* 0x000000004a0472ca */ /* 0x000fe400000e0000 */
[----:B------:R-:W-:-:S13]  /*330e0*/  R2UR UR5, R75 ;  /* 0x000000004b0572ca */ /* 0x000fda00000e0000 */
[----:B-----5:R-:W2:Y:S01]  /*330f0*/  LD.E.U8 R4, desc[UR4][R78.64] ;  /* 0x000000044e047980 */ /* 0x020ea2000c101100 */
[----:B------:R-:W-:Y:S01]  /*33100*/  BSSY B2, `(.L_x_2120) ;  /* 0x000009f000027945 */ /* 0x000fe20003800000 */
[----:B--2---:R-:W-:-:S04]  /*33110*/  LOP3.LUT R4, R4, 0x1, RZ, 0xc0, !PT ;  /* 0x0000000104047812 */ /* 0x004fc800078ec0ff */
[----:B------:R-:W-:-:S13]  /*33120*/  ISETP.NE.U32.AND P1, PT, R4, 0x1, PT ;  /* 0x000000010400780c */ /* 0x000fda0003f25070 */
[----:B------:R-:W-:Y:S05]  /*33130*/  @P1 BRA `(.L_x_2121) ;  /* 0x00000008006c1947 */ /* 0x000fea0003800000 */
[----:B------:R-:W-:Y:S02]  /*33140*/  R2UR UR4, R74 ;  /* 0x000000004a0472ca */ /* 0x000fe400000e0000 */
[----:B------:R-:W-:-:S13]  /*33150*/  R2UR UR5, R75 ;  /* 0x000000004b0572ca */ /* 0x000fda00000e0000 */
[----:B------:R-:W2:Y:S01]  /*33160*/  LD.E R4, desc[UR4][R76.64+0x4] ;  /* 0x000004044c047980 */ /* 0x000ea2000c101900 */
[----:B------:R-:W-:Y:S01]  /*33170*/  IMAD.IADD R7, R87, 0x1, -R88 ;  /* 0x0000000157077824 */ /* 0x000fe200078e0a58 */
[----:B------:R-:W-:Y:S02]  /*33180*/  SHF.R.S32.HI R9, RZ, 0x1f, R116 ;  /* 0x0000001fff097819 */ /* 0x000fe40000011474 */
[----:B------:R-:W-:Y:S02]  /*33190*/  R2UR UR6, R74 ;  /* 0x000000004a0672ca */ /* 0x000fe400000e0000 */
[----:B------:R-:W-:Y:S02]  /*331a0*/  LEA.HI R10, R9, R116, RZ, 0x3 ;  /* 0x00000074090a7211 */ /* 0x000fe400078f18ff */
[----:B------:R-:W-:-:S03]  /*331b0*/  R2UR UR7, R75 ;  /* 0x000000004b0772ca */ /* 0x000fc600000e0000 */
[----:B------:R-:W-:-:S05]  /*331c0*/  IMAD.SHL.U32 R10, R10, 0x40, RZ ;  /* 0x000000400a0a7824 */ /* 0x000fca00078e00ff */
[----:B------:R-:W-:Y:S01]  /*331d0*/  LOP3.LUT R10, R10, 0xfffffe00, RZ, 0xc0, !PT ;  /* 0xfffffe000a0a7812 */ /* 0x000fe200078ec0ff */
[----:B------:R-:W-:Y:S01]  /*331e0*/  BSSY B3, `(.L_x_2122) ;  /* 0x0000087000037945 */ /* 0x000fe20003800000 */
[----:B--2---:R-:W-:-:S04]  /*331f0*/  LEA.HI R4, R4, R4, RZ, 0x1 ;  /* 0x0000000404047211 */ /* 0x004fc800078f08ff */
        /* <DEDUP_REMOVED lines=29> */
[----:B------:R-:W-:-:S03]  /*333d0*/  IMAD.X R9, RZ, RZ, R90, P1 ;  /* 0x000000ffff097224 */ /* 0x000fc600008e065a */
[----:B------:R-:W-:Y:S02]  /*333e0*/  IADD3 R7, P2, R89, R4, RZ ;  /* 0x0000000459077210 */ /* 0x000fe40007f5e0ff */
[----:B------:R-:W-:-:S03]  /*333f0*/  LEA R4, P1, R5, R80, 0x1 ;  /* 0x0000005005047211 */ /* 0x000fc600078208ff */
[----:B------:R-:W-:Y:S01]  /*33400*/  IMAD.X R6, RZ, RZ, R90, P2 ;  /* 0x000000ffff067224 */ /* 0x000fe200010e065a */
[----:B------:R-:W-:Y:S02]  /*33410*/  LEA.HI.X R5, R5, R81, R9, 0x1, P1 ;  /* 0x0000005105057211 */ /* 0x000fe400008f0c09 */
[----:B------:R-:W-:Y:S02]  /*33420*/  ISETP.GE.AND P1, PT, R91, R26, PT ;  /* 0x0000001a5b00720c */ /* 0x000fe40003f26270 */
[----:B------:R-:W-:-:S04]  /*33430*/  LEA R8, P2, R7, R80, 0x1 ;  /* 0x0000005007087211 */ /* 0x000fc800078408ff */
[----:B------:R-:W-:Y:S02]  /*33440*/  LEA.HI.X R9, R7, R81, R6, 0x1, P2 ;  /* 0x0000005107097211 */ /* 0x000fe400010f0c06 */
[----:B------:R-:W5:Y:S01]  /*33450*/  LD.E.128 R4, desc[UR4][R4.64] ;  /* 0x0000000404047980 */ /* 0x000f62000c101d00 */
[----:B------:R-:W-:-:S03]  /*33460*/  ISETP.GE.AND P2, PT, R24, R87, PT ;  /* 0x000000571800720c */ /* 0x000fc60003f46270 */
[----:B------:R-:W5:Y:S01]  /*33470*/  LD.E.128 R8, desc[UR6][R8.64] ;  /* 0x0000000608087980 */ /* 0x000f62000c101d00 */
[----:B------:R-:W-:Y:S09]  /*33480*/  @P1 BRA `(.L_x_2123) ;  /* 0x0000000400701947 */ /* 0x000ff20003800000 */
[----:B------:R-:W-:Y:S01]  /*33490*/  SHF.R.U64 R32, R64, 0x10, R65 ;  /* 0x0000001040207819 */ /* 0x000fe20000001241 */
[----:B-----5:R-:W-:Y:S01]  /*334a0*/  IMAD.U32 R28, R9, 0x10000, RZ ;  /* 0x00010000091c7824 */ /* 0x020fe200078e00ff */
[----:B------:R-:W-:Y:S01]  /*334b0*/  SHF.R.U64 R38, R52, 0x10, R53 ;  /* 0x0000001034267819 */ /* 0x000fe20000001235 */
[----:B------:R-:W-:Y:S01]  /*334c0*/  IMAD.U32 R15, R5, 0x10000, RZ ;  /* 0x00010000050f7824 */ /* 0x000fe200078e00ff */
[----:B------:R-:W-:Y:S01]  /*334d0*/  SHF.R.U32.HI R65, RZ, 0x10, R65 ;  /* 0x00000010ff417819 */ /* 0x000fe20000011641 */
[----:B------:R-:W-:Y:S01]  /*334e0*/  IMAD.U32 R30, R11, 0x10000, RZ ;  /* 0x000100000b1e7824 */ /* 0x000fe200078e00ff */
[----:B------:R-:W-:Y:S01]  /*334f0*/  SHF.R.U32.HI R53, RZ, 0x10, R53 ;  /* 0x00000010ff357819 */ /* 0x000fe20000011635 */
[----:B------:R-:W-:Y:S01]  /*33500*/  IMAD.U32 R26, R8, 0x10000, RZ ;  /* 0x00010000081a7824 */ /* 0x000fe200078e00ff */
[----:B------:R-:W-:Y:S02]  /*33510*/  PRMT R108, R108, 0x5410, R65 ;  /* 0x000054106c6c7816 */ /* 0x000fe40000000041 */
[----:B------:R-:W-:-:S02]  /*33520*/  PRMT R112, R112, 0x5410, R53 ;  /* 0x0000541070707816 */ /* 0x000fc40000000035 */
[----:B------:R-:W-:Y:S01]  /*33530*/  SHF.R.U64 R34, R66, 0x10, R67 ;  /* 0x0000001042227819 */ /* 0x000fe20000001243 */
[----:B------:R-:W-:Y:S01]  /*33540*/  IMAD.U32 R33, R108, 0x10000, RZ ;  /* 0x000100006c217824 */ /* 0x000fe200078e00ff */
[----:B------:R-:W-:Y:S02]  /*33550*/  SHF.R.U64 R36, R54, 0x10, R55 ;  /* 0x0000001036247819 */ /* 0x000fe40000001237 */
[----:B------:R-:W-:Y:S02]  /*33560*/  SHF.R.U32.HI R67, RZ, 0x10, R67 ;  /* 0x00000010ff437819 */ /* 0x000fe40000011643 */
[----:B------:R-:W-:Y:S01]  /*33570*/  PRMT R109, R109, 0x5410, R32 ;  /* 0x000054106d6d7816 */ /* 0x000fe20000000020 */
[----:B------:R-:W-:Y:S01]  /*33580*/  IMAD.U32 R32, R112, 0x10000, RZ ;  /* 0x0001000070207824 */ /* 0x000fe200078e00ff */
[----:B------:R-:W-:Y:S02]  /*33590*/  SHF.R.U32.HI R55, RZ, 0x10, R55 ;  /* 0x00000010ff377819 */ /* 0x000fe40000011637 */
[----:B------:R-:W-:Y:S01]  /*335a0*/  PRMT R111, R111, 0x5410, R34 ;  /* 0x000054106f6f7816 */ /* 0x000fe20000000022 */
[-C--:B------:R-:W-:Y:S01]  /*335b0*/  FMUL.FTZ R34, R28, R33.reuse ;  /* 0x000000211c227220 */ /* 0x080fe20000410000 */
[----:B------:R-:W-:Y:S01]  /*335c0*/  PRMT R110, R110, 0x5410, R67 ;  /* 0x000054106e6e7816 */ /* 0x000fe20000000043 */
[-C--:B------:R-:W-:Y:S01]  /*335d0*/  FMUL.FTZ R28, R28, R32.reuse ;  /* 0x000000201c1c7220 */ /* 0x080fe20000410000 */
[----:B------:R-:W-:Y:S01]  /*335e0*/  PRMT R114, R114, 0x5410, R55 ;  /* 0x0000541072727816 */ /* 0x000fe20000000037 */
[----:B------:R-:W-:Y:S01]  /*335f0*/  FFMA.FTZ R34, R15, R32, -R34 ;  /* 0x000000200f227223 */ /* 0x000fe20000010822 */
[----:B------:R-:W-:Y:S01]  /*33600*/  LOP3.LUT R29, R9, 0xffff0000, RZ, 0xc0, !PT ;  /* 0xffff0000091d7812 */ /* 0x000fe200078ec0ff */
[----:B------:R-:W-:Y:S01]  /*33610*/  IMAD.U32 R35, R110, 0x10000, RZ ;  /* 0x000100006e237824 */ /* 0x000fe200078e00ff */
[----:B------:R-:W-:Y:S01]  /*33620*/  LOP3.LUT R112, R112, 0xffff0000, RZ, 0xc0, !PT ;  /* 0xffff000070707812 */ /* 0x000fe200078ec0ff */
[----:B------:R-:W-:Y:S01]  /*33630*/  FFMA.FTZ R33, R15, R33, R28 ;  /* 0x000000210f217223 */ /* 0x000fe2000001001c */
[----:B------:R-:W-:Y:S01]  /*33640*/  LOP3.LUT R108, R108, 0xffff0000, RZ, 0xc0, !PT ;  /* 0xffff00006c6c7812 */ /* 0x000fe200078ec0ff */
[----:B------:R-:W-:Y:S01]  /*33650*/  IMAD.U32 R15, R114, 0x10000, RZ ;  /* 0x00010000720f7824 */ /* 0x000fe200078e00ff */
[----:B------:R-:W-:Y:S01]  /*33660*/  LOP3.LUT R25, R5, 0xffff0000, RZ, 0xc0, !PT ;  /* 0xffff000005197812 */ /* 0x000fe200078ec0ff */
[----:B------:R-:W-:Y:S01]  /*33670*/  FMUL.FTZ R28, R29, R112 ;  /* 0x000000701d1c7220 */ /* 0x000fe20000410000 */
[----:B------:R-:W-:Y:S01]  /*33680*/  LOP3.LUT R27, R8, 0xffff0000, RZ, 0xc0, !PT ;  /* 0xffff0000081b7812 */ /* 0x000fe200078ec0ff */
[----:B------:R-:W-:Y:S01]  /*33690*/  IMAD.U32 R8, R7, 0x10000, RZ ;  /* 0x0001000007087824 */ /* 0x000fe200078e00ff */
[----:B------:R-:W-:Y:S01]  /*336a0*/  LOP3.LUT R31, R11, 0xffff0000, RZ, 0xc0, !PT ;  /* 0xffff00000b1f7812 */ /* 0x000fe200078ec0ff */
[----:B------:R-:W-:Y:S01]  /*336b0*/  FMUL.FTZ R37, R30, R35 ;  /* 0x000000231e257220 */ /* 0x000fe20000410000 */
[----:B------:R-:W-:Y:S01]  /*336c0*/  LOP3.LUT R110, R110, 0xffff0000, RZ, 0xc0, !PT ;  /* 0xffff00006e6e7812 */ /* 0x000fe200078ec0ff */
[-C--:B------:R-:W-:Y:S01]  /*336d0*/  FMUL.FTZ R30, R30, R15.reuse ;  /* 0x0000000f1e1e7220 */ /* 0x080fe20000410000 */
[----:B------:R-:W-:Y:S01]  /*336e0*/  PRMT R113, R113, 0x5410, R38 ;  /* 0x0000541071717816 */ /* 0x000fe20000000026 */
[-C--:B------:R-:W-:Y:S01]  /*336f0*/  FMUL.FTZ R32, R29, R108.reuse ;  /* 0x0000006c1d207220 */ /* 0x080fe20000410000 */
[----:B------:R-:W-:Y:S01]  /*33700*/  LOP3.LUT R114, R114, 0xffff0000, RZ, 0xc0, !PT ;  /* 0xffff000072727812 */ /* 0x000fe200078ec0ff */
[----:B------:R-:W-:Y:S01]  /*33710*/  FFMA.FTZ R108, R25, R108, R28 ;  /* 0x0000006c196c7223 */ /* 0x000fe2000001001c */
[----:B------:R-:W-:Y:S01]  /*33720*/  LOP3.LUT R9, R7, 0xffff0000, RZ, 0xc0, !PT ;  /* 0xffff000007097812 */ /* 0x000fe200078ec0ff */
[C---:B------:R-:W-:Y:S01]  /*33730*/  FFMA.FTZ R37, R8.reuse, R15, -R37 ;  /* 0x0000000f08257223 */ /* 0x040fe20000010825 */
[----:B------:R-:W-:Y:S01]  /*33740*/  FMUL.FTZ R28, R31, R110 ;  /* 0x0000006e1f1c7220 */ /* 0x000fe20000410000 */
[----:B------:R-:W-:Y:S01]  /*33750*/  FFMA.FTZ R35, R8, R35, R30 ;  /* 0x0000002308237223 */ /* 0x000fe2000001001e */
[----:B------:R-:W-:-:S02]  /*33760*/  IMAD.U32 R15, R109, 0x10000, RZ ;  /* 0x000100006d0f7824 */ /* 0x000fc400078e00ff */
[-C--:B------:R-:W-:Y:S01]  /*33770*/  FMUL.FTZ R30, R31, R114.reuse ;  /* 0x000000721f1e7220 */ /* 0x080fe20000410000 */
[----:B------:R-:W-:Y:S02]  /*33780*/  IMAD.U32 R8, R113, 0x10000, RZ ;  /* 0x0001000071087824 */ /* 0x000fe400078e00ff */
[----:B------:R-:W-:Y:S01]  /*33790*/  FFMA.FTZ R114, R9, R114, -R28 ;  /* 0x0000007209727223 */ /* 0x000fe2000001081c */
[----:B------:R-:W-:Y:S02]  /*337a0*/  IMAD.U32 R5, R4, 0x10000, RZ ;  /* 0x0001000004057824 */ /* 0x000fe400078e00ff */
[CC--:B------:R-:W-:Y:S01]  /*337b0*/  FMUL.FTZ R28, R26.reuse, R15.reuse ;  /* 0x0000000f1a1c7220 */ /* 0x0c0fe20000410000 */
[-C--:B------:R-:W-:Y:S01]  /*337c0*/  FMUL.FTZ R26, R26, R8.reuse ;  /* 0x000000081a1a7220 */ /* 0x080fe20000410000 */
[----:B------:R-:W-:Y:S01]  /*337d0*/  PRMT R115, R115, 0x5410, R36 ;  /* 0x0000541073737816 */ /* 0x000fe20000000024 */
[C---:B------:R-:W-:Y:S01]  /*337e0*/  IMAD.U32 R11, R10.reuse, 0x10000, RZ ;  /* 0x000100000a0b7824 */ /* 0x040fe200078e00ff */
[----:B------:R-:W-:Y:S01]  /*337f0*/  LOP3.LUT R109, R109, 0xffff0000, RZ, 0xc0, !PT ;  /* 0xffff00006d6d7812 */ /* 0x000fe200078ec0ff */
[C---:B------:R-:W-:Y:S01]  /*33800*/  FFMA.FTZ R28, R5.reuse, R8, -R28 ;  /* 0x00000008051c7223 */ /* 0x040fe2000001081c */
[----:B------:R-:W-:Y:S01]  /*33810*/  FFMA.FTZ R5, R5, R15, R26 ;  /* 0x0000000f05057223 */ /* 0x000fe2000001001a */
        /* <DEDUP_REMOVED lines=8> */
[C---:B------:R-:W-:Y:S01]  /*338a0*/  IMAD.U32 R7, R6.reuse, 0x10000, RZ ;  /* 0x0001000006077824 */ /* 0x040fe200078e00ff */
[----:B------:R-:W-:Y:S01]  /*338b0*/  LOP3.LUT R115, R115, 0xffff0000, RZ, 0xc0, !PT ;  /* 0xffff000073737812 */ /* 0x000fe200078ec0ff */
[----:B------:R-:W-:Y:S01]  /*338c0*/  FMUL.FTZ R30, R11, R26 ;  /* 0x0000001a0b1e7220 */ /* 0x000fe20000410000 */
[----:B------:R-:W-:Y:S01]  /*338d0*/  LOP3.LUT R6, R6, 0xffff0000, RZ, 0xc0, !PT ;  /* 0xffff000006067812 */ /* 0x000fe200078ec0ff */
[----:B------:R-:W-:Y:S01]  /*338e0*/  FMUL.FTZ R15, R10, R111 ;  /* 0x0000006f0a0f7220 */ /* 0x000fe20000410000 */
[----:B------:R-:W-:Y:S01]  /*338f0*/  FFMA.FTZ R29, R25, R112, -R32 ;  /* 0x00000070191d7223 */ /* 0x000fe20000010820 */
[-C--:B------:R-:W-:Y:S01]  /*33900*/  FMUL.FTZ R27, R27, R113.reuse ;  /* 0x000000711b1b7220 */ /* 0x080fe20000410000 */
[----:B------:R-:W-:Y:S01]  /*33910*/  FFMA.FTZ R9, R4, R113, -R9 ;  /* 0x0000007104097223 */ /* 0x000fe20000010809 */
[-C--:B------:R-:W-:Y:S01]  /*33920*/  FMUL.FTZ R11, R11, R8.reuse ;  /* 0x000000080b0b7220 */ /* 0x080fe20000410000 */
[----:B------:R-:W-:Y:S01]  /*33930*/  FMUL.FTZ R10, R10, R115 ;  /* 0x000000730a0a7220 */ /* 0x000fe20000410000 */
[----:B------:R-:W-:Y:S01]  /*33940*/  FFMA.FTZ R4, R4, R109, R27 ;  /* 0x0000006d04047223 */ /* 0x000fe2000001001b */
[C---:B------:R-:W-:Y:S01]  /*33950*/  FFMA.FTZ R30, R7.reuse, R8, -R30 ;  /* 0x00000008071e7223 */ /* 0x040fe2000001081e */
[----:B------:R-:W-:Y:S01]  /*33960*/  FFMA.FTZ R11, R7, R26, R11 ;  /* 0x0000001a070b7223 */ /* 0x000fe2000001000b */
[C---:B------:R-:W-:Y:S01]  /*33970*/  FFMA.FTZ R10, R6.reuse, R111, R10 ;  /* 0x0000006f060a7223 */ /* 0x040fe2000001000a */
[----:B------:R-:W-:Y:S01]  /*33980*/  FFMA.FTZ R15, R6, R115, -R15 ;  /* 0x00000073060f7223 */ /* 0x000fe2000001080f */
[----:B------:R-:W-:-:S02]  /*33990*/  F2FP.BF16.F32.PACK_AB R29, R29, R34 ;  /* 0x000000221d1d723e */ /* 0x000fc400000010ff */
        /* <DEDUP_REMOVED lines=9> */
[----:B------:R-:W-:Y:S01]  /*33a30*/  IMAD.MOV.U32 R11, RZ, RZ, R35 ;  /* 0x000000ffff0b7224 */ /* 0x000fe200078e0023 */
[----:B------:R-:W-:-:S07]  /*33a40*/  F2FP.BF16.F32.PACK_AB R6, R15, R30 ;  /* 0x0000001e0f06723e */ /* 0x000fce00000010ff */
.L_x_2123:
[----:B------:R-:W-:Y:S05]  /*33a50*/  BSYNC B3 ;  /* 0x0000000000037941 */ /* 0x000fea0003800000 */
.L_x_2122:
[----:B------:R-:W-:Y:S01]  /*33a60*/  R2UR UR4, R74 ;  /* 0x000000004a0472ca */ /* 0x000fe200000e0000 */
[----:B------:R-:W-:Y:S01]  /*33a70*/  IMAD.SHL.U32 R15, R14, 0x8, RZ ;  /* 0x000000080e0f7824 */ /* 0x000fe200078e00ff */
[C---:B------:R-:W-:Y:S01]  /*33a80*/  R2UR UR5, R75.reuse ;  /* 0x000000004b0572ca */ /* 0x040fe200000e0000 */
[--C-:B------:R-:W-:Y:S01]  /*33a90*/  @!P2 IMAD.WIDE R24, R24, 0x2, R12.reuse ;  /* 0x000000021818a825 */ /* 0x100fe200078e020c */
[----:B------:R-:W-:Y:S02]  /*33aa0*/  @!P2 R2UR UR6, R74 ;  /* 0x000000004a06a2ca */ /* 0x000fe400000e0000 */
[----:B------:R-:W-:Y:S01]  /*33ab0*/  @!P2 R2UR UR7, R75 ;  /* 0x000000004b07a2ca */ /* 0x000fe200000e0000 */
[----:B------:R-:W-:-:S08]  /*33ac0*/  IMAD.WIDE R14, R15, 0x2, R12 ;  /* 0x000000020f0e7825 */ /* 0x000fd000078e020c */
[----:B-----5:R0:W-:Y:S04]  /*33ad0*/  ST.E.128 desc[UR4][R14.64], R4 ;  /* 0x000000040e007985 */ /* 0x0201e8000c101d04 */
[----:B------:R0:W-:Y:S02]  /*33ae0*/  @!P2 ST.E.128 desc[UR6][R24.64], R8 ;  /* 0x000000081800a985 */ /* 0x0001e4000c101d06 */
.L_x_2121:
[----:B------:R-:W-:Y:S05]  /*33af0*/  BSYNC B2 ;  /* 0x0000000000027941 */ /* 0x000fea0003800000 */
.L_x_2120:
[----:B------:R-:W-:Y:S02]  /*33b00*/  R2UR UR4, R74 ;  /* 0x000000004a0472ca */ /* 0x000fe400000e0000 */
[----:B------:R-:W-:-:S13]  /*33b10*/  R2UR UR5, R75 ;  /* 0x000000004b0572ca */ /* 0x000fda00000e0000 */
[----:B0-----:R-:W2:Y:S01]  /*33b20*/  LD.E.U8 R4, desc[UR4][R78.64] ;  /* 0x000000044e047980 */ /* 0x001ea2000c101100 */
[----:B------:R-:W-:Y:S01]  /*33b30*/  BSSY B2, `(.L_x_2124) ;  /* 0x000009d000027945 */ /* 0x000fe20003800000 */
[----:B--2---:R-:W-:-:S13]  /*33b40*/  LOP3.LUT P1, RZ, R4, 0x2, RZ, 0xc0, !PT ;  /* 0x0000000204ff7812 */ /* 0x004fda000782c0ff */
[----:B------:R-:W-:Y:S05]  /*33b50*/  @!P1 BRA `(.L_x_2125) ;  /* 0x0000000800689947 */ /* 0x000fea0003800000 */
[----:B------:R-:W-:Y:S02]  /*33b60*/  R2UR UR4, R74 ;  /* 0x000000004a0472ca */ /* 0x000fe400000e0000 */
[----:B------:R-:W-:-:S13]  /*33b70*/  R2UR UR5, R75 ;  /* 0x000000004b0572ca */ /* 0x000fda00000e0000 */
[----:B------:R-:W2:Y:S01]  /*33b80*/  LD.E R4, desc[UR4][R76.64+0x4] ;  /* 0x000004044c047980 */ /* 0x000ea2000c101900 */
[----:B------:R-:W-:Y:S01]  /*33b90*/  VIADD R25, R91, 0x20 ;  /* 0x000000205b197836 */ /* 0x000fe20000000000 */
[----:B------:R-:W-:Y:S01]  /*33ba0*/  SHF.R.S32.HI R9, RZ, 0x1f, R116 ;  /* 0x0000001fff097819 */ /* 0x000fe20000011474 */
[----:B------:R-:W-:Y:S01]  /*33bb0*/  IMAD.IADD R7, R87, 0x1, -R88 ;  /* 0x0000000157077824 */ /* 0x000fe200078e0a58 */
        /* <DEDUP_REMOVED lines=56> */
[----:B------:R-:W-:Y:S02]  /*33f40*/  SHF.R.U64 R35, R50, 0x10, R51 ;  /* 0x0000001032237819 */ /* 0x000fe40000001233 */
[----:B------:R-:W-:-:S02]  /*33f50*/  PRMT R103, R103, 0x5410, R48 ;  /* 0x0000541067677816 */ /* 0x000fc40000000030 */
[----:B------:R-:W-:Y:S02]  /*33f60*/  PRMT R107, R107, 0x5410, R60 ;  /* 0x000054106b6b7816 */ /* 0x000fe4000000003c */
[----:B------:R-:W-:Y:S02]  /*33f70*/  SHF.R.U64 R37, R62, 0x10, R63 ;  /* 0x000000103e257819 */ /* 0x000fe4000000123f */
[----:B------:R-:W-:Y:S01]  /*33f80*/  PRMT R100, R100, 0x5410, R35 ;  /* 0x0000541064647816 */ /* 0x000fe20000000023 */
[----:B------:R-:W-:Y:S01]  /*33f90*/  IMAD.U32 R35, R107, 0x10000, RZ ;  /* 0x000100006b237824 */ /* 0x000fe200078e00ff */
[----:B------:R-:W-:Y:S01]  /*33fa0*/  PRMT R106, R106, 0x5410, R33 ;  /* 0x000054106a6a7816 */ /* 0x000fe20000000021 */
[----:B------:R-:W-:Y:S01]  /*33fb0*/  IMAD.U32 R33, R103, 0x10000, RZ ;  /* 0x0001000067217824 */ /* 0x000fe200078e00ff */
[----:B------:R-:W-:Y:S02]  /*33fc0*/  SHF.R.U32.HI R62, RZ, 0x10, R63 ;  /* 0x00000010ff3e7819 */ /* 0x000fe4000001163f */
[----:B------:R-:W-:-:S02]  /*33fd0*/  SHF.R.U32.HI R50, RZ, 0x10, R51 ;  /* 0x00000010ff327819 */ /* 0x000fc40000011633 */
[----:B------:R-:W-:Y:S01]  /*33fe0*/  PRMT R102, R102, 0x5410, R39 ;  /* 0x0000541066667816 */ /* 0x000fe20000000027 */
[----:B------:R-:W-:Y:S01]  /*33ff0*/  FMUL.FTZ R39, R28, R33 ;  /* 0x000000211c277220 */ /* 0x000fe20000410000 */
[----:B------:R-:W-:Y:S01]  /*34000*/  PRMT R104, R104, 0x5410, R37 ;  /* 0x0000541068687816 */ /* 0x000fe20000000025 */
[-C--:B------:R-:W-:Y:S01]  /*34010*/  FMUL.FTZ R37, R28, R35.reuse ;  /* 0x000000231c257220 */ /* 0x080fe20000410000 */
[----:B------:R-:W-:Y:S01]  /*34020*/  LOP3.LUT R29, R9, 0xffff0000, RZ, 0xc0, !PT ;  /* 0xffff0000091d7812 */ /* 0x000fe200078ec0ff */
[C---:B------:R-:W-:Y:S01]  /*34030*/  FFMA.FTZ R39, R24.reuse, R35, R39 ;  /* 0x0000002318277223 */ /* 0x040fe20000010027 */
[----:B------:R-:W-:Y:S01]  /*34040*/  PRMT R105, R105, 0x5410, R62 ;  /* 0x0000541069697816 */ /* 0x000fe2000000003e */
[----:B------:R-:W-:Y:S01]  /*34050*/  FFMA.FTZ R34, R24, R33, -R37 ;  /* 0x0000002118227223 */ /* 0x000fe20000010825 */
[----:B------:R-:W-:Y:S02]  /*34060*/  LOP3.LUT R32, R107, 0xffff0000, RZ, 0xc0, !PT ;  /* 0xffff00006b207812 */ /* 0x000fe400078ec0ff */
[----:B------:R-:W-:Y:S01]  /*34070*/  PRMT R101, R101, 0x5410, R50 ;  /* 0x0000541065657816 */ /* 0x000fe20000000032 */
[----:B------:R-:W-:Y:S01]  /*34080*/  IMAD.U32 R37, R105, 0x10000, RZ ;  /* 0x0001000069257824 */ /* 0x000fe200078e00ff */
[----:B------:R-:W-:Y:S01]  /*34090*/  LOP3.LUT R28, R103, 0xffff0000, RZ, 0xc0, !PT ;  /* 0xffff0000671c7812 */ /* 0x000fe200078ec0ff */
[----:B------:R-:W-:Y:S01]  /*340a0*/  FMUL.FTZ R36, R29, R32 ;  /* 0x000000201d247220 */ /* 0x000fe20000410000 */
[----:B------:R-:W-:Y:S01]  /*340b0*/  LOP3.LUT R25, R5, 0xffff0000, RZ, 0xc0, !PT ;  /* 0xffff000005197812 */ /* 0x000fe200078ec0ff */
[----:B------:R-:W-:Y:S01]  /*340c0*/  IMAD.U32 R33, R101, 0x10000, RZ ;  /* 0x0001000065217824 */ /* 0x000fe200078e00ff */
[----:B------:R-:W-:Y:S01]  /*340d0*/  LOP3.LUT R27, R8, 0xffff0000, RZ, 0xc0, !PT ;  /* 0xffff0000081b7812 */ /* 0x000fe200078ec0ff */
[-C--:B------:R-:W-:Y:S01]  /*340e0*/  FMUL.FTZ R24, R29, R28.reuse ;  /* 0x0000001c1d187220 */ /* 0x080fe20000410000 */
[C---:B------:R-:W-:Y:S01]  /*340f0*/  FMUL.FTZ R35, R30.reuse, R37 ;  /* 0x000000251e237220 */ /* 0x040fe20000410000 */
[----:B------:R-:W-:Y:S01]  /*34100*/  FFMA.FTZ R29, R25, R28, -R36 ;  /* 0x0000001c191d7223 */ /* 0x000fe20000010824 */
[----:B------:R-:W-:Y:S01]  /*34110*/  IMAD.U32 R8, R7, 0x10000, RZ ;  /* 0x0001000007087824 */ /* 0x000fe200078e00ff */
[----:B------:R-:W-:Y:S01]  /*34120*/  LOP3.LUT R31, R11, 0xffff0000, RZ, 0xc0, !PT ;  /* 0xffff00000b1f7812 */ /* 0x000fe200078ec0ff */
[----:B------:R-:W-:Y:S01]  /*34130*/  FMUL.FTZ R30, R30, R33 ;  /* 0x000000211e1e7220 */ /* 0x000fe20000410000 */
[----:B------:R-:W-:Y:S01]  /*34140*/  LOP3.LUT R28, R105, 0xffff0000, RZ, 0xc0, !PT ;  /* 0xffff0000691c7812 */ /* 0x000fe200078ec0ff */
[----:B------:R-:W-:Y:S01]  /*34150*/  FFMA.FTZ R32, R25, R32, R24 ;  /* 0x0000002019207223 */ /* 0x000fe20000010018 */
[----:B------:R-:W-:Y:S01]  /*34160*/  LOP3.LUT R24, R101, 0xffff0000, RZ, 0xc0, !PT ;  /* 0xffff000065187812 */ /* 0x000fe200078ec0ff */
[C---:B------:R-:W-:Y:S01]  /*34170*/  FFMA.FTZ R37, R8.reuse, R37, R30 ;  /* 0x0000002508257223 */ /* 0x040fe2000001001e */
[----:B------:R-:W-:Y:S01]  /*34180*/  LOP3.LUT R9, R7, 0xffff0000, RZ, 0xc0, !PT ;  /* 0xffff000007097812 */ /* 0x000fe200078ec0ff */
[----:B------:R-:W-:Y:S01]  /*34190*/  FFMA.FTZ R35, R8, R33, -R35 ;  /* 0x0000002108237223 */ /* 0x000fe20000010823 */
[----:B------:R-:W-:Y:S01]  /*341a0*/  FMUL.FTZ R30, R31, R28 ;  /* 0x0000001c1f1e7220 */ /* 0x000fe20000410000 */
[----:B------:R-:W-:-:S02]  /*341b0*/  IMAD.U32 R25, R106, 0x10000, RZ ;  /* 0x000100006a197824 */ /* 0x000fc400078e00ff */
[-C--:B------:R-:W-:Y:S01]  /*341c0*/  FMUL.FTZ R38, R31, R24.reuse ;  /* 0x000000181f267220 */ /* 0x080fe20000410000 */
[----:B------:R-:W-:Y:S01]  /*341d0*/  IMAD.U32 R8, R102, 0x10000, RZ ;  /* 0x0001000066087824 */ /* 0x000fe200078e00ff */
[----:B------:R-:W-:Y:S01]  /*341e0*/  LOP3.LUT R106, R106, 0xffff0000, RZ, 0xc0, !PT ;  /* 0xffff00006a6a7812 */ /* 0x000fe200078ec0ff */
[C---:B------:R-:W-:Y:S02]  /*341f0*/  IMAD.U32 R5, R4.reuse, 0x10000, RZ ;  /* 0x0001000004057824 */ /* 0x040fe400078e00ff */
[C---:B------:R-:W-:Y:S01]  /*34200*/  FFMA.FTZ R36, R9.reuse, R24, -R30 ;  /* 0x0000001809247223 */ /* 0x040fe2000001081e */
[----:B------:R-:W-:Y:S01]  /*34210*/  LOP3.LUT R4, R4, 0xffff0000, RZ, 0xc0, !PT ;  /* 0xffff000004047812 */ /* 0x000fe200078ec0ff */
[----:B------:R-:W-:Y:S01]  /*34220*/  FMUL.FTZ R30, R26, R8 ;  /* 0x000000081a1e7220 */ /* 0x000fe20000410000 */
[----:B------:R-:W-:Y:S01]  /*34230*/  LOP3.LUT R102, R102, 0xffff0000, RZ, 0xc0, !PT ;  /* 0xffff000066667812 */ /* 0x000fe200078ec0ff */
[----:B------:R-:W-:Y:S01]  /*34240*/  FFMA.FTZ R38, R9, R28, R38 ;  /* 0x0000001c09267223 */ /* 0x000fe20000010026 */
[----:B------:R-:W-:Y:S01]  /*34250*/  FMUL.FTZ R9, R27, R106 ;  /* 0x0000006a1b097220 */ /* 0x000fe20000410000 */
[-C--:B------:R-:W-:Y:S01]  /*34260*/  FMUL.FTZ R24, R26, R25.reuse ;  /* 0x000000191a187220 */ /* 0x080fe20000410000 */
[----:B------:R-:W-:Y:S01]  /*34270*/  FFMA.FTZ R30, R5, R25, R30 ;  /* 0x00000019051e7223 */ /* 0x000fe2000001001e */
[----:B------:R-:W-:-:S02]  /*34280*/  IMAD.U32 R11, R10, 0x10000, RZ ;  /* 0x000100000a0b7824 */ /* 0x000fc400078e00ff */
[----:B------:R-:W-:Y:S01]  /*34290*/  FFMA.FTZ R25, R4, R102, -R9 ;  /* 0x0000006604197223 */ /* 0x000fe20000010809 */
[----:B------:R-:W-:Y:S01]  /*342a0*/  LOP3.LUT R10, R10, 0xffff0000, RZ, 0xc0, !PT ;  /* 0xffff00000a0a7812 */ /* 0x000fe200078ec0ff */
[----:B------:R-:W-:Y:S01]  /*342b0*/  FFMA.FTZ R26, R5, R8, -R24 ;  /* 0x00000008051a7223 */ /* 0x000fe20000010818 */
[----:B------:R-:W-:Y:S01]  /*342c0*/  FMUL.FTZ R27, R27, R102 ;  /* 0x000000661b1b7220 */ /* 0x000fe20000410000 */
[C---:B------:R-:W-:Y:S01]  /*342d0*/  LOP3.LUT R9, R104.reuse, 0xffff0000, RZ, 0xc0, !PT ;  /* 0xffff000068097812 */ /* 0x040fe200078ec0ff */
[----:B------:R-:W-:Y:S01]  /*342e0*/  IMAD.U32 R24, R104, 0x10000, RZ ;  /* 0x0001000068187824 */ /* 0x000fe200078e00ff */
[C---:B------:R-:W-:Y:S01]  /*342f0*/  LOP3.LUT R5, R100.reuse, 0xffff0000, RZ, 0xc0, !PT ;  /* 0xffff000064057812 */ /* 0x040fe200078ec0ff */
[----:B------:R-:W-:Y:S02]  /*34300*/  IMAD.U32 R8, R100, 0x10000, RZ ;  /* 0x0001000064087824 */ /* 0x000fe400078e00ff */
[----:B------:R-:W-:Y:S01]  /*34310*/  FFMA.FTZ R27, R4, R106, R27 ;  /* 0x0000006a041b7223 */ /* 0x000fe2000001001b */
[C---:B------:R-:W-:Y:S01]  /*34320*/  IMAD.U32 R7, R6.reuse, 0x10000, RZ ;  /* 0x0001000006077824 */ /* 0x040fe200078e00ff */
[----:B------:R-:W-:Y:S01]  /*34330*/  LOP3.LUT R6, R6, 0xffff0000, RZ, 0xc0, !PT ;  /* 0xffff000006067812 */ /* 0x000fe200078ec0ff */
        /* <DEDUP_REMOVED lines=11> */
[----:B------:R-:W-:Y:S01]  /*343f0*/  F2FP.BF16.F32.PACK_AB R10, R10, R11 ;  /* 0x0000000b0a0a723e */ /* 0x000fe200000010ff */
[----:B------:R-:W-:Y:S01]  /*34400*/  IMAD.MOV.U32 R4, RZ, RZ, R26 ;  /* 0x000000ffff047224 */ /* 0x000fe200078e001a */
[----:B------:R-:W-:Y:S01]  /*34410*/  F2FP.BF16.F32.PACK_AB R5, R29, R34 ;  /* 0x000000221d05723e */ /* 0x000fe200000010ff */
[----:B------:R-:W-:Y:S01]  /*34420*/  IMAD.MOV.U32 R11, RZ, RZ, R37 ;  /* 0x000000ffff0b7224 */ /* 0x000fe200078e0025 */
[----:B------:R-:W-:Y:S02]  /*34430*/  F2FP.BF16.F32.PACK_AB R7, R36, R35 ;  /* 0x000000232407723e */ /* 0x000fe400000010ff */
[----:B------:R-:W-:-:S02]  /*34440*/  F2FP.BF16.F32.PACK_AB R9, R32, R39 ;  /* 0x000000272009723e */ /* 0x000fc400000010ff */
[----:B------:R-:W-:-:S07]  /*34450*/  F2FP.BF16.F32.PACK_AB R8, R27, R30 ;  /* 0x0000001e1b08723e */ /* 0x000fce00000010ff */
.L_x_2127:
[----:B------:R-:W-:Y:S05]  /*34460*/  BSYNC B3 ;  /* 0x0000000000037941 */ /* 0x000fea0003800000 */
.L_x_2126:
[----:B------:R-:W-:Y:S01]  /*34470*/  R2UR UR4, R74 ;  /* 0x000000004a0472ca */ /* 0x000fe200000e0000 */
[----:B------:R-:W-:Y:S01]  /*34480*/  IMAD.SHL.U32 R25, R14, 0x8, RZ ;  /* 0x000000080e197824 */ /* 0x000fe200078e00ff */
[----:B------:R-:W-:Y:S01]  /*34490*/  R2UR UR5, R75 ;  /* 0x000000004b0572ca */ /* 0x000fe200000e0000 */
[--C-:B------:R-:W-:Y:S01]  /*344a0*/  @!P2 IMAD.WIDE R14, R15, 0x2, R12.reuse ;  /* 0x000000020f0ea825 */ /* 0x100fe200078e020c */
[----:B------:R-:W-:Y:S02]  /*344b0*/  @!P2 R2UR UR6, R74 ;  /* 0x000000004a06a2ca */ /* 0x000fe400000e0000 */
[----:B------:R-:W-:Y:S01]  /*344c0*/  @!P2 R2UR UR7, R75 ;  /* 0x000000004b07a2ca */ /* 0x000fe200000e0000 */
[----:B------:R-:W-:-:S08]  /*344d0*/  IMAD.WIDE R24, R25, 0x2, R12 ;  /* 0x0000000219187825 */ /* 0x000fd000078e020c */
[----:B-----5:R0:W-:Y:S04]  /*344e0*/  ST.E.128 desc[UR4][R24.64], R4 ;  /* 0x0000000418007985 */ /* 0x0201e8000c101d04 */
[----:B------:R0:W-:Y:S02]  /*344f0*/  @!P2 ST.E.128 desc[UR6][R14.64], R8 ;  /* 0x000000080e00a985 */ /* 0x0001e4000c101d06 */
.L_x_2125:
[----:B------:R-:W-:Y:S05]  /*34500*/  BSYNC B2 ;  /* 0x0000000000027941 */ /* 0x000fea0003800000 */
.L_x_2124:
[----:B------:R-:W-:Y:S02]  /*34510*/  R2UR UR4, R74 ;  /* 0x000000004a0472ca */ /* 0x000fe400000e0000 */
[----:B------:R-:W-:-:S13]  /*34520*/  R2UR UR5, R75 ;  /* 0x000000004b0572ca */ /* 0x000fda00000e0000 */
[----:B------:R-:W2:Y:S02]  /*34530*/  LD.E.U8 R78, desc[UR4][R78.64] ;  /* 0x000000044e4e7980 */ /* 0x000ea4000c101100 */
[----:B--2---:R-:W-:-:S13]  /*34540*/  LOP3.LUT P1, RZ, R78, 0x4, RZ, 0xc0, !PT ;  /* 0x000000044eff7812 */ /* 0x004fda000782c0ff */
[----:B------:R-:W-:Y:S05]  /*34550*/  @!P1 BRA `(.L_x_2075) ;  /* 0x0000001800209947 */ /* 0x000fea0003800000 */
[----:B------:R-:W-:Y:S02]  /*34560*/  R2UR UR4, R74 ;  /* 0x000000004a0472ca */ /* 0x000fe400000e0000 */
[----:B------:R-:W-:-:S13]  /*34570*/  R2UR UR5, R75 ;  /* 0x000000004b0572ca */ /* 0x000fda00000e0000 */
[----:B------:R-:W2:Y:S01]  /*34580*/  LD.E R76, desc[UR4][R76.64+0x4] ;  /* 0x000004044c4c7980 */ /* 0x000ea2000c101900 */
[----:B------:R-:W-:Y:S01]  /*34590*/  VIADD R91, R91, 0x40 ;  /* 0x000000405b5b7836 */ /* 0x000fe20000000000 */
[----:B0-----:R-:W-:Y:S01]  /*345a0*/  SHF.R.S32.HI R9, RZ, 0x1f, R116 ;  /* 0x0000001fff097819 */ /* 0x001fe20000011474 */
[----:B------:R-:W-:Y:S01]  /*345b0*/  IMAD.SHL.U32 R8, R116, 0x40, RZ ;  /* 0x0000004074087824 */ /* 0x000fe200078e00ff */
[----:B------:R-:W-:Y:S02]  /*345c0*/  R2UR UR6, R74 ;  /* 0x000000004a0672ca */ /* 0x000fe400000e0000 */
[----:B------:R-:W-:Y:S02]  /*345d0*/  LEA.HI R116, R9, R116, RZ, 0x3 ;  /* 0x0000007409747211 */ /* 0x000fe400078f18ff */
[----:B------:R-:W-:Y:S02]  /*345e0*/  LOP3.LUT R9, R8, 0x1c0, RZ, 0xc0, !PT ;  /* 0x000001c008097812 */ /* 0x000fe400078ec0ff */
[----:B------:R-:W-:Y:S01]  /*345f0*/  R2UR UR7, R75 ;  /* 0x000000004b0772ca */ /* 0x000fe200000e0000 */
[----:B------:R-:W-:Y:S01]  /*34600*/  IMAD.SHL.U32 R116, R116, 0x40, RZ ;  /* 0x0000004074747824 */ /* 0x000fe200078e00ff */
[----:B------:R-:W-:-:S04]  /*34610*/  SHF.R.U32.HI R10, RZ, 0x3, R9 ;  /* 0x00000003ff0a7819 */ /* 0x000fc80000011609 */
[----:B------:R-:W-:Y:S01]  /*34620*/  LOP3.LUT R11, R116, 0xfffffe00, RZ, 0xc0, !PT ;  /* 0xfffffe00740b7812 */ /* 0x000fe200078ec0ff */
[----:B------:R-:W-:Y:S01]  /*34630*/  BSSY B2, `(.L_x_2128) ;  /* 0x0000081000027945 */ /* 0x000fe20003800000 */
[----:B--2---:R-:W-:-:S04]  /*34640*/  LEA.HI R4, R76, R76, RZ, 0x1 ;  /* 0x0000004c4c047211 */ /* 0x004fc800078f08ff */
[----:B------:R-:W-:-:S04]  /*34650*/  SHF.R.S32.HI R24, RZ, 0x1, R4 ;  /* 0x00000001ff187819 */ /* 0x000fc80000011404 */
[----:B------:R-:W-:-:S04]  /*34660*/  ISETP.GE.AND P1, PT, R91, R24, PT ;  /* 0x000000185b00720c */ /* 0x000fc80003f26270 */
[----:B------:R-:W-:-:S05]  /*34670*/  SEL R4, R24, RZ, P1 ;  /* 0x000000ff18047207 */ /* 0x000fca0000800000 */
[----:B------:R-:W-:-:S04]  /*34680*/  IMAD.IADD R4, R91, 0x1, R4 ;  /* 0x000000015b047824 */ /* 0x000fc800078e0204 */
[----:B------:R-:W-:Y:S01]  /*34690*/  @P1 IMAD.IADD R88, R87, 0x1, -R88 ;  /* 0x0000000157581824 */ /* 0x000fe200078e0a58 */
[----:B------:R-:W-:-:S04]  /*346a0*/  SHF.R.S32.HI R5, RZ, 0x1f, R4 ;  /* 0x0000001fff057819 */ /* 0x000fc80000011404 */
[----:B------:R-:W-:Y:S02]  /*346b0*/  SHF.R.S32.HI R7, RZ, 0x1f, R88 ;  /* 0x0000001fff077819 */ /* 0x000fe40000011458 */
[----:B------:R-:W-:Y:S02]  /*346c0*/  LEA.HI R6, R5, R4, RZ, 0x3 ;  /* 0x0000000405067211 */ /* 0x000fe400078f18ff */
[----:B------:R-:W-:Y:S02]  /*346d0*/  LEA.HI R7, R7, R88, RZ, 0x4 ;  /* 0x0000005807077211 */ /* 0x000fe400078f20ff */
[----:B------:R-:W-:Y:S02]  /*346e0*/  SHF.R.S32.HI R14, RZ, 0x3, R6 ;  /* 0x00000003ff0e7819 */ /* 0x000fe40000011406 */
[----:B------:R-:W-:Y:S02]  /*346f0*/  LEA.HI R4, R5, R4, RZ, 0x6 ;  /* 0x0000000405047211 */ /* 0x000fe400078f30ff */
[----:B------:R-:W-:-:S02]  /*34700*/  LEA.HI.SX32 R7, R7, R14, 0x1c ;  /* 0x0000000e07077211 */ /* 0x000fc400078fe2ff */
[----:B------:R-:W-:Y:S02]  /*34710*/  SHF.R.S32.HI R4, RZ, 0x6, R4 ;  /* 0x00000006ff047819 */ /* 0x000fe40000011404 */
[----:B------:R-:W-:Y:S01]  /*34720*/  SHF.R.S32.HI R8, RZ, 0x1f, R7 ;  /* 0x0000001fff087819 */ /* 0x000fe20000011407 */
[----:B------:R-:W-:Y:S01]  /*34730*/  IMAD.SHL.U32 R15, R7, 0x8, RZ ;  /* 0x00000008070f7824 */ /* 0x000fe200078e00ff */
[----:B------:R-:W-:Y:S01]  /*34740*/  LOP3.LUT R6, R9, 0x38, R6, 0xf8, !PT ;  /* 0x0000003809067812 */ /* 0x000fe200078ef806 */
[----:B------:R-:W-:Y:S01]  /*34750*/  IMAD R4, R4, 0x1800, R11 ;  /* 0x0000180004047824 */ /* 0x000fe200078e020b */
[----:B------:R-:W-:Y:S02]  /*34760*/  LEA.HI R8, R8, R7, RZ, 0x3 ;  /* 0x0000000708087211 */ /* 0x000fe400078f18ff */
[----:B------:R-:W-:Y:S02]  /*34770*/  LOP3.LUT R5, R6, R10, RZ, 0x3c, !PT ;  /* 0x0000000a06057212 */ /* 0x000fe400078e3cff */
[----:B------:R-:W-:-:S02]  /*34780*/  SHF.R.S32.HI R8, RZ, 0x3, R8 ;  /* 0x00000003ff087819 */ /* 0x000fc40000011408 */
[----:B------:R-:W-:Y:S01]  /*34790*/  LOP3.LUT R7, R9, 0x38, R15, 0xf8, !PT ;  /* 0x0000003809077812 */ /* 0x000fe200078ef80f */
[----:B------:R-:W-:Y:S02]  /*347a0*/  IMAD.IADD R4, R4, 0x1, R5 ;  /* 0x0000000104047824 */ /* 0x000fe400078e0205 */
[----:B------:R-:W-:Y:S01]  /*347b0*/  IMAD R8, R8, 0x1800, R11 ;  /* 0x0000180008087824 */ /* 0x000fe200078e020b */
[----:B------:R-:W-:Y:S02]  /*347c0*/  LOP3.LUT R7, R7, R10, RZ, 0x3c, !PT ;  /* 0x0000000a07077212 */ /* 0x000fe400078e3cff */
[----:B------:R-:W-:-:S03]  /*347d0*/  IADD3 R5, P1, R89, R4, RZ ;  /* 0x0000000459057210 */ /* 0x000fc60007f3e0ff */
[----:B------:R-:W-:Y:S02]  /*347e0*/  IMAD.IADD R8, R8, 0x1, R7 ;  /* 0x0000000108087824 */ /* 0x000fe400078e0207 */
[----:B------:R-:W-:Y:S01]  /*347f0*/  IMAD.X R6, RZ, RZ, R90, P1 ;  /* 0x000000ffff067224 */ /* 0x000fe200008e065a */
[----:B------:R-:W-:Y:S02]  /*34800*/  LEA R4, P1, R5, R80, 0x1 ;  /* 0x0000005005047211 */ /* 0x000fe400078208ff */
[----:B------:R-:W-:Y:S02]  /*34810*/  IADD3 R89, P2, R89, R8, RZ ;  /* 0x0000000859597210 */ /* 0x000fe40007f5e0ff */
[----:B------:R-:W-:Y:S02]  /*34820*/  LEA.HI.X R5, R5, R81, R6, 0x1, P1 ;  /* 0x0000005105057211 */ /* 0x000fe400008f0c06 */
[----:B------:R-:W-:Y:S01]  /*34830*/  ISETP.GE.AND P1, PT, R91, R24, PT ;  /* 0x000000185b00720c */ /* 0x000fe20003f26270 */
[----:B------:R-:W-:Y:S01]  /*34840*/  IMAD.X R90, RZ, RZ, R90, P2 ;  /* 0x000000ffff5a7224 */ /* 0x000fe200010e065a */
[----:B------:R-:W-:-:S02]  /*34850*/  LEA R8, P2, R89, R80, 0x1 ;  /* 0x0000005059087211 */ /* 0x000fc400078408ff */
[----:B------:R-:W5:Y:S02]  /*34860*/  LD.E.128 R4, desc[UR4][R4.64] ;  /* 0x0000000404047980 */ /* 0x000f64000c101d00 */
[----:B------:R-:W-:-:S06]  /*34870*/  LEA.HI.X R9, R89, R81, R90, 0x1, P2 ;  /* 0x0000005159097211 */ /* 0x000fcc00010f0c5a */
[----:B------:R-:W5:Y:S01]  /*34880*/  LD.E.128 R8, desc[UR6][R8.64] ;  /* 0x0000000608087980 */ /* 0x000f62000c101d00 */
[----:B------:R-:W-:Y:S05]  /*34890*/  @P1 BRA `(.L_x_2129) ;  /* 0x0000000400681947 */ /* 0x000fea0003800000 */
        /* <DEDUP_REMOVED lines=90> */
.L_x_2129:
[----:B------:R-:W-:Y:S05]  /*34e40*/  BSYNC B2 ;  /* 0x0000000000027941 */ /* 0x000fea0003800000 */
.L_x_2128:
[----:B------:R-:W-:Y:S01]  /*34e50*/  R2UR UR4, R74 ;  /* 0x000000004a0472ca */ /* 0x000fe200000e0000 */
[----:B------:R-:W-:Y:S01]  /*34e60*/  IMAD.SHL.U32 R25, R14, 0x8, RZ ;  /* 0x000000080e197824 */ /* 0x000fe200078e00ff */
[----:B------:R-:W-:Y:S02]  /*34e70*/  R2UR UR5, R75 ;  /* 0x000000004b0572ca */ /* 0x000fe400000e0000 */
[----:B------:R-:W-:Y:S01]  /*34e80*/  ISETP.GE.AND P1, PT, R15, R87, PT ;  /* 0x000000570f00720c */ /* 0x000fe20003f26270 */
[----:B------:R-:W-:-:S10]  /*34e90*/  IMAD.WIDE R24, R25, 0x2, R12 ;  /* 0x0000000219187825 */ /* 0x000fd400078e020c */
[----:B-----5:R4:W-:Y:S02]  /*34ea0*/  ST.E.128 desc[UR4][R24.64], R4 ;  /* 0x0000000418007985 */ /* 0x0209e4000c101d04 */
[----:B------:R-:W-:Y:S05]  /*34eb0*/  @P1 BRA `(.L_x_2075) ;  /* 0x0000000c00c81947 */ /* 0x000fea0003800000 */
[----:B------:R-:W-:Y:S01]  /*34ec0*/  R2UR UR4, R74 ;  /* 0x000000004a0472ca */ /* 0x000fe200000e0000 */
[----:B------:R-:W-:Y:S01]  /*34ed0*/  IMAD.WIDE R12, R15, 0x2, R12 ;  /* 0x000000020f0c7825 */ /* 0x000fe200078e020c */
[----:B------:R-:W-:-:S13]  /*34ee0*/  R2UR UR5, R75 ;  /* 0x000000004b0572ca */ /* 0x000fda00000e0000 */
[----:B------:R0:W-:Y:S01]  /*34ef0*/  ST.E.128 desc[UR4][R12.64], R8 ;  /* 0x000000080c007985 */ /* 0x0001e2000c101d04 */
[----:B------:R-:W-:Y:S05]  /*34f00*/  BRA `(.L_x_2075) ;  /* 0x0000000c00b47947 */ /* 0x000fea0003800000 */
.L_x_2039:
[----:B------:R-:W2:Y:S01]  /*34f10*/  LDL.64 R4, [R21+0x10] ;  /* 0x0000100015047983 */ /* 0x000ea20000100a00 */
[----:B------:R-:W-:Y:S02]  /*34f20*/  R2UR UR4, R74 ;  /* 0x000000004a0472ca */ /* 0x000fe400000e0000 */
[----:B------:R-:W-:Y:S01]  /*34f30*/  R2UR UR5, R75 ;  /* 0x000000004b0572ca */ /* 0x000fe200000e0000 */
[----:B------:R0:W5:Y:S04]  /*34f40*/  LDL R6, [R71] ;  /* 0x0000000047067983 */ /* 0x0001680000100800 */
[----:B------:R0:W5:Y:S08]  /*34f50*/  LDL R7, [R71+0x4] ;  /* 0x0000040047077983 */ /* 0x0001700000100800 */
[----:B--2---:R-:W2:Y:S01]  /*34f60*/  LD.E R8, desc[UR4][R4.64+0x1c] ;  /* 0x00001c0404087980 */ /* 0x004ea2000c101900 */
[----:B------:R-:W-:Y:S01]  /*34f70*/  BSSY B2, `(.L_x_2130) ;  /* 0x0000005000027945 */ /* 0x000fe20003800000 */
[----:B--2---:R-:W-:-:S04]  /*34f80*/  LOP3.LUT R8, R8, 0x1, RZ, 0xfc, !PT ;  /* 0x0000000108087812 */ /* 0x004fc800078efcff */
[----:B------:R-:W-:-:S13]  /*34f90*/  ISETP.NE.AND P1, PT, R8, 0x3, PT ;  /* 0x000000030800780c */ /* 0x000fda0003f25270 */
[----:B0-----:R-:W-:Y:S05]  /*34fa0*/  @!P1 BRA `(.L_x_2131) ;  /* 0x0000000000049947 */ /* 0x001fea0003800000 */
[----:B------:R-:W-:Y:S01]  /*34fb0*/  BPT.TRAP 0x1 ;  /* 0x000000040000795c */ /* 0x000fe20000300000 */
.L_x_2131:
[----:B------:R-:W-:Y:S05]  /*34fc0*/  BSYNC B2 ;  /* 0x0000000000027941 */ /* 0x000fea0003800000 */
.L_x_2130:
        /* <DEDUP_REMOVED lines=9> */
.L_x_2157:
[----:B------:R-:W-:Y:S05]  /*35060*/  BSYNC B2 ;  /* 0x0000000000027941 */ /* 0x000fea0003800000 */
.L_x_2132:
[----:B------:R-:W2:Y:S01]  /*35070*/  LDL.64 R8, [R21+0x20] ;  /* 0x0000200015087983 */ /* 0x000ea20000100a00 */
[C---:B------:R-:W-:Y:S02]  /*35080*/  R2UR UR4, R74.reuse ;  /* 0x000000004a0472ca */ /* 0x040fe400000e0000 */
[C---:B------:R-:W-:Y:S01]  /*35090*/  R2UR UR5, R75.reuse ;  /* 0x000000004b0572ca */ /* 0x040fe200000e0000 */
[----:B------:R-:W3:Y:S01]  /*350a0*/  LDL.64 R4, [R21+0x18] ;  /* 0x0000180015047983 */ /* 0x000ee20000100a00 */
[C---:B------:R-:W-:Y:S02]  /*350b0*/  R2UR UR6, R74.reuse ;  /* 0x000000004a0672ca */ /* 0x040fe400000e0000 */
[C---:B------:R-:W-:Y:S01]  /*350c0*/  R2UR UR7, R75.reuse ;  /* 0x000000004b0772ca */ /* 0x040fe200000e0000 */
[----:B------:R-:W4:Y:S01]  /*350d0*/  LDL R14, [R71] ;  /* 0x00000000470e7983 */ /* 0x000f220000100800 */
[----:B------:R-:W-:Y:S02]  /*350e0*/  R2UR UR10, R74 ;  /* 0x000000004a0a72ca */ /* 0x000fe400000e0000 */
[----:B------:R-:W-:-:S02]  /*350f0*/  R2UR UR11, R75 ;  /* 0x000000004b0b72ca */ /* 0x000fc400000e0000 */
[C---:B------:R-:W-:Y:S02]  /*35100*/  R2UR UR12, R74.reuse ;  /* 0x000000004a0c72ca */ /* 0x040fe400000e0000 */
[C---:B------:R-:W-:Y:S02]  /*35110*/  R2UR UR13, R75.reuse ;  /* 0x000000004b0d72ca */ /* 0x040fe400000e0000 */
[----:B------:R-:W-:Y:S02]  /*35120*/  R2UR UR8, R74 ;  /* 0x000000004a0872ca */ /* 0x000fe400000e0000 */
[----:B------:R-:W-:Y:S01]  /*35130*/  R2UR UR9, R75 ;  /* 0x000000004b0972ca */ /* 0x000fe200000e0000 */
[----:B--2---:R-:W2:Y:S04]  /*35140*/  LD.E.64 R32, desc[UR4][R8.64+0xa0] ;  /* 0x0000a00408207980 */ /* 0x004ea8000c101b00 */
[----:B0-----:R-:W4:Y:S04]  /*35150*/  LD.E.64 R6, desc[UR6][R8.64+0x58] ;  /* 0x0000580608067980 */ /* 0x001f28000c101b00 */
[----:B------:R-:W4:Y:S04]  /*35160*/  LD.E R15, desc[UR10][R8.64+0x30] ;  /* 0x0000300a080f7980 */ /* 0x000f28000c101900 */
[----:B------:R-:W4:Y:S04]  /*35170*/  LD.E R25, desc[UR12][R8.64+0x1c] ;  /* 0x00001c0c08197980 */ /* 0x000f28000c101900 */
[----:B------:R-:W4:Y:S04]  /*35180*/  LD.E.64 R10, desc[UR8][R8.64+0x60] ;  /* 0x00006008080a7980 */ /* 0x000f28000c101b00 */
[----:B------:R-:W4:Y:S04]  /*35190*/  LD.E.64 R28, desc[UR6][R8.64+0x68] ;  /* 0x00006806081c7980 */ /* 0x000f28000c101b00 */
[----:B---3--:R-:W5:Y:S04]  /*351a0*/  LD.E R24, desc[UR4][R4.64] ;  /* 0x0000000404187980 */ /* 0x008f68000c101900 */
[----:B------:R0:W5:Y:S01]  /*351b0*/  LD.E.64 R26, desc[UR6][R4.64+0x8] ;  /* 0x00000806041a7980 */ /* 0x000162000c101b00 */
[----:B------:R-:W-:Y:S01]  /*351c0*/  UMOV UR4, 0xffffffff ;  /* 0xffffffff00047882 */ /* 0x000fe20000000000 */
[----:B--2---:R-:W-:Y:S01]  /*351d0*/  SHF.R.S32.HI R31, RZ, 0x1f, R33 ;  /* 0x0000001fff1f7819 */ /* 0x004fe20000011421 */
[----:B----4-:R-:W-:-:S02]  /*351e0*/  IMAD R7, R7, R33, RZ ;  /* 0x0000002107077224 */ /* 0x010fc400078e02ff */
[----:B------:R-:W-:-:S04]  /*351f0*/  IMAD.WIDE.U32 R12, R6, R33, RZ ;  /* 0x00000021060c7225 */ /* 0x000fc800078e00ff */
[----:B------:R-:W-:Y:S01]  /*35200*/  IMAD R7, R6, R31, R7 ;  /* 0x0000001f06077224 */ /* 0x000fe200078e0207 */
[----:B------:R-:W-:Y:S01]  /*35210*/  SHF.R.S32.HI R6, RZ, 0x1f, R15 ;  /* 0x0000001fff067819 */ /* 0x000fe2000001140f */
[----:B------:R-:W-:Y:S01]  /*35220*/  IMAD R25, R2, -0x60, R25 ;  /* 0xffffffa002197824 */ /* 0x000fe200078e0219 */
[----:B------:R-:W-:Y:S01]  /*35230*/  SHF.R.S32.HI R31, RZ, 0x1f, R32 ;  /* 0x0000001fff1f7819 */ /* 0x000fe20000011420 */
[----:B------:R-:W-:Y:S01]  /*35240*/  IMAD.IADD R13, R13, 0x1, R7 ;  /* 0x000000010d0d7824 */ /* 0x000fe200078e0207 */
[----:B------:R-:W-:Y:S01]  /*35250*/  LEA.HI R6, R6, R15, RZ, 0x2 ;  /* 0x0000000f06067211 */ /* 0x000fe200078f10ff */
[-C--:B------:R-:W-:Y:S01]  /*35260*/  IMAD R11, R11, R32.reuse, RZ ;  /* 0x000000200b0b7224 */ /* 0x080fe200078e02ff */
[----:B------:R-:W-:Y:S01]  /*35270*/  VIMNMX R30, R25, 0x60, PT ;  /* 0x00000060191e7848 */ /* 0x000fe20003fe0100 */
[----:B0-----:R-:W-:Y:S01]  /*35280*/  IMAD.WIDE.U32 R4, R10, R32, R12 ;  /* 0x000000200a047225 */ /* 0x001fe200078e000c */
[----:B------:R-:W-:Y:S02]  /*35290*/  SHF.R.S32.HI R7, RZ, 0x2, R6 ;  /* 0x00000002ff077819 */ /* 0x000fe40000011406 */
[----:B------:R-:W-:Y:S01]  /*352a0*/  LOP3.LUT R6, R6, 0x1ffffffc, RZ, 0xc0, !PT ;  /* 0x1ffffffc06067812 */ /* 0x000fe200078ec0ff */
[----:B------:R-:W-:Y:S01]  /*352b0*/  IMAD R11, R10, R31, R11 ;  /* 0x0000001f0a0b7224 */ /* 0x000fe200078e020b */
[----:B------:R-:W-:Y:S01]  /*352c0*/  LEA R10, P2, R4, R28, 0x1 ;  /* 0x0000001c040a7211 */ /* 0x000fe200078408ff */
[----:B------:R-:W-:-:S02]  /*352d0*/  IMAD.IADD R32, R30, 0x1, -R7 ;  /* 0x000000011e207824 */ /* 0x000fc400078e0a07 */
[----:B------:R-:W-:Y:S02]  /*352e0*/  IMAD.IADD R5, R5, 0x1, R11 ;  /* 0x0000000105057824 */ /* 0x000fe400078e020b */
[----:B------:R-:W-:Y:S02]  /*352f0*/  IMAD R7, R14, 0x4800, RZ ;  /* 0x000048000e077824 */ /* 0x000fe400078e02ff */
[----:B------:R-:W-:Y:S01]  /*35300*/  IMAD.IADD R6, R15, 0x1, -R6 ;  /* 0x000000010f067824 */ /* 0x000fe200078e0a06 */
[----:B------:R-:W-:Y:S02]  /*35310*/  LEA.HI.X R28, R4, R29, R5, 0x1, P2 ;  /* 0x0000001d041c7211 */ /* 0x000fe400010f0c05 */
[----:B------:R-:W-:Y:S01]  /*35320*/  ISETP.GE.AND P1, PT, R32, 0x1, PT ;  /* 0x000000012000780c */ /* 0x000fe20003f26270 */
[----:B------:R-:W-:Y:S01]  /*35330*/  IMAD.SHL.U32 R29, R6, 0x8, RZ ;  /* 0x00000008061d7824 */ /* 0x000fe200078e00ff */
[----:B------:R-:W-:Y:S01]  /*35340*/  SHF.R.S32.HI R25, RZ, 0x1f, R7 ;  /* 0x0000001fff197819 */ /* 0x000fe20000011407 */
[----:B------:R-:W-:Y:S10]  /*35350*/  BRA.DIV UR4, `(.L_x_2134) ;  /* 0x0000001204647947 */ /* 0x000ff4000b800000 */
[----:B------:R0:W1:Y:S04]  /*35360*/  SHFL.IDX PT, R5, R28, RZ, 0x1c1f ;  /* 0x001c1fff1c057589 */ /* 0x00006800000e0000 */
[----:B------:R0:W2:Y:S02]  /*35370*/  SHFL.IDX PT, R14, R10, RZ, 0x1c1f ;  /* 0x001c1fff0a0e7589 */ /* 0x0000a400000e0000 */
.L_x_2161:
[C---:B-----5:R-:W-:Y:S01]  /*35380*/  IADD3 R11, P2, R24.reuse, R7, RZ ;  /* 0x00000007180b7210 */ /* 0x060fe20007f5e0ff */
[----:B------:R-:W-:Y:S01]  /*35390*/  BSSY B2, `(.L_x_2135) ;  /* 0x0000052000027945 */ /* 0x000fe20003800000 */
[----:B-1----:R-:W-:Y:S02]  /*353a0*/  IMAD.MOV.U32 R15, RZ, RZ, R5 ;  /* 0x000000ffff0f7224 */ /* 0x002fe400078e0005 */
[----:B------:R-:W-:Y:S02]  /*353b0*/  LEA.HI.X.SX32 R25, R24, R25, 0x1, P2 ;  /* 0x0000001918197211 */ /* 0x000fe400010f0eff */
[----:B------:R-:W-:-:S04]  /*353c0*/  LEA R24, P2, R11, R26, 0x1 ;  /* 0x0000001a0b187211 */ /* 0x000fc800078408ff */
[----:B------:R-:W-:Y:S01]  /*353d0*/  LEA.HI.X R25, R11, R27, R25, 0x1, P2 ;  /* 0x0000001b0b197211 */ /* 0x000fe200010f0c19 */
[----:B------:R-:W-:Y:S01]  /*353e0*/  IMAD.WIDE R26, R7, 0x2, R26 ;  /* 0x00000002071a7825 */ /* 0x000fe200078e021a */
[----:B------:R-:W-:Y:S07]  /*353f0*/  @!P1 BRA `(.L_x_2136) ;  /* 0x00000004002c9947 */ /* 0x000fee0003800000 */
[----:B------:R-:W-:Y:S02]  /*35400*/  R2UR UR4, R74 ;  /* 0x000000004a0472ca */ /* 0x000fe400000e0000 */
[----:B------:R-:W-:-:S13]  /*35410*/  R2UR UR5, R75 ;  /* 0x000000004b0572ca */ /* 0x000fda00000e0000 */
[----:B------:R-:W3:Y:S02]  /*35420*/  LD.E.U8 R11, desc[UR4][R8.64+0x98] ;  /* 0x00009804080b7980 */ /* 0x000ee4000c101100 */
[----:B---3--:R-:W-:-:S04]  /*35430*/  LOP3.LUT R4, R11, 0x1, RZ, 0xc0, !PT ;  /* 0x000000010b047812 */ /* 0x008fc800078ec0ff */
[----:B------:R-:W-:-:S13]  /*35440*/  ISETP.NE.U32.AND P1, PT, R4, 0x1, PT ;  /* 0x000000010400780c */ /* 0x000fda0003f25070 */
[----:B------:R-:W-:Y:S02]  /*35450*/  @!P1 R2UR UR4, R74 ;  /* 0x000000004a0492ca */ /* 0x000fe400000e0000 */
[----:B------:R-:W-:-:S13]  /*35460*/  @!P1 R2UR UR5, R75 ;  /* 0x000000004b0592ca */ /* 0x000fda00000e0000 */
[----:B------:R-:W3:Y:S01]  /*35470*/  @!P1 LD.E.128 R4, desc[UR4][R26.64] ;  /* 0x000000041a049980 */ /* 0x000ee2000c101d00 */
[----:B------:R-:W-:Y:S01]  /*35480*/  @!P1 R2UR UR6, R74 ;  /* 0x000000004a0692ca */ /* 0x000fe200000e0000 */
[----:B--2---:R-:W-:Y:S01]  /*35490*/  @!P1 IMAD.WIDE R12, R29, 0x2, R14 ;  /* 0x000000021d0c9825 */ /* 0x004fe200078e020e */
[----:B------:R-:W-:-:S04]  /*354a0*/  @!P1 R2UR UR7, R75 ;  /* 0x000000004b0792ca */ /* 0x000fc800000e0000 */
[----:B---3--:R1:W-:Y:S09]  /*354b0*/  @!P1 ST.E.128 desc[UR4][R12.64], R4 ;  /* 0x000000040c009985 */ /* 0x0083f2000c101d04 */
[----:B------:R-:W2:Y:S02]  /*354c0*/  @!P1 LD.E.U8 R11, desc[UR6][R8.64+0x98] ;  /* 0x00009806080b9980 */ /* 0x000ea4000c101100 */
[----:B--2---:R-:W-:-:S13]  /*354d0*/  LOP3.LUT P1, RZ, R11, 0x2, RZ, 0xc0, !PT ;  /* 0x000000020bff7812 */ /* 0x004fda000782c0ff */
[----:B------:R-:W-:Y:S02]  /*354e0*/  @P1 R2UR UR4, R74 ;  /* 0x000000004a0412ca */ /* 0x000fe400000e0000 */
[----:B------:R-:W-:-:S13]  /*354f0*/  @P1 R2UR UR5, R75 ;  /* 0x000000004b0512ca */ /* 0x000fda00000e0000 */
[----:B-1----:R-:W2:Y:S01]  /*35500*/  @P1 LD.E.128 R4, desc[UR4][R24.64] ;  /* 0x0000000418041980 */ /* 0x002ea2000c101d00 */
[----:B------:R-:W-:Y:S01]  /*35510*/  @P1 VIADD R30, R29, 0x20 ;  /* 0x000000201d1e1836 */ /* 0x000fe20000000000 */
[----:B------:R-:W-:Y:S02]  /*35520*/  @P1 R2UR UR6, R74 ;  /* 0x000000004a0612ca */ /* 0x000fe400000e0000 */
[----:B------:R-:W-:Y:S02]  /*35530*/  @P1 R2UR UR7, R75 ;  /* 0x000000004b0712ca */ /* 0x000fe400000e0000 */
[----:B------:R-:W-:-:S04]  /*35540*/  @P1 SHF.R.S32.HI R31, RZ, 0x1f, R30 ;  /* 0x0000001fff1f1819 */ /* 0x000fc8000001141e */
[----:B------:R-:W-:-:S04]  /*35550*/  @P1 LEA.HI R31, R31, R30, RZ, 0x3 ;  /* 0x0000001e1f1f1211 */ /* 0x000fc800078f18ff */
[----:B------:R-:W-:-:S05]  /*35560*/  @P1 LOP3.LUT R31, R31, 0xfffffff8, RZ, 0xc0, !PT ;  /* 0xfffffff81f1f1812 */ /* 0x000fca00078ec0ff */
[----:B------:R-:W-:-:S05]  /*35570*/  @P1 IMAD.WIDE R12, R31, 0x2, R14 ;  /* 0x000000021f0c1825 */ /* 0x000fca00078e020e */
[----:B--2---:R1:W-:Y:S04]  /*35580*/  @P1 ST.E.128 desc[UR4][R12.64], R4 ;  /* 0x000000040c001985 */ /* 0x0043e8000c101d04 */
[----:B------:R-:W2:Y:S02]  /*35590*/  @P1 LD.E.U8 R11, desc[UR6][R8.64+0x98] ;  /* 0x00009806080b1980 */ /* 0x000ea4000c101100 */
        /* <DEDUP_REMOVED lines=43> */
[----:B------:R-:W-:-:S05]  /*35850*/  @P1 VIADD R11, R29, 0xa0 ;  /* 0x000000a01d0b1836 */ /* 0x000fca0000000000 */
[----:B------:R-:W-:-:S04]  /*35860*/  @P1 SHF.R.S32.HI R30, RZ, 0x1f, R11 ;  /* 0x0000001fff1e1819 */ /* 0x000fc8000001140b */
[----:B------:R-:W-:-:S04]  /*35870*/  @P1 LEA.HI R30, R30, R11, RZ, 0x3 ;  /* 0x0000000b1e1e1211 */ /* 0x000fc800078f18ff */
[----:B------:R-:W-:-:S05]  /*35880*/  @P1 LOP3.LUT R11, R30, 0xfffffff8, RZ, 0xc0, !PT ;  /* 0xfffffff81e0b1812 */ /* 0x000fca00078ec0ff */
[----:B------:R-:W-:-:S05]  /*35890*/  @P1 IMAD.WIDE R14, R11, 0x2, R14 ;  /* 0x000000020b0e1825 */ /* 0x000fca00078e020e */
[----:B--2---:R1:W-:Y:S02]  /*358a0*/  @P1 ST.E.128 desc[UR4][R14.64], R4 ;  /* 0x000000040e001985 */ /* 0x0043e4000c101d04 */
.L_x_2136:
[----:B------:R-:W-:Y:S05]  /*358b0*/  BSYNC B2 ;  /* 0x0000000000027941 */ /* 0x000fea0003800000 */
.L_x_2135:
[----:B------:R-:W-:-:S03]  /*358c0*/  UMOV UR4, 0xffffffff ;  /* 0xffffffff00047882 */ /* 0x000fc60000000000 */
[----:B------:R-:W-:Y:S05]  /*358d0*/  BRA.DIV UR4, `(.L_x_2137) ;  /* 0x0000000e044c7947 */ /* 0x000fea000b800000 */
[----:B-1----:R1:W3:Y:S04]  /*358e0*/  SHFL.IDX PT, R5, R28, 0x1, 0x1c1f ;  /* 0x003c1f001c057f89 */ /* 0x0022e800000e0000 */
[----:B--2---:R1:W2:Y:S02]  /*358f0*/  SHFL.IDX PT, R14, R10, 0x1, 0x1c1f ;  /* 0x003c1f000a0e7f89 */ /* 0x0042a400000e0000 */
.L_x_2165:
[----:B------:R-:W-:Y:S01]  /*35900*/  ISETP.GE.AND P1, PT, R32, 0x41, PT ;  /* 0x000000412000780c */ /* 0x000fe20003f26270 */
[----:B---3--:R-:W-:-:S12]  /*35910*/  IMAD.MOV.U32 R15, RZ, RZ, R5 ;  /* 0x000000ffff0f7224 */ /* 0x008fd800078e0005 */
[----:B------:R-:W-:Y:S05]  /*35920*/  @!P1 BRA `(.L_x_2075) ;  /* 0x00000004002c9947 */ /* 0x000fea0003800000 */
        /* <DEDUP_REMOVED lines=9> */
[----:B012---:R-:W-:Y:S01]  /*359c0*/  @!P1 IMAD.WIDE R10, R29, 0x2, R14 ;  /* 0x000000021d0a9825 */ /* 0x007fe200078e020e */
[----:B------:R-:W-:-:S04]  /*359d0*/  @!P1 R2UR UR7, R75 ;  /* 0x000000004b0792ca */ /* 0x000fc800000e0000 */
[----:B---3--:R0:W-:Y:S09]  /*359e0*/  @!P1 ST.E.128 desc[UR4][R10.64], R4 ;  /* 0x000000040a009985 */ /* 0x0081f2000c101d04 */
[----:B------:R-:W2:Y:S02]  /*359f0*/  @!P1 LD.E.U8 R12, desc[UR6][R8.64+0x98] ;  /* 0x00009806080c9980 */ /* 0x000ea4000c101100 */
[----:B--2---:R-:W-:-:S13]  /*35a00*/  LOP3.LUT P1, RZ, R12, 0x2, RZ, 0xc0, !PT ;  /* 0x000000020cff7812 */ /* 0x004fda000782c0ff */
[----:B------:R-:W-:Y:S02]  /*35a10*/  @P1 R2UR UR4, R74 ;  /* 0x000000004a0412ca */ /* 0x000fe400000e0000 */
[----:B------:R-:W-:-:S13]  /*35a20*/  @P1 R2UR UR5, R75 ;  /* 0x000000004b0512ca */ /* 0x000fda00000e0000 */
[----:B0-----:R-:W2:Y:S01]  /*35a30*/  @P1 LD.E.128 R4, desc[UR4][R24.64+0x2000] ;  /* 0x0020000418041980 */ /* 0x001ea2000c101d00 */
        /* <DEDUP_REMOVED lines=52> */
[----:B------:R-:W-:-:S05]  /*35d80*/  @P1 VIADD R29, R29, 0xa0 ;  /* 0x000000a01d1d1836 */ /* 0x000fca0000000000 */
[----:B------:R-:W-:-:S04]  /*35d90*/  @P1 SHF.R.S32.HI R12, RZ, 0x1f, R29 ;  /* 0x0000001fff0c1819 */ /* 0x000fc8000001141d */
[----:B------:R-:W-:-:S04]  /*35da0*/  @P1 LEA.HI R12, R12, R29, RZ, 0x3 ;  /* 0x0000001d0c0c1211 */ /* 0x000fc800078f18ff */
[----:B------:R-:W-:-:S05]  /*35db0*/  @P1 LOP3.LUT R13, R12, 0xfffffff8, RZ, 0xc0, !PT ;  /* 0xfffffff80c0d1812 */ /* 0x000fca00078ec0ff */
[----:B------:R-:W-:-:S05]  /*35dc0*/  @P1 IMAD.WIDE R14, R13, 0x2, R14 ;  /* 0x000000020d0e1825 */ /* 0x000fca00078e020e */
[----:B--2---:R3:W-:Y:S02]  /*35dd0*/  @P1 ST.E.128 desc[UR4][R14.64], R4 ;  /* 0x000000040e001985 */ /* 0x0047e4000c101d04 */
.L_x_2075:
[----:B------:R-:W-:Y:S05]  /*35de0*/  BSYNC B0 ;  /* 0x0000000000007941 */ /* 0x000fea0003800000 */
.L_x_2038:
[----:B01234-:R-:W0:Y:S01]  /*35df0*/  S2R R5, SR_TID.X ;  /* 0x0000000000057919 */ /* 0x01fe220000002100 */
[----:B------:R-:W-:Y:S01]  /*35e00*/  @!PT LDS RZ, [RZ] ;  /* 0x00000000fffff984 */ /* 0x000fe20000000800 */
[----:B------:R-:W-:Y:S01]  /*35e10*/  @!PT LDS RZ, [RZ] ;  /* 0x00000000fffff984 */ /* 0x000fe20000000800 */
[----:B------:R-:W-:Y:S01]  /*35e20*/  @!PT LDS RZ, [RZ] ;  /* 0x00000000fffff984 */ /* 0x000fe20000000800 */
[----:B------:R-:W-:Y:S01]  /*35e30*/  @!PT LDS RZ, [RZ] ;  /* 0x00000000fffff984 */ /* 0x000fe20000000800 */
[----:B------:R1:W-:Y:S06]  /*35e40*/  MEMBAR.ALL.CTA ;  /* 0x0000000000007992 */ /* 0x0003ec0000008000 */
[----:B-1----:R-:W1:Y:S01]  /*35e50*/  FENCE.VIEW.ASYNC.S ;  /* 0x00000000000073c6 */ /* 0x002e620000000000 */
[----:B------:R-:W-:Y:S05]  /*35e60*/  WARPSYNC.ALL ;  /* 0x0000000000007948 */ /* 0x000fea0003800000 */
[----:B0-----:R-:W-:-:S02]  /*35e70*/  LOP3.LUT P1, RZ, R5, 0x7f, RZ, 0xc0, !PT ;  /* 0x0000007f05ff7812 */ /* 0x001fc4000782c0ff */
[----:B------:R-:W-:-:S05]  /*35e80*/  LEA.HI R4, R5, 0x8, RZ, 0x19 ;  /* 0x0000000805047811 */ /* 0x000fca00078fc8ff */
[----:B-1----:R0:W-:Y:S06]  /*35e90*/  BAR.SYNC.DEFER_BLOCKING R4, 0x80 ;  /* 0x000200040000751d */ /* 0x0021ec0000010000 */
[----:B------:R-:W-:Y:S05]  /*35ea0*/  @P1 BRA `(.L_x_2138) ;  /* 0x0000000000241947 */ /* 0x000fea0003800000 */
[----:B0-----:R-:W2:Y:S01]  /*35eb0*/  LDL.64 R4, [R21+0x10] ;  /* 0x0000100015047983 */ /* 0x001ea20000100a00 */
[----:B------:R-:W-:Y:S02]  /*35ec0*/  R2UR UR4, R74 ;  /* 0x000000004a0472ca */ /* 0x000fe400000e0000 */
[----:B------:R-:W-:Y:S01]  /*35ed0*/  R2UR UR5, R75 ;  /* 0x000000004b0572ca */ /* 0x000fe200000e0000 */
[----:B------:R-:W3:-:S12]  /*35ee0*/  LDL R71, [R71] ;  /* 0x0000000047477983 */ /* 0x000ed80000100800 */
[----:B--2---:R-:W2:Y:S02]  /*35ef0*/  LD.E.64 R4, desc[UR4][R4.64+0x30] ;  /* 0x0000300404047980 */ /* 0x004ea4000c101b00 */
[----:B--2---:R-:W-:-:S05]  /*35f00*/  MOV R6, R4 ;  /* 0x0000000400067202 */ /* 0x004fca0000000f00 */
[----:B---3--:R-:W-:-:S05]  /*35f10*/  IMAD R6, R71, 0x8, R6 ;  /* 0x0000000847067824 */ /* 0x008fca00078e0206 */
[----:B------:R-:W-:-:S04]  /*35f20*/  PRMT R6, RZ, 0x654, R6 ;  /* 0x00000654ff067816 */ /* 0x000fc80000000006 */
[----:B------:R1:W-:Y:S03]  /*35f30*/  SYNCS.ARRIVE.TRANS64.RED.A1T0 RZ, [R6+URZ], RZ ;  /* 0x000000ff06ff79a7 */ /* 0x0003e6000810043f */
.L_x_2138:
[----:B------:R-:W-:-:S04]  /*35f40*/  IMAD.MOV.U32 R83, RZ, RZ, 0x0 ;  /* 0x00000000ff537424 */ /* 0x000fc800078e00ff */
[----:B01---5:R-:W-:Y:S05]  /*35f50*/  RET.REL.NODEC R82 `(_ZN7cutlass13device_kernelIN5flash11enable_sm90INS1_16FlashAttnFwdSm90INS1_25CollectiveMainloopFwdSm90ILi2EN4cute5tupleIJNS5_1CILi1EEES8_S8_EEENS6_IJNS7_ILi128EEENS7_ILi96EEENS7_ILi192EEEEEELi192ENS_10bfloat16_tEfNS_4arch4Sm90ELb0ELb1ELb1ELb1ELb1ELb1ELb0ELb1ELb1ELb1ELb1ELb0EEENS1_21CollectiveEpilogueFwdINS6_IJSA_SC_SB_EEES9_SE_SG_Li256ELb1ELb1ELb1ELb0EEENS1_36VarlenDynamicPersistentTileSchedulerILi128ELi96ELi256ELi128ELb1ELb1ELb1ELb1ELb0ELb1EEEEEEEEEvNT_6ParamsE) ;  /* 0xfffffca052287950 */ /* 0x023fea0003c3ffff */
.L_x_2048:
[----:B0-----:R0:W1:Y:S02]  /*35f60*/  SYNCS.PHASECHK.TRANS64.TRYWAIT P1, [R4+URZ], R5 ;  /* 0x00000005040075a7 */ /* 0x001064000802017f */
[----:B-1----:R-:W-:Y:S05]  /*35f70*/  @!P1 NANOSLEEP.SYNCS 0x989680 ;  /* 0x009896800000995d */ /* 0x002fea0003900000 */
[----:B------:R-:W1:Y:S02]  /*35f80*/  @!P1 SYNCS.PHASECHK.TRANS64 P1, [R4+URZ], R5 ;  /* 0x00000005040095a7 */ /* 0x000e64000802007f */
[----:B-1----:R-:W-:Y:S05]  /*35f90*/  @!P1 BRA `(.L_x_2048) ;  /* 0xfffffffc00f09947 */ /* 0x002fea000383ffff */
[----:B------:R-:W-:Y:S05]  /*35fa0*/  BRA `(.L_x_2139) ;  /* 0xffffff6400a07947 */ /* 0x000fea000383ffff */
.L_x_2049:
[----:B------:R-:W-:Y:S01]  /*35fb0*/  BSSY B2, `(.L_x_2140) ;  /* 0x0000008000027945 */ /* 0x000fe20003800000 */
[----:B------:R-:W-:Y:S02]  /*35fc0*/  IMAD.MOV.U32 R13, RZ, RZ, R83 ;  /* 0x000000ffff0d7224 */ /* 0x000fe400078e0053 */
[----:B------:R-:W-:Y:S02]  /*35fd0*/  IMAD.MOV.U32 R12, RZ, RZ, RZ ;  /* 0x000000ffff0c7224 */ /* 0x000fe400078e00ff */
[----:B------:R-:W-:Y:S02]  /*35fe0*/  IMAD.MOV.U32 R11, RZ, RZ, 0x1c1f ;  /* 0x00001c1fff0b7424 */ /* 0x000fe400078e00ff */
[----:B------:R-:W-:-:S07]  /*35ff0*/  IMAD.MOV.U32 R15, RZ, RZ, -0x1 ;  /* 0xffffffffff0f7424 */ /* 0x000fce00078e00ff */
[----:B-----5:R-:W-:Y:S05]  /*36000*/  WARPSYNC.COLLECTIVE R15, `(.L_x_2141) ;  /* 0x000000000f087348 */ /* 0x020fea0003c00000 */
[----:B------:R0:W1:Y:S02]  /*36010*/  SHFL.IDX P6, R14, R13, R12, R11 ;  /* 0x0000000c0d0e7389 */ /* 0x00006400000c000b */
[----:B01---5:R-:W-:Y:S01]  /*36020*/  ENDCOLLECTIVE ;  /* 0x000000000000791b */ /* 0x023fe20003800000 */
.L_x_2141:
[----:B------:R-:W-:Y:S05]  /*36030*/  BSYNC B2 ;  /* 0x0000000000027941 */ /* 0x000fea0003800000 */
.L_x_2140:
        /* <DEDUP_REMOVED lines=8> */
.L_x_2142:
[----:B------:R-:W-:Y:S01]  /*360c0*/  IMAD.MOV.U32 R10, RZ, RZ, R14 ;  /* 0x000000ffff0a7224 */ /* 0x000fe200078e000e */
[----:B------:R-:W-:Y:S06]  /*360d0*/  BRA `(.L_x_2143) ;  /* 0xffffff6400e87947 */ /* 0x000fec000383ffff */
.L_x_2074:
[----:B------:R-:W-:Y:S01]  /*360e0*/  BSSY B2, `(.L_x_2144) ;  /* 0x0000008000027945 */ /* 0x000fe20003800000 */
[----:B-1234-:R-:W-:Y:S02]  /*360f0*/  IMAD.MOV.U32 R13, RZ, RZ, R83 ;  /* 0x000000ffff0d7224 */ /* 0x01efe400078e0053 */
[----:B------:R-:W-:Y:S02]  /*36100*/  IMAD.MOV.U32 R12, RZ, RZ, 0x1 ;  /* 0x00000001ff0c7424 */ /* 0x000fe400078e00ff */
[----:B------:R-:W-:Y:S02]  /*36110*/  IMAD.MOV.U32 R11, RZ, RZ, 0x1c1f ;  /* 0x00001c1fff0b7424 */ /* 0x000fe400078e00ff */
[----:B------:R-:W-:-:S07]  /*36120*/  IMAD.MOV.U32 R15, RZ, RZ, -0x1 ;  /* 0xffffffffff0f7424 */ /* 0x000fce00078e00ff */
[----:B0-----:R-:W-:Y:S05]  /*36130*/  WARPSYNC.COLLECTIVE R15, `(.L_x_2145) ;  /* 0x000000000f087348 */ /* 0x001fea0003c00000 */
[----:B------:R1:W2:Y:S02]  /*36140*/  SHFL.IDX P6, R14, R13, R12, R11 ;  /* 0x0000000c0d0e7389 */ /* 0x0002a400000c000b */
[----:B012---:R-:W-:Y:S01]  /*36150*/  ENDCOLLECTIVE ;  /* 0x000000000000791b */ /* 0x007fe20003800000 */
.L_x_2145:
[----:B------:R-:W-:Y:S05]  /*36160*/  BSYNC B2 ;  /* 0x0000000000027941 */ /* 0x000fea0003800000 */
.L_x_2144:
        /* <DEDUP_REMOVED lines=8> */
.L_x_2146:
[----:B------:R-:W-:Y:S05]  /*361f0*/  BRA `(.L_x_2147) ;  /* 0xffffff80007c7947 */ /* 0x000fea000383ffff */
.L_x_2105:
[----:B-1----:R1:W2:Y:S02]  /*36200*/  SYNCS.PHASECHK.TRANS64.TRYWAIT P1, [R8+URZ], R9 ;  /* 0x00000009080075a7 */ /* 0x0022a4000802017f */
[----:B--2---:R-:W-:Y:S05]  /*36210*/  @!P1 NANOSLEEP.SYNCS 0x989680 ;  /* 0x009896800000995d */ /* 0x004fea0003900000 */
[----:B------:R-:W2:Y:S02]  /*36220*/  @!P1 SYNCS.PHASECHK.TRANS64 P1, [R8+URZ], R9 ;  /* 0x00000009080095a7 */ /* 0x000ea4000802007f */
[----:B--2---:R-:W-:Y:S05]  /*36230*/  @!P1 BRA `(.L_x_2105) ;  /* 0xfffffffc00f09947 */ /* 0x004fea000383ffff */
[----:B------:R-:W-:Y:S05]  /*36240*/  BRA `(.L_x_2148) ;  /* 0xffffffac00487947 */ /* 0x000fea000383ffff */
.L_x_2106:
        /* <DEDUP_REMOVED lines=8> */
.L_x_2150:
[----:B------:R-:W-:Y:S05]  /*362d0*/  BSYNC B2 ;  /* 0x0000000000027941 */ /* 0x000fea0003800000 */
.L_x_2149:
        /* <DEDUP_REMOVED lines=8> */
.L_x_2151:
[----:B------:R-:W-:Y:S01]  /*36360*/  IMAD.MOV.U32 R84, RZ, RZ, R14 ;  /* 0x000000ffff547224 */ /* 0x000fe200078e000e */
[----:B------:R-:W-:Y:S06]  /*36370*/  BRA `(.L_x_2152) ;  /* 0xffffffac006c7947 */ /* 0x000fec000383ffff */
.L_x_2119:
[----:B------:R-:W-:Y:S01]  /*36380*/  BSSY B2, `(.L_x_2153) ;  /* 0x0000008000027945 */ /* 0x000fe20003800000 */
[----:B---3--:R-:W-:Y:S02]  /*36390*/  IMAD.MOV.U32 R13, RZ, RZ, R83 ;  /* 0x000000ffff0d7224 */ /* 0x008fe400078e0053 */
[----:B------:R-:W-:Y:S02]  /*363a0*/  IMAD.MOV.U32 R12, RZ, RZ, 0x1 ;  /* 0x00000001ff0c7424 */ /* 0x000fe400078e00ff */
[----:B------:R-:W-:Y:S02]  /*363b0*/  IMAD.MOV.U32 R11, RZ, RZ, 0x1c1f ;  /* 0x00001c1fff0b7424 */ /* 0x000fe400078e00ff */
[----:B------:R-:W-:-:S07]  /*363c0*/  IMAD.MOV.U32 R15, RZ, RZ, -0x1 ;  /* 0xffffffffff0f7424 */ /* 0x000fce00078e00ff */
[----:B012--5:R-:W-:Y:S05]  /*363d0*/  WARPSYNC.COLLECTIVE R15, `(.L_x_2154) ;  /* 0x000000000f087348 */ /* 0x027fea0003c00000 */
[----:B------:R3:W4:Y:S02]  /*363e0*/  SHFL.IDX P6, R14, R13, R12, R11 ;  /* 0x0000000c0d0e7389 */ /* 0x00072400000c000b */
[----:B012345:R-:W-:Y:S01]  /*363f0*/  ENDCOLLECTIVE ;  /* 0x000000000000791b */ /* 0x03ffe20003800000 */
.L_x_2154:
[----:B------:R-:W-:Y:S05]  /*36400*/  BSYNC B2 ;  /* 0x0000000000027941 */ /* 0x000fea0003800000 */
.L_x_2153:
        /* <DEDUP_REMOVED lines=8> */
.L_x_2155:
[----:B------:R-:W-:Y:S05]  /*36490*/  BRA `(.L_x_2156) ;  /* 0xffffffc800e47947 */ /* 0x000fea000383ffff */
.L_x_2133:
[----:B0-----:R0:W1:Y:S02]  /*364a0*/  SYNCS.PHASECHK.TRANS64.TRYWAIT P1, [R6+URZ], R7 ;  /* 0x00000007060075a7 */ /* 0x001064000802017f */
[----:B-1----:R-:W-:Y:S05]  /*364b0*/  @!P1 NANOSLEEP.SYNCS 0x989680 ;  /* 0x009896800000995d */ /* 0x002fea0003900000 */
[----:B------:R-:W1:Y:S02]  /*364c0*/  @!P1 SYNCS.PHASECHK.TRANS64 P1, [R6+URZ], R7 ;  /* 0x00000007060095a7 */ /* 0x000e64000802007f */
[----:B-1----:R-:W-:Y:S05]  /*364d0*/  @!P1 BRA `(.L_x_2133) ;  /* 0xfffffffc00f09947 */ /* 0x002fea000383ffff */
[----:B------:R-:W-:Y:S05]  /*364e0*/  BRA `(.L_x_2157) ;  /* 0xffffffe800dc7947 */ /* 0x000fea000383ffff */
.L_x_2134:
        /* <DEDUP_REMOVED lines=8> */
.L_x_2159:
[----:B------:R-:W-:Y:S05]  /*36570*/  BSYNC B2 ;  /* 0x0000000000027941 */ /* 0x000fea0003800000 */
.L_x_2158:
        /* <DEDUP_REMOVED lines=8> */
.L_x_2160:
[----:B------:R-:W-:Y:S05]  /*36600*/  BRA `(.L_x_2161) ;  /* 0xffffffec005c7947 */ /* 0x000fea000383ffff */
.L_x_2137:
[----:B------:R-:W-:Y:S01]  /*36610*/  BSSY B2, `(.L_x_2162) ;  /* 0x0000008000027945 */ /* 0x000fe20003800000 */
[----:B------:R-:W-:Y:S02]  /*36620*/  IMAD.MOV.U32 R13, RZ, RZ, R28 ;  /* 0x000000ffff0d7224 */ /* 0x000fe400078e001c */
[----:B------:R-:W-:Y:S02]  /*36630*/  IMAD.MOV.U32 R12, RZ, RZ, 0x1 ;  /* 0x00000001ff0c7424 */ /* 0x000fe400078e00ff */
[----:B------:R-:W-:Y:S02]  /*36640*/  IMAD.MOV.U32 R11, RZ, RZ, 0x1c1f ;  /* 0x00001c1fff0b7424 */ /* 0x000fe400078e00ff */
[----:B-1----:R-:W-:-:S07]  /*36650*/  IMAD.MOV.U32 R15, RZ, RZ, -0x1 ;  /* 0xffffffffff0f7424 */ /* 0x002fce00078e00ff */
[----:B0-2---:R-:W-:Y:S05]  /*36660*/  WARPSYNC.COLLECTIVE R15, `(.L_x_2163) ;  /* 0x000000000f087348 */ /* 0x005fea0003c00000 */
[----:B--2---:R1:W2:Y:S02]  /*36670*/  SHFL.IDX P6, R14, R13, R12, R11 ;  /* 0x0000000c0d0e7389 */ /* 0x0042a400000c000b */
[----:B012---:R-:W-:Y:S01]  /*36680*/  ENDCOLLECTIVE ;  /* 0x000000000000791b */ /* 0x007fe20003800000 */
.L_x_2163:
[----:B------:R-:W-:Y:S05]  /*36690*/  BSYNC B2 ;  /* 0x0000000000027941 */ /* 0x000fea0003800000 */
.L_x_2162:
        /* <DEDUP_REMOVED lines=8> */
.L_x_2164:
[----:B------:R-:W-:Y:S05]  /*36720*/  BRA `(.L_x_2165) ;  /* 0xfffffff000747947 */ /* 0x000fea000383ffff */
.L_x_2166:
        /* <DEDUP_REMOVED lines=13> */
.L_x_3201:


//--------------------- .text._ZN7cutlass13device_kernelIN5flash11enable_sm90INS1_16FlashAttnFwdSm90INS1_25CollectiveMainloopFwdSm90ILi2EN4cute5tupleIJNS5_1CILi1EEES8_S8_EEENS6_IJNS7_ILi128EEENS7_ILi96EEENS7_ILi192EEEEEELi192ENS_10bfloat16_tEfNS_4arch4Sm90ELb1ELb0ELb1ELb0ELb1ELb0ELb0ELb1ELb1ELb1ELb1ELb0EEENS1_21CollectiveEpilogueFwdINS6_IJSA_SC_SB_EEES9_SE_SG_Li256ELb0ELb1ELb1ELb0EEENS1_19SingleTileSchedulerILb0ELb1ELb1ELi128EEEEEEEEEvNT_6ParamsE --------------------------
	.section	.text._ZN7cutlass13device_kernelIN5flash11enable_sm90INS1_16FlashAttnFwdSm90INS1_25CollectiveMainloopFwdSm90ILi2EN4cute5tupleIJNS5_1CILi1EEES8_S8_EEENS6_IJNS7_ILi128EEENS7_ILi96EEENS7_ILi192EEEEEELi192ENS_10bfloat16_tEfNS_4arch4Sm90ELb1ELb0ELb1ELb0ELb1ELb0ELb0ELb1ELb1ELb1ELb1ELb0EEENS1_21CollectiveEpilogueFwdINS6_IJSA_SC_SB_EEES9_SE_SG_Li256ELb0ELb1ELb1ELb0EEENS1_19SingleTileSchedulerILb0ELb1ELb1ELi128EEEEEEEEEvNT_6ParamsE,"ax",@progbits
	.align	128
.text._ZN7cutlass13device_kernelIN5flash11enable_sm90INS1_16FlashAttnFwdSm90INS1_25CollectiveMainloopFwdSm90ILi2EN4cute5tupleIJNS5_1CILi1EEES8_S8_EEENS6_IJNS7_ILi128EEENS7_ILi96EEENS7_ILi192EEEEEELi192ENS_10bfloat16_tEfNS_4arch4Sm90ELb1ELb0ELb1ELb0ELb1ELb0ELb0ELb1ELb1ELb1ELb1ELb0EEENS1_21CollectiveEpilogueFwdINS6_IJSA_SC_SB_EEES9_SE_SG_Li256ELb0ELb1ELb1ELb0EEENS1_19SingleTileSchedulerILb0ELb1ELb1ELi128EEEEEEEEEvNT_6ParamsE:
        .type           _ZN7cutlass13device_kernelIN5flash11enable_sm90INS1_16FlashAttnFwdSm90INS1_25CollectiveMainloopFwdSm90ILi2EN4cute5tupleIJNS5_1CILi1EEES8_S8_EEENS6_IJNS7_ILi128EEENS7_ILi96EEENS7_ILi192EEEEEELi192ENS_10bfloat16_tEfNS_4arch4Sm90ELb1ELb0ELb1ELb0ELb1ELb0ELb0ELb1ELb1ELb1ELb1ELb0EEENS1_21CollectiveEpilogueFwdINS6_IJSA_SC_SB_EEES9_SE_SG_Li256ELb0ELb1ELb1ELb0EEENS1_19SingleTileSchedulerILb0ELb1ELb1ELi128EEEEEEEEEvNT_6ParamsE,@function
        .size           _ZN7cutlass13device_kernelIN5flash11enable_sm90INS1_16FlashAttnFwdSm90INS1_25CollectiveMainloopFwdSm90ILi2EN4cute5tupleIJNS5_1CILi1EEES8_S8_EEENS6_IJNS7_ILi128EEENS7_ILi96EEENS7_ILi192EEEEEELi192ENS_10bfloat16_tEfNS_4arch4Sm90ELb1ELb0ELb1ELb0ELb1ELb0ELb0ELb1ELb1ELb1ELb1ELb0EEENS1_21CollectiveEpilogueFwdINS6_IJSA_SC_SB_EEES9_SE_SG_Li256ELb0ELb1ELb1ELb0EEENS1_19SingleTileSchedulerILb0ELb1ELb1ELi128EEEEEEEEEvNT_6ParamsE,(.L_x_3203 - _ZN7cutlass13device_kernelIN5flash11enable_sm90INS1_16FlashAttnFwdSm90INS1_25CollectiveMainloopFwdSm90ILi2EN4cute5tupleIJNS5_1CILi1EEES8_S8_EEENS6_IJNS7_ILi128EEENS7_ILi96EEENS7_ILi192EEEEEELi192ENS_10bfloat16_tEfNS_4arch4Sm90ELb1ELb0ELb1ELb0ELb1ELb0ELb0ELb1ELb1ELb1ELb1ELb0EEENS1_21CollectiveEpilogueFwdINS6_IJSA_SC_SB_EEES9_SE_SG_Li256ELb0ELb1ELb1ELb0EEENS1_19SingleTileSchedulerILb0ELb1ELb1ELi128EEEEEEEEEvNT_6ParamsE)
        .other          _ZN7cutlass13device_kernelIN5flash11enable_sm90INS1_16FlashAttnFwdSm90INS1_25CollectiveMainloopFwdSm90ILi2EN4cute5tupleIJNS5_1CILi1EEES8_S8_EEENS6_IJNS7_ILi128EEENS7_ILi96EEENS7_ILi192EEEEEELi192ENS_10bfloat16_tEfNS_4arch4Sm90ELb1ELb0ELb1ELb0ELb1ELb0ELb0ELb1ELb1ELb1ELb1ELb0EEENS1_21CollectiveEpilogueFwdINS6_IJSA_SC_SB_EEES9_SE_SG_Li256ELb0ELb1ELb1ELb0EEENS1_19SingleTileSchedulerILb0ELb1ELb1ELi128EEEEEEEEEvNT_6ParamsE,@"STO_CUDA_ENTRY STV_DEFAULT"
_ZN7cutlass13device_kernelIN5flash11enable_sm90INS1_16FlashAttnFwdSm90INS1_25CollectiveMainloopFwdSm90ILi2EN4cute5tupleIJNS5_1CILi1EEES8_S8_EEENS6_IJNS7_ILi128EEENS7_ILi96EEENS7_ILi192EEEEEELi192ENS_10bfloat16_tEfNS_4arch4Sm90ELb1ELb0ELb1ELb0ELb1ELb0ELb0ELb1ELb1ELb1ELb1ELb0EEENS1_21CollectiveEpilogueFwdINS6_IJSA_SC_SB_EEES9_SE_SG_Li256ELb0ELb1ELb1ELb0EEENS1_19SingleTileSchedulerILb0ELb1ELb1ELi128EEEEEEEEEvNT_6ParamsE:
        /* <DEDUP_REMOVED lines=45> */
.L_x_2167:
        /* <DEDUP_REMOVED lines=22> */
.L_x_2168:
        /* <DEDUP_REMOVED lines=18> */
.L_x_2169:
        /* <DEDUP_REMOVED lines=22> */
.L_x_2170:
        /* <DEDUP_REMOVED lines=23> */
.L_x_2171:
        /* <DEDUP_REMOVED lines=11> */
.L_x_2174:
        /* <DEDUP_REMOVED lines=19> */
[----:B------:R-:W1:Y:S01]  /*0a00*/  S2UR UR38, SR_CTAID.X ;  /* 0x00000000002679c3 */ /* 0x000e620000002500 */
[----:B------:R-:W-:Y:S01]  /*0a10*/  ULDC UR4, c[0x0][0x448] ;  /* 0x0001120000047ab9 */ /* 0x000fe20000000800 */
[----:B------:R-:W-:Y:S01]  /*0a20*/  ULDC UR6, c[0x0][0x424] ;  /* 0x0001090000067ab9 */ /* 0x000fe20000000800 */
[----:B------:R-:W-:Y:S01]  /*0a30*/  UISETP.NE.AND UP1, UPT, UR4, 0x1, UPT ;  /* 0x000000010400788c */ /* 0x000fe2000bf25270 */
[----:B------:R-:W-:Y:S02]  /*0a40*/  ULDC UR7, c[0x0][0x288] ;  /* 0x0000a20000077ab9 */ /* 0x000fe40000000800 */
[----:B------:R-:W-:Y:S01]  /*0a50*/  ULDC.64 UR4, c[0x0][0x418] ;  /* 0x0001060000047ab9 */ /* 0x000fe20000000a00 */
[----:B------:R-:W-:Y:S02]  /*0a60*/  UIADD3 UR7, -UR7, 0x60, URZ ;  /* 0x0000006007077890 */ /* 0x000fe4000fffe13f */
[----:B------:R-:W-:Y:S02]  /*0a70*/  UISETP.NE.U32.AND UP0, UPT, UR4, URZ, UPT ;  /* 0x0000003f0400728c */ /* 0x000fe4000bf05070 */
[----:B------:R-:W-:-:S02]  /*0a80*/  UP2UR UR4, UPR, URZ, 0x2 ;  /* 0x000000023f047883 */ /* 0x000fc40008000000 */
[----:B------:R-:W-:Y:S01]  /*0a90*/  UISETP.NE.AND.EX UP0, UPT, UR5, URZ, UPT, UP0 ;  /* 0x0000003f0500728c */ /* 0x000fe2000bf05300 */
[----:B------:R-:W-:Y:S02]  /*0aa0*/  ULDC UR39, c[0x0][0x2f0] ;  /* 0x0000bc0000277ab9 */ /* 0x000fe40000000800 */
[----:B------:R-:W-:Y:S01]  /*0ab0*/  @UP1 ULDC UR5, c[0x0][0x44c] ;  /* 0x0001130000051ab9 */ /* 0x000fe20000000800 */
[----:B------:R-:W-:Y:S01]  /*0ac0*/  IMAD.U32 R17, RZ, RZ, UR4 ;  /* 0x00000004ff117e24 */ /* 0x000fe2000f8e00ff */
[----:B------:R-:W-:Y:S01]  /*0ad0*/  USEL UR10, UR6, 0x1, UP0 ;  /* 0x00000001060a7887 */ /* 0x000fe20008000000 */
[----:B------:R-:W-:Y:S01]  /*0ae0*/  @UP1 ULDC UR9, c[0x0][0x450] ;  /* 0x0001140000091ab9 */ /* 0x000fe20000000800 */
[----:B------:R-:W-:Y:S02]  /*0af0*/  USHF.R.U32.HI UR11, URZ, 0x10, UR8 ;  /* 0x000000103f0b7899 */ /* 0x000fe40008011608 */
[----:B------:R-:W-:Y:S02]  /*0b00*/  UIMAD UR7, UR10, UR39, UR7 ;  /* 0x000000270a0772a4 */ /* 0x000fe4000f8e0207 */
[----:B------:R-:W-:Y:S01]  /*0b10*/  IMAD.U32 R16, RZ, RZ, UR10 ;  /* 0x0000000aff107e24 */ /* 0x000fe2000f8e00ff */
[----:B-1----:R-:W-:-:S04]  /*0b20*/  USHF.L.U32 UR38, UR38, 0x7, URZ ;  /* 0x0000000726267899 */ /* 0x002fc8000800063f */
[----:B------:R-:W-:Y:S02]  /*0b30*/  @UP1 UIADD3 UR4, UR38, 0x7f, URZ ;  /* 0x0000007f26041890 */ /* 0x000fe4000fffe03f */
[----:B------:R-:W-:Y:S02]  /*0b40*/  UIADD3 UR6, UR38, 0x7f, URZ ;  /* 0x0000007f26067890 */ /* 0x000fe4000fffe03f */
[----:B------:R-:W-:Y:S02]  /*0b50*/  UIMAD.WIDE.U32 UR4, UR4, UR5, URZ ;  /* 0x00000005040472a5 */ /* 0x000fe4000f8e003f */
[----:B------:R-:W-:Y:S02]  /*0b60*/  UIMAD UR4, UR10, UR39, 0x5f ;  /* 0x0000005f0a0474a4 */ /* 0x000fe4000f8e0227 */
[----:B------:R-:W-:Y:S02]  /*0b70*/  @UP1 USHF.R.U32.HI UR6, URZ, UR9, UR5 ;  /* 0x000000093f061299 */ /* 0x000fe40008011605 */
[----:B------:R-:W-:-:S02]  /*0b80*/  UIMAD.WIDE UR4, UR4, 0x2aaaaaab, URZ ;  /* 0x2aaaaaab040478a5 */ /* 0x000fc4000f8e023f */
[----:B------:R-:W-:Y:S02]  /*0b90*/  UIADD3 UR6, UR7, UR6, URZ ;  /* 0x0000000607067290 */ /* 0x000fe4000fffe03f */
[----:B------:R-:W-:Y:S02]  /*0ba0*/  USHF.R.U32.HI UR4, URZ, 0x1f, UR5 ;  /* 0x0000001f3f047899 */ /* 0x000fe40008011605 */
[----:B------:R-:W-:Y:S02]  /*0bb0*/  UIMAD.WIDE UR6, UR6, 0x2aaaaaab, URZ ;  /* 0x2aaaaaab060678a5 */ /* 0x000fe4000f8e023f */
[----:B------:R-:W-:Y:S02]  /*0bc0*/  ULEA.HI.SX32 UR4, UR5, UR4, 0x1c ;  /* 0x0000000405047291 */ /* 0x000fe4000f8fe23f */
[----:B------:R-:W-:-:S04]  /*0bd0*/  USHF.R.U32.HI UR6, URZ, 0x1f, UR7 ;  /* 0x0000001f3f067899 */ /* 0x000fc80008011607 */
[----:B------:R-:W-:Y:S02]  /*0be0*/  ULEA.HI.SX32 UR6, UR7, UR6, 0x1c ;  /* 0x0000000607067291 */ /* 0x000fe4000f8fe23f */
[----:B------:R-:W-:Y:S02]  /*0bf0*/  ULOP3.LUT UR7, UR8, 0xffff, URZ, 0xc0, !UPT ;  /* 0x0000ffff08077892 */ /* 0x000fe4000f8ec03f */
[----:B------:R-:W-:-:S04]  /*0c00*/  UISETP.LT.AND UP0, UPT, UR4, UR6, UPT ;  /* 0x000000060400728c */ /* 0x000fc8000bf01270 */
[----:B------:R-:W-:Y:S02]  /*0c10*/  USEL UR10, UR4, UR6, UP0 ;  /* 0x00000006040a7287 */ /* 0x000fe40008000000 */
[----:B------:R-:W-:Y:S02]  /*0c20*/  UISETP.NE.AND UP0, UPT, UR11, URZ, UPT ;  /* 0x0000003f0b00728c */ /* 0x000fe4000bf05270 */
[----:B------:R-:W-:Y:S01]  /*0c30*/  UISETP.GE.AND UP1, UPT, UR10, 0x1, UPT ;  /* 0x000000010a00788c */ /* 0x000fe2000bf26270 */
[----:B------:R-:W-:-:S05]  /*0c40*/  UMOV UR4, URZ ;  /* 0x0000003f00047c82 */ /* 0x000fca0008000000 */
[----:B------:R-:W-:-:S03]  /*0c50*/  PLOP3.LUT P0, PT, PT, PT, UP1, 0x80, 0x0 ;  /* 0x000000000000781c */ /* 0x000fc60003f0f018 */
[----:B------:R-:W-:-:S10]  /*0c60*/  @!UP0 ULDC UR11, c[0x0][0x9f0] ;  /* 0x00027c00000b8ab9 */ /* 0x000fd40000000800 */
[----:B------:R-:W-:Y:S05]  /*0c70*/  @!P0 BRA `(.L_x_2176) ;  /* 0x0000000000848947 */ /* 0x000fea0003800000 */
[----:B------:R-:W-:Y:S01]  /*0c80*/  MOV R3, UR11 ;  /* 0x0000000b00037c02 */ /* 0x000fe20008000f00 */
[----:B------:R-:W-:Y:S01]  /*0c90*/  UIADD3 UR6, UR11, -0x1, UR10 ;  /* 0xffffffff0b067890 */ /* 0x000fe2000fffe00a */
[----:B------:R-:W-:Y:S02]  /*0ca0*/  UMOV UR4, URZ ;  /* 0x0000003f00047c82 */ /* 0x000fe40008000000 */
[-C--:B------:R-:W-:Y:S02]  /*0cb0*/  IABS R0, R3.reuse ;  /* 0x0000000300007213 */ /* 0x080fe40000000000 */
[----:B------:R-:W-:Y:S01]  /*0cc0*/  IABS R5, R3 ;  /* 0x0000000300057213 */ /* 0x000fe20000000000 */
[----:B------:R-:W-:Y:S01]  /*0cd0*/  IMAD.U32 R4, RZ, RZ, UR6 ;  /* 0x00000006ff047e24 */ /* 0x000fe2000f8e00ff */
[----:B------:R-:W-:Y:S01]  /*0ce0*/  R2UR UR12, R0 ;  /* 0x00000000000c72ca */ /* 0x000fe200000e0000 */
[----:B------:R-:W-:-:S03]  /*0cf0*/  ULOP3.LUT UR6, UR6, UR11, URZ, 0x3c, !UPT ;  /* 0x0000000b06067292 */ /* 0x000fc6000f8e3c3f */
[----:B------:R-:W-:-:S04]  /*0d00*/  IABS R4, R4 ;  /* 0x0000000400047213 */ /* 0x000fc80000000000 */
[----:B------:R-:W-:-:S04]  /*0d10*/  MOV R3, R4 ;  /* 0x0000000400037202 */ /* 0x000fc80000000f00 */
        /* <DEDUP_REMOVED lines=23> */
.L_x_2176:
[----:B------:R-:W-:Y:S01]  /*0e90*/  UIMAD UR6, UR7, UR4, URZ ;  /* 0x00000004070672a4 */ /* 0x000fe2000f8e023f */
[----:B------:R-:W-:Y:S01]  /*0ea0*/  IMAD.U32 R0, RZ, RZ, UR10 ;  /* 0x0000000aff007e24 */ /* 0x000fe2000f8e00ff */
[----:B------:R-:W-:Y:S01]  /*0eb0*/  MOV R3, UR4 ;  /* 0x0000000400037c02 */ /* 0x000fe20008000f00 */
[----:B------:R-:W-:Y:S01]  /*0ec0*/  VIADD R22, R25, 0xffffff80 ;  /* 0xffffff8019167836 */ /* 0x000fe20000000000 */
[----:B------:R-:W-:Y:S01]  /*0ed0*/  R2UR UR5, R16 ;  /* 0x00000000100572ca */ /* 0x000fe200000e0000 */
[----:B0-----:R-:W-:Y:S01]  /*0ee0*/  IMAD.MOV.U32 R2, RZ, RZ, RZ ;  /* 0x000000ffff027224 */ /* 0x001fe200078e00ff */
[----:B------:R-:W-:Y:S01]  /*0ef0*/  VIADDMNMX R0, R3, UR6, R0, PT ;  /* 0x0000000603007c46 */ /* 0x000fe2000b800100 */
[----:B------:R-:W-:Y:S01]  /*0f00*/  IMAD.U32 R18, RZ, RZ, UR6 ;  /* 0x00000006ff127e24 */ /* 0x000fe2000f8e00ff */
[----:B------:R-:W-:Y:S02]  /*0f10*/  PLOP3.LUT P0, PT, PT, PT, PT, 0x80, 0x0 ;  /* 0x000000000000781c */ /* 0x000fe40003f0f070 */
[----:B------:R-:W-:-:S02]  /*0f20*/  CS2R R118, SRZ ;  /* 0x0000000000767805 */ /* 0x000fc4000001ff00 */
[----:B------:R-:W-:Y:S02]  /*0f30*/  R2UR UR61, R0 ;  /* 0x00000000003d72ca */ /* 0x000fe400000e0000 */
[----:B------:R-:W-:Y:S02]  /*0f40*/  CS2R R116, SRZ ;  /* 0x0000000000747805 */ /* 0x000fe4000001ff00 */
[----:B------:R-:W-:Y:S02]  /*0f50*/  MOV R0, RZ ;  /* 0x000000ff00007202 */ /* 0x000fe40000000f00 */
[----:B------:R-:W-:Y:S02]  /*0f60*/  CS2R R114, SRZ ;  /* 0x0000000000727805 */ /* 0x000fe4000001ff00 */
[----:B------:R-:W-:Y:S02]  /*0f70*/  CS2R R112, SRZ ;  /* 0x0000000000707805 */ /* 0x000fe4000001ff00 */
[----:B------:R-:W-:-:S02]  /*0f80*/  CS2R R110, SRZ ;  /* 0x00000000006e7805 */ /* 0x000fc4000001ff00 */
[----:B------:R-:W-:Y:S01]  /*0f90*/  CS2R R108, SRZ ;  /* 0x00000000006c7805 */ /* 0x000fe2000001ff00 */
[----:B------:R-:W-:Y:S01]  /*0fa0*/  UIMAD UR39, UR5, UR39, URZ ;  /* 0x00000027052772a4 */ /* 0x000fe2000f8e023f */
[----:B------:R-:W-:Y:S02]  /*0fb0*/  CS2R R106, SRZ ;  /* 0x00000000006a7805 */ /* 0x000fe4000001ff00 */
[----:B------:R-:W-:Y:S02]  /*0fc0*/  CS2R R104, SRZ ;  /* 0x0000000000687805 */ /* 0x000fe4000001ff00 */
[----:B------:R-:W-:Y:S02]  /*0fd0*/  CS2R R102, SRZ ;  /* 0x0000000000667805 */ /* 0x000fe4000001ff00 */
[----:B------:R-:W-:Y:S02]  /*0fe0*/  CS2R R100, SRZ ;  /* 0x0000000000647805 */ /* 0x000fe4000001ff00 */
[----:B------:R-:W-:Y:S01]  /*0ff0*/  CS2R R98, SRZ ;  /* 0x0000000000627805 */ /* 0x000fe2000001ff00 */
[----:B------:R-:W-:Y:S01]  /*1000*/  UISETP.GT.AND UP0, UPT, UR61, UR6, UPT ;  /* 0x000000063d00728c */ /* 0x000fe2000bf04270 */
[----:B------:R-:W-:-:S02]  /*1010*/  CS2R R96, SRZ ;  /* 0x0000000000607805 */ /* 0x000fc4000001ff00 */
[----:B------:R-:W-:Y:S02]  /*1020*/  CS2R R94, SRZ ;  /* 0x00000000005e7805 */ /* 0x000fe4000001ff00 */
[----:B------:R-:W-:Y:S02]  /*1030*/  CS2R R92, SRZ ;  /* 0x00000000005c7805 */ /* 0x000fe4000001ff00 */
[----:B------:R-:W-:Y:S02]  /*1040*/  CS2R R90, SRZ ;  /* 0x00000000005a7805 */ /* 0x000fe4000001ff00 */
[----:B------:R-:W-:Y:S02]  /*1050*/  CS2R R88, SRZ ;  /* 0x0000000000587805 */ /* 0x000fe4000001ff00 */
[----:B------:R-:W-:Y:S02]  /*1060*/  PLOP3.LUT P1, PT, PT, PT, UP0, 0x80, 0x0 ;  /* 0x000000000000781c */ /* 0x000fe40003f2f008 */
        /* <DEDUP_REMOVED lines=56> */
[----:B------:R-:W-:Y:S01]  /*13f0*/  MOV R5, UR5 ;  /* 0x0000000500057c02 */ /* 0x000fe20008000f00 */
[----:B------:R-:W-:Y:S01]  /*1400*/  ULDC.64 UR4, c[0x4][0x90] ;  /* 0x0100240000047ab9 */ /* 0x000fe20000000a00 */
[----:B------:R-:W-:Y:S01]  /*1410*/  MOV R10, UR6 ;  /* 0x00000006000a7c02 */ /* 0x000fe20008000f00 */
[----:B------:R-:W-:Y:S01]  /*1420*/  IMAD.U32 R6, RZ, RZ, UR4 ;  /* 0x00000004ff067e24 */ /* 0x000fe2000f8e00ff */
[----:B------:R-:W-:Y:S01]  /*1430*/  MOV R12, 0x1 ;  /* 0x00000001000c7802 */ /* 0x000fe20000000f00 */
[----:B------:R-:W-:-:S02]  /*1440*/  IMAD.U32 R7, RZ, RZ, UR5 ;  /* 0x00000005ff077e24 */ /* 0x000fc4000f8e00ff */
[----:B------:R-:W-:Y:S02]  /*1450*/  IMAD.U32 R11, RZ, RZ, UR7 ;  /* 0x00000007ff0b7e24 */ /* 0x000fe4000f8e00ff */
[----:B------:R-:W-:Y:S02]  /*1460*/  IMAD.MOV.U32 R8, RZ, RZ, 0x70 ;  /* 0x00000070ff087424 */ /* 0x000fe400078e00ff */
[----:B0-----:R-:W-:-:S07]  /*1470*/  IMAD.MOV.U32 R13, RZ, RZ, RZ ;  /* 0x000000ffff0d7224 */ /* 0x001fce00078e00ff */
[----:B------:R-:W-:-:S07]  /*1480*/  LEPC R20, `(.L_x_2178) ;  /* 0x000000001014794e */ /* 0x000fce0000000000 */
[----:B-1----:R-:W-:Y:S05]  /*1490*/  CALL.ABS.NOINC R2 ;  /* 0x0000000002007343 */ /* 0x002fea0003c00000 */
.L_x_2178:
[----:B------:R-:W-:-:S04]  /*14a0*/  SHF.L.U32 R0, RZ, 0x1f, RZ ;  /* 0x0000001fff007819 */ /* 0x000fc800000006ff */
[----:B------:R-:W0:Y:S02]  /*14b0*/  SYNCS.PHASECHK.TRANS64.TRYWAIT P0, [UR60+0x30800], R0 ;  /* 0x03080000ff0075a7 */ /* 0x000e24000800017c */
[----:B0-----:R-:W-:Y:S05]  /*14c0*/  @!P0 BRA `(.L_x_2179) ;  /* 0x000000e400c48947 */ /* 0x001fea0003800000 */
.L_x_2264:
[----:B------:R-:W2:Y:S02]  /*14d0*/  LDL R2, [R1+0x4] ;  /* 0x0000040001027983 */ /* 0x000ea40000100800 */
[----:B--2---:R-:W-:-:S13]  /*14e0*/  R2UR UR4, R2 ;  /* 0x00000000020472ca */ /* 0x004fda00000e0000 */
[----:B------:R-:W-:-:S06]  /*14f0*/  ULOP3.LUT UR4, UR4, 0x1, URZ, 0xfc, !UPT ;  /* 0x0000000104047892 */ /* 0x000fcc000f8efc3f */
[----:B------:R-:W-:-:S05]  /*1500*/  IMAD.U32 R2, RZ, RZ, UR4 ;  /* 0x00000004ff027e24 */ /* 0x000fca000f8e00ff */
[----:B------:R-:W-:-:S13]  /*1510*/  ISETP.NE.AND P0, PT, R2, 0x3, PT ;  /* 0x000000030200780c */ /* 0x000fda0003f05270 */
[----:B------:R-:W-:Y:S05]  /*1520*/  @!P0 BRA `(.L_x_2180) ;  /* 0x0000000000048947 */ /* 0x000fea0003800000 */
[----:B------:R-:W-:Y:S01]  /*1530*/  BPT.TRAP 0x1 ;  /* 0x000000040000795c */ /* 0x000fe20000300000 */
.L_x_2180:
[----:B------:R1:W2:Y:S01]  /*1540*/  SYNCS.PHASECHK.TRANS64.TRYWAIT P1, [UR60+0x30830], R0 ;  /* 0x03083000ff0075a7 */ /* 0x0002a2000802017c */
[----:B------:R-:W-:Y:S05]  /*1550*/  @!P0 BRA `(.L_x_2181) ;  /* 0x0000000000048947 */ /* 0x000fea0003800000 */
[----:B------:R-:W-:Y:S01]  /*1560*/  BPT.TRAP 0x1 ;  /* 0x000000040000795c */ /* 0x000fe20000300000 */
.L_x_2181:
[----:B------:R-:W-:-:S04]  /*1570*/  MOV R4, UR40 ;  /* 0x0000002800047c02 */ /* 0x000fc80008000f00 */
[----:B------:R-:W-:Y:S01]  /*1580*/  LOP3.LUT R4, R4, 0x10000, RZ, 0xfc, !PT ;  /* 0x0001000004047812 */ /* 0x000fe200078efcff */
[----:B--2---:R-:W-:Y:S06]  /*1590*/  @P1 BRA `(.L_x_2182) ;  /* 0x0000000000081947 */ /* 0x004fec0003800000 */
[----:B------:R-:W2:Y:S02]  /*15a0*/  SYNCS.PHASECHK.TRANS64.TRYWAIT P1, [UR60+0x30830], R0 ;  /* 0x03083000ff0075a7 */ /* 0x000ea4000802017c */
[----:B--2---:R-:W-:Y:S05]  /*15b0*/  @!P1 BRA `(.L_x_2183) ;  /* 0x000000e400a09947 */ /* 0x004fea0003800000 */
.L_x_2182:
        /* <DEDUP_REMOVED lines=19> */
[----:B------:R-:W-:Y:S01]  /*16f0*/  UMOV UR25, 0x40000040 ;  /* 0x4000004000197882 */ /* 0x000fe20000000000 */
[----:B------:R-:W-:Y:S01]  /*1700*/  HGMMA.64x96x16.F32.BF16 R24, gdesc[UR8], RZ, !UPT, gsb0 ;  /* 0x01600000081879f0 */ /* 0x000fe2000c0018ff */
[----:B------:R-:W-:Y:S01]  /*1710*/  R2UR UR10, R4 ;  /* 0x00000000040a72ca */ /* 0x000fe200000e0000 */
[----:B------:R-:W-:Y:S01]  /*1720*/  UMOV UR9, 0x40000040 ;  /* 0x4000004000097882 */ /* 0x000fe20000000000 */
[----:B------:R-:W-:Y:S01]  /*1730*/  UMOV UR29, 0x40000040 ;  /* 0x40000040001d7882 */ /* 0x000fe20000000000 */
[----:B------:R-:W-:Y:S01]  /*1740*/  UMOV UR5, UR9 ;  /* 0x0000000900057c82 */ /* 0x000fe20008000000 */
[----:B------:R-:W-:Y:S01]  /*1750*/  UMOV UR33, 0x40000040 ;  /* 0x4000004000217882 */ /* 0x000fe20000000000 */
[----:B------:R-:W-:Y:S01]  /*1760*/  UMOV UR41, 0x40000040 ;  /* 0x4000004000297882 */ /* 0x000fe20000000000 */
[----:B------:R-:W-:Y:S01]  /*1770*/  UMOV UR45, 0x40000040 ;  /* 0x40000040002d7882 */ /* 0x000fe20000000000 */
[----:B------:R-:W-:Y:S01]  /*1780*/  UMOV UR49, 0x40000040 ;  /* 0x4000004000317882 */ /* 0x000fe20000000000 */
[----:B------:R-:W-:-:S05]  /*1790*/  UMOV UR53, 0x40000040 ;  /* 0x4000004000357882 */ /* 0x000fca0000000000 */
        /* <DEDUP_REMOVED lines=8> */
[----:B------:R-:W-:Y:S02]  /*1820*/  UIADD3 UR40, UR10, 0x800, URZ ;  /* 0x000008000a287890 */ /* 0x000fe4000fffe03f */
[----:B------:R-:W-:Y:S02]  /*1830*/  UIADD3 UR44, UR10, 0x802, URZ ;  /* 0x000008020a2c7890 */ /* 0x000fe4000fffe03f */
[----:B------:R-:W-:Y:S02]  /*1840*/  UIADD3 UR48, UR10, 0x804, URZ ;  /* 0x000008040a307890 */ /* 0x000fe4000fffe03f */
[----:B------:R-:W-:Y:S01]  /*1850*/  UIADD3 UR52, UR10, 0x806, URZ ;  /* 0x000008060a347890 */ /* 0x000fe2000fffe03f */
        /* <DEDUP_REMOVED lines=72> */
.L_x_2184:
[----:B0-----:R-:W-:Y:S01]  /*1ce0*/  LOP3.LUT R3, R72, 0xffffff80, RZ, 0xc0, !PT ;  /* 0xffffff8048037812 */ /* 0x001fe200078ec0ff */
[----:B------:R-:W-:Y:S01]  /*1cf0*/  UMOV UR5, 0xffffffa0 ;  /* 0xffffffa000057882 */ /* 0x000fe20000000000 */
[----:B------:R-:W-:Y:S01]  /*1d00*/  R2UR UR4, R17 ;  /* 0x00000000110472ca */ /* 0x000fe200000e0000 */
[----:B------:R-:W-:Y:S01]  /*1d10*/  UIMAD UR5, UR61, UR5, 0x61 ;  /* 0x000000613d0574a4 */ /* 0x000fe2000f8e0205 */
[----:B------:R-:W-:Y:S01]  /*1d20*/  IADD3 R3, R22, -R3, RZ ;  /* 0x8000000316037210 */ /* 0x000fe20007ffe0ff */
[----:B------:R-:W-:Y:S01]  /*1d30*/  ULDC UR6, c[0x0][0x9d8] ;  /* 0x0002760000067ab9 */ /* 0x000fe20000000800 */
[----:B------:R-:W-:Y:S01]  /*1d40*/  LEA.HI R23, R23, R22, RZ, 0x2 ;  /* 0x0000001617177211 */ /* 0x000fe200078f10ff */
[----:B------:R-:W-:Y:S01]  /*1d50*/  FMUL.FTZ R26, R26, UR6 ;  /* 0x000000061a1a7c20 */ /* 0x000fe20008410000 */
[----:B------:R-:W-:Y:S01]  /*1d60*/  SHF.R.S32.HI R8, RZ, 0x1f, R3 ;  /* 0x0000001fff087819 */ /* 0x000fe20000011403 */
[----:B------:R-:W-:Y:S01]  /*1d70*/  FMUL.FTZ R27, R27, UR6 ;  /* 0x000000061b1b7c20 */ /* 0x000fe20008410000 */
[----:B------:R-:W-:Y:S01]  /*1d80*/  LOP3.LUT R23, R23, 0xfffffffc, RZ, 0xc0, !PT ;  /* 0xfffffffc17177812 */ /* 0x000fe200078ec0ff */
[----:B------:R-:W-:Y:S01]  /*1d90*/  FMUL.FTZ R30, R30, UR6 ;  /* 0x000000061e1e7c20 */ /* 0x000fe20008410000 */
[-C--:B------:R-:W-:Y:S01]  /*1da0*/  LEA.HI R9, R8, R3.reuse, RZ, 0x2 ;  /* 0x0000000308097211 */ /* 0x080fe200078f10ff */
[----:B-1----:R-:W-:Y:S01]  /*1db0*/  FMUL.FTZ R0, R24, UR6 ;  /* 0x0000000618007c20 */ /* 0x002fe20008410000 */
[----:B------:R-:W-:Y:S01]  /*1dc0*/  LEA.HI R11, R8, R3, RZ, 0x5 ;  /* 0x00000003080b7211 */ /* 0x000fe200078f28ff */
[----:B------:R-:W-:Y:S01]  /*1dd0*/  IMAD.IADD R23, R22, 0x1, -R23 ;  /* 0x0000000116177824 */ /* 0x000fe200078e0a17 */
[--C-:B------:R-:W-:Y:S01]  /*1de0*/  SHF.R.S32.HI R8, RZ, 0x2, R9.reuse ;  /* 0x00000002ff087819 */ /* 0x100fe20000011409 */
[----:B------:R-:W-:Y:S01]  /*1df0*/  UISETP.NE.AND UP0, UPT, UR4, URZ, UPT ;  /* 0x0000003f0400728c */ /* 0x000fe2000bf05270 */
[----:B------:R-:W-:Y:S01]  /*1e00*/  SHF.R.S32.HI R21, RZ, 0x1f, R9 ;  /* 0x0000001fff157819 */ /* 0x000fe20000011409 */
[----:B------:R-:W0:Y:S01]  /*1e10*/  MUFU.TANH R26, R26 ;  /* 0x0000001a001a7308 */ /* 0x000e220000002400 */
[----:B------:R-:W-:Y:S01]  /*1e20*/  SHF.R.S32.HI R11, RZ, 0x5, R11 ;  /* 0x00000005ff0b7819 */ /* 0x000fe2000001140b */
[----:B------:R-:W-:Y:S01]  /*1e30*/  ULDC UR7, c[0x0][0x288] ;  /* 0x0000a20000077ab9 */ /* 0x000fe20000000800 */
[-C--:B------:R-:W-:Y:S01]  /*1e40*/  LEA.HI R21, R21, R8.reuse, RZ, 0x3 ;  /* 0x0000000815157211 */ /* 0x080fe200078f18ff */
[----:B------:R-:W-:Y:S01]  /*1e50*/  FMUL.FTZ R31, R31, UR6 ;  /* 0x000000061f1f7c20 */ /* 0x000fe20008410000 */
[----:B------:R-:W-:Y:S01]  /*1e60*/  LEA.HI R12, R73, R73, RZ, 0x1 ;  /* 0x00000049490c7211 */ /* 0x000fe200078f08ff */
[----:B------:R-:W-:Y:S01]  /*1e70*/  FMUL.FTZ R34, R34, UR6 ;  /* 0x0000000622227c20 */ /* 0x000fe20008410000 */
[----:B------:R-:W-:Y:S01]  /*1e80*/  LEA R22, R11, UR38, 0x4 ;  /* 0x000000260b167c11 */ /* 0x000fe2000f8e20ff */
[----:B------:R-:W1:Y:S01]  /*1e90*/  MUFU.TANH R24, R27 ;  /* 0x0000001b00187308 */ /* 0x000e620000002400 */
[----:B------:R-:W-:Y:S01]  /*1ea0*/  LOP3.LUT R21, R21, 0xfffffff8, RZ, 0xc0, !PT ;  /* 0xfffffff815157812 */ /* 0x000fe200078ec0ff */
[----:B------:R-:W-:Y:S01]  /*1eb0*/  @UP0 ULDC UR4, c[0x0][0x44c] ;  /* 0x0001130000040ab9 */ /* 0x000fe20000000800 */
[----:B------:R-:W-:Y:S01]  /*1ec0*/  LOP3.LUT R12, R12, 0x3fffffe, RZ, 0xc0, !PT ;  /* 0x03fffffe0c0c7812 */ /* 0x000fe200078ec0ff */
[----:B------:R-:W-:Y:S01]  /*1ed0*/  FMUL.FTZ R2, R25, UR6 ;  /* 0x0000000619027c20 */ /* 0x000fe20008410000 */
[----:B------:R-:W-:Y:S01]  /*1ee0*/  LEA.HI R11, R23, R23, RZ, 0x1 ;  /* 0x00000017170b7211 */ /* 0x000fe200078f08ff */
[----:B------:R-:W-:Y:S01]  /*1ef0*/  FMUL.FTZ R35, R35, UR6 ;  /* 0x0000000623237c20 */ /* 0x000fe20008410000 */
[----:B------:R-:W-:Y:S01]  /*1f00*/  IADD3 R21, R22, R8, -R21 ;  /* 0x0000000816157210 */ /* 0x000fe20007ffe815 */
[----:B------:R-:W-:Y:S01]  /*1f10*/  IMAD.IADD R12, R73, 0x1, -R12 ;  /* 0x00000001490c7824 */ /* 0x000fe200078e0a0c */
[----:B------:R-:W-:Y:S01]  /*1f20*/  LOP3.LUT R8, R11, 0x1ffffffe, RZ, 0xc0, !PT ;  /* 0x1ffffffe0b087812 */ /* 0x000fe200078ec0ff */
[----:B------:R-:W-:Y:S01]  /*1f30*/  IMAD.U32 R22, RZ, RZ, UR39 ;  /* 0x00000027ff167e24 */ /* 0x000fe2000f8e00ff */
[----:B------:R-:W-:Y:S01]  /*1f40*/  PLOP3.LUT P1, PT, PT, PT, UP0, 0x80, 0x0 ;  /* 0x000000000000781c */ /* 0x000fe20003f2f008 */
[----:B------:R-:W-:Y:S01]  /*1f50*/  IMAD R11, R12, 0x40, R21 ;  /* 0x000000400c0b7824 */ /* 0x000fe200078e0215 */
[----:B------:R-:W-:Y:S01]  /*1f60*/  IADD3 R8, R23, -R8, RZ ;  /* 0x8000000817087210 */ /* 0x000fe20007ffe0ff */
[----:B------:R-:W2:Y:S01]  /*1f70*/  MUFU.TANH R30, R30 ;  /* 0x0000001e001e7308 */ /* 0x000ea20000002400 */
[----:B------:R-:W-:Y:S01]  /*1f80*/  PLOP3.LUT P2, PT, PT, PT, UP0, 0x80, 0x0 ;  /* 0x000000000000781c */ /* 0x000fe20003f4f008 */
[----:B------:R-:W-:Y:S01]  /*1f90*/  FMUL.FTZ R38, R38, UR6 ;  /* 0x0000000626267c20 */ /* 0x000fe20008410000 */
[----:B------:R-:W-:Y:S01]  /*1fa0*/  FMUL.FTZ R39, R39, UR6 ;  /* 0x0000000627277c20 */ /* 0x000fe20008410000 */
[----:B------:R-:W-:-:S02]  /*1fb0*/  IMAD R11, R8, 0x8, R11 ;  /* 0x00000008080b7824 */ /* 0x000fc400078e020b */
[----:B------:R-:W-:Y:S01]  /*1fc0*/  FMUL.FTZ R43, R43, UR6 ;  /* 0x000000062b2b7c20 */ /* 0x000fe20008410000 */
[----:B------:R-:W-:Y:S01]  /*1fd0*/  FMUL.FTZ R42, R42, UR6 ;  /* 0x000000062a2a7c20 */ /* 0x000fe20008410000 */
[----:B------:R-:W-:Y:S01]  /*1fe0*/  FMUL.FTZ R47, R47, UR6 ;  /* 0x000000062f2f7c20 */ /* 0x000fe20008410000 */
[----:B------:R0:W3:Y:S01]  /*1ff0*/  MUFU.TANH R25, R31 ;  /* 0x0000001f00197308 */ /* 0x0000e20000002400 */
[----:B------:R-:W-:Y:S01]  /*2000*/  MOV R8, R11 ;  /* 0x0000000b00087202 */ /* 0x000fe20000000f00 */
[----:B------:R-:W-:Y:S01]  /*2010*/  @P1 IMAD.HI.U32 R12, R11, UR4, RZ ;  /* 0x000000040b0c1c27 */ /* 0x000fe2000f8e00ff */
[----:B------:R-:W-:-:S03]  /*2020*/  @UP0 ULDC UR4, c[0x0][0x450] ;  /* 0x0001140000040ab9 */ /* 0x000fc60000000800 */
[----:B------:R-:W-:Y:S01]  /*2030*/  FMUL.FTZ R51, R51, UR6 ;  /* 0x0000000633337c20 */ /* 0x000fe20008410000 */
[----:B------:R-:W-:Y:S01]  /*2040*/  FMUL.FTZ R46, R46, UR6 ;  /* 0x000000062e2e7c20 */ /* 0x000fe20008410000 */
[----:B------:R-:W-:Y:S01]  /*2050*/  FMUL.FTZ R55, R55, UR6 ;  /* 0x0000000637377c20 */ /* 0x000fe20008410000 */
[----:B------:R-:W-:Y:S01]  /*2060*/  @P2 SHF.R.U32.HI R8, RZ, UR4, R12 ;  /* 0x00000004ff082c19 */ /* 0x000fe2000801160c */
[----:B------:R-:W-:Y:S01]  /*2070*/  UIMAD UR4, UR61, -0x60, UR39 ;  /* 0xffffffa03d0478a4 */ /* 0x000fe2000f8e0227 */
[----:B------:R-:W-:Y:S01]  /*2080*/  LOP3.LUT R12, R9, 0x7ffffffc, RZ, 0xc0, !PT ;  /* 0x7ffffffc090c7812 */ /* 0x000fe200078ec0ff */
[----:B------:R-:W4:Y:S01]  /*2090*/  MUFU.TANH R34, R34 ;  /* 0x0000002200227308 */ /* 0x000f220000002400 */
[----:B------:R-:W-:Y:S01]  /*20a0*/  FMUL.FTZ R50, R50, UR6 ;  /* 0x0000000632327c20 */ /* 0x000fe20008410000 */
[----:B------:R-:W5:Y:S01]  /*20b0*/  SHFL.IDX PT, R21, R8, 0x1, 0x1c1f ;  /* 0x003c1f0008157f89 */ /* 0x000f6200000e0000 */
[----:B------:R-:W-:Y:S01]  /*20c0*/  UIADD3 UR4, UR4, 0x60, URZ ;  /* 0x0000006004047890 */ /* 0x000fe2000fffe03f */
[----:B------:R-:W-:-:S02]  /*20d0*/  IMAD.IADD R12, R3, 0x1, -R12 ;  /* 0x00000001030c7824 */ /* 0x000fc400078e0a0c */
[----:B------:R-:W-:Y:S01]  /*20e0*/  FMUL.FTZ R54, R54, UR6 ;  /* 0x0000000636367c20 */ /* 0x000fe20008410000 */
[----:B------:R-:W-:Y:S02]  /*20f0*/  IMAD.U32 R3, RZ, RZ, UR5 ;  /* 0x00000005ff037e24 */ /* 0x000fe4000f8e00ff */
[----:B------:R-:W-:Y:S01]  /*2100*/  FMUL.FTZ R58, R58, UR6 ;  /* 0x000000063a3a7c20 */ /* 0x000fe20008410000 */
[----:B------:R-:W4:Y:S01]  /*2110*/  MUFU.TANH R35, R35 ;  /* 0x0000002300237308 */ /* 0x000f220000002400 */
[----:B------:R-:W-:Y:S01]  /*2120*/  MOV R9, UR4 ;  /* 0x0000000400097c02 */ /* 0x000fe20008000f00 */
[----:B------:R-:W-:Y:S02]  /*2130*/  IMAD R3, R12, -0x2, R3 ;  /* 0xfffffffe0c037824 */ /* 0x000fe400078e0203 */
[----:B------:R-:W-:Y:S01]  /*2140*/  FMUL.FTZ R59, R59, UR6 ;  /* 0x000000063b3b7c20 */ /* 0x000fe20008410000 */
[----:B------:R-:W-:Y:S01]  /*2150*/  FMUL.FTZ R62, R62, UR6 ;  /* 0x000000063e3e7c20 */ /* 0x000fe20008410000 */
[----:B------:R-:W-:Y:S01]  /*2160*/  FMUL.FTZ R63, R63, UR6 ;  /* 0x000000063f3f7c20 */ /* 0x000fe20008410000 */
[----:B------:R-:W-:Y:S01]  /*2170*/  IMAD R9, R12, -0x2, R9 ;  /* 0xfffffffe0c097824 */ /* 0x000fe200078e0209 */
[----:B------:R-:W-:Y:S01]  /*2180*/  IADD3 R22, R3, -UR7, R22 ;  /* 0x8000000703167c10 */ /* 0x000fe2000fffe016 */
[----:B------:R-:W-:Y:S01]  /*2190*/  MUFU.TANH R38, R38 ;  /* 0x0000002600267308 */ /* 0x000fe20000002400 */
[----:B------:R-:W-:Y:S01]  /*21a0*/  FMUL.FTZ R66, R66, UR6 ;  /* 0x0000000642427c20 */ /* 0x000fe20008410000 */
[----:B------:R-:W-:Y:S01]  /*21b0*/  FMUL.FTZ R67, R67, UR6 ;  /* 0x0000000643437c20 */ /* 0x000fe20008410000 */
[----:B------:R-:W-:Y:S01]  /*21c0*/  FMUL.FTZ R70, R70, UR6 ;  /* 0x0000000646467c20 */ /* 0x000fe20008410000 */
[----:B------:R-:W-:Y:S01]  /*21d0*/  FMUL.FTZ R71, R71, UR6 ;  /* 0x0000000647477c20 */ /* 0x000fe20008410000 */
[----:B------:R-:W4:Y:S01]  /*21e0*/  SHFL.IDX PT, R8, R8, RZ, 0x1c1f ;  /* 0x001c1fff08087589 */ /* 0x000f2200000e0000 */
[----:B------:R-:W-:Y:S01]  /*21f0*/  FMUL.FTZ R6, R28, UR6 ;  /* 0x000000061c067c20 */ /* 0x000fe20008410000 */
[----:B------:R-:W-:Y:S01]  /*2200*/  FMUL.FTZ R10, R29, UR6 ;  /* 0x000000061d0a7c20 */ /* 0x000fe20008410000 */
[----:B------:R2:W4:Y:S01]  /*2210*/  MUFU.TANH R27, R39 ;  /* 0x00000027001b7308 */ /* 0x0005220000002400 */
[----:B------:R-:W-:Y:S01]  /*2220*/  FMUL.FTZ R14, R32, UR6 ;  /* 0x00000006200e7c20 */ /* 0x000fe20008410000 */
[--C-:B-----5:R-:W-:Y:S01]  /*2230*/  VIADDMNMX R21, R21, R22, R9.reuse, PT ;  /* 0x0000001615157246 */ /* 0x120fe20003800109 */
[----:B------:R-:W-:Y:S01]  /*2240*/  FMUL.FTZ R13, R33, UR6 ;  /* 0x00000006210d7c20 */ /* 0x000fe20008410000 */
[----:B------:R-:W-:Y:S01]  /*2250*/  FMUL.FTZ R20, R36, UR6 ;  /* 0x0000000624147c20 */ /* 0x000fe20008410000 */
[----:B------:R-:W-:Y:S01]  /*2260*/  FMUL.FTZ R15, R37, UR6 ;  /* 0x00000006250f7c20 */ /* 0x000fe20008410000 */
[C---:B------:R-:W-:Y:S01]  /*2270*/  ISETP.GT.AND P1, PT, R21.reuse, RZ, PT ;  /* 0x000000ff1500720c */ /* 0x040fe20003f24270 */
[----:B------:R-:W-:Y:S01]  /*2280*/  FMUL.FTZ R40, R40, UR6 ;  /* 0x0000000628287c20 */ /* 0x000fe20008410000 */
[C---:B------:R-:W-:Y:S01]  /*2290*/  ISETP.GT.AND P2, PT, R21.reuse, 0x1, PT ;  /* 0x000000011500780c */ /* 0x040fe20003f44270 */
[----:B------:R3:W5:Y:S01]  /*22a0*/  MUFU.TANH R77, R43 ;  /* 0x0000002b004d7308 */ /* 0x0007620000002400 */
[----:B------:R-:W-:Y:S01]  /*22b0*/  ISETP.GT.AND P3, PT, R21, 0x8, PT ;  /* 0x000000081500780c */ /* 0x000fe20003f64270 */
[----:B------:R-:W-:Y:S01]  /*22c0*/  FMUL.FTZ R41, R41, UR6 ;  /* 0x0000000629297c20 */ /* 0x000fe20008410000 */
[----:B0-----:R-:W-:Y:S01]  /*22d0*/  FSEL R31, R26, -INF , P1 ;  /* 0xff8000001a1f7808 */ /* 0x001fe20000800000 */
[----:B------:R-:W-:Y:S01]  /*22e0*/  ULDC UR4, c[0x0][0x988] ;  /* 0x0002620000047ab9 */ /* 0x000fe20000000800 */
[----:B-1----:R-:W-:Y:S01]  /*22f0*/  FSEL R24, R24, -INF , P2 ;  /* 0xff80000018187808 */ /* 0x002fe20001000000 */
[----:B------:R-:W-:Y:S01]  /*2300*/  FMUL.FTZ R44, R44, UR6 ;  /* 0x000000062c2c7c20 */ /* 0x000fe20008410000 */
[----:B------:R-:W-:Y:S01]  /*2310*/  ISETP.GT.AND P1, PT, R21, 0x9, PT ;  /* 0x000000091500780c */ /* 0x000fe20003f24270 */
[----:B------:R-:W0:Y:S01]  /*2320*/  MUFU.TANH R42, R42 ;  /* 0x0000002a002a7308 */ /* 0x000e220000002400 */
[----:B--2---:R-:W-:Y:S01]  /*2330*/  FSEL R39, R30, -INF , P3 ;  /* 0xff8000001e277808 */ /* 0x004fe20001800000 */
[----:B------:R-:W-:Y:S01]  /*2340*/  FMUL.FTZ R45, R45, UR6 ;  /* 0x000000062d2d7c20 */ /* 0x000fe20008410000 */
[----:B------:R-:W-:Y:S01]  /*2350*/  FMNMX.FTZ R26, R31, R24, !PT ;  /* 0x000000181f1a7209 */ /* 0x000fe20007810000 */
[----:B------:R-:W-:Y:S01]  /*2360*/  FMUL.FTZ R48, R48, UR6 ;  /* 0x0000000630307c20 */ /* 0x000fe20008410000 */
[----:B------:R-:W-:Y:S01]  /*2370*/  ISETP.GT.AND P2, PT, R21, 0x10, PT ;  /* 0x000000101500780c */ /* 0x000fe20003f44270 */
[----:B------:R-:W-:Y:S01]  /*2380*/  FMUL.FTZ R49, R49, UR6 ;  /* 0x0000000631317c20 */ /* 0x000fe20008410000 */
[----:B---3--:R-:W-:Y:S01]  /*2390*/  FSEL R43, R25, -INF , P1 ;  /* 0xff800000192b7808 */ /* 0x008fe20000800000 */
[----:B------:R1:W-:Y:S01]  /*23a0*/  MUFU.TANH R81, R47 ;  /* 0x0000002f00517308 */ /* 0x0003e20000002400 */
[----:B------:R-:W-:Y:S01]  /*23b0*/  FMNMX.FTZ R26, R39, R26, !PT ;  /* 0x0000001a271a7209 */ /* 0x000fe20007810000 */
[----:B------:R-:W-:Y:S01]  /*23c0*/  FMUL.FTZ R52, R52, UR6 ;  /* 0x0000000634347c20 */ /* 0x000fe20008410000 */
[----:B------:R-:W-:Y:S01]  /*23d0*/  ISETP.GT.AND P1, PT, R21, 0x11, PT ;  /* 0x000000111500780c */ /* 0x000fe20003f24270 */
[----:B------:R-:W-:Y:S01]  /*23e0*/  FMUL.FTZ R53, R53, UR6 ;  /* 0x0000000635357c20 */ /* 0x000fe20008410000 */
[----:B------:R-:W-:Y:S01]  /*23f0*/  FMNMX.FTZ R26, R43, R26, !PT ;  /* 0x0000001a2b1a7209 */ /* 0x000fe20007810000 */
[----:B------:R-:W-:Y:S01]  /*2400*/  FMUL.FTZ R56, R56, UR6 ;  /* 0x0000000638387c20 */ /* 0x000fe20008410000 */
[----:B----4-:R-:W-:Y:S01]  /*2410*/  VIADDMNMX R22, R8, R22, R9, PT ;  /* 0x0000001608167246 */ /* 0x010fe20003800109 */
[----:B------:R2:W-:Y:S01]  /*2420*/  MUFU.TANH R85, R51 ;  /* 0x0000003300557308 */ /* 0x0005e20000002400 */
[----:B-1----:R-:W-:Y:S01]  /*2430*/  FSEL R47, R34, -INF , P2 ;  /* 0xff800000222f7808 */ /* 0x002fe20001000000 */
[----:B------:R-:W-:Y:S01]  /*2440*/  IMAD.U32 R8, RZ, RZ, UR4 ;  /* 0x00000004ff087e24 */ /* 0x000fe2000f8e00ff */
[----:B------:R-:W-:Y:S01]  /*2450*/  ISETP.GT.AND P2, PT, R21, 0x18, PT ;  /* 0x000000181500780c */ /* 0x000fe20003f44270 */
[----:B------:R-:W-:Y:S01]  /*2460*/  FMUL.FTZ R57, R57, UR6 ;  /* 0x0000000639397c20 */ /* 0x000fe20008410000 */
[----:B------:R-:W-:Y:S01]  /*2470*/  FMNMX.FTZ R26, R47, R26, !PT ;  /* 0x0000001a2f1a7209 */ /* 0x000fe20007810000 */
[----:B------:R-:W-:Y:S01]  /*2480*/  FMUL.FTZ R60, R60, UR6 ;  /* 0x000000063c3c7c20 */ /* 0x000fe20008410000 */
[----:B------:R-:W-:Y:S01]  /*2490*/  ISETP.GT.AND P3, PT, R22, 0x8, PT ;  /* 0x000000081600780c */ /* 0x000fe20003f64270 */
[----:B------:R-:W1:Y:S01]  /*24a0*/  MUFU.TANH R46, R46 ;  /* 0x0000002e002e7308 */ /* 0x000e620000002400 */
[----:B--2---:R-:W-:Y:S01]  /*24b0*/  FSEL R51, R35, -INF , P1 ;  /* 0xff80000023337808 */ /* 0x004fe20000800000 */
[----:B------:R-:W-:Y:S01]  /*24c0*/  FMUL.FTZ R61, R61, UR6 ;  /* 0x000000063d3d7c20 */ /* 0x000fe20008410000 */
[----:B------:R-:W-:Y:S01]  /*24d0*/  ISETP.GT.AND P1, PT, R21, 0x19, PT ;  /* 0x000000191500780c */ /* 0x000fe20003f24270 */
[----:B------:R-:W-:Y:S01]  /*24e0*/  FMUL.FTZ R64, R64, UR6 ;  /* 0x0000000640407c20 */ /* 0x000fe20008410000 */
[----:B------:R-:W-:Y:S01]  /*24f0*/  FMNMX.FTZ R26, R51, R26, !PT ;  /* 0x0000001a331a7209 */ /* 0x000fe20007810000 */
[----:B------:R-:W-:Y:S01]  /*2500*/  FMUL.FTZ R65, R65, UR6 ;  /* 0x0000000641417c20 */ /* 0x000fe20008410000 */
[----:B------:R-:W-:Y:S01]  /*2510*/  FSEL R73, R27, -INF , P1 ;  /* 0xff8000001b497808 */ /* 0x000fe20000800000 */
[----:B------:R2:W-:Y:S01]  /*2520*/  MUFU.TANH R87, R55 ;  /* 0x0000003700577308 */ /* 0x0005e20000002400 */
[----:B------:R-:W-:Y:S01]  /*2530*/  ISETP.GT.AND P1, PT, R21, 0x21, PT ;  /* 0x000000211500780c */ /* 0x000fe20003f24270 */
[----:B------:R-:W-:Y:S01]  /*2540*/  FMUL.FTZ R68, R68, UR6 ;  /* 0x0000000644447c20 */ /* 0x000fe20008410000 */
[----:B------:R-:W-:Y:S01]  /*2550*/  FMUL.FTZ R69, R69, UR6 ;  /* 0x0000000645457c20 */ /* 0x000fe20008410000 */
[----:B------:R-:W-:Y:S01]  /*2560*/  @UP0 ULDC UR4, c[0x0][0x44c] ;  /* 0x0001130000040ab9 */ /* 0x000fe20000000800 */
[----:B-----5:R-:W-:Y:S01]  /*2570*/  FSEL R77, R77, -INF , P1 ;  /* 0xff8000004d4d7808 */ /* 0x020fe20000800000 */
[----:B------:R-:W-:Y:S01]  /*2580*/  UIMAD.WIDE.U32 UR4, UR38, UR4, URZ ;  /* 0x00000004260472a5 */ /* 0x000fe2000f8e003f */
[C---:B------:R-:W-:Y:S01]  /*2590*/  ISETP.GT.AND P1, PT, R21.reuse, 0x29, PT ;  /* 0x000000291500780c */ /* 0x040fe20003f24270 */
[----:B------:R-:W3:Y:S01]  /*25a0*/  MUFU.TANH R50, R50 ;  /* 0x0000003200327308 */ /* 0x000ee20000002400 */
[----:B--2---:R-:W-:Y:S01]  /*25b0*/  FSEL R55, R38, -INF , P2 ;  /* 0xff80000026377808 */ /* 0x004fe20001000000 */
[----:B------:R-:W-:Y:S01]  /*25c0*/  @UP0 ULDC UR10, c[0x0][0x450] ;  /* 0x00011400000a0ab9 */ /* 0x000fe20000000800 */
[----:B------:R-:W-:Y:S01]  /*25d0*/  ISETP.GT.AND P2, PT, R21, 0x20, PT ;  /* 0x000000201500780c */ /* 0x000fe20003f44270 */
[----:B------:R-:W-:Y:S01]  /*25e0*/  @UP0 USHF.R.U32.HI UR38, URZ, UR10, UR5 ;  /* 0x0000000a3f260299 */ /* 0x000fe20008011605 */
[----:B------:R-:W-:Y:S01]  /*25f0*/  FMNMX.FTZ R26, R55, R26, !PT ;  /* 0x0000001a371a7209 */ /* 0x000fe20007810000 */
[----:B------:R-:W2:Y:S01]  /*2600*/  S2UR UR14, SR_CgaCtaId ;  /* 0x00000000000e79c3 */ /* 0x000ea20000008800 */
[----:B0-----:R-:W-:Y:S01]  /*2610*/  FSEL R75, R42, -INF , P2 ;  /* 0xff8000002a4b7808 */ /* 0x001fe20001000000 */
[----:B------:R-:W-:Y:S01]  /*2620*/  MUFU.TANH R54, R54 ;  /* 0x0000003600367308 */ /* 0x000fe20000002400 */
[----:B------:R-:W-:Y:S01]  /*2630*/  FMNMX.FTZ R26, R73, R26, !PT ;  /* 0x0000001a491a7209 */ /* 0x000fe20007810000 */
[----:B------:R-:W-:Y:S01]  /*2640*/  UIADD3 UR4, UR38, -UR7, UR39 ;  /* 0x8000000726047290 */ /* 0x000fe2000fffe027 */
[----:B------:R-:W-:Y:S01]  /*2650*/  ISETP.GT.AND P2, PT, R21, 0x28, PT ;  /* 0x000000281500780c */ /* 0x000fe20003f44270 */
[----:B------:R-:W-:Y:S01]  /*2660*/  UIADD3 UR61, UR61, -0x2, URZ ;  /* 0xfffffffe3d3d7890 */ /* 0x000fe2000fffe03f */
[----:B------:R-:W-:Y:S01]  /*2670*/  FMNMX.FTZ R26, R75, R26, !PT ;  /* 0x0000001a4b1a7209 */ /* 0x000fe20007810000 */
[----:B------:R-:W-:Y:S01]  /*2680*/  UIMAD.WIDE UR4, UR4, 0x2aaaaaab, URZ ;  /* 0x2aaaaaab040478a5 */ /* 0x000fe2000f8e023f */
[----:B-1----:R-:W-:Y:S01]  /*2690*/  FSEL R79, R46, -INF , P2 ;  /* 0xff8000002e4f7808 */ /* 0x002fe20001000000 */
[----:B------:R-:W-:Y:S01]  /*26a0*/  MUFU.TANH R58, R58 ;  /* 0x0000003a003a7308 */ /* 0x000fe20000002400 */
[----:B------:R-:W-:Y:S01]  /*26b0*/  FMNMX.FTZ R26, R77, R26, !PT ;  /* 0x0000001a4d1a7209 */ /* 0x000fe20007810000 */
[----:B------:R-:W-:Y:S01]  /*26c0*/  USHF.R.U32.HI UR4, URZ, 0x1f, UR5 ;  /* 0x0000001f3f047899 */ /* 0x000fe20008011605 */
[----:B------:R-:W-:Y:S01]  /*26d0*/  ISETP.GT.AND P2, PT, R21, 0x30, PT ;  /* 0x000000301500780c */ /* 0x000fe20003f44270 */
[----:B------:R-:W-:Y:S01]  /*26e0*/  UIADD3 UR6, UR60, 0x30840, URZ ;  /* 0x000308403c067890 */ /* 0x000fe2000fffe03f */
[----:B------:R-:W-:Y:S01]  /*26f0*/  FSEL R81, R81, -INF , P1 ;  /* 0xff80000051517808 */ /* 0x000fe20000800000 */
[----:B------:R-:W-:Y:S01]  /*2700*/  ULEA.HI.SX32 UR4, UR5, UR4, 0x1c ;  /* 0x0000000405047291 */ /* 0x000fe2000f8fe23f */
[----:B------:R-:W-:Y:S01]  /*2710*/  FMNMX.FTZ R26, R79, R26, !PT ;  /* 0x0000001a4f1a7209 */ /* 0x000fe20007810000 */
[----:B------:R-:W0:Y:S01]  /*2720*/  MUFU.TANH R59, R59 ;  /* 0x0000003b003b7308 */ /* 0x000e220000002400 */
[----:B------:R-:W-:Y:S01]  /*2730*/  ISETP.GT.AND P1, PT, R21, 0x31, PT ;  /* 0x000000311500780c */ /* 0x000fe20003f24270 */
[----:B------:R-:W-:Y:S01]  /*2740*/  UMOV UR7, URZ ;  /* 0x0000003f00077c82 */ /* 0x000fe20008000000 */
[----:B---3--:R-:W-:-:S02]  /*2750*/  FSEL R83, R50, -INF , P2 ;  /* 0xff80000032537808 */ /* 0x008fc40001000000 */
[----:B------:R-:W-:Y:S02]  /*2760*/  CS2R R118, SRZ ;  /* 0x0000000000767805 */ /* 0x000fe4000001ff00 */
[----:B------:R-:W-:Y:S01]  /*2770*/  FMNMX.FTZ R26, R81, R26, !PT ;  /* 0x0000001a511a7209 */ /* 0x000fe20007810000 */
[----:B--2---:R-:W-:Y:S01]  /*2780*/  UPRMT UR6, UR14, 0x654, UR6 ;  /* 0x000006540e067896 */ /* 0x004fe20008000006 */
[----:B------:R-:W-:Y:S01]  /*2790*/  ISETP.GT.AND P2, PT, R21, 0x38, PT ;  /* 0x000000381500780c */ /* 0x000fe20003f44270 */
[----:B------:R-:W1:Y:S01]  /*27a0*/  MUFU.TANH R62, R62 ;  /* 0x0000003e003e7308 */ /* 0x000e620000002400 */
[----:B------:R-:W-:Y:S02]  /*27b0*/  FSEL R85, R85, -INF , P1 ;  /* 0xff80000055557808 */ /* 0x000fe40000800000 */
[----:B------:R-:W-:Y:S02]  /*27c0*/  CS2R R116, SRZ ;  /* 0x0000000000747805 */ /* 0x000fe4000001ff00 */
[----:B------:R-:W-:-:S02]  /*27d0*/  FMNMX.FTZ R26, R83, R26, !PT ;  /* 0x0000001a531a7209 */ /* 0x000fc40007810000 */
[----:B------:R-:W-:Y:S02]  /*27e0*/  CS2R R114, SRZ ;  /* 0x0000000000727805 */ /* 0x000fe4000001ff00 */
[----:B------:R-:W-:Y:S02]  /*27f0*/  ISETP.GT.AND P1, PT, R21, 0x39, PT ;  /* 0x000000391500780c */ /* 0x000fe40003f24270 */
[----:B------:R-:W-:Y:S02]  /*2800*/  CS2R R112, SRZ ;  /* 0x0000000000707805 */ /* 0x000fe4000001ff00 */
[----:B------:R-:W-:Y:S01]  /*2810*/  FMNMX.FTZ R26, R85, R26, !PT ;  /* 0x0000001a551a7209 */ /* 0x000fe20007810000 */
[----:B------:R2:W3:Y:S01]  /*2820*/  MUFU.TANH R93, R63 ;  /* 0x0000003f005d7308 */ /* 0x0004e20000002400 */
[----:B------:R-:W-:Y:S01]  /*2830*/  FSEL R87, R87, -INF , P1 ;  /* 0xff80000057577808 */ /* 0x000fe20000800000 */
[----:B------:R-:W-:Y:S01]  /*2840*/  SYNCS.ARRIVE.TRANS64.RED.A1T0 RZ, [UR6], RZ ;  /* 0x000000ffffff79a7 */ /* 0x000fe20008100406 */
[----:B------:R-:W-:-:S02]  /*2850*/  ISETP.GT.AND P1, PT, R21, 0x41, PT ;  /* 0x000000411500780c */ /* 0x000fc40003f24270 */
[----:B------:R-:W-:Y:S02]  /*2860*/  CS2R R110, SRZ ;  /* 0x00000000006e7805 */ /* 0x000fe4000001ff00 */
[----:B------:R-:W-:Y:S02]  /*2870*/  R2UR UR11, R18 ;  /* 0x00000000120b72ca */ /* 0x000fe400000e0000 */
[----:B------:R-:W-:Y:S02]  /*2880*/  CS2R R108, SRZ ;  /* 0x00000000006c7805 */ /* 0x000fe4000001ff00 */
[----:B0-----:R-:W-:Y:S01]  /*2890*/  FSEL R91, R59, -INF , P1 ;  /* 0xff8000003b5b7808 */ /* 0x001fe20000800000 */
[----:B------:R-:W0:Y:S01]  /*28a0*/  MUFU.TANH R66, R66 ;  /* 0x0000004200427308 */ /* 0x000e220000002400 */
[----:B--2---:R-:W-:Y:S02]  /*28b0*/  FSEL R63, R54, -INF , P2 ;  /* 0xff800000363f7808 */ /* 0x004fe40001000000 */
[----:B------:R-:W-:-:S02]  /*28c0*/  CS2R R106, SRZ ;  /* 0x00000000006a7805 */ /* 0x000fc4000001ff00 */
[----:B------:R-:W-:Y:S02]  /*28d0*/  ISETP.GT.AND P2, PT, R21, 0x40, PT ;  /* 0x000000401500780c */ /* 0x000fe40003f44270 */
[----:B------:R-:W-:Y:S02]  /*28e0*/  CS2R R104, SRZ ;  /* 0x0000000000687805 */ /* 0x000fe4000001ff00 */
[----:B------:R-:W-:Y:S02]  /*28f0*/  FMNMX.FTZ R26, R63, R26, !PT ;  /* 0x0000001a3f1a7209 */ /* 0x000fe40007810000 */
[----:B------:R-:W-:Y:S02]  /*2900*/  CS2R R102, SRZ ;  /* 0x0000000000667805 */ /* 0x000fe4000001ff00 */
[----:B------:R-:W-:Y:S01]  /*2910*/  FSEL R89, R58, -INF , P2 ;  /* 0xff8000003a597808 */ /* 0x000fe20001000000 */
[----:B------:R1:W2:Y:S01]  /*2920*/  MUFU.TANH R97, R67 ;  /* 0x0000004300617308 */ /* 0x0002a20000002400 */
[----:B------:R-:W-:Y:S01]  /*2930*/  FMNMX.FTZ R26, R87, R26, !PT ;  /* 0x0000001a571a7209 */ /* 0x000fe20007810000 */
[----:B------:R-:W-:Y:S01]  /*2940*/  UISETP.LT.AND UP0, UPT, UR11, UR4, UPT ;  /* 0x000000040b00728c */ /* 0x000fe2000bf01270 */
[----:B------:R-:W-:-:S02]  /*2950*/  ISETP.GT.AND P2, PT, R21, 0x48, PT ;  /* 0x000000481500780c */ /* 0x000fc40003f44270 */
[----:B------:R-:W-:Y:S02]  /*2960*/  CS2R R100, SRZ ;  /* 0x0000000000647805 */ /* 0x000fe4000001ff00 */
[----:B------:R-:W-:Y:S01]  /*2970*/  FMNMX.FTZ R26, R89, R26, !PT ;  /* 0x0000001a591a7209 */ /* 0x000fe20007810000 */
[----:B------:R-:W-:Y:S01]  /*2980*/  USEL UR5, UR11, UR4, !UP0 ;  /* 0x000000040b057287 */ /* 0x000fe2000c000000 */
[----:B------:R-:W-:Y:S01]  /*2990*/  ISETP.GT.AND P1, PT, R21, 0x49, PT ;  /* 0x000000491500780c */ /* 0x000fe20003f24270 */
[----:B------:R-:W4:Y:S01]  /*29a0*/  MUFU.TANH R70, R70 ;  /* 0x0000004600467308 */ /* 0x000f220000002400 */
[----:B-1----:R-:W-:Y:S01]  /*29b0*/  FSEL R67, R62, -INF , P2 ;  /* 0xff8000003e437808 */ /* 0x002fe20001000000 */
[----:B------:R-:W-:Y:S01]  /*29c0*/  UISETP.GE.AND UP0, UPT, UR61, UR5, UPT ;  /* 0x000000053d00728c */ /* 0x000fe2000bf06270 */
[----:B------:R-:W-:Y:S01]  /*29d0*/  FMNMX.FTZ R26, R91, R26, !PT ;  /* 0x0000001a5b1a7209 */ /* 0x000fe20007810000 */
[----:B------:R-:W-:Y:S01]  /*29e0*/  IMAD.U32 R192, RZ, RZ, UR5 ;  /* 0x00000005ffc07e24 */ /* 0x000fe2000f8e00ff */
[----:B------:R-:W-:Y:S01]  /*29f0*/  ISETP.GT.AND P2, PT, R21, 0x50, PT ;  /* 0x000000501500780c */ /* 0x000fe20003f44270 */
[----:B------:R-:W-:Y:S01]  /*2a00*/  UMOV UR4, URZ ;  /* 0x0000003f00047c82 */ /* 0x000fe20008000000 */
[----:B---3--:R-:W-:Y:S01]  /*2a10*/  FSEL R93, R93, -INF , P1 ;  /* 0xff8000005d5d7808 */ /* 0x008fe20000800000 */
[----:B------:R4:W1:Y:S01]  /*2a20*/  MUFU.TANH R3, R71 ;  /* 0x0000004700037308 */ /* 0x0008620000002400 */
[----:B------:R-:W-:-:S02]  /*2a30*/  FMNMX.FTZ R26, R67, R26, !PT ;  /* 0x0000001a431a7209 */ /* 0x000fc40007810000 */
[----:B------:R-:W-:Y:S02]  /*2a40*/  CS2R R98, SRZ ;  /* 0x0000000000627805 */ /* 0x000fe4000001ff00 */
[----:B------:R-:W-:Y:S02]  /*2a50*/  ISETP.GT.AND P1, PT, R21, 0x51, PT ;  /* 0x000000511500780c */ /* 0x000fe40003f24270 */
[----:B0-----:R-:W-:Y:S02]  /*2a60*/  FSEL R95, R66, -INF , P2 ;  /* 0xff800000425f7808 */ /* 0x001fe40001000000 */
[----:B------:R-:W-:Y:S01]  /*2a70*/  FMNMX.FTZ R26, R93, R26, !PT ;  /* 0x0000001a5d1a7209 */ /* 0x000fe20007810000 */
[----:B------:R-:W-:Y:S01]  /*2a80*/  MUFU.TANH R0, R0 ;  /* 0x0000000000007308 */ /* 0x000fe20000002400 */
[----:B------:R-:W-:Y:S02]  /*2a90*/  ISETP.GT.AND P2, PT, R21, 0x58, PT ;  /* 0x000000581500780c */ /* 0x000fe40003f44270 */
[----:B--2---:R-:W-:-:S02]  /*2aa0*/  FSEL R97, R97, -INF , P1 ;  /* 0xff80000061617808 */ /* 0x004fc40000800000 */
[----:B------:R-:W-:Y:S02]  /*2ab0*/  FMNMX.FTZ R26, R95, R26, !PT ;  /* 0x0000001a5f1a7209 */ /* 0x000fe40007810000 */
[----:B------:R-:W-:Y:S01]  /*2ac0*/  ISETP.GT.AND P1, PT, R21, 0x59, PT ;  /* 0x000000591500780c */ /* 0x000fe20003f24270 */
[----:B------:R-:W0:Y:S01]  /*2ad0*/  MUFU.TANH R2, R2 ;  /* 0x0000000200027308 */ /* 0x000e220000002400 */
[----:B----4-:R-:W-:Y:S02]  /*2ae0*/  FSEL R71, R70, -INF , P2 ;  /* 0xff80000046477808 */ /* 0x010fe40001000000 */
[----:B------:R-:W-:Y:S02]  /*2af0*/  FMNMX.FTZ R26, R97, R26, !PT ;  /* 0x0000001a611a7209 */ /* 0x000fe40007810000 */
[----:B-1----:R-:W-:Y:S02]  /*2b00*/  FSEL R3, R3, -INF , P1 ;  /* 0xff80000003037808 */ /* 0x002fe40000800000 */
[----:B------:R-:W-:Y:S01]  /*2b10*/  FMNMX.FTZ R26, R71, R26, !PT ;  /* 0x0000001a471a7209 */ /* 0x000fe20007810000 */
[----:B------:R-:W1:Y:S01]  /*2b20*/  MUFU.TANH R6, R6 ;  /* 0x0000000600067308 */ /* 0x000e620000002400 */
[----:B------:R-:W-:-:S02]  /*2b30*/  ISETP.GT.AND P1, PT, R22, RZ, PT ;  /* 0x000000ff1600720c */ /* 0x000fc40003f24270 */
[----:B------:R-:W-:Y:S02]  /*2b40*/  FMNMX.FTZ R26, R3, R26, !PT ;  /* 0x0000001a031a7209 */ /* 0x000fe40007810000 */
[----:B------:R-:W-:-:S03]  /*2b50*/  ISETP.GT.AND P2, PT, R22, 0x1, PT ;  /* 0x000000011600780c */ /* 0x000fc60003f44270 */
[----:B------:R-:W2:Y:S01]  /*2b60*/  SHFL.BFLY PT, R21, R26, 0x2, 0x1f ;  /* 0x0c401f001a157f89 */ /* 0x000ea200000e0000 */
[----:B------:R-:W-:Y:S01]  /*2b70*/  MUFU.TANH R10, R10 ;  /* 0x0000000a000a7308 */ /* 0x000fe20000002400 */
[----:B0-----:R-:W-:Y:S02]  /*2b80*/  FSEL R2, R2, -INF , P2 ;  /* 0xff80000002027808 */ /* 0x001fe40001000000 */
[----:B------:R-:W-:-:S05]  /*2b90*/  ISETP.GT.AND P2, PT, R22, 0x10, PT ;  /* 0x000000101600780c */ /* 0x000fca0003f44270 */
[----:B------:R-:W0:Y:S01]  /*2ba0*/  MUFU.TANH R14, R14 ;  /* 0x0000000e000e7308 */ /* 0x000e220000002400 */
[----:B-1----:R-:W-:Y:S02]  /*2bb0*/  FSEL R23, R6, -INF , P3 ;  /* 0xff80000006177808 */ /* 0x002fe40001800000 */
[----:B------:R-:W-:-:S05]  /*2bc0*/  ISETP.GT.AND P3, PT, R22, 0x18, PT ;  /* 0x000000181600780c */ /* 0x000fca0003f64270 */
[----:B------:R-:W-:Y:S01]  /*2bd0*/  MUFU.TANH R13, R13 ;  /* 0x0000000d000d7308 */ /* 0x000fe20000002400 */
[----:B--2---:R-:W-:-:S07]  /*2be0*/  FMNMX.FTZ R21, R26, R21, !PT ;  /* 0x000000151a157209 */ /* 0x004fce0007810000 */
[----:B------:R-:W1:Y:S01]  /*2bf0*/  MUFU.TANH R20, R20 ;  /* 0x0000001400147308 */ /* 0x000e620000002400 */
[----:B0-----:R-:W-:Y:S01]  /*2c00*/  FSEL R27, R14, -INF , P2 ;  /* 0xff8000000e1b7808 */ /* 0x001fe20001000000 */
[----:B------:R-:W0:Y:S06]  /*2c10*/  SHFL.BFLY PT, R26, R21, 0x1, 0x1f ;  /* 0x0c201f00151a7f89 */ /* 0x000e2c00000e0000 */
[----:B------:R-:W2:Y:S08]  /*2c20*/  MUFU.TANH R15, R15 ;  /* 0x0000000f000f7308 */ /* 0x000eb00000002400 */
[----:B------:R-:W3:Y:S01]  /*2c30*/  MUFU.TANH R40, R40 ;  /* 0x0000002800287308 */ /* 0x000ee20000002400 */
[----:B-1----:R-:W-:-:S07]  /*2c40*/  FSEL R29, R20, -INF , P3 ;  /* 0xff800000141d7808 */ /* 0x002fce0001800000 */
[----:B------:R-:W1:Y:S01]  /*2c50*/  MUFU.TANH R33, R41 ;  /* 0x0000002900217308 */ /* 0x000e620000002400 */
[----:B0-----:R-:W-:Y:S02]  /*2c60*/  FMNMX.FTZ R9, R21, R26, !PT ;  /* 0x0000001a15097209 */ /* 0x001fe40007810000 */
[----:B------:R-:W-:Y:S02]  /*2c70*/  FSEL R21, R0, -INF , P1 ;  /* 0xff80000000157808 */ /* 0x000fe40000800000 */
[----:B------:R-:W-:Y:S01]  /*2c80*/  ISETP.GT.AND P1, PT, R22, 0x9, PT ;  /* 0x000000091600780c */ /* 0x000fe20003f24270 */
[----:B------:R-:W-:Y:S01]  /*2c90*/  FMUL.FTZ R6, R9, R8 ;  /* 0x0000000809067220 */ /* 0x000fe20000410000 */
[----:B------:R-:W-:Y:S01]  /*2ca0*/  FMNMX.FTZ R0, R21, R2, !PT ;  /* 0x0000000215007209 */ /* 0x000fe20007810000 */
[----:B------:R-:W0:Y:S01]  /*2cb0*/  MUFU.TANH R35, R44 ;  /* 0x0000002c00237308 */ /* 0x000e220000002400 */
[----:B------:R-:W-:Y:S02]  /*2cc0*/  FSEL R25, R10, -INF , P1 ;  /* 0xff8000000a197808 */ /* 0x000fe40000800000 */
[----:B------:R-:W-:-:S02]  /*2cd0*/  FMNMX.FTZ R0, R23, R0, !PT ;  /* 0x0000000017007209 */ /* 0x000fc40007810000 */
[C---:B------:R-:W-:Y:S02]  /*2ce0*/  ISETP.GT.AND P1, PT, R22.reuse, 0x11, PT ;  /* 0x000000111600780c */ /* 0x040fe40003f24270 */
[----:B------:R-:W-:Y:S01]  /*2cf0*/  FMNMX.FTZ R0, R25, R0, !PT ;  /* 0x0000000019007209 */ /* 0x000fe20007810000 */
[----:B------:R-:W4:Y:S01]  /*2d00*/  MUFU.TANH R37, R45 ;  /* 0x0000002d00257308 */ /* 0x000f220000002400 */
[----:B------:R-:W-:Y:S02]  /*2d10*/  FSEL R13, R13, -INF , P1 ;  /* 0xff8000000d0d7808 */ /* 0x000fe40000800000 */
[----:B------:R-:W-:Y:S02]  /*2d20*/  FMNMX.FTZ R0, R27, R0, !PT ;  /* 0x000000001b007209 */ /* 0x000fe40007810000 */
[----:B------:R-:W-:Y:S02]  /*2d30*/  FSETP.NEU.FTZ.AND P2, PT, R9, -INF , PT ;  /* 0xff8000000900780b */ /* 0x000fe40003f5d000 */
[----:B------:R-:W-:Y:S01]  /*2d40*/  ISETP.GT.AND P1, PT, R22, 0x19, PT ;  /* 0x000000191600780c */ /* 0x000fe20003f24270 */
[----:B------:R-:W-:Y:S01]  /*2d50*/  MUFU.TANH R48, R48 ;  /* 0x0000003000307308 */ /* 0x000fe20000002400 */
[----:B------:R-:W-:-:S02]  /*2d60*/  FMNMX.FTZ R0, R13, R0, !PT ;  /* 0x000000000d007209 */ /* 0x000fc40007810000 */
[----:B------:R-:W-:Y:S02]  /*2d70*/  FSEL R6, R6, RZ, P2 ;  /* 0x000000ff06067208 */ /* 0x000fe40001000000 */
[C---:B------:R-:W-:Y:S02]  /*2d80*/  ISETP.GT.AND P2, PT, R22.reuse, 0x20, PT ;  /* 0x000000201600780c */ /* 0x040fe40003f44270 */
[----:B--2---:R-:W-:Y:S01]  /*2d90*/  FSEL R15, R15, -INF , P1 ;  /* 0xff8000000f0f7808 */ /* 0x004fe20000800000 */
[--C-:B------:R-:W-:Y:S01]  /*2da0*/  FFMA.FTZ R10, R31, R8, -R6.reuse ;  /* 0x000000081f0a7223 */ /* 0x100fe20000010806 */
[----:B------:R-:W-:Y:S01]  /*2db0*/  FMNMX.FTZ R0, R29, R0, !PT ;  /* 0x000000001d007209 */ /* 0x000fe20007810000 */
[----:B------:R-:W2:Y:S01]  /*2dc0*/  MUFU.TANH R41, R49 ;  /* 0x0000003100297308 */ /* 0x000ea20000002400 */
[----:B------:R-:W-:Y:S01]  /*2dd0*/  ISETP.GT.AND P1, PT, R22, 0x21, PT ;  /* 0x000000211600780c */ /* 0x000fe20003f24270 */
[-CC-:B------:R-:W-:Y:S01]  /*2de0*/  FFMA.FTZ R14, R43, R8.reuse, -R6.reuse ;  /* 0x000000082b0e7223 */ /* 0x180fe20000010806 */
[----:B---3--:R-:W-:Y:S01]  /*2df0*/  FSEL R31, R40, -INF , P2 ;  /* 0xff800000281f7808 */ /* 0x008fe20001000000 */
[--C-:B------:R-:W-:Y:S01]  /*2e00*/  FFMA.FTZ R20, R51, R8, -R6.reuse ;  /* 0x0000000833147223 */ /* 0x100fe20000010806 */
[----:B------:R-:W-:Y:S01]  /*2e10*/  FMNMX.FTZ R0, R15, R0, !PT ;  /* 0x000000000f007209 */ /* 0x000fe20007810000 */
[-CC-:B------:R-:W-:Y:S01]  /*2e20*/  FFMA.FTZ R24, R24, R8.reuse, -R6.reuse ;  /* 0x0000000818187223 */ /* 0x180fe20000010806 */
[C---:B------:R-:W-:Y:S01]  /*2e30*/  ISETP.GT.AND P2, PT, R22.reuse, 0x28, PT ;  /* 0x000000281600780c */ /* 0x040fe20003f44270 */
[----:B------:R-:W3:Y:S01]  /*2e40*/  MUFU.TANH R52, R52 ;  /* 0x0000003400347308 */ /* 0x000ee20000002400 */
[----:B-1----:R-:W-:Y:S01]  /*2e50*/  FSEL R33, R33, -INF , P1 ;  /* 0xff80000021217808 */ /* 0x002fe20000800000 */
[--C-:B------:R-:W-:Y:S01]  /*2e60*/  FFMA.FTZ R73, R73, R8, -R6.reuse ;  /* 0x0000000849497223 */ /* 0x100fe20000010806 */
[----:B------:R-:W-:Y:S01]  /*2e70*/  FMNMX.FTZ R0, R31, R0, !PT ;  /* 0x000000001f007209 */ /* 0x000fe20007810000 */
[-CC-:B------:R-:W-:Y:S01]  /*2e80*/  FFMA.FTZ R75, R75, R8.reuse, -R6.reuse ;  /* 0x000000084b4b7223 */ /* 0x180fe20000010806 */
[C---:B------:R-:W-:Y:S01]  /*2e90*/  ISETP.GT.AND P1, PT, R22.reuse, 0x29, PT ;  /* 0x000000291600780c */ /* 0x040fe20003f24270 */
[--C-:B------:R-:W-:Y:S01]  /*2ea0*/  FFMA.FTZ R77, R77, R8, -R6.reuse ;  /* 0x000000084d4d7223 */ /* 0x100fe20000010806 */
[----:B0-----:R-:W-:Y:S01]  /*2eb0*/  FSEL R35, R35, -INF , P2 ;  /* 0xff80000023237808 */ /* 0x001fe20001000000 */
[----:B------:R-:W0:Y:S01]  /*2ec0*/  MUFU.TANH R45, R53 ;  /* 0x00000035002d7308 */ /* 0x000e220000002400 */
[----:B------:R-:W-:Y:S01]  /*2ed0*/  FMNMX.FTZ R0, R33, R0, !PT ;  /* 0x0000000021007209 */ /* 0x000fe20007810000 */
[-CC-:B------:R-:W-:Y:S01]  /*2ee0*/  FFMA.FTZ R79, R79, R8.reuse, -R6.reuse ;  /* 0x000000084f4f7223 */ /* 0x180fe20000010806 */
[C---:B------:R-:W-:Y:S01]  /*2ef0*/  ISETP.GT.AND P2, PT, R22.reuse, 0x30, PT ;  /* 0x000000301600780c */ /* 0x040fe20003f44270 */
[-CC-:B------:R-:W-:Y:S01]  /*2f00*/  FFMA.FTZ R81, R81, R8.reuse, -R6.reuse ;  /* 0x0000000851517223 */ /* 0x180fe20000010806 */
[----:B----4-:R-:W-:Y:S01]  /*2f10*/  FSEL R37, R37, -INF , P1 ;  /* 0xff80000025257808 */ /* 0x010fe20000800000 */
[--C-:B------:R-:W-:Y:S01]  /*2f20*/  FFMA.FTZ R83, R83, R8, -R6.reuse ;  /* 0x0000000853537223 */ /* 0x100fe20000010806 */
[----:B------:R-:W-:Y:S01]  /*2f30*/  FMNMX.FTZ R0, R35, R0, !PT ;  /* 0x0000000023007209 */ /* 0x000fe20007810000 */
[----:B------:R1:W-:Y:S01]  /*2f40*/  MUFU.EX2 R189, R10 ;  /* 0x0000000a00bd7308 */ /* 0x0003e20000000800 */
[C---:B------:R-:W-:Y:S01]  /*2f50*/  ISETP.GT.AND P1, PT, R22.reuse, 0x31, PT ;  /* 0x000000311600780c */ /* 0x040fe20003f24270 */
[--C-:B------:R-:W-:Y:S01]  /*2f60*/  FFMA.FTZ R85, R85, R8, -R6.reuse ;  /* 0x0000000855557223 */ /* 0x100fe20000010806 */
[----:B------:R-:W-:Y:S01]  /*2f70*/  FMNMX.FTZ R0, R37, R0, !PT ;  /* 0x0000000025007209 */ /* 0x000fe20007810000 */
[-CC-:B------:R-:W-:Y:S01]  /*2f80*/  FFMA.FTZ R63, R63, R8.reuse, -R6.reuse ;  /* 0x000000083f3f7223 */ /* 0x180fe20000010806 */
[----:B--2---:R-:W-:Y:S01]  /*2f90*/  FSEL R41, R41, -INF , P1 ;  /* 0xff80000029297808 */ /* 0x004fe20000800000 */
[-CC-:B------:R-:W-:Y:S01]  /*2fa0*/  FFMA.FTZ R87, R87, R8.reuse, -R6.reuse ;  /* 0x0000000857577223 */ /* 0x180fe20000010806 */
[----:B------:R-:W-:Y:S01]  /*2fb0*/  ISETP.GT.AND P1, PT, R22, 0x39, PT ;  /* 0x000000391600780c */ /* 0x000fe20003f24270 */
[----:B------:R-:W-:Y:S01]  /*2fc0*/  MUFU.TANH R56, R56 ;  /* 0x0000003800387308 */ /* 0x000fe20000002400 */
[-CC-:B-1----:R-:W-:Y:S01]  /*2fd0*/  FFMA.FTZ R10, R39, R8.reuse, -R6.reuse ;  /* 0x00000008270a7223 */ /* 0x182fe20000010806 */
[----:B------:R-:W-:Y:S01]  /*2fe0*/  FSEL R39, R48, -INF , P2 ;  /* 0xff80000030277808 */ /* 0x000fe20001000000 */
[-CC-:B------:R-:W-:Y:S01]  /*2ff0*/  FFMA.FTZ R89, R89, R8.reuse, -R6.reuse ;  /* 0x0000000859597223 */ /* 0x180fe20000010806 */
[----:B------:R-:W-:Y:S01]  /*3000*/  ISETP.GT.AND P2, PT, R22, 0x38, PT ;  /* 0x000000381600780c */ /* 0x000fe20003f44270 */
[--C-:B------:R-:W-:Y:S01]  /*3010*/  FFMA.FTZ R91, R91, R8, -R6.reuse ;  /* 0x000000085b5b7223 */ /* 0x100fe20000010806 */
[----:B------:R-:W-:Y:S01]  /*3020*/  FMNMX.FTZ R0, R39, R0, !PT ;  /* 0x0000000027007209 */ /* 0x000fe20007810000 */
[-CC-:B------:R-:W-:Y:S01]  /*3030*/  FFMA.FTZ R67, R67, R8.reuse, -R6.reuse ;  /* 0x0000000843437223 */ /* 0x180fe20000010806 */
[----:B------:R-:W1:Y:S01]  /*3040*/  MUFU.TANH R57, R57 ;  /* 0x0000003900397308 */ /* 0x000e620000002400 */
[----:B---3--:R-:W-:Y:S01]  /*3050*/  FSEL R43, R52, -INF , P2 ;  /* 0xff800000342b7808 */ /* 0x008fe20001000000 */
        /* <DEDUP_REMOVED lines=9> */
[----:B------:R-:W-:Y:S01]  /*30f0*/  ISETP.GT.AND P1, PT, R22, 0x41, PT ;  /* 0x000000411600780c */ /* 0x000fe20003f24270 */
[----:B------:R-:W-:Y:S01]  /*3100*/  FFMA.FTZ R3, R3, R8, -R6 ;  /* 0x0000000803037223 */ /* 0x000fe20000010806 */
[----:B------:R-:W-:-:S03]  /*3110*/  FMNMX.FTZ R0, R45, R0, !PT ;  /* 0x000000002d007209 */ /* 0x000fc60007810000 */
[----:B------:R-:W2:Y:S01]  /*3120*/  MUFU.TANH R53, R61 ;  /* 0x0000003d00357308 */ /* 0x000ea20000002400 */
[----:B-1----:R-:W-:Y:S02]  /*3130*/  FSEL R49, R57, -INF , P1 ;  /* 0xff80000039317808 */ /* 0x002fe40000800000 */
[----:B------:R-:W-:-:S05]  /*3140*/  ISETP.GT.AND P1, PT, R22, 0x49, PT ;  /* 0x000000491600780c */ /* 0x000fca0003f24270 */
[----:B------:R1:W-:Y:S08]  /*3150*/  MUFU.EX2 R191, R10 ;  /* 0x0000000a00bf7308 */ /* 0x0003f00000000800 */
[----:B------:R-:W-:Y:S01]  /*3160*/  MUFU.TANH R64, R64 ;  /* 0x0000004000407308 */ /* 0x000fe20000002400 */
[----:B-1----:R-:W-:Y:S01]  /*3170*/  FFMA.FTZ R10, R47, R8, -R6 ;  /* 0x000000082f0a7223 */ /* 0x002fe20000010806 */
[----:B------:R-:W-:-:S02]  /*3180*/  FSEL R47, R56, -INF , P2 ;  /* 0xff800000382f7808 */ /* 0x000fc40001000000 */
[----:B------:R-:W-:Y:S02]  /*3190*/  ISETP.GT.AND P2, PT, R22, 0x48, PT ;  /* 0x000000481600780c */ /* 0x000fe40003f44270 */
[----:B------:R-:W-:Y:S02]  /*31a0*/  FMNMX.FTZ R0, R47, R0, !PT ;  /* 0x000000002f007209 */ /* 0x000fe40007810000 */
[----:B------:R-:W1:Y:S01]  /*31b0*/  MUFU.TANH R65, R65 ;  /* 0x0000004100417308 */ /* 0x000e620000002400 */
[----:B0-----:R-:W-:Y:S02]  /*31c0*/  FSEL R51, R60, -INF , P2 ;  /* 0xff8000003c337808 */ /* 0x001fe40001000000 */
[----:B------:R-:W-:Y:S02]  /*31d0*/  FMNMX.FTZ R0, R49, R0, !PT ;  /* 0x0000000031007209 */ /* 0x000fe40007810000 */
[----:B------:R-:W-:Y:S02]  /*31e0*/  ISETP.GT.AND P2, PT, R22, 0x50, PT ;  /* 0x000000501600780c */ /* 0x000fe40003f44270 */
[----:B--2---:R-:W-:Y:S01]  /*31f0*/  FSEL R53, R53, -INF , P1 ;  /* 0xff80000035357808 */ /* 0x004fe20000800000 */
[----:B------:R-:W0:Y:S01]  /*3200*/  MUFU.TANH R59, R68 ;  /* 0x00000044003b7308 */ /* 0x000e220000002400 */
[----:B------:R-:W-:-:S02]  /*3210*/  FMNMX.FTZ R0, R51, R0, !PT ;  /* 0x0000000033007209 */ /* 0x000fc40007810000 */
[----:B------:R-:W-:Y:S02]  /*3220*/  ISETP.GT.AND P1, PT, R22, 0x51, PT ;  /* 0x000000511600780c */ /* 0x000fe40003f24270 */
[----:B------:R-:W-:-:S03]  /*3230*/  FMNMX.FTZ R0, R53, R0, !PT ;  /* 0x0000000035007209 */ /* 0x000fc60007810000 */
[----:B------:R2:W3:Y:S01]  /*3240*/  MUFU.TANH R61, R69 ;  /* 0x00000045003d7308 */ /* 0x0004e20000002400 */
[----:B-1----:R-:W-:Y:S02]  /*3250*/  FSEL R57, R65, -INF , P1 ;  /* 0xff80000041397808 */ /* 0x002fe40000800000 */
[----:B------:R-:W-:-:S05]  /*3260*/  ISETP.GT.AND P1, PT, R22, 0x59, PT ;  /* 0x000000591600780c */ /* 0x000fca0003f24270 */
[----:B------:R1:W-:Y:S01]  /*3270*/  MUFU.EX2 R185, R10 ;  /* 0x0000000a00b97308 */ /* 0x0003e20000000800 */
[----:B--2---:R-:W-:-:S07]  /*3280*/  CS2R R68, SRZ ;  /* 0x0000000000447805 */ /* 0x004fce000001ff00 */
[----:B------:R-:W-:Y:S01]  /*3290*/  MUFU.EX2 R24, R24 ;  /* 0x0000001800187308 */ /* 0x000fe20000000800 */
[----:B-1----:R-:W-:Y:S01]  /*32a0*/  FFMA.FTZ R10, R55, R8, -R6 ;  /* 0x00000008370a7223 */ /* 0x002fe20000010806 */
[----:B------:R-:W-:Y:S02]  /*32b0*/  FSEL R55, R64, -INF , P2 ;  /* 0xff80000040377808 */ /* 0x000fe40001000000 */
[----:B------:R-:W-:Y:S02]  /*32c0*/  ISETP.GT.AND P2, PT, R22, 0x58, PT ;  /* 0x000000581600780c */ /* 0x000fe40003f44270 */
[----:B------:R-:W-:Y:S02]  /*32d0*/  FMNMX.FTZ R0, R55, R0, !PT ;  /* 0x0000000037007209 */ /* 0x000fe40007810000 */
[----:B0-----:R-:W-:Y:S01]  /*32e0*/  FSEL R59, R59, -INF , P2 ;  /* 0xff8000003b3b7808 */ /* 0x001fe20001000000 */
[----:B------:R-:W-:Y:S01]  /*32f0*/  MUFU.EX2 R187, R10 ;  /* 0x0000000a00bb7308 */ /* 0x000fe20000000800 */
[----:B------:R-:W-:-:S02]  /*3300*/  FMNMX.FTZ R0, R57, R0, !PT ;  /* 0x0000000039007209 */ /* 0x000fc40007810000 */
[----:B---3--:R-:W-:Y:S02]  /*3310*/  FSEL R61, R61, -INF , P1 ;  /* 0xff8000003d3d7808 */ /* 0x008fe40000800000 */
[----:B------:R-:W-:-:S03]  /*3320*/  FMNMX.FTZ R0, R59, R0, !PT ;  /* 0x000000003b007209 */ /* 0x000fc60007810000 */
[----:B------:R-:W-:Y:S01]  /*3330*/  MUFU.EX2 R14, R14 ;  /* 0x0000000e000e7308 */ /* 0x000fe20000000800 */
[----:B------:R-:W-:-:S05]  /*3340*/  FMNMX.FTZ R0, R61, R0, !PT ;  /* 0x000000003d007209 */ /* 0x000fca0007810000 */
[----:B------:R-:W0:Y:S02]  /*3350*/  SHFL.BFLY PT, R65, R0, 0x2, 0x1f ;  /* 0x0c401f0000417f89 */ /* 0x000e2400000e0000 */
[----:B------:R-:W-:Y:S08]  /*3360*/  MUFU.EX2 R20, R20 ;  /* 0x0000001400147308 */ /* 0x000ff00000000800 */
[----:B------:R1:W-:Y:S08]  /*3370*/  MUFU.EX2 R22, R73 ;  /* 0x0000004900167308 */ /* 0x0003f00000000800 */
[----:B------:R-:W-:Y:S01]  /*3380*/  MUFU.EX2 R75, R75 ;  /* 0x0000004b004b7308 */ /* 0x000fe20000000800 */
[----:B-1----:R-:W-:-:S02]  /*3390*/  CS2R R72, SRZ ;  /* 0x0000000000487805 */ /* 0x002fc4000001ff00 */
[----:B0-----:R-:W-:-:S05]  /*33a0*/  FMNMX.FTZ R65, R0, R65, !PT ;  /* 0x0000004100417209 */ /* 0x001fca0007810000 */
[----:B------:R0:W1:Y:S01]  /*33b0*/  MUFU.EX2 R26, R77 ;  /* 0x0000004d001a7308 */ /* 0x0000620000000800 */
[----:B------:R-:W2:Y:S07]  /*33c0*/  SHFL.BFLY PT, R10, R65, 0x1, 0x1f ;  /* 0x0c201f00410a7f89 */ /* 0x000eae00000e0000 */
[----:B------:R-:W-:Y:S01]  /*33d0*/  MUFU.EX2 R79, R79 ;  /* 0x0000004f004f7308 */ /* 0x000fe20000000800 */
[----:B0-----:R-:W-:-:S07]  /*33e0*/  CS2R R76, SRZ ;  /* 0x00000000004c7805 */ /* 0x001fce000001ff00 */
[----:B------:R0:W3:Y:S01]  /*33f0*/  MUFU.EX2 R28, R81 ;  /* 0x00000051001c7308 */ /* 0x0000e20000000800 */
[----:B-1----:R-:W-:-:S07]  /*3400*/  F2FP.BF16.F32.PACK_AB R181, R26, R75 ;  /* 0x0000004b1ab5723e */ /* 0x002fce00000010ff */
[----:B------:R-:W-:Y:S01]  /*3410*/  MUFU.EX2 R83, R83 ;  /* 0x0000005300537308 */ /* 0x000fe20000000800 */
[----:B0-----:R-:W-:Y:S02]  /*3420*/  CS2R R80, SRZ ;  /* 0x0000000000507805 */ /* 0x001fe4000001ff00 */
[----:B--2---:R-:W-:Y:S02]  /*3430*/  FMNMX.FTZ R10, R65, R10, !PT ;  /* 0x0000000a410a7209 */ /* 0x004fe40007810000 */
[----:B------:R-:W-:Y:S02]  /*3440*/  CS2R R64, SRZ ;  /* 0x0000000000407805 */ /* 0x000fe4000001ff00 */
        /* <DEDUP_REMOVED lines=29> */
[-CC-:B------:R-:W-:Y:S01]  /*3620*/  FFMA.FTZ R55, R55, R8.reuse, -R0.reuse ;  /* 0x0000000837377223 */ /* 0x180fe20000010800 */
[----:B------:R-:W2:Y:S01]  /*3630*/  MUFU.EX2 R23, R23 ;  /* 0x0000001700177308 */ /* 0x000ea20000000800 */
[-CC-:B------:R-:W-:Y:S01]  /*3640*/  FFMA.FTZ R57, R57, R8.reuse, -R0.reuse ;  /* 0x0000000839397223 */ /* 0x180fe20000010800 */
[-CC-:B------:R-:W-:Y:S01]  /*3650*/  FFMA.FTZ R59, R59, R8.reuse, -R0.reuse ;  /* 0x000000083b3b7223 */ /* 0x180fe20000010800 */
[----:B------:R-:W-:Y:S01]  /*3660*/  FFMA.FTZ R0, R61, R8, -R0 ;  /* 0x000000083d007223 */ /* 0x000fe20000010800 */
[----:B0-----:R-:W-:-:S02]  /*3670*/  F2FP.BF16.F32.PACK_AB R177, R30, R83 ;  /* 0x000000531eb1723e */ /* 0x001fc400000010ff */
[----:B------:R-:W-:Y:S02]  /*3680*/  CS2R R84, SRZ ;  /* 0x0000000000547805 */ /* 0x000fe4000001ff00 */
[----:B------:R-:W-:Y:S01]  /*3690*/  CS2R R60, SRZ ;  /* 0x00000000003c7805 */ /* 0x000fe2000001ff00 */
[----:B------:R-:W0:Y:S01]  /*36a0*/  MUFU.EX2 R190, R25 ;  /* 0x0000001900be7308 */ /* 0x000e220000000800 */
[----:B-1----:R-:W-:Y:S01]  /*36b0*/  FADD.FTZ R40, R21, R2 ;  /* 0x0000000215287221 */ /* 0x002fe20000010000 */
[----:B------:R-:W-:-:S06]  /*36c0*/  F2FP.BF16.F32.PACK_AB R188, R2, R21 ;  /* 0x0000001502bc723e */ /* 0x000fcc00000010ff */
[----:B------:R-:W1:Y:S08]  /*36d0*/  MUFU.EX2 R27, R27 ;  /* 0x0000001b001b7308 */ /* 0x000e700000000800 */
[----:B------:R2:W3:Y:S08]  /*36e0*/  MUFU.EX2 R184, R13 ;  /* 0x0000000d00b87308 */ /* 0x0004f00000000800 */
[----:B------:R-:W4:Y:S01]  /*36f0*/  MUFU.EX2 R29, R29 ;  /* 0x0000001d001d7308 */ /* 0x000f220000000800 */
[----:B--2---:R-:W-:Y:S01]  /*3700*/  FADD.FTZ R13, R23, R40 ;  /* 0x00000028170d7221 */ /* 0x004fe20000010000 */
[----:B------:R-:W-:Y:S01]  /*3710*/  FADD.FTZ R40, R189, R24 ;  /* 0x00000018bd287221 */ /* 0x000fe20000010000 */
[----:B------:R-:W-:-:S02]  /*3720*/  F2FP.BF16.F32.PACK_AB R189, R24, R189 ;  /* 0x000000bd18bd723e */ /* 0x000fc400000010ff */
[----:B------:R-:W-:Y:S01]  /*3730*/  CS2R R24, SRZ ;  /* 0x0000000000187805 */ /* 0x000fe2000001ff00 */
[----:B0-----:R-:W-:Y:S01]  /*3740*/  FADD.FTZ R42, R190, R13 ;  /* 0x0000000dbe2a7221 */ /* 0x001fe20000010000 */
[----:B------:R-:W-:Y:S01]  /*3750*/  FADD.FTZ R13, R191, R40 ;  /* 0x00000028bf0d7221 */ /* 0x000fe20000010000 */
[----:B------:R-:W-:Y:S01]  /*3760*/  F2FP.BF16.F32.PACK_AB R191, R14, R191 ;  /* 0x000000bf0ebf723e */ /* 0x000fe200000010ff */
[----:B------:R1:W0:Y:S01]  /*3770*/  MUFU.EX2 R186, R15 ;  /* 0x0000000f00ba7308 */ /* 0x0002220000000800 */
[----:B------:R-:W-:Y:S01]  /*3780*/  F2FP.BF16.F32.PACK_AB R190, R190, R23 ;  /* 0x00000017bebe723e */ /* 0x000fe200000010ff */
[----:B------:R-:W-:-:S04]  /*3790*/  FADD.FTZ R6, R14, R13 ;  /* 0x0000000d0e067221 */ /* 0x000fc80000010000 */
[----:B------:R-:W-:Y:S01]  /*37a0*/  FADD.FTZ R13, R185, R6 ;  /* 0x00000006b90d7221 */ /* 0x000fe20000010000 */
[C---:B------:R-:W-:Y:S01]  /*37b0*/  F2FP.BF16.F32.PACK_AB R185, R20.reuse, R185 ;  /* 0x000000b914b9723e */ /* 0x040fe200000010ff */
[----:B------:R-:W2:Y:S01]  /*37c0*/  MUFU.EX2 R31, R31 ;  /* 0x0000001f001f7308 */ /* 0x000ea20000000800 */
[----:B-1----:R-:W-:Y:S01]  /*37d0*/  FADD.FTZ R15, R27, R42 ;  /* 0x0000002a1b0f7221 */ /* 0x002fe20000010000 */
[----:B------:R-:W-:-:S03]  /*37e0*/  FADD.FTZ R6, R20, R13 ;  /* 0x0000000d14067221 */ /* 0x000fc60000010000 */
[C---:B---3--:R-:W-:Y:S01]  /*37f0*/  FADD.FTZ R40, R184.reuse, R15 ;  /* 0x0000000fb8287221 */ /* 0x048fe20000010000 */
[----:B------:R-:W-:Y:S01]  /*3800*/  FADD.FTZ R13, R187, R6 ;  /* 0x00000006bb0d7221 */ /* 0x000fe20000010000 */
[----:B------:R-:W-:Y:S01]  /*3810*/  F2FP.BF16.F32.PACK_AB R184, R184, R27 ;  /* 0x0000001bb8b8723e */ /* 0x000fe200000010ff */
[----:B------:R-:W1:Y:S01]  /*3820*/  MUFU.EX2 R180, R33 ;  /* 0x0000002100b47308 */ /* 0x000e620000000800 */
[----:B----4-:R-:W-:Y:S01]  /*3830*/  FADD.FTZ R15, R29, R40 ;  /* 0x000000281d0f7221 */ /* 0x010fe20000010000 */
[C---:B------:R-:W-:Y:S01]  /*3840*/  FADD.FTZ R6, R22.reuse, R13 ;  /* 0x0000000d16067221 */ /* 0x040fe20000010000 */
[----:B------:R-:W-:Y:S02]  /*3850*/  F2FP.BF16.F32.PACK_AB R187, R22, R187 ;  /* 0x000000bb16bb723e */ /* 0x000fe400000010ff */
[C---:B0-----:R-:W-:Y:S01]  /*3860*/  FADD.FTZ R40, R186.reuse, R15 ;  /* 0x0000000fba287221 */ /* 0x041fe20000010000 */
[----:B------:R-:W-:Y:S01]  /*3870*/  FADD.FTZ R13, R75, R6 ;  /* 0x000000064b0d7221 */ /* 0x000fe20000010000 */
[----:B------:R-:W-:Y:S01]  /*3880*/  F2FP.BF16.F32.PACK_AB R186, R186, R29 ;  /* 0x0000001dbaba723e */ /* 0x000fe200000010ff */
[----:B------:R-:W0:Y:S01]  /*3890*/  MUFU.EX2 R35, R35 ;  /* 0x0000002300237308 */ /* 0x000e220000000800 */
[----:B--2---:R-:W-:Y:S01]  /*38a0*/  FADD.FTZ R15, R31, R40 ;  /* 0x000000281f0f7221 */ /* 0x004fe20000010000 */
[----:B------:R-:W-:Y:S01]  /*38b0*/  FADD.FTZ R6, R26, R13 ;  /* 0x0000000d1a067221 */ /* 0x000fe20000010000 */
[----:B------:R-:W-:-:S02]  /*38c0*/  CS2R R74, SRZ ;  /* 0x00000000004a7805 */ /* 0x000fc4000001ff00 */
[----:B------:R-:W-:Y:S01]  /*38d0*/  CS2R R26, SRZ ;  /* 0x00000000001a7805 */ /* 0x000fe2000001ff00 */
[----:B------:R-:W-:Y:S01]  /*38e0*/  FADD.FTZ R13, R79, R6 ;  /* 0x000000064f0d7221 */ /* 0x000fe20000010000 */
[----:B------:R-:W-:Y:S01]  /*38f0*/  CS2R R78, SRZ ;  /* 0x00000000004e7805 */ /* 0x000fe2000001ff00 */
[----:B------:R-:W2:Y:S01]  /*3900*/  MUFU.EX2 R182, R37 ;  /* 0x0000002500b67308 */ /* 0x000ea20000000800 */
[----:B-1----:R-:W-:Y:S01]  /*3910*/  FADD.FTZ R40, R180, R15 ;  /* 0x0000000fb4287221 */ /* 0x002fe20000010000 */
[----:B------:R-:W-:Y:S01]  /*3920*/  FADD.FTZ R6, R28, R13 ;  /* 0x0000000d1c067221 */ /* 0x000fe20000010000 */
[----:B------:R-:W-:Y:S02]  /*3930*/  F2FP.BF16.F32.PACK_AB R180, R180, R31 ;  /* 0x0000001fb4b4723e */ /* 0x000fe400000010ff */
[----:B------:R-:W-:Y:S01]  /*3940*/  CS2R R28, SRZ ;  /* 0x00000000001c7805 */ /* 0x000fe2000001ff00 */
[----:B------:R-:W-:Y:S01]  /*3950*/  FADD.FTZ R13, R83, R6 ;  /* 0x00000006530d7221 */ /* 0x000fe20000010000 */
[----:B------:R-:W-:Y:S01]  /*3960*/  CS2R R82, SRZ ;  /* 0x0000000000527805 */ /* 0x000fe2000001ff00 */
[----:B------:R-:W1:Y:S01]  /*3970*/  MUFU.EX2 R39, R39 ;  /* 0x0000002700277308 */ /* 0x000e620000000800 */
[----:B0-----:R-:W-:-:S07]  /*3980*/  FADD.FTZ R15, R35, R40 ;  /* 0x00000028230f7221 */ /* 0x001fce0000010000 */
[----:B------:R0:W3:Y:S01]  /*3990*/  MUFU.EX2 R176, R41 ;  /* 0x0000002900b07308 */ /* 0x0000e20000000800 */
[C---:B--2---:R-:W-:Y:S01]  /*39a0*/  FADD.FTZ R14, R182.reuse, R15 ;  /* 0x0000000fb60e7221 */ /* 0x044fe20000010000 */
[----:B------:R-:W-:-:S06]  /*39b0*/  F2FP.BF16.F32.PACK_AB R182, R182, R35 ;  /* 0x00000023b6b6723e */ /* 0x000fcc00000010ff */
[----:B------:R-:W2:Y:S01]  /*39c0*/  MUFU.EX2 R43, R43 ;  /* 0x0000002b002b7308 */ /* 0x000ea20000000800 */
[----:B-1----:R-:W-:Y:S01]  /*39d0*/  FADD.FTZ R15, R39, R14 ;  /* 0x0000000e270f7221 */ /* 0x002fe20000010000 */
[----:B0-----:R-:W-:-:S06]  /*39e0*/  CS2R R40, SRZ ;  /* 0x0000000000287805 */ /* 0x001fcc000001ff00 */
[----:B------:R0:W1:Y:S01]  /*39f0*/  MUFU.EX2 R178, R45 ;  /* 0x0000002d00b27308 */ /* 0x0000620000000800 */
[C---:B---3--:R-:W-:Y:S01]  /*3a00*/  FADD.FTZ R2, R176.reuse, R15 ;  /* 0x0000000fb0027221 */ /* 0x048fe20000010000 */
[----:B------:R-:W-:-:S06]  /*3a10*/  F2FP.BF16.F32.PACK_AB R176, R176, R39 ;  /* 0x00000027b0b0723e */ /* 0x000fcc00000010ff */
[----:B------:R-:W3:Y:S01]  /*3a20*/  MUFU.EX2 R47, R47 ;  /* 0x0000002f002f7308 */ /* 0x000ee20000000800 */
[----:B--2---:R-:W-:Y:S01]  /*3a30*/  FADD.FTZ R15, R43, R2 ;  /* 0x000000022b0f7221 */ /* 0x004fe20000010000 */
[----:B------:R-:W-:Y:S01]  /*3a40*/  FADD.FTZ R2, R30, R13 ;  /* 0x0000000d1e027221 */ /* 0x000fe20000010000 */
[----:B0-----:R-:W-:Y:S02]  /*3a50*/  CS2R R44, SRZ ;  /* 0x00000000002c7805 */ /* 0x001fe4000001ff00 */
[----:B------:R-:W-:Y:S01]  /*3a60*/  CS2R R30, SRZ ;  /* 0x00000000001e7805 */ /* 0x000fe2000001ff00 */
[----:B------:R-:W-:Y:S02]  /*3a70*/  FADD.FTZ R13, R63, R2 ;  /* 0x000000023f0d7221 */ /* 0x000fe40000010000 */
[----:B------:R0:W2:Y:S01]  /*3a80*/  MUFU.EX2 R32, R87 ;  /* 0x0000005700207308 */ /* 0x0000a20000000800 */
[C---:B-1----:R-:W-:Y:S01]  /*3a90*/  FADD.FTZ R6, R178.reuse, R15 ;  /* 0x0000000fb2067221 */ /* 0x042fe20000010000 */
[----:B------:R-:W-:-:S02]  /*3aa0*/  F2FP.BF16.F32.PACK_AB R178, R178, R43 ;  /* 0x0000002bb2b2723e */ /* 0x000fc400000010ff */
[----:B------:R-:W-:-:S04]  /*3ab0*/  CS2R R42, SRZ ;  /* 0x00000000002a7805 */ /* 0x000fc8000001ff00 */
[----:B------:R1:W4:Y:S01]  /*3ac0*/  MUFU.EX2 R172, R49 ;  /* 0x0000003100ac7308 */ /* 0x0003220000000800 */
[----:B---3--:R-:W-:Y:S01]  /*3ad0*/  FADD.FTZ R15, R47, R6 ;  /* 0x000000062f0f7221 */ /* 0x008fe20000010000 */
[----:B0-----:R-:W-:-:S06]  /*3ae0*/  CS2R R86, SRZ ;  /* 0x0000000000567805 */ /* 0x001fcc000001ff00 */
[----:B------:R-:W0:Y:S01]  /*3af0*/  MUFU.EX2 R89, R89 ;  /* 0x0000005900597308 */ /* 0x000e220000000800 */
[C---:B--2---:R-:W-:Y:S01]  /*3b00*/  FADD.FTZ R2, R32.reuse, R13 ;  /* 0x0000000d20027221 */ /* 0x044fe20000010000 */
[----:B------:R-:W-:Y:S02]  /*3b10*/  F2FP.BF16.F32.PACK_AB R179, R32, R63 ;  /* 0x0000003f20b3723e */ /* 0x000fe400000010ff */
[----:B------:R-:W-:Y:S02]  /*3b20*/  CS2R R62, SRZ ;  /* 0x00000000003e7805 */ /* 0x000fe4000001ff00 */
[----:B-1----:R-:W-:Y:S02]  /*3b30*/  CS2R R48, SRZ ;  /* 0x0000000000307805 */ /* 0x002fe4000001ff00 */
[----:B------:R-:W-:Y:S01]  /*3b40*/  CS2R R32, SRZ ;  /* 0x0000000000207805 */ /* 0x000fe2000001ff00 */
[----:B------:R-:W1:Y:S01]  /*3b50*/  MUFU.EX2 R51, R51 ;  /* 0x0000003300337308 */ /* 0x000e620000000800 */
[C---:B----4-:R-:W-:Y:S01]  /*3b60*/  FADD.FTZ R6, R172.reuse, R15 ;  /* 0x0000000fac067221 */ /* 0x050fe20000010000 */
[----:B------:R-:W-:-:S02]  /*3b70*/  F2FP.BF16.F32.PACK_AB R172, R172, R47 ;  /* 0x0000002facac723e */ /* 0x000fc400000010ff */
[----:B------:R-:W-:-:S04]  /*3b80*/  CS2R R46, SRZ ;  /* 0x00000000002e7805 */ /* 0x000fc8000001ff00 */
[----:B------:R2:W3:Y:S01]  /*3b90*/  MUFU.EX2 R34, R91 ;  /* 0x0000005b00227308 */ /* 0x0004e20000000800 */
[----:B0-----:R-:W-:-:S07]  /*3ba0*/  FADD.FTZ R13, R89, R2 ;  /* 0x00000002590d7221 */ /* 0x001fce0000010000 */
[----:B------:R0:W4:Y:S01]  /*3bb0*/  MUFU.EX2 R174, R53 ;  /* 0x0000003500ae7308 */ /* 0x0001220000000800 */
[----:B-1----:R-:W-:Y:S01]  /*3bc0*/  FADD.FTZ R15, R51, R6 ;  /* 0x00000006330f7221 */ /* 0x002fe20000010000 */
[----:B--2---:R-:W-:-:S06]  /*3bd0*/  CS2R R90, SRZ ;  /* 0x00000000005a7805 */ /* 0x004fcc000001ff00 */
[----:B------:R-:W1:Y:S01]  /*3be0*/  MUFU.EX2 R67, R67 ;  /* 0x0000004300437308 */ /* 0x000e620000000800 */
[C---:B---3--:R-:W-:Y:S01]  /*3bf0*/  FADD.FTZ R2, R34.reuse, R13 ;  /* 0x0000000d22027221 */ /* 0x048fe20000010000 */
[----:B------:R-:W-:Y:S02]  /*3c00*/  F2FP.BF16.F32.PACK_AB R173, R34, R89 ;  /* 0x0000005922ad723e */ /* 0x000fe400000010ff */
[----:B------:R-:W-:Y:S02]  /*3c10*/  CS2R R88, SRZ ;  /* 0x0000000000587805 */ /* 0x000fe4000001ff00 */
[----:B0-----:R-:W-:Y:S02]  /*3c20*/  CS2R R52, SRZ ;  /* 0x0000000000347805 */ /* 0x001fe4000001ff00 */
[----:B------:R-:W-:Y:S01]  /*3c30*/  CS2R R34, SRZ ;  /* 0x0000000000227805 */ /* 0x000fe2000001ff00 */
[----:B------:R-:W0:Y:S01]  /*3c40*/  MUFU.EX2 R55, R55 ;  /* 0x0000003700377308 */ /* 0x000e220000000800 */
[C---:B----4-:R-:W-:Y:S01]  /*3c50*/  FADD.FTZ R6, R174.reuse, R15 ;  /* 0x0000000fae067221 */ /* 0x050fe20000010000 */
[----:B------:R-:W-:-:S02]  /*3c60*/  F2FP.BF16.F32.PACK_AB R174, R174, R51 ;  /* 0x00000033aeae723e */ /* 0x000fc400000010ff */
[----:B------:R-:W-:-:S04]  /*3c70*/  CS2R R50, SRZ ;  /* 0x0000000000327805 */ /* 0x000fc8000001ff00 */
[----:B------:R2:W3:Y:S01]  /*3c80*/  MUFU.EX2 R36, R93 ;  /* 0x0000005d00247308 */ /* 0x0004e20000000800 */
[----:B-1----:R-:W-:-:S07]  /*3c90*/  FADD.FTZ R13, R67, R2 ;  /* 0x00000002430d7221 */ /* 0x002fce0000010000 */
[----:B------:R1:W4:Y:S01]  /*3ca0*/  MUFU.EX2 R168, R57 ;  /* 0x0000003900a87308 */ /* 0x0003220000000800 */
[----:B0-----:R-:W-:Y:S01]  /*3cb0*/  FADD.FTZ R15, R55, R6 ;  /* 0x00000006370f7221 */ /* 0x001fe20000010000 */
[----:B--2---:R-:W-:-:S06]  /*3cc0*/  CS2R R92, SRZ ;  /* 0x00000000005c7805 */ /* 0x004fcc000001ff00 */
[----:B------:R-:W0:Y:S01]  /*3cd0*/  MUFU.EX2 R95, R95 ;  /* 0x0000005f005f7308 */ /* 0x000e220000000800 */
[C---:B---3--:R-:W-:Y:S01]  /*3ce0*/  FADD.FTZ R6, R36.reuse, R13 ;  /* 0x0000000d24067221 */ /* 0x048fe20000010000 */
        /* <DEDUP_REMOVED lines=10> */
[----:B------:R-:W0:Y:S01]  /*3d90*/  MUFU.EX2 R71, R71 ;  /* 0x0000004700477308 */ /* 0x000e220000000800 */
[----:B-1----:R-:W-:Y:S01]  /*3da0*/  FADD.FTZ R15, R59, R14 ;  /* 0x0000000e3b0f7221 */ /* 0x002fe20000010000 */
[----:B--2---:R-:W-:-:S06]  /*3db0*/  CS2R R96, SRZ ;  /* 0x0000000000607805 */ /* 0x004fcc000001ff00 */
[----:B------:R-:W1:Y:S01]  /*3dc0*/  MUFU.EX2 R0, R0 ;  /* 0x0000000000007308 */ /* 0x000e620000000800 */
[C---:B---3--:R-:W-:Y:S01]  /*3dd0*/  FADD.FTZ R14, R38.reuse, R13 ;  /* 0x0000000d260e7221 */ /* 0x048fe20000010000 */
[----:B------:R-:W-:Y:S02]  /*3de0*/  F2FP.BF16.F32.PACK_AB R169, R38, R95 ;  /* 0x0000005f26a9723e */ /* 0x000fe400000010ff */
[----:B------:R-:W-:Y:S02]  /*3df0*/  CS2R R94, SRZ ;  /* 0x00000000005e7805 */ /* 0x000fe4000001ff00 */
[----:B------:R-:W-:Y:S02]  /*3e00*/  CS2R R38, SRZ ;  /* 0x0000000000267805 */ /* 0x000fe4000001ff00 */
[----:B------:R0:W2:Y:S02]  /*3e10*/  MUFU.EX2 R2, R3 ;  /* 0x0000000300027308 */ /* 0x0000a40000000800 */
[----:B0-----:R-:W-:Y:S01]  /*3e20*/  FADD.FTZ R3, R71, R14 ;  /* 0x0000000e47037221 */ /* 0x001fe20000010000 */
[C---:B-1----:R-:W-:Y:S01]  /*3e30*/  FADD.FTZ R6, R0.reuse, R15 ;  /* 0x0000000f00067221 */ /* 0x042fe20000010000 */
[----:B------:R-:W-:Y:S01]  /*3e40*/  F2FP.BF16.F32.PACK_AB R170, R0, R59 ;  /* 0x0000003b00aa723e */ /* 0x000fe200000010ff */
[----:B------:R-:W-:Y:S01]  /*3e50*/  IMAD.MOV.U32 R0, RZ, RZ, 0x3f800000 ;  /* 0x3f800000ff007424 */ /* 0x000fe200078e00ff */
[----:B------:R-:W-:Y:S01]  /*3e60*/  CS2R R58, SRZ ;  /* 0x00000000003a7805 */ /* 0x000fe2000001ff00 */
[C---:B--2---:R-:W-:Y:S01]  /*3e70*/  FADD.FTZ R3, R2.reuse, R3 ;  /* 0x0000000302037221 */ /* 0x044fe20000010000 */
[----:B------:R-:W-:-:S02]  /*3e80*/  F2FP.BF16.F32.PACK_AB R171, R2, R71 ;  /* 0x0000004702ab723e */ /* 0x000fc400000010ff */
[----:B------:R-:W-:Y:S02]  /*3e90*/  CS2R R70, SRZ ;  /* 0x0000000000467805 */ /* 0x000fe4000001ff00 */
[----:B------:R-:W-:Y:S01]  /*3ea0*/  MOV R2, 0x3f800000 ;  /* 0x3f80000000027802 */ /* 0x000fe20000000f00 */
[----:B------:R-:W-:Y:S06]  /*3eb0*/  @!P1 BRA `(.L_x_2185) ;  /* 0x0000002c00009947 */ /* 0x000fec0003800000 */
[----:B------:R-:W-:Y:S01]  /*3ec0*/  MOV R13, R9 ;  /* 0x00000009000d7202 */ /* 0x000fe20000000f00 */
[----:B------:R-:W-:Y:S01]  /*3ed0*/  IMAD.MOV.U32 R14, RZ, RZ, R10 ;  /* 0x000000ffff0e7224 */ /* 0x000fe200078e000a */
[----:B------:R-:W-:Y:S01]  /*3ee0*/  MOV R119, RZ ;  /* 0x000000ff00777202 */ /* 0x000fe20000000f00 */
[----:B------:R-:W-:Y:S01]  /*3ef0*/  IMAD.MOV.U32 R2, RZ, RZ, 0x3f800000 ;  /* 0x3f800000ff027424 */ /* 0x000fe200078e00ff */
[----:B------:R-:W-:Y:S01]  /*3f00*/  UMOV UR5, URZ ;  /* 0x0000003f00057c82 */ /* 0x000fe20008000000 */
[----:B------:R-:W-:Y:S01]  /*3f10*/  UMOV UR6, URZ ;  /* 0x0000003f00067c82 */ /* 0x000fe20008000000 */
[----:B------:R-:W-:-:S05]  /*3f20*/  ULDC UR38, c[0x0][0x9d8] ;  /* 0x0002760000267ab9 */ /* 0x000fca0000000800 */
.L_x_2196:
[----:B------:R-:W-:-:S04]  /*3f30*/  UISETP.NE.AND UP0, UPT, UR6, 0x1, UPT ;  /* 0x000000010600788c */ /* 0x000fc8000bf05270 */
[----:B------:R-:W-:-:S04]  /*3f40*/  USEL UR7, URZ, 0x1, UP0 ;  /* 0x000000013f077887 */ /* 0x000fc80008000000 */
[----:B------:R-:W-:Y:S01]  /*3f50*/  ULOP3.LUT UR7, UR5, UR7, URZ, 0x3c, !UPT ;  /* 0x0000000705077292 */ /* 0x000fe2000f8e3c3f */
[----:B------:R-:W-:Y:S11]  /*3f60*/  @!P0 BRA `(.L_x_2186) ;  /* 0x0000000000048947 */ /* 0x000ff60003800000 */
[----:B------:R-:W-:Y:S01]  /*3f70*/  BPT.TRAP 0x1 ;  /* 0x000000040000795c */ /* 0x000fe20000300000 */
.L_x_2186:
        /* <DEDUP_REMOVED lines=9> */
.L_x_2187:
[----:B-1----:R-:W-:Y:S05]  /*4010*/  @P1 BRA `(.L_x_2188) ;  /* 0x0000000000081947 */ /* 0x002fea0003800000 */
[----:B------:R-:W1:Y:S02]  /*4020*/  SYNCS.PHASECHK.TRANS64.TRYWAIT P1, [UR39+0x30830], R8 ;  /* 0x03083008ff0075a7 */ /* 0x000e640008020167 */
[----:B-1----:R-:W-:Y:S05]  /*4030*/  @!P1 BRA `(.L_x_2189) ;  /* 0x000000bc00189947 */ /* 0x002fea0003800000 */
.L_x_2188:
        /* <DEDUP_REMOVED lines=162> */
.L_x_2190:
[----:B------:R-:W-:Y:S01]  /*4a60*/  ULEA UR14, UR6, UR60, 0x3 ;  /* 0x0000003c060e7291 */ /* 0x000fe2000f8e183f */
[----:B------:R-:W-:-:S05]  /*4a70*/  IMAD.U32 R0, RZ, RZ, UR5 ;  /* 0x00000005ff007e24 */ /* 0x000fca000f8e00ff */
[----:B------:R-:W-:-:S04]  /*4a80*/  SHF.L.U32 R0, R0, 0x1f, RZ ;  /* 0x0000001f00007819 */ /* 0x000fc800000006ff */
[----:B------:R2:W3:Y:S01]  /*4a90*/  SYNCS.PHASECHK.TRANS64.TRYWAIT P1, [UR14+0x30850], R0 ;  /* 0x03085000ff0075a7 */ /* 0x0004e2000802014e */
[----:B------:R-:W-:Y:S05]  /*4aa0*/  @!P0 BRA `(.L_x_2191) ;  /* 0x0000000000048947 */ /* 0x000fea0003800000 */
[----:B------:R-:W-:Y:S01]  /*4ab0*/  BPT.TRAP 0x1 ;  /* 0x000000040000795c */ /* 0x000fe20000300000 */
.L_x_2191:
[----:B---3--:R-:W-:Y:S05]  /*4ac0*/  @P1 BRA `(.L_x_2192) ;  /* 0x0000000000081947 */ /* 0x008fea0003800000 */
[----:B------:R-:W3:Y:S02]  /*4ad0*/  SYNCS.PHASECHK.TRANS64.TRYWAIT P1, [UR14+0x30850], R0 ;  /* 0x03085000ff0075a7 */ /* 0x000ee4000802014e */
[----:B---3--:R-:W-:Y:S05]  /*4ae0*/  @!P1 BRA `(.L_x_2193) ;  /* 0x000000b000849947 */ /* 0x008fea0003800000 */
.L_x_2192:
        /* <DEDUP_REMOVED lines=37> */
.L_x_2194:
[----:B------:R-:W-:Y:S01]  /*4d40*/  R2UR UR5, R17 ;  /* 0x00000000110572ca */ /* 0x000fe200000e0000 */
[----:B------:R-:W-:Y:S01]  /*4d50*/  FMUL.FTZ R125, R125, UR38 ;  /* 0x000000267d7d7c20 */ /* 0x000fe20008410000 */
[----:B------:R-:W-:Y:S01]  /*4d60*/  MOV R10, R11 ;  /* 0x0000000b000a7202 */ /* 0x000fe20000000f00 */
[----:B------:R-:W-:Y:S01]  /*4d70*/  FMUL.FTZ R124, R124, UR38 ;  /* 0x000000267c7c7c20 */ /* 0x000fe20008410000 */
[----:B------:R-:W-:Y:S01]  /*4d80*/  R2UR UR10, R16 ;  /* 0x00000000100a72ca */ /* 0x000fe200000e0000 */
[----:B------:R-:W-:Y:S01]  /*4d90*/  MUFU.TANH R181, R125 ;  /* 0x0000007d00b57308 */ /* 0x000fe20000002400 */
[----:B-1----:R-:W-:Y:S01]  /*4da0*/  FMUL.FTZ R9, R127, UR38 ;  /* 0x000000267f097c20 */ /* 0x002fe20008410000 */
[----:B------:R-:W-:Y:S01]  /*4db0*/  FMUL.FTZ R120, R120, UR38 ;  /* 0x0000002678787c20 */ /* 0x000fe20008410000 */
[----:B------:R-:W-:Y:S01]  /*4dc0*/  ULDC UR6, c[0x0][0x2f0] ;  /* 0x0000bc0000067ab9 */ /* 0x000fe20000000800 */
[----:B------:R-:W-:Y:S01]  /*4dd0*/  FMUL.FTZ R21, R131, UR38 ;  /* 0x0000002683157c20 */ /* 0x000fe20008410000 */
[----:B------:R-:W-:Y:S01]  /*4de0*/  FMUL.FTZ R121, R121, UR38 ;  /* 0x0000002679797c20 */ /* 0x000fe20008410000 */
[----:B------:R-:W-:Y:S01]  /*4df0*/  IMAD.U32 R131, RZ, RZ, UR6 ;  /* 0x00000006ff837e24 */ /* 0x000fe2000f8e00ff */
[----:B------:R-:W-:Y:S01]  /*4e00*/  ULDC UR6, c[0x0][0x288] ;  /* 0x0000a20000067ab9 */ /* 0x000fe20000000800 */
[----:B------:R-:W-:Y:S01]  /*4e10*/  UISETP.NE.AND UP0, UPT, UR5, URZ, UPT ;  /* 0x0000003f0500728c */ /* 0x000fe2000bf05270 */
[----:B------:R-:W-:Y:S01]  /*4e20*/  MUFU.TANH R183, R124 ;  /* 0x0000007c00b77308 */ /* 0x000fe20000002400 */
[----:B------:R-:W-:Y:S01]  /*4e30*/  FMUL.FTZ R128, R128, UR38 ;  /* 0x0000002680807c20 */ /* 0x000fe20008410000 */
[----:B------:R-:W-:Y:S01]  /*4e40*/  FMUL.FTZ R129, R129, UR38 ;  /* 0x0000002681817c20 */ /* 0x000fe20008410000 */
[----:B------:R-:W-:Y:S01]  /*4e50*/  FMUL.FTZ R132, R132, UR38 ;  /* 0x0000002684847c20 */ /* 0x000fe20008410000 */
[----:B------:R-:W-:Y:S01]  /*4e60*/  FMUL.FTZ R15, R126, UR38 ;  /* 0x000000267e0f7c20 */ /* 0x000fe20008410000 */
[----:B------:R-:W-:Y:S01]  /*4e70*/  PLOP3.LUT P1, PT, PT, PT, UP0, 0x80, 0x0 ;  /* 0x000000000000781c */ /* 0x000fe20003f2f008 */
[----:B------:R-:W-:Y:S01]  /*4e80*/  FMUL.FTZ R133, R133, UR38 ;  /* 0x0000002685857c20 */ /* 0x000fe20008410000 */
[----:B------:R-:W-:Y:S01]  /*4e90*/  PLOP3.LUT P2, PT, PT, PT, UP0, 0x80, 0x0 ;  /* 0x000000000000781c */ /* 0x000fe20003f4f008 */
[----:B------:R-:W1:Y:S01]  /*4ea0*/  MUFU.TANH R187, R120 ;  /* 0x0000007800bb7308 */ /* 0x000e620000002400 */
[----:B------:R-:W-:Y:S01]  /*4eb0*/  FMUL.FTZ R136, R136, UR38 ;  /* 0x0000002688887c20 */ /* 0x000fe20008410000 */
[----:B------:R-:W-:Y:S01]  /*4ec0*/  @UP0 ULDC UR5, c[0x0][0x44c] ;  /* 0x0001130000050ab9 */ /* 0x000fe20000000800 */
[----:B------:R-:W-:Y:S01]  /*4ed0*/  FMUL.FTZ R137, R137, UR38 ;  /* 0x0000002689897c20 */ /* 0x000fe20008410000 */
[----:B------:R-:W-:Y:S01]  /*4ee0*/  FMUL.FTZ R140, R140, UR38 ;  /* 0x000000268c8c7c20 */ /* 0x000fe20008410000 */
[----:B------:R-:W-:Y:S01]  /*4ef0*/  FMUL.FTZ R141, R141, UR38 ;  /* 0x000000268d8d7c20 */ /* 0x000fe20008410000 */
[----:B------:R-:W-:Y:S01]  /*4f00*/  FMUL.FTZ R144, R144, UR38 ;  /* 0x0000002690907c20 */ /* 0x000fe20008410000 */
[----:B------:R-:W-:Y:S01]  /*4f10*/  FMUL.FTZ R145, R145, UR38 ;  /* 0x0000002691917c20 */ /* 0x000fe20008410000 */
[----:B------:R3:W4:Y:S01]  /*4f20*/  MUFU.TANH R185, R121 ;  /* 0x0000007900b97308 */ /* 0x0007220000002400 */
[----:B------:R-:W-:Y:S01]  /*4f30*/  FMUL.FTZ R148, R148, UR38 ;  /* 0x0000002694947c20 */ /* 0x000fe20008410000 */
[----:B0-----:R-:W-:Y:S01]  /*4f40*/  @P1 IMAD.HI.U32 R8, R11, UR5, RZ ;  /* 0x000000050b081c27 */ /* 0x001fe2000f8e00ff */
[----:B------:R-:W-:-:S03]  /*4f50*/  @UP0 ULDC UR5, c[0x0][0x450] ;  /* 0x0001140000050ab9 */ /* 0x000fc60000000800 */
[----:B------:R-:W-:Y:S01]  /*4f60*/  FMUL.FTZ R149, R149, UR38 ;  /* 0x0000002695957c20 */ /* 0x000fe20008410000 */
[----:B------:R-:W-:Y:S01]  /*4f70*/  FMUL.FTZ R23, R135, UR38 ;  /* 0x0000002687177c20 */ /* 0x000fe20008410000 */
[----:B------:R-:W-:Y:S01]  /*4f80*/  FMUL.FTZ R152, R152, UR38 ;  /* 0x0000002698987c20 */ /* 0x000fe20008410000 */
[----:B------:R-:W-:Y:S01]  /*4f90*/  @P2 SHF.R.U32.HI R10, RZ, UR5, R8 ;  /* 0x00000005ff0a2c19 */ /* 0x000fe20008011608 */
[----:B------:R-:W-:Y:S01]  /*4fa0*/  UMOV UR5, 0x1 ;  /* 0x0000000100057882 */ /* 0x000fe20000000000 */
[----:B------:R-:W0:Y:S01]  /*4fb0*/  MUFU.TANH R128, R128 ;  /* 0x0000008000807308 */ /* 0x000e220000002400 */
[----:B------:R-:W-:Y:S01]  /*4fc0*/  UIMAD UR5, UR61, -0x60, UR5 ;  /* 0xffffffa03d0578a4 */ /* 0x000fe2000f8e0205 */
[----:B---3--:R-:W-:Y:S01]  /*4fd0*/  FMUL.FTZ R121, R139, UR38 ;  /* 0x000000268b797c20 */ /* 0x008fe20008410000 */
[----:B------:R-:W3:Y:S01]  /*4fe0*/  SHFL.IDX PT, R125, R10, RZ, 0x1c1f ;  /* 0x001c1fff0a7d7589 */ /* 0x000ee200000e0000 */
[----:B------:R-:W-:Y:S01]  /*4ff0*/  FMUL.FTZ R153, R153, UR38 ;  /* 0x0000002699997c20 */ /* 0x000fe20008410000 */
[----:B------:R-:W-:Y:S01]  /*5000*/  FMUL.FTZ R156, R156, UR38 ;  /* 0x000000269c9c7c20 */ /* 0x000fe20008410000 */
[----:B------:R-:W-:Y:S01]  /*5010*/  FMUL.FTZ R2, R123, UR38 ;  /* 0x000000267b027c20 */ /* 0x000fe20008410000 */
[----:B------:R-:W-:Y:S01]  /*5020*/  IMAD.U32 R127, RZ, RZ, UR5 ;  /* 0x00000005ff7f7e24 */ /* 0x000fe2000f8e00ff */
[----:B------:R-:W5:Y:S01]  /*5030*/  MUFU.TANH R129, R129 ;  /* 0x0000008100817308 */ /* 0x000f620000002400 */
[----:B------:R-:W-:Y:S01]  /*5040*/  FMUL.FTZ R157, R157, UR38 ;  /* 0x000000269d9d7c20 */ /* 0x000fe20008410000 */
[----:B------:R-:W-:Y:S01]  /*5050*/  FMUL.FTZ R123, R143, UR38 ;  /* 0x000000268f7b7c20 */ /* 0x000fe20008410000 */
[----:B------:R-:W-:-:S02]  /*5060*/  IMAD R124, R12, -0x2, R127 ;  /* 0xfffffffe0c7c7824 */ /* 0x000fc400078e027f */
[----:B------:R-:W-:Y:S01]  /*5070*/  FMUL.FTZ R160, R160, UR38 ;  /* 0x00000026a0a07c20 */ /* 0x000fe20008410000 */
[----:B------:R-:W-:Y:S01]  /*5080*/  FMUL.FTZ R161, R161, UR38 ;  /* 0x00000026a1a17c20 */ /* 0x000fe20008410000 */
[----:B------:R-:W-:Y:S01]  /*5090*/  FMUL.FTZ R164, R164, UR38 ;  /* 0x00000026a4a47c20 */ /* 0x000fe20008410000 */
[----:B------:R-:W-:Y:S01]  /*50a0*/  IMAD R124, R131, UR10, R124 ;  /* 0x0000000a837c7c24 */ /* 0x000fe2000f8e027c */
[----:B------:R-:W5:Y:S01]  /*50b0*/  MUFU.TANH R132, R132 ;  /* 0x0000008400847308 */ /* 0x000f620000002400 */
[----:B------:R-:W-:Y:S01]  /*50c0*/  FMUL.FTZ R165, R165, UR38 ;  /* 0x00000026a5a57c20 */ /* 0x000fe20008410000 */
[----:B------:R-:W-:Y:S01]  /*50d0*/  FMUL.FTZ R20, R130, UR38 ;  /* 0x0000002682147c20 */ /* 0x000fe20008410000 */
[----:B------:R-:W-:Y:S01]  /*50e0*/  FMUL.FTZ R151, R151, UR38 ;  /* 0x0000002697977c20 */ /* 0x000fe20008410000 */
[----:B--2---:R-:W-:Y:S01]  /*50f0*/  FMUL.FTZ R0, R122, UR38 ;  /* 0x000000267a007c20 */ /* 0x004fe20008410000 */
[----:B------:R-:W-:Y:S01]  /*5100*/  FMUL.FTZ R22, R134, UR38 ;  /* 0x0000002686167c20 */ /* 0x000fe20008410000 */
[----:B------:R-:W-:Y:S01]  /*5110*/  FMUL.FTZ R155, R155, UR38 ;  /* 0x000000269b9b7c20 */ /* 0x000fe20008410000 */
[----:B------:R-:W-:Y:S01]  /*5120*/  FMUL.FTZ R120, R138, UR38 ;  /* 0x000000268a787c20 */ /* 0x000fe20008410000 */
[----:B------:R-:W2:Y:S01]  /*5130*/  MUFU.TANH R133, R133 ;  /* 0x0000008500857308 */ /* 0x000ea20000002400 */
[----:B------:R-:W-:Y:S01]  /*5140*/  FMUL.FTZ R159, R159, UR38 ;  /* 0x000000269f9f7c20 */ /* 0x000fe20008410000 */
[----:B------:R-:W-:Y:S01]  /*5150*/  FMUL.FTZ R122, R142, UR38 ;  /* 0x000000268e7a7c20 */ /* 0x000fe20008410000 */
[----:B---3--:R-:W-:Y:S01]  /*5160*/  IADD3 R8, R125, -UR6, R124 ;  /* 0x800000067d087c10 */ /* 0x008fe2000fffe07c */
[----:B------:R-:W-:Y:S01]  /*5170*/  FMUL.FTZ R167, R167, UR38 ;  /* 0x00000026a7a77c20 */ /* 0x000fe20008410000 */
[----:B------:R-:W-:Y:S01]  /*5180*/  FMUL.FTZ R150, R150, UR38 ;  /* 0x0000002696967c20 */ /* 0x000fe20008410000 */
[----:B------:R-:W-:Y:S01]  /*5190*/  FMUL.FTZ R154, R154, UR38 ;  /* 0x000000269a9a7c20 */ /* 0x000fe20008410000 */
[C---:B------:R-:W-:Y:S01]  /*51a0*/  ISETP.GT.AND P1, PT, R8.reuse, RZ, PT ;  /* 0x000000ff0800720c */ /* 0x040fe20003f24270 */
[----:B------:R-:W3:Y:S01]  /*51b0*/  MUFU.TANH R136, R136 ;  /* 0x0000008800887308 */ /* 0x000ee20000002400 */
[----:B------:R-:W-:Y:S01]  /*51c0*/  ISETP.GT.AND P2, PT, R8, 0x1, PT ;  /* 0x000000010800780c */ /* 0x000fe20003f44270 */
[----:B------:R-:W-:Y:S01]  /*51d0*/  FMUL.FTZ R189, R158, UR38 ;  /* 0x000000269ebd7c20 */ /* 0x000fe20008410000 */
[----:B-1----:R-:W-:Y:S01]  /*51e0*/  FSEL R187, R187, -INF , P1 ;  /* 0xff800000bbbb7808 */ /* 0x002fe20000800000 */
[----:B------:R-:W-:Y:S01]  /*51f0*/  FMUL.FTZ R162, R162, UR38 ;  /* 0x00000026a2a27c20 */ /* 0x000fe20008410000 */
[----:B------:R-:W-:Y:S01]  /*5200*/  ISETP.GT.AND P1, PT, R8, 0x8, PT ;  /* 0x000000080800780c */ /* 0x000fe20003f24270 */
[----:B------:R-:W-:Y:S01]  /*5210*/  FMUL.FTZ R195, R166, UR38 ;  /* 0x00000026a6c37c20 */ /* 0x000fe20008410000 */
[----:B----4-:R-:W-:Y:S01]  /*5220*/  FSEL R185, R185, -INF , P2 ;  /* 0xff800000b9b97808 */ /* 0x010fe20001000000 */
[----:B------:R-:W1:Y:S01]  /*5230*/  MUFU.TANH R137, R137 ;  /* 0x0000008900897308 */ /* 0x000e620000002400 */
[----:B------:R-:W-:Y:S01]  /*5240*/  FMNMX.FTZ R126, R187, R14, !PT ;  /* 0x0000000ebb7e7209 */ /* 0x000fe20007810000 */
[----:B------:R-:W4:Y:S01]  /*5250*/  S2UR UR5, SR_CgaCtaId ;  /* 0x00000000000579c3 */ /* 0x000f220000008800 */
[----:B------:R-:W-:Y:S01]  /*5260*/  ISETP.GT.AND P2, PT, R8, 0x9, PT ;  /* 0x000000090800780c */ /* 0x000fe20003f44270 */
[----:B------:R-:W-:Y:S01]  /*5270*/  UIADD3 UR39, UR39, 0x30840, URZ ;  /* 0x0003084027277890 */ /* 0x000fe2000fffe03f */
[----:B------:R-:W-:-:S02]  /*5280*/  FSEL R183, R183, -INF , P1 ;  /* 0xff800000b7b77808 */ /* 0x000fc40000800000 */
[----:B------:R-:W-:Y:S01]  /*5290*/  FMNMX.FTZ R126, R185, R126, !PT ;  /* 0x0000007eb97e7209 */ /* 0x000fe20007810000 */
[----:B------:R-:W1:Y:S01]  /*52a0*/  MUFU.TANH R139, R140 ;  /* 0x0000008c008b7308 */ /* 0x000e620000002400 */
[C---:B------:R-:W-:Y:S02]  /*52b0*/  ISETP.GT.AND P1, PT, R8.reuse, 0x10, PT ;  /* 0x000000100800780c */ /* 0x040fe40003f24270 */
[----:B------:R-:W-:Y:S02]  /*52c0*/  FSEL R181, R181, -INF , P2 ;  /* 0xff800000b5b57808 */ /* 0x000fe40001000000 */
[----:B------:R-:W-:Y:S02]  /*52d0*/  FMNMX.FTZ R126, R183, R126, !PT ;  /* 0x0000007eb77e7209 */ /* 0x000fe40007810000 */
[----:B------:R-:W-:Y:S01]  /*52e0*/  ISETP.GT.AND P2, PT, R8, 0x11, PT ;  /* 0x000000110800780c */ /* 0x000fe20003f44270 */
[----:B------:R-:W1:Y:S01]  /*52f0*/  MUFU.TANH R141, R141 ;  /* 0x0000008d008d7308 */ /* 0x000e620000002400 */
[----:B0-----:R-:W-:-:S02]  /*5300*/  FSEL R179, R128, -INF , P1 ;  /* 0xff80000080b37808 */ /* 0x001fc40000800000 */
[----:B------:R-:W-:Y:S02]  /*5310*/  FMNMX.FTZ R126, R181, R126, !PT ;  /* 0x0000007eb57e7209 */ /* 0x000fe40007810000 */
[C---:B------:R-:W-:Y:S02]  /*5320*/  ISETP.GT.AND P1, PT, R8.reuse, 0x18, PT ;  /* 0x000000180800780c */ /* 0x040fe40003f24270 */
[----:B-----5:R-:W-:Y:S01]  /*5330*/  FSEL R177, R129, -INF , P2 ;  /* 0xff80000081b17808 */ /* 0x020fe20001000000 */
[----:B------:R-:W0:Y:S01]  /*5340*/  MUFU.TANH R131, R144 ;  /* 0x0000009000837308 */ /* 0x000e220000002400 */
[----:B------:R-:W-:Y:S01]  /*5350*/  FMNMX.FTZ R126, R179, R126, !PT ;  /* 0x0000007eb37e7209 */ /* 0x000fe20007810000 */
[----:B----4-:R-:W-:Y:S01]  /*5360*/  UPRMT UR39, UR5, 0x654, UR39 ;  /* 0x0000065405277896 */ /* 0x010fe20008000027 */
[----:B------:R-:W-:Y:S02]  /*5370*/  ISETP.GT.AND P2, PT, R8, 0x19, PT ;  /* 0x000000190800780c */ /* 0x000fe40003f44270 */
[----:B------:R-:W-:-:S02]  /*5380*/  FSEL R175, R132, -INF , P1 ;  /* 0xff80000084af7808 */ /* 0x000fc40000800000 */
[----:B------:R-:W-:Y:S01]  /*5390*/  FMNMX.FTZ R126, R177, R126, !PT ;  /* 0x0000007eb17e7209 */ /* 0x000fe20007810000 */
[----:B------:R-:W4:Y:S01]  /*53a0*/  MUFU.TANH R145, R145 ;  /* 0x0000009100917308 */ /* 0x000f220000002400 */
[C---:B------:R-:W-:Y:S02]  /*53b0*/  ISETP.GT.AND P1, PT, R8.reuse, 0x20, PT ;  /* 0x000000200800780c */ /* 0x040fe40003f24270 */
[----:B--2---:R-:W-:Y:S01]  /*53c0*/  FSEL R173, R133, -INF , P2 ;  /* 0xff80000085ad7808 */ /* 0x004fe20001000000 */
[----:B------:R-:W-:Y:S01]  /*53d0*/  SYNCS.ARRIVE.TRANS64.RED.A1T0 RZ, [UR39], RZ ;  /* 0x000000ffffff79a7 */ /* 0x000fe20008100427 */
[----:B------:R-:W-:Y:S02]  /*53e0*/  FMNMX.FTZ R126, R175, R126, !PT ;  /* 0x0000007eaf7e7209 */ /* 0x000fe40007810000 */
[----:B------:R-:W-:Y:S01]  /*53f0*/  ISETP.GT.AND P2, PT, R8, 0x21, PT ;  /* 0x000000210800780c */ /* 0x000fe20003f44270 */
[----:B------:R-:W2:Y:S01]  /*5400*/  MUFU.TANH R135, R148 ;  /* 0x0000009400877308 */ /* 0x000ea20000002400 */
[----:B---3--:R-:W-:-:S02]  /*5410*/  FSEL R171, R136, -INF , P1 ;  /* 0xff80000088ab7808 */ /* 0x008fc40000800000 */
[----:B------:R-:W-:Y:S02]  /*5420*/  FMNMX.FTZ R126, R173, R126, !PT ;  /* 0x0000007ead7e7209 */ /* 0x000fe40007810000 */
[C---:B------:R-:W-:Y:S02]  /*5430*/  ISETP.GT.AND P1, PT, R8.reuse, 0x28, PT ;  /* 0x000000280800780c */ /* 0x040fe40003f24270 */
[----:B-1----:R-:W-:Y:S01]  /*5440*/  FSEL R169, R137, -INF , P2 ;  /* 0xff80000089a97808 */ /* 0x002fe20001000000 */
[----:B------:R-:W1:Y:S01]  /*5450*/  MUFU.TANH R149, R149 ;  /* 0x0000009500957308 */ /* 0x000e620000002400 */
[----:B------:R-:W-:Y:S02]  /*5460*/  FMNMX.FTZ R126, R171, R126, !PT ;  /* 0x0000007eab7e7209 */ /* 0x000fe40007810000 */
[----:B------:R-:W-:Y:S02]  /*5470*/  ISETP.GT.AND P2, PT, R8, 0x29, PT ;  /* 0x000000290800780c */ /* 0x000fe40003f44270 */
[----:B------:R-:W-:-:S02]  /*5480*/  FSEL R139, R139, -INF , P1 ;  /* 0xff8000008b8b7808 */ /* 0x000fc40000800000 */
[----:B------:R-:W-:Y:S01]  /*5490*/  FMNMX.FTZ R126, R169, R126, !PT ;  /* 0x0000007ea97e7209 */ /* 0x000fe20007810000 */
[----:B------:R-:W3:Y:S01]  /*54a0*/  MUFU.TANH R152, R152 ;  /* 0x0000009800987308 */ /* 0x000ee20000002400 */
[C---:B------:R-:W-:Y:S02]  /*54b0*/  ISETP.GT.AND P1, PT, R8.reuse, 0x30, PT ;  /* 0x000000300800780c */ /* 0x040fe40003f24270 */
[----:B------:R-:W-:Y:S02]  /*54c0*/  FSEL R129, R141, -INF , P2 ;  /* 0xff8000008d817808 */ /* 0x000fe40001000000 */
[----:B------:R-:W-:Y:S02]  /*54d0*/  FMNMX.FTZ R126, R139, R126, !PT ;  /* 0x0000007e8b7e7209 */ /* 0x000fe40007810000 */
[----:B------:R-:W-:Y:S01]  /*54e0*/  ISETP.GT.AND P2, PT, R8, 0x31, PT ;  /* 0x000000310800780c */ /* 0x000fe20003f44270 */
[----:B------:R-:W5:Y:S01]  /*54f0*/  MUFU.TANH R125, R153 ;  /* 0x00000099007d7308 */ /* 0x000f620000002400 */
[----:B0-----:R-:W-:-:S02]  /*5500*/  FSEL R131, R131, -INF , P1 ;  /* 0xff80000083837808 */ /* 0x001fc40000800000 */
[----:B------:R-:W-:Y:S02]  /*5510*/  FMNMX.FTZ R126, R129, R126, !PT ;  /* 0x0000007e817e7209 */ /* 0x000fe40007810000 */
[C---:B------:R-:W-:Y:S02]  /*5520*/  ISETP.GT.AND P1, PT, R8.reuse, 0x38, PT ;  /* 0x000000380800780c */ /* 0x040fe40003f24270 */
[----:B----4-:R-:W-:Y:S01]  /*5530*/  FSEL R133, R145, -INF , P2 ;  /* 0xff80000091857808 */ /* 0x010fe20001000000 */
[----:B------:R-:W0:Y:S01]  /*5540*/  MUFU.TANH R143, R156 ;  /* 0x0000009c008f7308 */ /* 0x000e220000002400 */
[----:B------:R-:W-:Y:S02]  /*5550*/  FMNMX.FTZ R126, R131, R126, !PT ;  /* 0x0000007e837e7209 */ /* 0x000fe40007810000 */
[----:B------:R-:W-:Y:S02]  /*5560*/  ISETP.GT.AND P2, PT, R8, 0x39, PT ;  /* 0x000000390800780c */ /* 0x000fe40003f44270 */
[----:B--2---:R-:W-:-:S02]  /*5570*/  FSEL R135, R135, -INF , P1 ;  /* 0xff80000087877808 */ /* 0x004fc40000800000 */
[----:B------:R-:W-:Y:S01]  /*5580*/  FMNMX.FTZ R126, R133, R126, !PT ;  /* 0x0000007e857e7209 */ /* 0x000fe20007810000 */
[----:B------:R-:W2:Y:S01]  /*5590*/  MUFU.TANH R157, R157 ;  /* 0x0000009d009d7308 */ /* 0x000ea20000002400 */
[C---:B------:R-:W-:Y:S02]  /*55a0*/  ISETP.GT.AND P1, PT, R8.reuse, 0x40, PT ;  /* 0x000000400800780c */ /* 0x040fe40003f24270 */
[----:B-1----:R-:W-:Y:S02]  /*55b0*/  FSEL R137, R149, -INF , P2 ;  /* 0xff80000095897808 */ /* 0x002fe40001000000 */
[----:B------:R-:W-:Y:S02]  /*55c0*/  FMNMX.FTZ R126, R135, R126, !PT ;  /* 0x0000007e877e7209 */ /* 0x000fe40007810000 */
[----:B------:R-:W-:Y:S01]  /*55d0*/  ISETP.GT.AND P2, PT, R8, 0x41, PT ;  /* 0x000000410800780c */ /* 0x000fe20003f44270 */
[----:B------:R-:W1:Y:S01]  /*55e0*/  MUFU.TANH R160, R160 ;  /* 0x000000a000a07308 */ /* 0x000e620000002400 */
[----:B---3--:R-:W-:-:S02]  /*55f0*/  FSEL R141, R152, -INF , P1 ;  /* 0xff800000988d7808 */ /* 0x008fc40000800000 */
[----:B------:R-:W-:Y:S02]  /*5600*/  FMNMX.FTZ R126, R137, R126, !PT ;  /* 0x0000007e897e7209 */ /* 0x000fe40007810000 */
[C---:B------:R-:W-:Y:S02]  /*5610*/  ISETP.GT.AND P1, PT, R8.reuse, 0x48, PT ;  /* 0x000000480800780c */ /* 0x040fe40003f24270 */
[----:B-----5:R-:W-:Y:S01]  /*5620*/  FSEL R125, R125, -INF , P2 ;  /* 0xff8000007d7d7808 */ /* 0x020fe20001000000 */
[----:B------:R-:W3:Y:S01]  /*5630*/  MUFU.TANH R153, R161 ;  /* 0x000000a100997308 */ /* 0x000ee20000002400 */
[----:B------:R-:W-:Y:S02]  /*5640*/  FMNMX.FTZ R126, R141, R126, !PT ;  /* 0x0000007e8d7e7209 */ /* 0x000fe40007810000 */
[----:B------:R-:W-:Y:S02]  /*5650*/  ISETP.GT.AND P2, PT, R8, 0x49, PT ;  /* 0x000000490800780c */ /* 0x000fe40003f44270 */
[----:B0-----:R-:W-:-:S02]  /*5660*/  FSEL R143, R143, -INF , P1 ;  /* 0xff8000008f8f7808 */ /* 0x001fc40000800000 */
[----:B------:R-:W-:Y:S01]  /*5670*/  FMNMX.FTZ R126, R125, R126, !PT ;  /* 0x0000007e7d7e7209 */ /* 0x000fe20007810000 */
[----:B------:R-:W0:Y:S01]  /*5680*/  MUFU.TANH R164, R164 ;  /* 0x000000a400a47308 */ /* 0x000e220000002400 */
[----:B------:R-:W-:Y:S02]  /*5690*/  ISETP.GT.AND P1, PT, R8, 0x50, PT ;  /* 0x000000500800780c */ /* 0x000fe40003f24270 */
[----:B--2---:R-:W-:Y:S02]  /*56a0*/  FSEL R145, R157, -INF , P2 ;  /* 0xff8000009d917808 */ /* 0x004fe40001000000 */
[----:B------:R-:W-:Y:S01]  /*56b0*/  FMNMX.FTZ R128, R143, R126, !PT ;  /* 0x0000007e8f807209 */ /* 0x000fe20007810000 */
[----:B------:R-:W-:Y:S01]  /*56c0*/  FMUL.FTZ R126, R146, UR38 ;  /* 0x00000026927e7c20 */ /* 0x000fe20008410000 */
[----:B------:R-:W-:Y:S01]  /*56d0*/  ISETP.GT.AND P2, PT, R8, 0x51, PT ;  /* 0x000000510800780c */ /* 0x000fe20003f44270 */
[----:B------:R-:W2:Y:S01]  /*56e0*/  MUFU.TANH R127, R165 ;  /* 0x000000a5007f7308 */ /* 0x000ea20000002400 */
[----:B-1----:R-:W-:-:S02]  /*56f0*/  FSEL R149, R160, -INF , P1 ;  /* 0xff800000a0957808 */ /* 0x002fc40000800000 */
[----:B------:R-:W-:Y:S02]  /*5700*/  FMNMX.FTZ R128, R145, R128, !PT ;  /* 0x0000008091807209 */ /* 0x000fe40007810000 */
[C---:B------:R-:W-:Y:S02]  /*5710*/  ISETP.GT.AND P1, PT, R8.reuse, 0x58, PT ;  /* 0x000000580800780c */ /* 0x040fe40003f24270 */
[----:B---3--:R-:W-:Y:S01]  /*5720*/  FSEL R153, R153, -INF , P2 ;  /* 0xff80000099997808 */ /* 0x008fe20001000000 */
[----:B------:R1:W-:Y:S01]  /*5730*/  MUFU.TANH R136, R151 ;  /* 0x0000009700887308 */ /* 0x0003e20000002400 */
[----:B------:R-:W-:Y:S02]  /*5740*/  FMNMX.FTZ R128, R149, R128, !PT ;  /* 0x0000008095807209 */ /* 0x000fe40007810000 */
[----:B------:R-:W-:Y:S01]  /*5750*/  ISETP.GT.AND P2, PT, R8, 0x59, PT ;  /* 0x000000590800780c */ /* 0x000fe20003f44270 */
[----:B------:R-:W-:Y:S01]  /*5760*/  FMUL.FTZ R8, R147, UR38 ;  /* 0x0000002693087c20 */ /* 0x000fe20008410000 */
[----:B0-----:R-:W-:-:S02]  /*5770*/  FSEL R147, R164, -INF , P1 ;  /* 0xff800000a4937808 */ /* 0x001fc40000800000 */
[----:B------:R-:W-:Y:S01]  /*5780*/  FMNMX.FTZ R128, R153, R128, !PT ;  /* 0x0000008099807209 */ /* 0x000fe20007810000 */
[----:B------:R-:W0:Y:S01]  /*5790*/  MUFU.TANH R0, R0 ;  /* 0x0000000000007308 */ /* 0x000e220000002400 */
[----:B--2---:R-:W-:Y:S02]  /*57a0*/  FSEL R127, R127, -INF , P2 ;  /* 0xff8000007f7f7808 */ /* 0x004fe40001000000 */
[----:B------:R-:W-:-:S04]  /*57b0*/  FMNMX.FTZ R128, R147, R128, !PT ;  /* 0x0000008093807209 */ /* 0x000fc80007810000 */
[----:B------:R-:W-:Y:S01]  /*57c0*/  FMNMX.FTZ R128, R127, R128, !PT ;  /* 0x000000807f807209 */ /* 0x000fe20007810000 */
[----:B------:R-:W2:Y:S04]  /*57d0*/  MUFU.TANH R2, R2 ;  /* 0x0000000200027308 */ /* 0x000ea80000002400 */
[----:B------:R-:W3:Y:S04]  /*57e0*/  SHFL.BFLY PT, R157, R128, 0x2, 0x1f ;  /* 0x0c401f00809d7f89 */ /* 0x000ee800000e0000 */
[----:B------:R-:W4:Y:S08]  /*57f0*/  MUFU.TANH R15, R15 ;  /* 0x0000000f000f7308 */ /* 0x000f300000002400 */
[----:B------:R-:W5:Y:S08]  /*5800*/  MUFU.TANH R9, R9 ;  /* 0x0000000900097308 */ /* 0x000f700000002400 */
[----:B------:R-:W-:Y:S01]  /*5810*/  MUFU.TANH R20, R20 ;  /* 0x0000001400147308 */ /* 0x000fe20000002400 */
[----:B---3--:R-:W-:Y:S01]  /*5820*/  FMNMX.FTZ R130, R128, R157, !PT ;  /* 0x0000009d80827209 */ /* 0x008fe20007810000 */
[----:B------:R-:W-:Y:S01]  /*5830*/  FMUL.FTZ R128, R163, UR38 ;  /* 0x00000026a3807c20 */ /* 0x000fe20008410000 */
[----:B------:R-:W3:Y:S05]  /*5840*/  SHFL.IDX PT, R157, R10, 0x1, 0x1c1f ;  /* 0x003c1f000a9d7f89 */ /* 0x000eea00000e0000 */
[----:B------:R0:W-:Y:S01]  /*5850*/  MUFU.TANH R134, R8 ;  /* 0x0000000800867308 */ /* 0x0001e20000002400 */
[----:B-1----:R-:W1:Y:S07]  /*5860*/  SHFL.BFLY PT, R151, R130, 0x1, 0x1f ;  /* 0x0c201f0082977f89 */ /* 0x002e6e00000e0000 */
[----:B------:R-:W5:Y:S01]  /*5870*/  MUFU.TANH R21, R21 ;  /* 0x0000001500157308 */ /* 0x000f620000002400 */
[----:B0-----:R-:W0:Y:S07]  /*5880*/  LDC R8, c[0x0][0x988] ;  /* 0x00026200ff087b82 */ /* 0x001e2e0000000800 */
[----:B------:R-:W5:Y:S01]  /*5890*/  MUFU.TANH R22, R22 ;  /* 0x0000001600167308 */ /* 0x000f620000002400 */
[----:B---3--:R-:W-:-:S07]  /*58a0*/  IADD3 R124, R157, -UR6, R124 ;  /* 0x800000069d7c7c10 */ /* 0x008fce000fffe07c */
[----:B------:R4:W-:Y:S01]  /*58b0*/  MUFU.TANH R138, R155 ;  /* 0x0000009b008a7308 */ /* 0x0009e20000002400 */
[C---:B------:R-:W-:Y:S02]  /*58c0*/  ISETP.GT.AND P1, PT, R124.reuse, RZ, PT ;  /* 0x000000ff7c00720c */ /* 0x040fe40003f24270 */
[----:B------:R-:W-:Y:S02]  /*58d0*/  ISETP.GT.AND P2, PT, R124, 0x1, PT ;  /* 0x000000017c00780c */ /* 0x000fe40003f44270 */
[----:B------:R-:W-:Y:S02]  /*58e0*/  FSEL R0, R0, -INF , P1 ;  /* 0xff80000000007808 */ /* 0x000fe40000800000 */
[----:B-1----:R-:W-:Y:S01]  /*58f0*/  FMNMX.FTZ R10, R130, R151, !PT ;  /* 0x00000097820a7209 */ /* 0x002fe20007810000 */
[----:B------:R-:W1:Y:S01]  /*5900*/  MUFU.TANH R23, R23 ;  /* 0x0000001700177308 */ /* 0x000e620000002400 */
[----:B--2---:R-:W-:Y:S02]  /*5910*/  FSEL R151, R2, -INF , P2 ;  /* 0xff80000002977808 */ /* 0x004fe40001000000 */
[----:B------:R-:W-:Y:S01]  /*5920*/  ISETP.GT.AND P3, PT, R124, 0x8, PT ;  /* 0x000000087c00780c */ /* 0x000fe20003f64270 */
[----:B0-----:R-:W-:Y:S01]  /*5930*/  FMUL.FTZ R132, R10, R8 ;  /* 0x000000080a847220 */ /* 0x001fe20000410000 */
[----:B------:R-:W-:-:S02]  /*5940*/  FMNMX.FTZ R2, R0, R13, !PT ;  /* 0x0000000d00027209 */ /* 0x000fc40007810000 */
[C---:B------:R-:W-:Y:S01]  /*5950*/  ISETP.GT.AND P4, PT, R124.reuse, 0x9, PT ;  /* 0x000000097c00780c */ /* 0x040fe20003f84270 */
[----:B------:R-:W-:Y:S01]  /*5960*/  MUFU.TANH R120, R120 ;  /* 0x0000007800787308 */ /* 0x000fe20000002400 */
[----:B----4-:R-:W-:Y:S02]  /*5970*/  FSEL R155, R15, -INF , P3 ;  /* 0xff8000000f9b7808 */ /* 0x010fe40001800000 */
[----:B------:R-:W-:Y:S02]  /*5980*/  FMNMX.FTZ R130, R151, R2, !PT ;  /* 0x0000000297827209 */ /* 0x000fe40007810000 */
[----:B------:R-:W-:Y:S02]  /*5990*/  ISETP.GT.AND P2, PT, R124, 0x10, PT ;  /* 0x000000107c00780c */ /* 0x000fe40003f44270 */
[----:B-----5:R-:W-:Y:S01]  /*59a0*/  FSEL R157, R9, -INF , P4 ;  /* 0xff800000099d7808 */ /* 0x020fe20002000000 */
[----:B------:R0:W-:Y:S01]  /*59b0*/  MUFU.TANH R191, R159 ;  /* 0x0000009f00bf7308 */ /* 0x0001e20000002400 */
[----:B------:R-:W-:-:S02]  /*59c0*/  FMNMX.FTZ R130, R155, R130, !PT ;  /* 0x000000829b827209 */ /* 0x000fc40007810000 */
[----:B------:R-:W-:Y:S02]  /*59d0*/  ISETP.GT.AND P3, PT, R124, 0x11, PT ;  /* 0x000000117c00780c */ /* 0x000fe40003f64270 */
[----:B------:R-:W-:Y:S02]  /*59e0*/  FMNMX.FTZ R130, R157, R130, !PT ;  /* 0x000000829d827209 */ /* 0x000fe40007810000 */
[----:B------:R-:W-:Y:S01]  /*59f0*/  FSEL R161, R21, -INF , P3 ;  /* 0xff80000015a17808 */ /* 0x000fe20001800000 */
[----:B------:R-:W2:Y:S01]  /*5a00*/  MUFU.TANH R121, R121 ;  /* 0x0000007900797308 */ /* 0x000ea20000002400 */
[----:B0-----:R-:W-:Y:S02]  /*5a10*/  FSEL R159, R20, -INF , P2 ;  /* 0xff800000149f7808 */ /* 0x001fe40001000000 */
[----:B------:R-:W-:Y:S02]  /*5a20*/  ISETP.GT.AND P2, PT, R124, 0x18, PT ;  /* 0x000000187c00780c */ /* 0x000fe40003f44270 */
[----:B------:R-:W-:-:S02]  /*5a30*/  FMNMX.FTZ R130, R159, R130, !PT ;  /* 0x000000829f827209 */ /* 0x000fc40007810000 */
[----:B------:R-:W-:Y:S01]  /*5a40*/  ISETP.GT.AND P3, PT, R124, 0x19, PT ;  /* 0x000000197c00780c */ /* 0x000fe20003f64270 */
[----:B------:R-:W-:Y:S01]  /*5a50*/  MUFU.TANH R122, R122 ;  /* 0x0000007a007a7308 */ /* 0x000fe20000002400 */
[----:B------:R-:W-:Y:S02]  /*5a60*/  FSEL R163, R22, -INF , P2 ;  /* 0xff80000016a37808 */ /* 0x000fe40001000000 */
[----:B------:R-:W-:Y:S02]  /*5a70*/  FMNMX.FTZ R130, R161, R130, !PT ;  /* 0x00000082a1827209 */ /* 0x000fe40007810000 */
[----:B------:R-:W-:Y:S02]  /*5a80*/  FSETP.NEU.FTZ.AND P1, PT, R10, -INF , PT ;  /* 0xff8000000a00780b */ /* 0x000fe40003f3d000 */
[----:B------:R-:W-:Y:S01]  /*5a90*/  ISETP.GT.AND P2, PT, R124, 0x20, PT ;  /* 0x000000207c00780c */ /* 0x000fe20003f44270 */
[----:B------:R-:W0:Y:S01]  /*5aa0*/  MUFU.TANH R123, R123 ;  /* 0x0000007b007b7308 */ /* 0x000e220000002400 */
[----:B-1----:R-:W-:-:S02]  /*5ab0*/  FSEL R165, R23, -INF , P3 ;  /* 0xff80000017a57808 */ /* 0x002fc40001800000 */
[----:B------:R-:W-:Y:S02]  /*5ac0*/  FMNMX.FTZ R130, R163, R130, !PT ;  /* 0x00000082a3827209 */ /* 0x000fe40007810000 */
[----:B------:R-:W-:Y:S02]  /*5ad0*/  FSEL R2, R132, RZ, P1 ;  /* 0x000000ff84027208 */ /* 0x000fe40000800000 */
[C---:B------:R-:W-:Y:S01]  /*5ae0*/  ISETP.GT.AND P3, PT, R124.reuse, 0x21, PT ;  /* 0x000000217c00780c */ /* 0x040fe20003f64270 */
[----:B------:R-:W1:Y:S01]  /*5af0*/  MUFU.TANH R126, R126 ;  /* 0x0000007e007e7308 */ /* 0x000e620000002400 */
[----:B------:R-:W-:Y:S01]  /*5b00*/  FMNMX.FTZ R130, R165, R130, !PT ;  /* 0x00000082a5827209 */ /* 0x000fe20007810000 */
[-CC-:B------:R-:W-:Y:S01]  /*5b10*/  FFMA.FTZ R190, R183, R8.reuse, -R2.reuse ;  /* 0x00000008b7be7223 */ /* 0x180fe20000010802 */
[----:B--2---:R-:W-:Y:S01]  /*5b20*/  FSEL R183, R121, -INF , P3 ;  /* 0xff80000079b77808 */ /* 0x004fe20001800000 */
[-CC-:B------:R-:W-:Y:S01]  /*5b30*/  FFMA.FTZ R188, R185, R8.reuse, -R2.reuse ;  /* 0x00000008b9bc7223 */ /* 0x180fe20000010802 */
[C---:B------:R-:W-:Y:S01]  /*5b40*/  ISETP.GT.AND P3, PT, R124.reuse, 0x29, PT ;  /* 0x000000297c00780c */ /* 0x040fe20003f64270 */
[-CC-:B------:R-:W-:Y:S01]  /*5b50*/  FFMA.FTZ R184, R179, R8.reuse, -R2.reuse ;  /* 0x00000008b3b87223 */ /* 0x180fe20000010802 */
[-CC-:B------:R-:W-:Y:S01]  /*5b60*/  FFMA.FTZ R21, R181, R8.reuse, -R2.reuse ;  /* 0x00000008b5157223 */ /* 0x180fe20000010802 */
[----:B------:R2:W-:Y:S01]  /*5b70*/  MUFU.TANH R197, R167 ;  /* 0x000000a700c57308 */ /* 0x0005e20000002400 */
[----:B0-----:R-:W-:Y:S01]  /*5b80*/  FSEL R123, R123, -INF , P3 ;  /* 0xff8000007b7b7808 */ /* 0x001fe20001800000 */
[-CC-:B------:R-:W-:Y:S01]  /*5b90*/  FFMA.FTZ R23, R177, R8.reuse, -R2.reuse ;  /* 0x00000008b1177223 */ /* 0x180fe20000010802 */
[----:B------:R-:W-:Y:S01]  /*5ba0*/  ISETP.GT.AND P3, PT, R124, 0x31, PT ;  /* 0x000000317c00780c */ /* 0x000fe20003f64270 */
[-CC-:B------:R-:W-:Y:S01]  /*5bb0*/  FFMA.FTZ R15, R187, R8.reuse, -R2.reuse ;  /* 0x00000008bb0f7223 */ /* 0x180fe20000010802 */
[-CC-:B------:R-:W-:Y:S01]  /*5bc0*/  FFMA.FTZ R186, R175, R8.reuse, -R2.reuse ;  /* 0x00000008afba7223 */ /* 0x180fe20000010802 */
[-CC-:B------:R-:W-:Y:S01]  /*5bd0*/  FFMA.FTZ R180, R171, R8.reuse, -R2.reuse ;  /* 0x00000008abb47223 */ /* 0x180fe20000010802 */
[----:B------:R-:W-:Y:S01]  /*5be0*/  FSEL R179, R134, -INF , P3 ;  /* 0xff80000086b37808 */ /* 0x000fe20001800000 */
[----:B------:R-:W0:Y:S01]  /*5bf0*/  MUFU.TANH R150, R150 ;  /* 0x0000009600967308 */ /* 0x000e220000002400 */
[----:B--2---:R-:W-:Y:S01]  /*5c00*/  FSEL R167, R120, -INF , P2 ;  /* 0xff80000078a77808 */ /* 0x004fe20001000000 */
[-CC-:B------:R-:W-:Y:S01]  /*5c10*/  FFMA.FTZ R182, R139, R8.reuse, -R2.reuse ;  /* 0x000000088bb67223 */ /* 0x180fe20000010802 */
[----:B------:R-:W-:Y:S01]  /*5c20*/  ISETP.GT.AND P2, PT, R124, 0x28, PT ;  /* 0x000000287c00780c */ /* 0x000fe20003f44270 */
[--C-:B------:R-:W-:Y:S01]  /*5c30*/  FFMA.FTZ R168, R149, R8, -R2.reuse ;  /* 0x0000000895a87223 */ /* 0x100fe20000010802 */
[----:B------:R-:W-:Y:S01]  /*5c40*/  FMNMX.FTZ R130, R167, R130, !PT ;  /* 0x00000082a7827209 */ /* 0x000fe20007810000 */
[--C-:B------:R-:W-:Y:S01]  /*5c50*/  FFMA.FTZ R176, R131, R8, -R2.reuse ;  /* 0x0000000883b07223 */ /* 0x100fe20000010802 */
[----:B------:R-:W-:Y:S01]  /*5c60*/  FSEL R185, R122, -INF , P2 ;  /* 0xff8000007ab97808 */ /* 0x000fe20001000000 */
[----:B------:R-:W2:Y:S01]  /*5c70*/  MUFU.TANH R154, R154 ;  /* 0x0000009a009a7308 */ /* 0x000ea20000002400 */
[----:B------:R-:W-:Y:S01]  /*5c80*/  FMNMX.FTZ R130, R183, R130, !PT ;  /* 0x00000082b7827209 */ /* 0x000fe20007810000 */
[-CC-:B------:R-:W-:Y:S01]  /*5c90*/  FFMA.FTZ R131, R133, R8.reuse, -R2.reuse ;  /* 0x0000000885837223 */ /* 0x180fe20000010802 */
[----:B------:R-:W-:Y:S01]  /*5ca0*/  ISETP.GT.AND P2, PT, R124, 0x30, PT ;  /* 0x000000307c00780c */ /* 0x000fe20003f44270 */
[--C-:B------:R-:W-:Y:S01]  /*5cb0*/  FFMA.FTZ R178, R135, R8, -R2.reuse ;  /* 0x0000000887b27223 */ /* 0x100fe20000010802 */
[----:B------:R-:W-:Y:S01]  /*5cc0*/  FMNMX.FTZ R130, R185, R130, !PT ;  /* 0x00000082b9827209 */ /* 0x000fe20007810000 */
[--C-:B------:R-:W-:Y:S01]  /*5cd0*/  FFMA.FTZ R133, R137, R8, -R2.reuse ;  /* 0x0000000889857223 */ /* 0x100fe20000010802 */
[----:B-1----:R-:W-:Y:S01]  /*5ce0*/  FSEL R121, R126, -INF , P2 ;  /* 0xff8000007e797808 */ /* 0x002fe20001000000 */
[----:B------:R-:W1:Y:S01]  /*5cf0*/  MUFU.TANH R189, R189 ;  /* 0x000000bd00bd7308 */ /* 0x000e620000002400 */
[----:B------:R-:W-:Y:S01]  /*5d00*/  FMNMX.FTZ R130, R123, R130, !PT ;  /* 0x000000827b827209 */ /* 0x000fe20007810000 */
[-CC-:B------:R-:W-:Y:S01]  /*5d10*/  FFMA.FTZ R173, R173, R8.reuse, -R2.reuse ;  /* 0x00000008adad7223 */ /* 0x180fe20000010802 */
[C---:B------:R-:W-:Y:S01]  /*5d20*/  ISETP.GT.AND P2, PT, R124.reuse, 0x38, PT ;  /* 0x000000387c00780c */ /* 0x040fe20003f44270 */
[--C-:B------:R-:W-:Y:S01]  /*5d30*/  FFMA.FTZ R169, R169, R8, -R2.reuse ;  /* 0x00000008a9a97223 */ /* 0x100fe20000010802 */
[----:B------:R-:W-:Y:S01]  /*5d40*/  FMNMX.FTZ R130, R121, R130, !PT ;  /* 0x0000008279827209 */ /* 0x000fe20007810000 */
[-CC-:B------:R-:W-:Y:S01]  /*5d50*/  FFMA.FTZ R129, R129, R8.reuse, -R2.reuse ;  /* 0x0000000881817223 */ /* 0x180fe20000010802 */
[----:B------:R-:W-:Y:S01]  /*5d60*/  ISETP.GT.AND P3, PT, R124, 0x39, PT ;  /* 0x000000397c00780c */ /* 0x000fe20003f64270 */
[----:B------:R-:W3:Y:S01]  /*5d70*/  MUFU.TANH R162, R162 ;  /* 0x000000a200a27308 */ /* 0x000ee20000002400 */
[----:B0-----:R-:W-:Y:S01]  /*5d80*/  FSEL R181, R150, -INF , P2 ;  /* 0xff80000096b57808 */ /* 0x001fe20001000000 */
[--C-:B------:R-:W-:Y:S01]  /*5d90*/  FFMA.FTZ R172, R141, R8, -R2.reuse ;  /* 0x000000088dac7223 */ /* 0x100fe20000010802 */
[----:B------:R-:W-:Y:S01]  /*5da0*/  FMNMX.FTZ R130, R179, R130, !PT ;  /* 0x00000082b3827209 */ /* 0x000fe20007810000 */
[-CC-:B------:R-:W-:Y:S01]  /*5db0*/  FFMA.FTZ R125, R125, R8.reuse, -R2.reuse ;  /* 0x000000087d7d7223 */ /* 0x180fe20000010802 */
[----:B------:R-:W-:Y:S01]  /*5dc0*/  ISETP.GT.AND P2, PT, R124, 0x40, PT ;  /* 0x000000407c00780c */ /* 0x000fe20003f44270 */
[--C-:B------:R-:W-:Y:S01]  /*5dd0*/  FFMA.FTZ R174, R143, R8, -R2.reuse ;  /* 0x000000088fae7223 */ /* 0x100fe20000010802 */
[----:B------:R-:W-:Y:S01]  /*5de0*/  FSEL R177, R136, -INF , P3 ;  /* 0xff80000088b17808 */ /* 0x000fe20001800000 */
[----:B------:R-:W0:Y:S01]  /*5df0*/  MUFU.TANH R128, R128 ;  /* 0x0000008000807308 */ /* 0x000e220000002400 */
[----:B------:R-:W-:Y:S01]  /*5e00*/  FMNMX.FTZ R130, R181, R130, !PT ;  /* 0x00000082b5827209 */ /* 0x000fe20007810000 */
[-CC-:B------:R-:W-:Y:S01]  /*5e10*/  FFMA.FTZ R135, R145, R8.reuse, -R2.reuse ;  /* 0x0000000891877223 */ /* 0x180fe20000010802 */
[----:B------:R-:W-:Y:S01]  /*5e20*/  ISETP.GT.AND P3, PT, R124, 0x41, PT ;  /* 0x000000417c00780c */ /* 0x000fe20003f64270 */
[-CC-:B------:R-:W-:Y:S01]  /*5e30*/  FFMA.FTZ R137, R153, R8.reuse, -R2.reuse ;  /* 0x0000000899897223 */ /* 0x180fe20000010802 */
[----:B--2---:R-:W-:Y:S01]  /*5e40*/  FSEL R187, R154, -INF , P2 ;  /* 0xff8000009abb7808 */ /* 0x004fe20001000000 */
[--C-:B------:R-:W-:Y:S01]  /*5e50*/  FFMA.FTZ R170, R147, R8, -R2.reuse ;  /* 0x0000000893aa7223 */ /* 0x100fe20000010802 */
[----:B------:R-:W-:Y:S01]  /*5e60*/  FMNMX.FTZ R130, R177, R130, !PT ;  /* 0x00000082b1827209 */ /* 0x000fe20007810000 */
[----:B------:R-:W2:Y:S01]  /*5e70*/  MUFU.TANH R195, R195 ;  /* 0x000000c300c37308 */ /* 0x000ea20000002400 */
[----:B------:R-:W-:Y:S01]  /*5e80*/  ISETP.GT.AND P2, PT, R124, 0x48, PT ;  /* 0x000000487c00780c */ /* 0x000fe20003f44270 */
[----:B------:R-:W-:Y:S01]  /*5e90*/  FFMA.FTZ R127, R127, R8, -R2 ;  /* 0x000000087f7f7223 */ /* 0x000fe20000010802 */
[----:B------:R-:W-:-:S02]  /*5ea0*/  FSEL R175, R138, -INF , P3 ;  /* 0xff8000008aaf7808 */ /* 0x000fc40001800000 */
[----:B------:R-:W-:Y:S02]  /*5eb0*/  FMNMX.FTZ R130, R187, R130, !PT ;  /* 0x00000082bb827209 */ /* 0x000fe40007810000 */
[C---:B------:R-:W-:Y:S01]  /*5ec0*/  ISETP.GT.AND P3, PT, R124.reuse, 0x49, PT ;  /* 0x000000497c00780c */ /* 0x040fe20003f64270 */
[----:B------:R-:W-:Y:S01]  /*5ed0*/  MUFU.EX2 R15, R15 ;  /* 0x0000000f000f7308 */ /* 0x000fe20000000800 */
[----:B-1----:R-:W-:Y:S02]  /*5ee0*/  FSEL R189, R189, -INF , P2 ;  /* 0xff800000bdbd7808 */ /* 0x002fe40001000000 */
[----:B------:R-:W-:Y:S02]  /*5ef0*/  FMNMX.FTZ R130, R175, R130, !PT ;  /* 0x00000082af827209 */ /* 0x000fe40007810000 */
[----:B------:R-:W-:Y:S02]  /*5f00*/  ISETP.GT.AND P2, PT, R124, 0x50, PT ;  /* 0x000000507c00780c */ /* 0x000fe40003f44270 */
[----:B------:R-:W-:Y:S01]  /*5f10*/  FSEL R191, R191, -INF , P3 ;  /* 0xff800000bfbf7808 */ /* 0x000fe20001800000 */
[----:B------:R-:W-:Y:S01]  /*5f20*/  MUFU.EX2 R188, R188 ;  /* 0x000000bc00bc7308 */ /* 0x000fe20000000800 */
[----:B------:R-:W-:-:S02]  /*5f30*/  FMNMX.FTZ R130, R189, R130, !PT ;  /* 0x00000082bd827209 */ /* 0x000fc40007810000 */
[----:B------:R-:W-:Y:S02]  /*5f40*/  ISETP.GT.AND P3, PT, R124, 0x51, PT ;  /* 0x000000517c00780c */ /* 0x000fe40003f64270 */
[----:B---3--:R-:W-:Y:S02]  /*5f50*/  FSEL R193, R162, -INF , P2 ;  /* 0xff800000a2c17808 */ /* 0x008fe40001000000 */
[----:B------:R-:W-:Y:S01]  /*5f60*/  FMNMX.FTZ R130, R191, R130, !PT ;  /* 0x00000082bf827209 */ /* 0x000fe20007810000 */
[----:B------:R-:W-:Y:S01]  /*5f70*/  MUFU.EX2 R190, R190 ;  /* 0x000000be00be7308 */ /* 0x000fe20000000800 */
[----:B------:R-:W-:Y:S02]  /*5f80*/  ISETP.GT.AND P2, PT, R124, 0x58, PT ;  /* 0x000000587c00780c */ /* 0x000fe40003f44270 */
[----:B0-----:R-:W-:Y:S02]  /*5f90*/  FSEL R171, R128, -INF , P3 ;  /* 0xff80000080ab7808 */ /* 0x001fe40001800000 */
[----:B------:R-:W-:-:S02]  /*5fa0*/  FMNMX.FTZ R130, R193, R130, !PT ;  /* 0x00000082c1827209 */ /* 0x000fc40007810000 */
[----:B------:R-:W-:Y:S01]  /*5fb0*/  ISETP.GT.AND P3, PT, R124, 0x59, PT ;  /* 0x000000597c00780c */ /* 0x000fe20003f64270 */
[----:B------:R-:W-:Y:S01]  /*5fc0*/  MUFU.EX2 R21, R21 ;  /* 0x0000001500157308 */ /* 0x000fe20000000800 */
[----:B--2---:R-:W-:Y:S02]  /*5fd0*/  FSEL R195, R195, -INF , P2 ;  /* 0xff800000c3c37808 */ /* 0x004fe40001000000 */
[----:B------:R-:W-:Y:S02]  /*5fe0*/  FMNMX.FTZ R130, R171, R130, !PT ;  /* 0x00000082ab827209 */ /* 0x000fe40007810000 */
[----:B------:R-:W-:Y:S02]  /*5ff0*/  FSEL R197, R197, -INF , P3 ;  /* 0xff800000c5c57808 */ /* 0x000fe40001800000 */
[----:B------:R-:W-:Y:S01]  /*6000*/  FMNMX.FTZ R130, R195, R130, !PT ;  /* 0x00000082c3827209 */ /* 0x000fe20007810000 */
[----:B------:R-:W-:Y:S01]  /*6010*/  MUFU.EX2 R184, R184 ;  /* 0x000000b800b87308 */ /* 0x000fe20000000800 */
[----:B------:R-:W-:-:S02]  /*6020*/  FSEL R149, R10, RZ, P1 ;  /* 0x000000ff0a957208 */ /* 0x000fc40000800000 */
[----:B------:R-:W-:-:S03]  /*6030*/  FMNMX.FTZ R130, R197, R130, !PT ;  /* 0x00000082c5827209 */ /* 0x000fc60007810000 */
[----:B------:R-:W-:Y:S02]  /*6040*/  FADD.FTZ R149, -R149, R14 ;  /* 0x0000000e95957221 */ /* 0x000fe40000010100 */
[----:B------:R-:W0:Y:S01]  /*6050*/  SHFL.BFLY PT, R9, R130, 0x2, 0x1f ;  /* 0x0c401f0082097f89 */ /* 0x000e2200000e0000 */
[----:B------:R-:W-:Y:S01]  /*6060*/  MUFU.EX2 R23, R23 ;  /* 0x0000001700177308 */ /* 0x000fe20000000800 */
[----:B------:R-:W-:-:S07]  /*6070*/  FMUL.FTZ R149, R149, R8 ;  /* 0x0000000895957220 */ /* 0x000fce0000410000 */
        /* <DEDUP_REMOVED lines=10> */
[----:B------:R-:W-:Y:S02]  /*6120*/  FMUL.FTZ R20, R9, R8 ;  /* 0x0000000809147220 */ /* 0x000fe40000410000 */
[----:B------:R-:W-:Y:S03]  /*6130*/  MUFU.EX2 R176, R176 ;  /* 0x000000b000b07308 */ /* 0x000fe60000000800 */
[----:B------:R-:W-:-:S05]  /*6140*/  FSEL R20, R20, RZ, P2 ;  /* 0x000000ff14147208 */ /* 0x000fca0001000000 */
[----:B------:R-:W-:Y:S01]  /*6150*/  MUFU.EX2 R131, R131 ;  /* 0x0000008300837308 */ /* 0x000fe20000000800 */
[-CC-:B------:R-:W-:Y:S01]  /*6160*/  FFMA.FTZ R139, R0, R8.reuse, -R20.reuse ;  /* 0x00000008008b7223 */ /* 0x180fe20000010814 */
[----:B------:R-:W-:Y:S01]  /*6170*/  FSEL R0, R9, RZ, P2 ;  /* 0x000000ff09007208 */ /* 0x000fe20001000000 */
[-CC-:B------:R-:W-:Y:S01]  /*6180*/  FFMA.FTZ R22, R151, R8.reuse, -R20.reuse ;  /* 0x0000000897167223 */ /* 0x180fe20000010814 */
[-CC-:B------:R-:W-:Y:S01]  /*6190*/  FFMA.FTZ R120, R155, R8.reuse, -R20.reuse ;  /* 0x000000089b787223 */ /* 0x180fe20000010814 */
[-CC-:B------:R-:W-:Y:S01]  /*61a0*/  FFMA.FTZ R141, R157, R8.reuse, -R20.reuse ;  /* 0x000000089d8d7223 */ /* 0x180fe20000010814 */
[-CC-:B------:R-:W-:Y:S01]  /*61b0*/  FFMA.FTZ R122, R159, R8.reuse, -R20.reuse ;  /* 0x000000089f7a7223 */ /* 0x180fe20000010814 */
[----:B------:R-:W-:Y:S01]  /*61c0*/  FADD.FTZ R13, -R0, R13 ;  /* 0x0000000d000d7221 */ /* 0x000fe20000010100 */
[----:B------:R-:W-:Y:S01]  /*61d0*/  MUFU.EX2 R139, R139 ;  /* 0x0000008b008b7308 */ /* 0x000fe20000000800 */
[-CC-:B------:R-:W-:Y:S01]  /*61e0*/  FFMA.FTZ R143, R161, R8.reuse, -R20.reuse ;  /* 0x00000008a18f7223 */ /* 0x180fe20000010814 */
[-CC-:B------:R-:W-:Y:S01]  /*61f0*/  FFMA.FTZ R124, R163, R8.reuse, -R20.reuse ;  /* 0x00000008a37c7223 */ /* 0x180fe20000010814 */
[-C--:B------:R-:W-:Y:S01]  /*6200*/  FMUL.FTZ R2, R13, R8.reuse ;  /* 0x000000080d027220 */ /* 0x080fe20000410000 */
        /* <DEDUP_REMOVED lines=16> */
[----:B------:R-:W-:-:S04]  /*6310*/  FFMA.FTZ R195, R195, R8, -R20 ;  /* 0x00000008c3c37223 */ /* 0x000fc80000010814 */
[----:B------:R-:W2:Y:S01]  /*6320*/  MUFU.EX2 R22, R22 ;  /* 0x0000001600167308 */ /* 0x000ea20000000800 */
[----:B0-----:R-:W-:-:S04]  /*6330*/  FFMA.FTZ R121, R0, R6, R15 ;  /* 0x0000000600797223 */ /* 0x001fc8000001000f */
[----:B------:R-:W-:-:S03]  /*6340*/  FADD.FTZ R121, R188, R121 ;  /* 0x00000079bc797221 */ /* 0x000fc60000010000 */
[----:B------:R-:W0:Y:S01]  /*6350*/  MUFU.EX2 R120, R120 ;  /* 0x0000007800787308 */ /* 0x000e220000000800 */
[----:B-1----:R-:W-:Y:S01]  /*6360*/  FFMA.FTZ R3, R2, R3, R139 ;  /* 0x0000000302037223 */ /* 0x002fe2000001008b */
[----:B------:R-:W-:Y:S01]  /*6370*/  FADD.FTZ R6, R190, R121 ;  /* 0x00000079be067221 */ /* 0x000fe20000010000 */
[-CC-:B------:R-:W-:Y:S01]  /*6380*/  FFMA.FTZ R121, R187, R8.reuse, -R20.reuse ;  /* 0x00000008bb797223 */ /* 0x180fe20000010814 */
[----:B------:R-:W-:-:S04]  /*6390*/  FFMA.FTZ R20, R197, R8, -R20 ;  /* 0x00000008c5147223 */ /* 0x000fc80000010814 */
[----:B------:R-:W1:Y:S01]  /*63a0*/  MUFU.EX2 R141, R141 ;  /* 0x0000008d008d7308 */ /* 0x000e620000000800 */
[----:B--2---:R-:W-:-:S07]  /*63b0*/  FADD.FTZ R3, R22, R3 ;  /* 0x0000000316037221 */ /* 0x004fce0000010000 */
        /* <DEDUP_REMOVED lines=17> */
[----:B-1----:R-:W-:-:S07]  /*64d0*/  FADD.FTZ R132, R124, R123 ;  /* 0x0000007b7c847221 */ /* 0x002fce0000010000 */
[----:B------:R-:W1:Y:S01]  /*64e0*/  MUFU.EX2 R147, R147 ;  /* 0x0000009300937308 */ /* 0x000e620000000800 */
[----:B--2---:R-:W-:-:S07]  /*64f0*/  FADD.FTZ R123, R145, R132 ;  /* 0x00000084917b7221 */ /* 0x004fce0000010000 */
[----:B------:R-:W2:Y:S01]  /*6500*/  MUFU.EX2 R183, R183 ;  /* 0x000000b700b77308 */ /* 0x000ea20000000800 */
[----:B0-----:R-:W-:Y:S01]  /*6510*/  FADD.FTZ R132, R126, R123 ;  /* 0x0000007b7e847221 */ /* 0x001fe20000010000 */
[----:B------:R-:W-:-:S06]  /*6520*/  FADD.FTZ R123, R129, R6 ;  /* 0x00000006817b7221 */ /* 0x000fcc0000010000 */
[----:B------:R-:W0:Y:S01]  /*6530*/  MUFU.EX2 R14, R14 ;  /* 0x0000000e000e7308 */ /* 0x000e220000000800 */
[----:B-1----:R-:W-:-:S07]  /*6540*/  FADD.FTZ R132, R147, R132 ;  /* 0x0000008493847221 */ /* 0x002fce0000010000 */
        /* <DEDUP_REMOVED lines=45> */
[----:B--2---:R-:W-:Y:S01]  /*6820*/  FADD.FTZ R3, R195, R6 ;  /* 0x00000006c3037221 */ /* 0x004fe20000010000 */
[----:B0-----:R-:W-:-:S03]  /*6830*/  FADD.FTZ R6, R127, R132 ;  /* 0x000000847f067221 */ /* 0x001fc60000010000 */
[----:B-1----:R-:W-:Y:S01]  /*6840*/  FADD.FTZ R3, R20, R3 ;  /* 0x0000000314037221 */ /* 0x002fe20000010000 */
[----:B------:R-:W-:Y:S06]  /*6850*/  @!P0 BRA `(.L_x_2195) ;  /* 0x0000000000048947 */ /* 0x000fec0003800000 */
[----:B------:R-:W-:Y:S01]  /*6860*/  BPT.TRAP 0x1 ;  /* 0x000000040000795c */ /* 0x000fe20000300000 */
.L_x_2195:
[----:B------:R-:W0:Y:S01]  /*6870*/  S2UR UR6, SR_CgaCtaId ;  /* 0x00000000000679c3 */ /* 0x000e220000008800 */
[----:B------:R-:W-:Y:S01]  /*6880*/  R2UR UR5, R192 ;  /* 0x00000000c00572ca */ /* 0x000fe200000e0000 */
[----:B------:R-:W-:Y:S01]  /*6890*/  UIADD3 UR14, UR14, 0x30860, URZ ;  /* 0x000308600e0e7890 */ /* 0x000fe2000fffe03f */
[----:B------:R-:W-:Y:S02]  /*68a0*/  F2FP.BF16.F32.PACK_AB R186, R173, R186 ;  /* 0x000000baadba723e */ /* 0x000fe400000010ff */
[----:B------:R-:W-:Y:S02]  /*68b0*/  F2FP.BF16.F32.PACK_AB R180, R169, R180 ;  /* 0x000000b4a9b4723e */ /* 0x000fe400000010ff */
[----:B------:R-:W-:Y:S01]  /*68c0*/  F2FP.BF16.F32.PACK_AB R183, R14, R183 ;  /* 0x000000b70eb7723e */ /* 0x000fe200000010ff */
[----:B------:R-:W-:Y:S01]  /*68d0*/  IMAD.MOV.U32 R14, RZ, RZ, R10 ;  /* 0x000000ffff0e7224 */ /* 0x000fe200078e000a */
[----:B------:R-:W-:Y:S02]  /*68e0*/  F2FP.BF16.F32.PACK_AB R177, R128, R13 ;  /* 0x0000000d80b1723e */ /* 0x000fe400000010ff */
[----:B------:R-:W-:-:S02]  /*68f0*/  F2FP.BF16.F32.PACK_AB R173, R175, R121 ;  /* 0x00000079afad723e */ /* 0x000fc400000010ff */
[----:B------:R-:W-:Y:S01]  /*6900*/  F2FP.BF16.F32.PACK_AB R169, R171, R193 ;  /* 0x000000c1aba9723e */ /* 0x000fe200000010ff */
[----:B------:R-:W-:Y:S01]  /*6910*/  UISETP.GT.AND UP0, UPT, UR61, UR5, UPT ;  /* 0x000000053d00728c */ /* 0x000fe2000bf04270 */
[----:B------:R-:W-:Y:S01]  /*6920*/  F2FP.BF16.F32.PACK_AB R188, R188, R15 ;  /* 0x0000000fbcbc723e */ /* 0x000fe200000010ff */
[----:B------:R-:W-:Y:S01]  /*6930*/  UIADD3 UR61, UR61, -0x1, URZ ;  /* 0xffffffff3d3d7890 */ /* 0x000fe2000fffe03f */
[----:B------:R-:W-:Y:S01]  /*6940*/  F2FP.BF16.F32.PACK_AB R189, R22, R139 ;  /* 0x0000008b16bd723e */ /* 0x000fe200000010ff */
[----:B------:R-:W-:Y:S01]  /*6950*/  UMOV UR5, UR7 ;  /* 0x0000000700057c82 */ /* 0x000fe20008000000 */
[----:B------:R-:W-:Y:S02]  /*6960*/  F2FP.BF16.F32.PACK_AB R190, R21, R190 ;  /* 0x000000be15be723e */ /* 0x000fe400000010ff */
[----:B------:R-:W-:Y:S02]  /*6970*/  PLOP3.LUT P1, PT, PT, PT, UP0, 0x80, 0x0 ;  /* 0x000000000000781c */ /* 0x000fe40003f2f008 */
        /* <DEDUP_REMOVED lines=18> */
[----:B------:R-:W-:Y:S01]  /*6aa0*/  MOV R13, R9 ;  /* 0x00000009000d7202 */ /* 0x000fe20000000f00 */
[----:B------:R-:W-:Y:S06]  /*6ab0*/  @P1 BRA `(.L_x_2196) ;  /* 0xffffffd4001c1947 */ /* 0x000fec000383ffff */
.L_x_2185:
[----:B------:R-:W-:-:S13]  /*6ac0*/  R2UR UR5, R18 ;  /* 0x00000000120572ca */ /* 0x000fda00000e0000 */
[----:B------:R-:W-:-:S06]  /*6ad0*/  UISETP.GE.AND UP0, UPT, UR61, UR5, UPT ;  /* 0x000000053d00728c */ /* 0x000fcc000bf06270 */
[----:B------:R-:W-:-:S13]  /*6ae0*/  PLOP3.LUT P1, PT, PT, PT, UP0, 0x80, 0x0 ;  /* 0x000000000000781c */ /* 0x000fda0003f2f008 */
[----:B------:R-:W-:Y:S05]  /*6af0*/  @!P1 BRA `(.L_x_2197) ;  /* 0x00000024000c9947 */ /* 0x000fea0003800000 */
[----:B------:R-:W-:Y:S01]  /*6b00*/  IMAD.MOV.U32 R12, RZ, RZ, R9 ;  /* 0x000000ffff0c7224 */ /* 0x000fe200078e0009 */
[----:B------:R-:W-:Y:S01]  /*6b10*/  MOV R11, R10 ;  /* 0x0000000a000b7202 */ /* 0x000fe20000000f00 */
[----:B------:R-:W-:Y:S01]  /*6b20*/  IMAD.U32 R13, RZ, RZ, UR7 ;  /* 0x00000007ff0d7e24 */ /* 0x000fe2000f8e00ff */
[----:B------:R-:W-:Y:S01]  /*6b30*/  UMOV UR38, UR4 ;  /* 0x0000000400267c82 */ /* 0x000fe20008000000 */
[----:B------:R-:W-:-:S05]  /*6b40*/  ULDC UR6, c[0x0][0x9d8] ;  /* 0x0002760000067ab9 */ /* 0x000fca0000000800 */
.L_x_2208:
[----:B------:R-:W-:Y:S01]  /*6b50*/  R2UR UR5, R13 ;  /* 0x000000000d0572ca */ /* 0x000fe200000e0000 */
[----:B------:R-:W-:-:S04]  /*6b60*/  UIADD3 UR4, UR38, 0x1, URZ ;  /* 0x0000000126047890 */ /* 0x000fc8000fffe03f */
[----:B------:R-:W-:-:S04]  /*6b70*/  UISETP.NE.AND UP0, UPT, UR4, 0x2, UPT ;  /* 0x000000020400788c */ /* 0x000fc8000bf05270 */
[----:B------:R-:W-:Y:S02]  /*6b80*/  USEL UR7, URZ, 0x1, UP0 ;  /* 0x000000013f077887 */ /* 0x000fe40008000000 */
[----:B------:R-:W-:Y:S02]  /*6b90*/  USEL UR4, UR4, URZ, UP0 ;  /* 0x0000003f04047287 */ /* 0x000fe40008000000 */
[----:B------:R-:W-:Y:S01]  /*6ba0*/  ULOP3.LUT UR7, UR5, UR7, URZ, 0x3c, !UPT ;  /* 0x0000000705077292 */ /* 0x000fe2000f8e3c3f */
[----:B------:R-:W-:Y:S11]  /*6bb0*/  @!P0 BRA `(.L_x_2198) ;  /* 0x0000000000048947 */ /* 0x000ff60003800000 */
[----:B------:R-:W-:Y:S01]  /*6bc0*/  BPT.TRAP 0x1 ;  /* 0x000000040000795c */ /* 0x000fe20000300000 */
.L_x_2198:
[----:B------:R-:W-:Y:S01]  /*6bd0*/  ULEA UR39, UR4, UR60, 0x3 ;  /* 0x0000003c04277291 */ /* 0x000fe2000f8e183f */
[----:B------:R-:W-:-:S05]  /*6be0*/  IMAD.U32 R8, RZ, RZ, UR7 ;  /* 0x00000007ff087e24 */ /* 0x000fca000f8e00ff */
[----:B------:R-:W-:-:S04]  /*6bf0*/  SHF.L.U32 R8, R8, 0x1f, RZ ;  /* 0x0000001f08087819 */ /* 0x000fc800000006ff */
[----:B------:R0:W1:Y:S01]  /*6c00*/  SYNCS.PHASECHK.TRANS64.TRYWAIT P1, [UR39+0x30830], R8 ;  /* 0x03083008ff0075a7 */ /* 0x0000620008020167 */
[----:B------:R-:W-:Y:S05]  /*6c10*/  @!P0 BRA `(.L_x_2199) ;  /* 0x0000000000048947 */ /* 0x000fea0003800000 */
[----:B------:R-:W-:Y:S01]  /*6c20*/  BPT.TRAP 0x1 ;  /* 0x000000040000795c */ /* 0x000fe20000300000 */
.L_x_2199:
[----:B-1----:R-:W-:Y:S05]  /*6c30*/  @P1 BRA `(.L_x_2200) ;  /* 0x0000000000081947 */ /* 0x002fea0003800000 */
[----:B------:R-:W1:Y:S02]  /*6c40*/  SYNCS.PHASECHK.TRANS64.TRYWAIT P1, [UR39+0x30830], R8 ;  /* 0x03083008ff0075a7 */ /* 0x000e640008020167 */
[----:B-1----:R-:W-:Y:S05]  /*6c50*/  @!P1 BRA `(.L_x_2201) ;  /* 0x0000009000409947 */ /* 0x002fea0003800000 */
.L_x_2200:
        /* <DEDUP_REMOVED lines=162> */
.L_x_2202:
[----:B------:R-:W-:Y:S01]  /*7680*/  R2UR UR10, R13 ;  /* 0x000000000d0a72ca */ /* 0x000fe200000e0000 */
[----:B------:R-:W-:-:S12]  /*7690*/  ULEA UR5, UR38, UR60, 0x3 ;  /* 0x0000003c26057291 */ /* 0x000fd8000f8e183f */
[----:B------:R-:W-:-:S04]  /*76a0*/  MOV R0, UR10 ;  /* 0x0000000a00007c02 */ /* 0x000fc80008000f00 */
[----:B------:R-:W-:-:S04]  /*76b0*/  SHF.L.U32 R0, R0, 0x1f, RZ ;  /* 0x0000001f00007819 */ /* 0x000fc800000006ff */
[----:B------:R2:W3:Y:S01]  /*76c0*/  SYNCS.PHASECHK.TRANS64.TRYWAIT P1, [UR5+0x30850], R0 ;  /* 0x03085000ff0075a7 */ /* 0x0004e20008020145 */
[----:B------:R-:W-:Y:S05]  /*76d0*/  @!P0 BRA `(.L_x_2203) ;  /* 0x0000000000048947 */ /* 0x000fea0003800000 */
[----:B------:R-:W-:Y:S01]  /*76e0*/  BPT.TRAP 0x1 ;  /* 0x000000040000795c */ /* 0x000fe20000300000 */
.L_x_2203:
[----:B---3--:R-:W-:Y:S05]  /*76f0*/  @P1 BRA `(.L_x_2204) ;  /* 0x0000000000081947 */ /* 0x008fea0003800000 */
[----:B------:R-:W3:Y:S02]  /*7700*/  SYNCS.PHASECHK.TRANS64.TRYWAIT P1, [UR5+0x30850], R0 ;  /* 0x03085000ff0075a7 */ /* 0x000ee40008020145 */
[----:B---3--:R-:W-:Y:S05]  /*7710*/  @!P1 BRA `(.L_x_2205) ;  /* 0x0000008400a89947 */ /* 0x008fea0003800000 */
.L_x_2204:
[----:B------:R-:W-:Y:S01]  /*7720*/  UIADD3 UR10, UR60, 0x400, URZ ;  /* 0x000004003c0a7890 */ /* 0x000fe2000fffe03f */
[----:B------:R-:W-:Y:S01]  /*7730*/  WARPGROUP.ARRIVE ;  /* 0x00000000000079c5 */ /* 0x000fe20000000000 */
[----:B------:R-:W-:Y:S01]  /*7740*/  UMOV UR11, 0x40000040 ;  /* 0x40000040000b7882 */ /* 0x000fe20000000000 */
[----:B------:R-:W-:Y:S01]  /*7750*/  UMOV UR15, 0x40000040 ;  /* 0x40000040000f7882 */ /* 0x000fe20000000000 */
        /* <DEDUP_REMOVED lines=33> */
.L_x_2206:
        /* <DEDUP_REMOVED lines=60> */
[----:B0-----:R-:W0:Y:S01]  /*7d30*/  LDC R8, c[0x0][0x988] ;  /* 0x00026200ff087b82 */ /* 0x001e220000000800 */
[----:B------:R-:W-:Y:S01]  /*7d40*/  UIADD3 UR39, UR39, 0x30840, URZ ;  /* 0x0003084027277890 */ /* 0x000fe2000fffe03f */
[----:B------:R-:W2:Y:S01]  /*7d50*/  MUFU.TANH R175, R175 ;  /* 0x000000af00af7308 */ /* 0x000ea20000002400 */
[----:B---3--:R-:W-:-:S05]  /*7d60*/  FMNMX.FTZ R0, R173, R0, !PT ;  /* 0x00000000ad007209 */ /* 0x008fca0007810000 */
[----:B------:R-:W3:Y:S02]  /*7d70*/  S2UR UR10, SR_CgaCtaId ;  /* 0x00000000000a79c3 */ /* 0x000ee40000008800 */
[----:B------:R-:W4:Y:S01]  /*7d80*/  MUFU.TANH R21, R21 ;  /* 0x0000001500157308 */ /* 0x000f220000002400 */
[----:B-1----:R-:W-:-:S07]  /*7d90*/  FMNMX.FTZ R2, R17, R2, !PT ;  /* 0x0000000211027209 */ /* 0x002fce0007810000 */
[----:B------:R-:W1:Y:S01]  /*7da0*/  MUFU.TANH R177, R177 ;  /* 0x000000b100b17308 */ /* 0x000e620000002400 */
[----:B--2---:R-:W-:-:S07]  /*7db0*/  FMNMX.FTZ R0, R175, R0, !PT ;  /* 0x00000000af007209 */ /* 0x004fce0007810000 */
[----:B------:R-:W2:Y:S01]  /*7dc0*/  MUFU.TANH R23, R23 ;  /* 0x0000001700177308 */ /* 0x000ea20000002400 */
[----:B----4-:R-:W-:Y:S01]  /*7dd0*/  FMNMX.FTZ R2, R21, R2, !PT ;  /* 0x0000000215027209 */ /* 0x010fe20007810000 */
[----:B---3--:R-:W-:-:S06]  /*7de0*/  UPRMT UR39, UR10, 0x654, UR39 ;  /* 0x000006540a277896 */ /* 0x008fcc0008000027 */
[----:B------:R-:W3:Y:S01]  /*7df0*/  MUFU.TANH R179, R179 ;  /* 0x000000b300b37308 */ /* 0x000ee20000002400 */
[----:B-1----:R-:W-:Y:S02]  /*7e00*/  FMNMX.FTZ R0, R177, R0, !PT ;  /* 0x00000000b1007209 */ /* 0x002fe40007810000 */
[----:B------:R-:W-:Y:S05]  /*7e10*/  SYNCS.ARRIVE.TRANS64.RED.A1T0 RZ, [UR39], RZ ;  /* 0x000000ffffff79a7 */ /* 0x000fea0008100427 */
[----:B------:R-:W1:Y:S01]  /*7e20*/  MUFU.TANH R121, R121 ;  /* 0x0000007900797308 */ /* 0x000e620000002400 */
[----:B--2---:R-:W-:-:S07]  /*7e30*/  FMNMX.FTZ R2, R23, R2, !PT ;  /* 0x0000000217027209 */ /* 0x004fce0007810000 */
[----:B------:R-:W2:Y:S01]  /*7e40*/  MUFU.TANH R181, R181 ;  /* 0x000000b500b57308 */ /* 0x000ea20000002400 */
[----:B---3--:R-:W-:-:S07]  /*7e50*/  FMNMX.FTZ R0, R179, R0, !PT ;  /* 0x00000000b3007209 */ /* 0x008fce0007810000 */
[----:B------:R-:W3:Y:S01]  /*7e60*/  MUFU.TANH R123, R123 ;  /* 0x0000007b007b7308 */ /* 0x000ee20000002400 */
[----:B-1----:R-:W-:-:S07]  /*7e70*/  FMNMX.FTZ R2, R121, R2, !PT ;  /* 0x0000000279027209 */ /* 0x002fce0007810000 */
        /* <DEDUP_REMOVED lines=65> */
[----:B-1----:R-:W-:-:S05]  /*8290*/  FMNMX.FTZ R0, R205, R0, !PT ;  /* 0x00000000cd007209 */ /* 0x002fca0007810000 */
[----:B------:R-:W1:Y:S01]  /*82a0*/  SHFL.BFLY PT, R9, R0, 0x2, 0x1f ;  /* 0x0c401f0000097f89 */ /* 0x000e6200000e0000 */
[----:B--2---:R-:W-:-:S04]  /*82b0*/  FMNMX.FTZ R2, R163, R2, !PT ;  /* 0x00000002a3027209 */ /* 0x004fc80007810000 */
[----:B---3--:R-:W-:-:S05]  /*82c0*/  FMNMX.FTZ R2, R165, R2, !PT ;  /* 0x00000002a5027209 */ /* 0x008fca0007810000 */
[----:B------:R-:W2:Y:S01]  /*82d0*/  SHFL.BFLY PT, R167, R2, 0x2, 0x1f ;  /* 0x0c401f0002a77f89 */ /* 0x000ea200000e0000 */
[----:B-1----:R-:W-:-:S05]  /*82e0*/  FMNMX.FTZ R16, R0, R9, !PT ;  /* 0x0000000900107209 */ /* 0x002fca0007810000 */
[----:B------:R-:W1:Y:S01]  /*82f0*/  SHFL.BFLY PT, R9, R16, 0x1, 0x1f ;  /* 0x0c201f0010097f89 */ /* 0x000e6200000e0000 */
[----:B--2---:R-:W-:-:S05]  /*8300*/  FMNMX.FTZ R167, R2, R167, !PT ;  /* 0x000000a702a77209 */ /* 0x004fca0007810000 */
[----:B------:R-:W2:Y:S01]  /*8310*/  SHFL.BFLY PT, R20, R167, 0x1, 0x1f ;  /* 0x0c201f00a7147f89 */ /* 0x000ea200000e0000 */
[----:B-1----:R-:W-:-:S05]  /*8320*/  FMNMX.FTZ R10, R16, R9, !PT ;  /* 0x00000009100a7209 */ /* 0x002fca0007810000 */
[----:B------:R-:W-:Y:S01]  /*8330*/  FADD.FTZ R11, -R10, R11 ;  /* 0x0000000b0a0b7221 */ /* 0x000fe20000010100 */
[----:B--2---:R-:W-:-:S03]  /*8340*/  FMNMX.FTZ R9, R167, R20, !PT ;  /* 0x00000014a7097209 */ /* 0x004fc60007810000 */
[-C--:B0-----:R-:W-:Y:S02]  /*8350*/  FMUL.FTZ R20, R11, R8.reuse ;  /* 0x000000080b147220 */ /* 0x081fe40000410000 */
[----:B------:R-:W-:Y:S01]  /*8360*/  FADD.FTZ R11, -R9, R12 ;  /* 0x0000000c090b7221 */ /* 0x000fe20000010100 */
[-C--:B------:R-:W-:Y:S01]  /*8370*/  FMUL.FTZ R12, R10, R8.reuse ;  /* 0x000000080a0c7220 */ /* 0x080fe20000410000 */
[----:B------:R0:W-:Y:S02]  /*8380*/  MUFU.EX2 R0, R20 ;  /* 0x0000001400007308 */ /* 0x0001e40000000800 */
[-C--:B------:R-:W-:Y:S01]  /*8390*/  FMUL.FTZ R2, R11, R8.reuse ;  /* 0x000000080b027220 */ /* 0x080fe20000410000 */
        /* <DEDUP_REMOVED lines=24> */
[-C--:B------:R-:W-:Y:S01]  /*8520*/  FMUL.FTZ R12, R9, R8.reuse ;  /* 0x00000008090c7220 */ /* 0x080fe20000410000 */
[----:B------:R-:W-:Y:S03]  /*8530*/  MUFU.EX2 R2, R2 ;  /* 0x0000000200027308 */ /* 0x000fe60000000800 */
[-CC-:B------:R-:W-:Y:S01]  /*8540*/  FFMA.FTZ R189, R13, R8.reuse, -R12.reuse ;  /* 0x000000080dbd7223 */ /* 0x180fe2000001080c */
[-CC-:B------:R-:W-:Y:S01]  /*8550*/  FFMA.FTZ R14, R15, R8.reuse, -R12.reuse ;  /* 0x000000080f0e7223 */ /* 0x180fe2000001080c */
[-CC-:B------:R-:W-:Y:S01]  /*8560*/  FFMA.FTZ R191, R17, R8.reuse, -R12.reuse ;  /* 0x0000000811bf7223 */ /* 0x180fe2000001080c */
[-CC-:B------:R-:W-:Y:S01]  /*8570*/  FFMA.FTZ R16, R21, R8.reuse, -R12.reuse ;  /* 0x0000000815107223 */ /* 0x180fe2000001080c */
[-CC-:B------:R-:W-:Y:S01]  /*8580*/  FFMA.FTZ R185, R23, R8.reuse, -R12.reuse ;  /* 0x0000000817b97223 */ /* 0x180fe2000001080c */
[----:B------:R-:W1:Y:S01]  /*8590*/  MUFU.EX2 R11, R11 ;  /* 0x0000000b000b7308 */ /* 0x000e620000000800 */
[-CC-:B0-----:R-:W-:Y:S01]  /*85a0*/  FFMA.FTZ R20, R121, R8.reuse, -R12.reuse ;  /* 0x0000000879147223 */ /* 0x181fe2000001080c */
        /* <DEDUP_REMOVED lines=15> */
[----:B-1----:R-:W-:Y:S01]  /*86a0*/  FFMA.FTZ R17, R0, R6, R11 ;  /* 0x0000000600117223 */ /* 0x002fe2000001000b */
[-CC-:B------:R-:W-:Y:S01]  /*86b0*/  FFMA.FTZ R149, R149, R8.reuse, -R12.reuse ;  /* 0x0000000895957223 */ /* 0x180fe2000001080c */
[-CC-:B------:R-:W-:Y:S01]  /*86c0*/  FFMA.FTZ R159, R159, R8.reuse, -R12.reuse ;  /* 0x000000089f9f7223 */ /* 0x180fe2000001080c */
[-CC-:B------:R-:W-:Y:S01]  /*86d0*/  FFMA.FTZ R161, R161, R8.reuse, -R12.reuse ;  /* 0x00000008a1a17223 */ /* 0x180fe2000001080c */
[-CC-:B------:R-:W-:Y:S01]  /*86e0*/  FFMA.FTZ R163, R163, R8.reuse, -R12.reuse ;  /* 0x00000008a3a37223 */ /* 0x180fe2000001080c */
[----:B------:R-:W-:-:S02]  /*86f0*/  FFMA.FTZ R12, R165, R8, -R12 ;  /* 0x00000008a50c7223 */ /* 0x000fc4000001080c */
[----:B------:R-:W1:Y:S01]  /*8700*/  MUFU.EX2 R14, R14 ;  /* 0x0000000e000e7308 */ /* 0x000e620000000800 */
[----:B0-----:R-:W-:-:S07]  /*8710*/  FFMA.FTZ R3, R2, R3, R189 ;  /* 0x0000000302037223 */ /* 0x001fce00000100bd */
        /* <DEDUP_REMOVED lines=92> */
.L_x_2207:
[----:B------:R-:W0:Y:S01]  /*8ce0*/  S2UR UR11, SR_CgaCtaId ;  /* 0x00000000000b79c3 */ /* 0x000e220000008800 */
[----:B------:R-:W-:Y:S01]  /*8cf0*/  R2UR UR10, R18 ;  /* 0x00000000120a72ca */ /* 0x000fe200000e0000 */
[----:B------:R-:W-:Y:S01]  /*8d00*/  UIADD3 UR5, UR5, 0x30860, URZ ;  /* 0x0003086005057890 */ /* 0x000fe2000fffe03f */
[----:B------:R-:W-:Y:S01]  /*8d10*/  F2FP.BF16.F32.PACK_AB R186, R171, R186 ;  /* 0x000000baabba723e */ /* 0x000fe200000010ff */
        /* <DEDUP_REMOVED lines=9> */
[----:B------:R-:W-:Y:S01]  /*8db0*/  F2FP.BF16.F32.PACK_AB R178, R179, R178 ;  /* 0x000000b2b3b2723e */ /* 0x000fe200000010ff */
[----:B------:R-:W-:Y:S01]  /*8dc0*/  IMAD.U32 R13, RZ, RZ, UR7 ;  /* 0x00000007ff0d7e24 */ /* 0x000fe2000f8e00ff */
        /* <DEDUP_REMOVED lines=22> */
.L_x_2197:
        /* <DEDUP_REMOVED lines=99> */
.L_x_2209:
[----:B------:R-:W-:Y:S01]  /*9560*/  ULEA UR5, UR4, UR60, 0x3 ;  /* 0x0000003c04057291 */ /* 0x000fe2000f8e183f */
[----:B------:R-:W-:-:S05]  /*9570*/  IMAD.U32 R0, RZ, RZ, UR7 ;  /* 0x00000007ff007e24 */ /* 0x000fca000f8e00ff */
[----:B------:R-:W-:-:S04]  /*9580*/  SHF.L.U32 R0, R0, 0x1f, RZ ;  /* 0x0000001f00007819 */ /* 0x000fc800000006ff */
[----:B------:R0:W1:Y:S01]  /*9590*/  SYNCS.PHASECHK.TRANS64.TRYWAIT P1, [UR5+0x30850], R0 ;  /* 0x03085000ff0075a7 */ /* 0x0000620008020145 */
[----:B------:R-:W-:Y:S05]  /*95a0*/  @!P0 BRA `(.L_x_2210) ;  /* 0x0000000000048947 */ /* 0x000fea0003800000 */
[----:B------:R-:W-:Y:S01]  /*95b0*/  BPT.TRAP 0x1 ;  /* 0x000000040000795c */ /* 0x000fe20000300000 */
.L_x_2210:
[----:B-1----:R-:W-:Y:S05]  /*95c0*/  @P1 BRA `(.L_x_2211) ;  /* 0x0000000000081947 */ /* 0x002fea0003800000 */
[----:B------:R-:W1:Y:S02]  /*95d0*/  SYNCS.PHASECHK.TRANS64.TRYWAIT P1, [UR5+0x30850], R0 ;  /* 0x03085000ff0075a7 */ /* 0x000e640008020145 */
[----:B-1----:R-:W-:Y:S05]  /*95e0*/  @!P1 BRA `(.L_x_2212) ;  /* 0x00000068000c9947 */ /* 0x002fea0003800000 */
.L_x_2211:
        /* <DEDUP_REMOVED lines=14> */
[----:B------:R-:W-:Y:S01]  /*96d0*/  MOV R6, RZ ;  /* 0x000000ff00067202 */ /* 0x000fe20000000f00 */
        /* <DEDUP_REMOVED lines=47> */
.L_x_2213:
        /* <DEDUP_REMOVED lines=101> */
.L_x_2177:
        /* <DEDUP_REMOVED lines=10> */
[----:B------:R-:W4:Y:S01]  /*a0c0*/  S2UR UR11, SR_CTAID.Y ;  /* 0x00000000000b79c3 */ /* 0x000f220000002600 */
[----:B------:R-:W-:Y:S02]  /*a0d0*/  UIMAD.WIDE.U32 UR4, UR13, UR8, URZ ;  /* 0x000000080d0472a5 */ /* 0x000fe4000f8e003f */
[----:B------:R-:W-:-:S04]  /*a0e0*/  UIMAD UR6, UR7, UR8, URZ ;  /* 0x00000008070672a4 */ /* 0x000fc8000f8e023f */
[----:B------:R-:W-:Y:S01]  /*a0f0*/  UIMAD UR6, UR13, UR9, UR6 ;  /* 0x000000090d0672a4 */ /* 0x000fe2000f8e0206 */
[----:B------:R-:W-:Y:S01]  /*a100*/  BAR.SYNC.DEFER_BLOCKING 0x1, 0x100 ;  /* 0x0044000000007b1d */ /* 0x000fe20000010000 */
[----:B-1----:R-:W-:Y:S02]  /*a110*/  ISETP.NE.AND P0, PT, R17, 0x1, PT ;  /* 0x000000011100780c */ /* 0x002fe40003f05270 */
[----:B------:R-:W-:-:S05]  /*a120*/  UIADD3 UR6, UR5, UR6, URZ ;  /* 0x0000000605067290 */ /* 0x000fca000fffe03f */
[----:B------:R-:W4:Y:S01]  /*a130*/  LDC R21, c[0x0][0xc50] ;  /* 0x00031400ff157b82 */ /* 0x000f220000000800 */
[----:B0-----:R-:W-:Y:S01]  /*a140*/  IADD3 R4, R3, -0x80, RZ ;  /* 0xffffff8003047810 */ /* 0x001fe20007ffe0ff */
[----:B---3--:R-:W-:Y:S01]  /*a150*/  USHF.R.S32.HI UR10, URZ, 0x1f, UR12 ;  /* 0x0000001f3f0a7899 */ /* 0x008fe2000801140c */
[----:B------:R-:W-:Y:S02]  /*a160*/  ULDC.64 UR8, c[0x0][0xb38] ;  /* 0x0002ce0000087ab9 */ /* 0x000fe40000000a00 */
[----:B------:R-:W-:Y:S01]  /*a170*/  SHF.R.S32.HI R3, RZ, 0x1f, R4 ;  /* 0x0000001fff037819 */ /* 0x000fe20000011404 */
[----:B------:R-:W-:Y:S02]  /*a180*/  UIMAD UR7, UR7, UR8, URZ ;  /* 0x00000008070772a4 */ /* 0x000fe4000f8e023f */
[----:B------:R-:W0:Y:S01]  /*a190*/  LDC.64 R14, c[0x0][0xb40] ;  /* 0x0002d000ff0e7b82 */ /* 0x000e220000000a00 */
[CC--:B------:R-:W-:Y:S02]  /*a1a0*/  LEA.HI R5, R3.reuse, R4.reuse, RZ, 0x7 ;  /* 0x0000000403057211 */ /* 0x0c0fe400078f38ff */
[----:B------:R-:W-:-:S02]  /*a1b0*/  LEA.HI R10, R3, R4, RZ, 0x2 ;  /* 0x00000004030a7211 */ /* 0x000fc400078f10ff */
[C---:B------:R-:W-:Y:S02]  /*a1c0*/  LOP3.LUT R7, R5.reuse, 0xffffff80, RZ, 0xc0, !PT ;  /* 0xffffff8005077812 */ /* 0x040fe400078ec0ff */
[----:B------:R-:W-:Y:S01]  /*a1d0*/  SHF.R.S32.HI R6, RZ, 0x7, R5 ;  /* 0x00000007ff067819 */ /* 0x000fe20000011405 */
[----:B------:R-:W1:Y:S02]  /*a1e0*/  @P0 LDC R13, c[0x0][0xbf0] ;  /* 0x0002fc00ff0d0b82 */ /* 0x000e640000000800 */
[----:B------:R-:W-:Y:S01]  /*a1f0*/  IMAD.IADD R20, R4, 0x1, -R7 ;  /* 0x0000000104147824 */ /* 0x000fe200078e0a07 */
[----:B------:R-:W-:Y:S02]  /*a200*/  LEA.HI R3, R5, R6, RZ, 0x1 ;  /* 0x0000000605037211 */ /* 0x000fe400078f08ff */
[----:B------:R-:W-:Y:S02]  /*a210*/  LOP3.LUT R5, R10, 0xfffffffc, RZ, 0xc0, !PT ;  /* 0xfffffffc0a057812 */ /* 0x000fe400078ec0ff */
[----:B------:R-:W-:Y:S01]  /*a220*/  SHF.R.S32.HI R7, RZ, 0x1f, R20 ;  /* 0x0000001fff077819 */ /* 0x000fe20000011414 */
[----:B------:R-:W3:Y:S01]  /*a230*/  LDC.64 R10, c[0x0][0xbd8] ;  /* 0x0002f600ff0a7b82 */ /* 0x000ee20000000a00 */
[----:B------:R-:W-:Y:S01]  /*a240*/  LOP3.LUT R3, R3, 0x3fffffe, RZ, 0xc0, !PT ;  /* 0x03fffffe03037812 */ /* 0x000fe200078ec0ff */
[----:B------:R-:W-:Y:S01]  /*a250*/  IMAD.IADD R5, R4, 0x1, -R5 ;  /* 0x0000000104057824 */ /* 0x000fe200078e0a05 */
[----:B------:R-:W-:Y:S01]  /*a260*/  LEA.HI R22, R7, R20, RZ, 0x2 ;  /* 0x0000001407167211 */ /* 0x000fe200078f10ff */
[----:B----4-:R-:W-:Y:S01]  /*a270*/  IMAD R21, R21, R16, UR11 ;  /* 0x0000000b15157e24 */ /* 0x010fe2000f8e0210 */
[----:B------:R-:W-:-:S02]  /*a280*/  IADD3 R3, R6, -R3, RZ ;  /* 0x8000000306037210 */ /* 0x000fc40007ffe0ff */
[--C-:B------:R-:W-:Y:S01]  /*a290*/  SHF.R.S32.HI R8, RZ, 0x2, R22.reuse ;  /* 0x00000002ff087819 */ /* 0x100fe20000011416 */
[----:B------:R-:W4:Y:S01]  /*a2a0*/  @P0 LDC R23, c[0x0][0xbec] ;  /* 0x0002fb00ff170b82 */ /* 0x000f220000000800 */
[----:B------:R-:W-:Y:S02]  /*a2b0*/  SHF.R.S32.HI R9, RZ, 0x1f, R22 ;  /* 0x0000001fff097819 */ /* 0x000fe40000011416 */
[----:B------:R-:W-:Y:S02]  /*a2c0*/  LEA.HI R6, R5, R5, RZ, 0x1 ;  /* 0x0000000505067211 */ /* 0x000fe400078f08ff */
[----:B------:R-:W-:Y:S02]  /*a2d0*/  LEA.HI R9, R9, R8, RZ, 0x3 ;  /* 0x0000000809097211 */ /* 0x000fe400078f18ff */
[----:B------:R-:W-:Y:S01]  /*a2e0*/  LEA.HI R7, R7, R20, RZ, 0x5 ;  /* 0x0000001407077211 */ /* 0x000fe200078f28ff */
[----:B------:R-:W5:Y:S01]  /*a2f0*/  @P0 LDC R120, c[0x0][0xbf0] ;  /* 0x0002fc00ff780b82 */ /* 0x000f620000000800 */
[----:B------:R-:W-:-:S02]  /*a300*/  LOP3.LUT R9, R9, 0xfffffff8, RZ, 0xc0, !PT ;  /* 0xfffffff809097812 */ /* 0x000fc400078ec0ff */
[----:B------:R-:W-:Y:S02]  /*a310*/  LOP3.LUT R6, R6, 0x1ffffffe, RZ, 0xc0, !PT ;  /* 0x1ffffffe06067812 */ /* 0x000fe400078ec0ff */
[----:B------:R-:W-:Y:S01]  /*a320*/  SHF.R.S32.HI R7, RZ, 0x5, R7 ;  /* 0x00000005ff077819 */ /* 0x000fe20000011407 */
[----:B------:R-:W-:Y:S02]  /*a330*/  IMAD.IADD R4, R8, 0x1, -R9 ;  /* 0x0000000108047824 */ /* 0x000fe400078e0a09 */
[----:B------:R-:W1:Y:S01]  /*a340*/  @P0 LDC R9, c[0x0][0xbec] ;  /* 0x0002fb00ff090b82 */ /* 0x000e620000000800 */
[----:B------:R-:W-:Y:S02]  /*a350*/  IMAD.IADD R12, R5, 0x1, -R6 ;  /* 0x00000001050c7824 */ /* 0x000fe400078e0a06 */
[----:B------:R-:W-:Y:S01]  /*a360*/  LEA R6, R7, R4, 0x4 ;  /* 0x0000000407067211 */ /* 0x000fe200078e20ff */
[----:B------:R-:W-:Y:S01]  /*a370*/  IMAD.U32 R5, RZ, RZ, UR5 ;  /* 0x00000005ff057e24 */ /* 0x000fe2000f8e00ff */
[----:B------:R-:W-:Y:S01]  /*a380*/  MOV R5, UR6 ;  /* 0x0000000600057c02 */ /* 0x000fe20008000f00 */
[----:B---3--:R-:W-:Y:S01]  /*a390*/  IMAD R8, R10, UR10, RZ ;  /* 0x0000000a0a087c24 */ /* 0x008fe2000f8e02ff */
[----:B------:R-:W-:Y:S01]  /*a3a0*/  UIMAD UR6, UR13, UR9, UR7 ;  /* 0x000000090d0672a4 */ /* 0x000fe2000f8e0207 */
[----:B------:R-:W-:-:S02]  /*a3b0*/  IMAD R3, R3, 0x40, R6 ;  /* 0x0000004003037824 */ /* 0x000fc400078e0206 */
[----:B------:R-:W-:Y:S01]  /*a3c0*/  IMAD.U32 R4, RZ, RZ, UR4 ;  /* 0x00000004ff047e24 */ /* 0x000fe2000f8e00ff */
[----:B------:R-:W-:Y:S01]  /*a3d0*/  UIMAD.WIDE.U32 UR4, UR13, UR8, URZ ;  /* 0x000000080d0472a5 */ /* 0x000fe2000f8e003f */
[----:B------:R-:W-:Y:S02]  /*a3e0*/  IMAD R6, R12, 0x8, R3 ;  /* 0x000000080c067824 */ /* 0x000fe400078e0203 */
[----:B------:R-:W-:Y:S01]  /*a3f0*/  IMAD R11, R11, UR12, R8 ;  /* 0x0000000c0b0b7c24 */ /* 0x000fe2000f8e0208 */
[----:B------:R-:W-:Y:S01]  /*a400*/  UIADD3 UR6, UR5, UR6, URZ ;  /* 0x0000000605067290 */ /* 0x000fe2000fffe03f */
[----:B------:R-:W-:Y:S01]  /*a410*/  IMAD.WIDE.U32 R4, R10, UR12, R4 ;  /* 0x0000000c0a047c25 */ /* 0x000fe2000f8e0004 */
[----:B--2---:R-:W-:Y:S01]  /*a420*/  LEA R8, R18, R6, 0x7 ;  /* 0x0000000612087211 */ /* 0x004fe200078e38ff */
[----:B------:R-:W-:Y:S02]  /*a430*/  ULDC.64 UR8, c[0x0][0xb28] ;  /* 0x0002ca0000087ab9 */ /* 0x000fe40000000a00 */
[----:B------:R-:W-:Y:S01]  /*a440*/  IMAD.U32 R7, RZ, RZ, UR5 ;  /* 0x00000005ff077e24 */ /* 0x000fe2000f8e00ff */
[----:B------:R-:W-:Y:S01]  /*a450*/  MOV R7, UR6 ;  /* 0x0000000600077c02 */ /* 0x000fe20008000f00 */
[----:B0-----:R-:W-:Y:S01]  /*a460*/  IMAD R12, R14, UR10, RZ ;  /* 0x0000000a0e0c7c24 */ /* 0x001fe2000f8e02ff */
[----:B------:R-:W-:Y:S01]  /*a470*/  IADD3 R5, R5, R11, RZ ;  /* 0x0000000b05057210 */ /* 0x000fe20007ffe0ff */
[----:B-1----:R-:W-:Y:S01]  /*a480*/  @P0 IMAD.HI.U32 R10, R8, R9, RZ ;  /* 0x00000009080a0227 */ /* 0x002fe200078e00ff */
[----:B------:R-:W-:-:S03]  /*a490*/  ULDC.64 UR6, c[0x0][0xb48] ;  /* 0x0002d20000067ab9 */ /* 0x000fc60000000a00 */
[----:B------:R-:W-:Y:S01]  /*a4a0*/  IMAD.U32 R6, RZ, RZ, UR4 ;  /* 0x00000004ff067e24 */ /* 0x000fe2000f8e00ff */
[----:B------:R-:W-:Y:S01]  /*a4b0*/  ULDC.64 UR4, c[0x0][0xbe0] ;  /* 0x0002f80000047ab9 */ /* 0x000fe20000000a00 */
[----:B------:R-:W-:Y:S01]  /*a4c0*/  IMAD.MOV.U32 R9, RZ, RZ, R8 ;  /* 0x000000ffff097224 */ /* 0x000fe200078e0008 */
[----:B------:R-:W-:Y:S01]  /*a4d0*/  @P0 SHF.R.U32.HI R9, RZ, R13, R10 ;  /* 0x0000000dff090219 */ /* 0x000fe2000001160a */
[----:B------:R-:W-:Y:S01]  /*a4e0*/  IMAD R13, R15, UR12, R12 ;  /* 0x0000000c0f0d7c24 */ /* 0x000fe2000f8e020c */
[----:B------:R-:W-:Y:S01]  /*a4f0*/  SHF.R.S32.HI R12, RZ, 0x1f, R21 ;  /* 0x0000001fff0c7819 */ /* 0x000fe20000011415 */
[----:B------:R-:W-:-:S04]  /*a500*/  IMAD.WIDE.U32 R6, R14, UR12, R6 ;  /* 0x0000000c0e067c25 */ /* 0x000fc8000f8e0006 */
[----:B----4-:R-:W-:-:S04]  /*a510*/  @P0 IMAD.HI.U32 R23, R8, R23, RZ ;  /* 0x0000001708170227 */ /* 0x010fc800078e00ff */
[----:B------:R-:W-:Y:S02]  /*a520*/  IMAD.IADD R7, R7, 0x1, R13 ;  /* 0x0000000107077824 */ /* 0x000fe400078e020d */
[----:B------:R-:W-:Y:S02]  /*a530*/  IMAD R13, R12, UR6, RZ ;  /* 0x000000060c0d7c24 */ /* 0x000fe4000f8e02ff */
[----:B------:R-:W-:-:S04]  /*a540*/  IMAD.WIDE.U32 R4, R21, UR4, R4 ;  /* 0x0000000415047c25 */ /* 0x000fc8000f8e0004 */
[----:B------:R-:W-:Y:S01]  /*a550*/  IMAD.MOV.U32 R11, RZ, RZ, R8 ;  /* 0x000000ffff0b7224 */ /* 0x000fe200078e0008 */
[----:B-----5:R-:W-:Y:S01]  /*a560*/  @P0 SHF.R.U32.HI R11, RZ, R120, R23 ;  /* 0x00000078ff0b0219 */ /* 0x020fe20000011617 */
[----:B------:R-:W-:Y:S01]  /*a570*/  IMAD R15, R21, UR7, R13 ;  /* 0x00000007150f7c24 */ /* 0x000fe2000f8e020d */
[----:B------:R-:W-:Y:S01]  /*a580*/  SHF.R.S32.HI R13, RZ, 0x1f, R9 ;  /* 0x0000001fff0d7819 */ /* 0x000fe20000011409 */
[----:B------:R-:W-:Y:S01]  /*a590*/  IMAD R10, R12, UR4, RZ ;  /* 0x000000040c0a7c24 */ /* 0x000fe2000f8e02ff */
[----:B------:R-:W-:Y:S01]  /*a5a0*/  IADD3 R4, P0, R9, R4, RZ ;  /* 0x0000000409047210 */ /* 0x000fe20007f1e0ff */
[----:B------:R-:W-:Y:S01]  /*a5b0*/  IMAD.WIDE.U32 R6, R21, UR6, R6 ;  /* 0x0000000615067c25 */ /* 0x000fe2000f8e0006 */
[----:B------:R-:W-:Y:S01]  /*a5c0*/  IADD3 R9, -R9, RZ, RZ ;  /* 0x000000ff09097210 */ /* 0x000fe20007ffe1ff */
[----:B------:R-:W-:Y:S02]  /*a5d0*/  ULDC.64 UR6, c[0x0][0xbc8] ;  /* 0x0002f20000067ab9 */ /* 0x000fe40000000a00 */
[----:B------:R-:W-:Y:S01]  /*a5e0*/  IMAD R12, R21, UR5, R10 ;  /* 0x00000005150c7c24 */ /* 0x000fe2000f8e020a */
[--C-:B------:R-:W-:Y:S01]  /*a5f0*/  SHF.R.S32.HI R10, RZ, 0x1f, R11.reuse ;  /* 0x0000001fff0a7819 */ /* 0x100fe2000001140b */
[----:B------:R-:W-:Y:S01]  /*a600*/  IMAD.MOV R14, RZ, RZ, -R11 ;  /* 0x000000ffff0e7224 */ /* 0x000fe200078e0a0b */
[----:B------:R-:W-:Y:S01]  /*a610*/  ULDC.64 UR4, c[0x0][0xb30] ;  /* 0x0002cc0000047ab9 */ /* 0x000fe20000000a00 */
[----:B------:R-:W-:Y:S01]  /*a620*/  IMAD R9, R17, R9, R8 ;  /* 0x0000000911097224 */ /* 0x000fe200078e0208 */
[----:B------:R-:W-:Y:S01]  /*a630*/  IADD3.X R5, R13, R5, R12, P0, !PT ;  /* 0x000000050d057210 */ /* 0x000fe200007fe40c */
[----:B------:R-:W-:-:S02]  /*a640*/  IMAD.IADD R7, R7, 0x1, R15 ;  /* 0x0000000107077824 */ /* 0x000fc400078e020f */
[----:B------:R-:W-:Y:S02]  /*a650*/  IMAD R10, R10, UR4, RZ ;  /* 0x000000040a0a7c24 */ /* 0x000fe4000f8e02ff */
[----:B------:R-:W-:Y:S01]  /*a660*/  IMAD R13, R17, R14, R8 ;  /* 0x0000000e110d7224 */ /* 0x000fe200078e0208 */
[----:B------:R-:W-:Y:S01]  /*a670*/  SHF.R.S32.HI R8, RZ, 0x1f, R9 ;  /* 0x0000001fff087819 */ /* 0x000fe20000011409 */
[C---:B------:R-:W-:Y:S01]  /*a680*/  IMAD R15, R11.reuse, UR5, R10 ;  /* 0x000000050b0f7c24 */ /* 0x040fe2000f8e020a */
[----:B------:R-:W0:Y:S01]  /*a690*/  S2UR UR5, SR_CgaCtaId ;  /* 0x00000000000579c3 */ /* 0x000e220000008800 */
[----:B------:R-:W-:Y:S01]  /*a6a0*/  IMAD.WIDE.U32 R6, R11, UR4, R6 ;  /* 0x000000040b067c25 */ /* 0x000fe2000f8e0006 */
[----:B------:R-:W-:Y:S01]  /*a6b0*/  SHF.R.S32.HI R10, RZ, 0x1f, R13 ;  /* 0x0000001fff0a7819 */ /* 0x000fe2000001140d */
[----:B------:R-:W-:Y:S01]  /*a6c0*/  UMOV UR4, 0x400 ;  /* 0x0000040000047882 */ /* 0x000fe20000000000 */
[----:B------:R-:W-:Y:S01]  /*a6d0*/  LEA R14, R18, R3, 0x7 ;  /* 0x00000003120e7211 */ /* 0x000fe200078e38ff */
[----:B------:R-:W-:Y:S01]  /*a6e0*/  IMAD R8, R8, UR6, RZ ;  /* 0x0000000608087c24 */ /* 0x000fe2000f8e02ff */
[----:B------:R-:W-:Y:S01]  /*a6f0*/  IADD3 R7, R7, R15, RZ ;  /* 0x0000000f07077210 */ /* 0x000fe20007ffe0ff */
[----:B------:R-:W-:Y:S01]  /*a700*/  IMAD R10, R10, UR8, RZ ;  /* 0x000000080a0a7c24 */ /* 0x000fe2000f8e02ff */
[----:B------:R-:W-:Y:S01]  /*a710*/  LOP3.LUT R3, R22, 0x7ffffffc, RZ, 0xc0, !PT ;  /* 0x7ffffffc16037812 */ /* 0x000fe200078ec0ff */
[----:B------:R-:W-:-:S02]  /*a720*/  IMAD R11, R9, UR7, R8 ;  /* 0x00000007090b7c24 */ /* 0x000fc4000f8e0208 */
        /* <DEDUP_REMOVED lines=26> */
[----:B------:R2:W3:Y:S04]  /*a8d0*/  SHFL.IDX PT, R4, R6, RZ, 0x1c1f ;  /* 0x001c1fff06047589 */ /* 0x0004e800000e0000 */
[----:B------:R2:W4:Y:S01]  /*a8e0*/  SHFL.IDX PT, R5, R9, RZ, 0x1c1f ;  /* 0x001c1fff09057589 */ /* 0x00052200000e0000 */
[----:B------:R-:W-:Y:S01]  /*a8f0*/  SHF.L.U32 R3, R3, 0x1, RZ ;  /* 0x0000000103037819 */ /* 0x000fe200000006ff */
        /* <DEDUP_REMOVED lines=13> */
[C---:B------:R-:W-:Y:S01]  /*a9d0*/  IADD3 R16, R3.reuse, 0x18, RZ ;  /* 0x0000001803107810 */ /* 0x040fe20007ffe0ff */
[----:B------:R-:W-:Y:S01]  /*a9e0*/  VIADD R22, R3, 0x50 ;  /* 0x0000005003167836 */ /* 0x000fe20000000000 */
[----:B------:R-:W-:-:S02]  /*a9f0*/  ISETP.GE.AND P6, PT, R17, UR4, PT ;  /* 0x0000000411007c0c */ /* 0x000fc4000bfc6270 */
[----:B------:R-:W-:Y:S02]  /*aa00*/  ISETP.GE.AND P5, PT, R16, UR4, PT ;  /* 0x0000000410007c0c */ /* 0x000fe4000bfa6270 */
[C---:B------:R-:W-:Y:S01]  /*aa10*/  IADD3 R21, R3.reuse, 0x48, RZ ;  /* 0x0000004803157810 */ /* 0x040fe20007ffe0ff */
[C---:B---34-:R-:W-:Y:S01]  /*aa20*/  @!P0 IMAD.WIDE R10, R3.reuse, 0x4, R4 ;  /* 0x00000004030a8825 */ /* 0x058fe200078e0204 */
[----:B------:R-:W-:Y:S02]  /*aa30*/  ISETP.GE.AND P3, PT, R18, UR4, PT ;  /* 0x0000000412007c0c */ /* 0x000fe4000bf66270 */
[----:B------:R-:W-:Y:S02]  /*aa40*/  @!P1 LEA.HI R0, R0, R0, RZ, 0x1 ;  /* 0x0000000000009211 */ /* 0x000fe400078f08ff */
[----:B------:R-:W-:Y:S01]  /*aa50*/  @!P2 LEA.HI R2, R2, R2, RZ, 0x1 ;  /* 0x000000020202a211 */ /* 0x000fe200078f08ff */
[----:B------:R0:W-:Y:S01]  /*aa60*/  @!P0 ST.E.64 desc[UR36][R10.64], R24 ;  /* 0x000000180a008985 */ /* 0x0001e2000c101b24 */
[----:B------:R-:W-:Y:S01]  /*aa70*/  @!P1 LOP3.LUT R13, R0, 0xfffffffe, RZ, 0xc0, !PT ;  /* 0xfffffffe000d9812 */ /* 0x000fe200078ec0ff */
[----:B------:R-:W-:Y:S01]  /*aa80*/  VIADD R0, R3, 0x28 ;  /* 0x0000002803007836 */ /* 0x000fe20000000000 */
[----:B------:R-:W-:-:S02]  /*aa90*/  @!P2 LOP3.LUT R15, R2, 0xfffffffe, RZ, 0xc0, !PT ;  /* 0xfffffffe020fa812 */ /* 0x000fc400078ec0ff */
[----:B------:R-:W-:Y:S01]  /*aaa0*/  IADD3 R2, R3, 0x30, RZ ;  /* 0x0000003003027810 */ /* 0x000fe20007ffe0ff */
[--C-:B------:R-:W-:Y:S01]  /*aab0*/  @!P1 IMAD.WIDE R12, R13, 0x4, R4.reuse ;  /* 0x000000040d0c9825 */ /* 0x100fe200078e0204 */
[----:B------:R-:W-:Y:S02]  /*aac0*/  ISETP.GE.AND P0, PT, R0, UR4, PT ;  /* 0x0000000400007c0c */ /* 0x000fe4000bf06270 */
        /* <DEDUP_REMOVED lines=8> */
[----:B------:R-:W-:-:S02]  /*ab50*/  @!P6 LEA.HI R17, R17, R17, RZ, 0x1 ;  /* 0x000000111111e211 */ /* 0x000fc400078f08ff */
[----:B------:R-:W-:Y:S02]  /*ab60*/  @!P5 LOP3.LUT R11, R16, 0xfffffffe, RZ, 0xc0, !PT ;  /* 0xfffffffe100bd812 */ /* 0x000fe400078ec0ff */
[----:B------:R-:W-:Y:S02]  /*ab70*/  @!P0 LEA.HI R0, R0, R0, RZ, 0x1 ;  /* 0x0000000000008211 */ /* 0x000fe400078f08ff */
[----:B------:R-:W-:Y:S01]  /*ab80*/  @!P4 LEA.HI R2, R2, R2, RZ, 0x1 ;  /* 0x000000020202c211 */ /* 0x000fe200078f08ff */
[--C-:B------:R-:W-:Y:S01]  /*ab90*/  @!P5 IMAD.WIDE R10, R11, 0x4, R4.reuse ;  /* 0x000000040b0ad825 */ /* 0x100fe200078e0204 */
[----:B-1----:R-:W-:Y:S02]  /*aba0*/  @!P6 LOP3.LUT R13, R17, 0xfffffffe, RZ, 0xc0, !PT ;  /* 0xfffffffe110de812 */ /* 0x002fe400078ec0ff */
[----:B------:R-:W-:Y:S02]  /*abb0*/  @!P3 LEA.HI R18, R18, R18, RZ, 0x1 ;  /* 0x000000121212b211 */ /* 0x000fe400078f08ff */
[----:B------:R-:W-:Y:S01]  /*abc0*/  @!P2 LEA.HI R20, R20, R20, RZ, 0x1 ;  /* 0x000000141414a211 */ /* 0x000fe200078f08ff */
[----:B------:R-:W-:Y:S01]  /*abd0*/  @!P6 IMAD.WIDE R12, R13, 0x4, R4 ;  /* 0x000000040d0ce825 */ /* 0x000fe200078e0204 */
[----:B--2---:R-:W-:Y:S01]  /*abe0*/  @!P1 LEA.HI R14, R21, R21, RZ, 0x1 ;  /* 0x00000015150e9211 */ /* 0x004fe200078f08ff */
[----:B------:R0:W-:Y:S01]  /*abf0*/  @!P5 ST.E.64 desc[UR36][R10.64], R36 ;  /* 0x000000240a00d985 */ /* 0x0001e2000c101b24 */
[----:B------:R-:W-:-:S02]  /*ac00*/  @!P0 LOP3.LUT R15, R0, 0xfffffffe, RZ, 0xc0, !PT ;  /* 0xfffffffe000f8812 */ /* 0x000fc400078ec0ff */
[----:B------:R-:W-:Y:S01]  /*ac10*/  @!P4 LOP3.LUT R17, R2, 0xfffffffe, RZ, 0xc0, !PT ;  /* 0xfffffffe0211c812 */ /* 0x000fe200078ec0ff */
[----:B------:R1:W-:Y:S01]  /*ac20*/  @!P6 ST.E.64 desc[UR36][R12.64], R40 ;  /* 0x000000280c00e985 */ /* 0x0003e2000c101b24 */
[----:B------:R-:W-:Y:S01]  /*ac30*/  @!P3 LOP3.LUT R21, R18, 0xfffffffe, RZ, 0xc0, !PT ;  /* 0xfffffffe1215b812 */ /* 0x000fe200078ec0ff */
[C---:B------:R-:W-:Y:S01]  /*ac40*/  VIADD R2, R3.reuse, 0x68 ;  /* 0x0000006803027836 */ /* 0x040fe20000000000 */
[----:B------:R-:W-:Y:S01]  /*ac50*/  @!P2 LOP3.LUT R23, R20, 0xfffffffe, RZ, 0xc0, !PT ;  /* 0xfffffffe1417a812 */ /* 0x000fe200078ec0ff */
[C---:B------:R-:W-:Y:S01]  /*ac60*/  VIADD R18, R3.reuse, 0x70 ;  /* 0x0000007003127836 */ /* 0x040fe20000000000 */
[----:B------:R-:W-:Y:S02]  /*ac70*/  @!P1 LOP3.LUT R25, R14, 0xfffffffe, RZ, 0xc0, !PT ;  /* 0xfffffffe0e199812 */ /* 0x000fe400078ec0ff */
[----:B------:R-:W-:Y:S02]  /*ac80*/  ISETP.GE.AND P5, PT, R22, UR4, PT ;  /* 0x0000000416007c0c */ /* 0x000fe4000bfa6270 */
[----:B------:R-:W-:Y:S01]  /*ac90*/  IADD3 R0, R3, 0x60, RZ ;  /* 0x0000006003007810 */ /* 0x000fe20007ffe0ff */
[----:B0-----:R-:W-:Y:S01]  /*aca0*/  @!P0 IMAD.WIDE R10, R15, 0x4, R4 ;  /* 0x000000040f0a8825 */ /* 0x001fe200078e0204 */
[----:B------:R-:W-:-:S03]  /*acb0*/  ISETP.GE.AND P6, PT, R24, UR4, PT ;  /* 0x0000000418007c0c */ /* 0x000fc6000bfc6270 */
[--C-:B-1----:R-:W-:Y:S01]  /*acc0*/  @!P4 IMAD.WIDE R12, R17, 0x4, R4.reuse ;  /* 0x00000004110cc825 */ /* 0x102fe200078e0204 */
[----:B------:R0:W-:Y:S01]  /*acd0*/  @!P0 ST.E.64 desc[UR36][R10.64], R44 ;  /* 0x0000002c0a008985 */ /* 0x0001e2000c101b24 */
[----:B------:R-:W-:Y:S02]  /*ace0*/  ISETP.GE.AND P0, PT, R0, UR4, PT ;  /* 0x0000000400007c0c */ /* 0x000fe4000bf06270 */
[--C-:B------:R-:W-:Y:S01]  /*acf0*/  @!P3 IMAD.WIDE R14, R21, 0x4, R4.reuse ;  /* 0x00000004150eb825 */ /* 0x100fe200078e0204 */
[----:B------:R1:W-:Y:S01]  /*ad00*/  @!P4 ST.E.64 desc[UR36][R12.64], R48 ;  /* 0x000000300c00c985 */ /* 0x0003e2000c101b24 */
[----:B------:R-:W-:Y:S02]  /*ad10*/  @!P5 LEA.HI R22, R22, R22, RZ, 0x1 ;  /* 0x000000161616d211 */ /* 0x000fe400078f08ff */
[----:B------:R-:W-:Y:S01]  /*ad20*/  @!P2 IMAD.WIDE R16, R23, 0x4, R4 ;  /* 0x000000041710a825 */ /* 0x000fe200078e0204 */
[----:B------:R2:W-:Y:S01]  /*ad30*/  @!P3 ST.E.64 desc[UR36][R14.64], R52 ;  /* 0x000000340e00b985 */ /* 0x0005e2000c101b24 */
[----:B------:R-:W-:-:S02]  /*ad40*/  IADD3 R23, R3, 0x78, RZ ;  /* 0x0000007803177810 */ /* 0x000fc40007ffe0ff */
[----:B------:R-:W-:Y:S01]  /*ad50*/  @!P1 IMAD.WIDE R20, R25, 0x4, R4 ;  /* 0x0000000419149825 */ /* 0x000fe200078e0204 */
[----:B------:R3:W-:Y:S01]  /*ad60*/  @!P2 ST.E.64 desc[UR36][R16.64], R56 ;  /* 0x000000381000a985 */ /* 0x0007e2000c101b24 */
[----:B------:R-:W-:Y:S02]  /*ad70*/  ISETP.GE.AND P2, PT, R18, UR4, PT ;  /* 0x0000000412007c0c */ /* 0x000fe4000bf46270 */
[----:B------:R-:W-:Y:S01]  /*ad80*/  VIADD R25, R3, 0x80 ;  /* 0x0000008003197836 */ /* 0x000fe20000000000 */
[----:B------:R4:W-:Y:S01]  /*ad90*/  @!P1 ST.E.64 desc[UR36][R20.64], R60 ;  /* 0x0000003c14009985 */ /* 0x0009e2000c101b24 */
[----:B------:R-:W-:Y:S02]  /*ada0*/  ISETP.GE.AND P1, PT, R2, UR4, PT ;  /* 0x0000000402007c0c */ /* 0x000fe4000bf26270 */
[----:B------:R-:W-:Y:S02]  /*adb0*/  ISETP.GE.AND P3, PT, R23, UR4, PT ;  /* 0x0000000417007c0c */ /* 0x000fe4000bf66270 */
[----:B------:R-:W-:-:S02]  /*adc0*/  ISETP.GE.AND P4, PT, R25, UR4, PT ;  /* 0x0000000419007c0c */ /* 0x000fc4000bf86270 */
[----:B------:R-:W-:Y:S02]  /*add0*/  @!P6 LEA.HI R24, R24, R24, RZ, 0x1 ;  /* 0x000000181818e211 */ /* 0x000fe400078f08ff */
[----:B0-----:R-:W-:Y:S01]  /*ade0*/  @!P5 LOP3.LUT R11, R22, 0xfffffffe, RZ, 0xc0, !PT ;  /* 0xfffffffe160bd812 */ /* 0x001fe200078ec0ff */
[----:B------:R-:W-:Y:S01]  /*adf0*/  VIADD R22, R3, 0xa0 ;  /* 0x000000a003167836 */ /* 0x000fe20000000000 */
[----:B------:R-:W-:Y:S02]  /*ae00*/  @!P0 LEA.HI R0, R0, R0, RZ, 0x1 ;  /* 0x0000000000008211 */ /* 0x000fe400078f08ff */
[----:B-1----:R-:W-:Y:S01]  /*ae10*/  @!P6 LOP3.LUT R13, R24, 0xfffffffe, RZ, 0xc0, !PT ;  /* 0xfffffffe180de812 */ /* 0x002fe200078ec0ff */
[--C-:B------:R-:W-:Y:S01]  /*ae20*/  @!P5 IMAD.WIDE R10, R11, 0x4, R4.reuse ;  /* 0x000000040b0ad825 */ /* 0x100fe200078e0204 */
[----:B------:R-:W-:Y:S02]  /*ae30*/  @!P1 LEA.HI R2, R2, R2, RZ, 0x1 ;  /* 0x0000000202029211 */ /* 0x000fe400078f08ff */
[----:B--2---:R-:W-:Y:S01]  /*ae40*/  @!P0 LOP3.LUT R15, R0, 0xfffffffe, RZ, 0xc0, !PT ;  /* 0xfffffffe000f8812 */ /* 0x004fe200078ec0ff */
[--C-:B------:R-:W-:Y:S01]  /*ae50*/  @!P6 IMAD.WIDE R12, R13, 0x4, R4.reuse ;  /* 0x000000040d0ce825 */ /* 0x100fe200078e0204 */
[----:B------:R-:W-:Y:S01]  /*ae60*/  @!P2 LEA.HI R18, R18, R18, RZ, 0x1 ;  /* 0x000000121212a211 */ /* 0x000fe200078f08ff */
[----:B------:R0:W-:Y:S01]  /*ae70*/  @!P5 ST.E.64 desc[UR36][R10.64], R64 ;  /* 0x000000400a00d985 */ /* 0x0001e2000c101b24 */
[----:B---3--:R-:W-:Y:S01]  /*ae80*/  @!P1 LOP3.LUT R17, R2, 0xfffffffe, RZ, 0xc0, !PT ;  /* 0xfffffffe02119812 */ /* 0x008fe200078ec0ff */
[----:B------:R-:W-:Y:S01]  /*ae90*/  @!P0 IMAD.WIDE R14, R15, 0x4, R4 ;  /* 0x000000040f0e8825 */ /* 0x000fe200078e0204 */
        /* <DEDUP_REMOVED lines=8> */
[----:B------:R-:W-:-:S02]  /*af20*/  @!P4 LOP3.LUT R25, R25, 0xfffffffe, RZ, 0xc0, !PT ;  /* 0xfffffffe1919c812 */ /* 0x000fc400078ec0ff */
[----:B------:R-:W-:Y:S01]  /*af30*/  IADD3 R2, R3, 0x90, RZ ;  /* 0x0000009003027810 */ /* 0x000fe20007ffe0ff */
[----:B0-----:R-:W-:Y:S01]  /*af40*/  @!P1 IMAD.WIDE R10, R17, 0x4, R4 ;  /* 0x00000004110a9825 */ /* 0x001fe200078e0204 */
[----:B------:R-:W-:-:S03]  /*af50*/  ISETP.GE.AND P0, PT, R0, UR4, PT ;  /* 0x0000000400007c0c */ /* 0x000fc6000bf06270 */
[--C-:B-1----:R-:W-:Y:S01]  /*af60*/  @!P2 IMAD.WIDE R12, R21, 0x4, R4.reuse ;  /* 0x00000004150ca825 */ /* 0x102fe200078e0204 */
[----:B------:R0:W-:Y:S01]  /*af70*/  @!P1 ST.E.64 desc[UR36][R10.64], R76 ;  /* 0x0000004c0a009985 */ /* 0x0001e2000c101b24 */
[----:B------:R-:W-:Y:S02]  /*af80*/  ISETP.GE.AND P1, PT, R2, UR4, PT ;  /* 0x0000000402007c0c */ /* 0x000fe4000bf26270 */
[--C-:B------:R-:W-:Y:S01]  /*af90*/  @!P3 IMAD.WIDE R16, R23, 0x4, R4.reuse ;  /* 0x000000041710b825 */ /* 0x100fe200078e0204 */
[----:B--2---:R-:W-:Y:S01]  /*afa0*/  IADD3 R14, R3, 0xa8, RZ ;  /* 0x000000a8030e7810 */ /* 0x004fe20007ffe0ff */
[----:B------:R1:W-:Y:S01]  /*afb0*/  @!P2 ST.E.64 desc[UR36][R12.64], R80 ;  /* 0x000000500c00a985 */ /* 0x0003e2000c101b24 */
[----:B------:R-:W-:Y:S01]  /*afc0*/  ISETP.GE.AND P2, PT, R18, UR4, PT ;  /* 0x0000000412007c0c */ /* 0x000fe2000bf46270 */
[----:B------:R-:W-:Y:S02]  /*afd0*/  @!P4 IMAD.WIDE R20, R25, 0x4, R4 ;  /* 0x000000041914c825 */ /* 0x000fe400078e0204 */
[----:B------:R2:W-:Y:S01]  /*afe0*/  @!P3 ST.E.64 desc[UR36][R16.64], R84 ;  /* 0x000000541000b985 */ /* 0x0005e2000c101b24 */
[----:B------:R-:W-:Y:S01]  /*aff0*/  ISETP.GE.AND P3, PT, R22, UR4, PT ;  /* 0x0000000416007c0c */ /* 0x000fe2000bf66270 */
[C---:B------:R-:W-:Y:S01]  /*b000*/  VIADD R15, R3.reuse, 0xb0 ;  /* 0x000000b0030f7836 */ /* 0x040fe20000000000 */
[----:B------:R-:W-:Y:S01]  /*b010*/  @!P0 LEA.HI R0, R0, R0, RZ, 0x1 ;  /* 0x0000000000008211 */ /* 0x000fe200078f08ff */
[----:B------:R3:W-:Y:S01]  /*b020*/  @!P4 ST.E.64 desc[UR36][R20.64], R88 ;  /* 0x000000581400c985 */ /* 0x0007e2000c101b24 */
[----:B0-----:R-:W-:Y:S01]  /*b030*/  VIADD R11, R3, 0xb8 ;  /* 0x000000b8030b7836 */ /* 0x001fe20000000000 */
[----:B------:R-:W-:-:S02]  /*b040*/  ISETP.GE.AND P4, PT, R14, UR4, PT ;  /* 0x000000040e007c0c */ /* 0x000fc4000bf86270 */
[----:B------:R-:W-:Y:S02]  /*b050*/  ISETP.GE.AND P5, PT, R15, UR4, PT ;  /* 0x000000040f007c0c */ /* 0x000fe4000bfa6270 */
[----:B------:R-:W-:Y:S02]  /*b060*/  ISETP.GE.AND P6, PT, R11, UR4, PT ;  /* 0x000000040b007c0c */ /* 0x000fe4000bfc6270 */
[----:B------:R-:W-:Y:S02]  /*b070*/  @!P1 LEA.HI R2, R2, R2, RZ, 0x1 ;  /* 0x0000000202029211 */ /* 0x000fe400078f08ff */
[----:B------:R-:W-:Y:S02]  /*b080*/  @!P2 LEA.HI R18, R18, R18, RZ, 0x1 ;  /* 0x000000121212a211 */ /* 0x000fe400078f08ff */
[----:B------:R-:W-:Y:S02]  /*b090*/  @!P3 LEA.HI R22, R22, R22, RZ, 0x1 ;  /* 0x000000161616b211 */ /* 0x000fe400078f08ff */
[----:B-1----:R-:W-:-:S02]  /*b0a0*/  @!P1 LOP3.LUT R13, R2, 0xfffffffe, RZ, 0xc0, !PT ;  /* 0xfffffffe020d9812 */ /* 0x002fc400078ec0ff */
[----:B------:R-:W-:Y:S02]  /*b0b0*/  @!P4 LEA.HI R14, R14, R14, RZ, 0x1 ;  /* 0x0000000e0e0ec211 */ /* 0x000fe400078f08ff */
[----:B------:R-:W-:Y:S02]  /*b0c0*/  @!P5 LEA.HI R10, R15, R15, RZ, 0x1 ;  /* 0x0000000f0f0ad211 */ /* 0x000fe400078f08ff */
[----:B------:R-:W-:Y:S02]  /*b0d0*/  @!P6 LEA.HI R12, R11, R11, RZ, 0x1 ;  /* 0x0000000b0b0ce211 */ /* 0x000fe400078f08ff */
[----:B------:R-:W-:Y:S02]  /*b0e0*/  @!P0 LOP3.LUT R11, R0, 0xfffffffe, RZ, 0xc0, !PT ;  /* 0xfffffffe000b8812 */ /* 0x000fe400078ec0ff */
[----:B------:R-:W-:Y:S02]  /*b0f0*/  @!P2 LOP3.LUT R15, R18, 0xfffffffe, RZ, 0xc0, !PT ;  /* 0xfffffffe120fa812 */ /* 0x000fe400078ec0ff */
[----:B--2---:R-:W-:-:S02]  /*b100*/  @!P3 LOP3.LUT R17, R22, 0xfffffffe, RZ, 0xc0, !PT ;  /* 0xfffffffe1611b812 */ /* 0x004fc400078ec0ff */
        /* <DEDUP_REMOVED lines=17> */
.L_x_2216:
[----:B------:R-:W-:Y:S05]  /*b220*/  BSYNC B0 ;  /* 0x0000000000007941 */ /* 0x000fea0003800000 */
.L_x_2215:
[----:B------:R-:W-:Y:S01]  /*b230*/  ISETP.GE.AND P0, PT, R8, R7, PT ;  /* 0x000000070800720c */ /* 0x000fe20003f06270 */
[----:B0---4-:R4:W0:Y:S04]  /*b240*/  SHFL.IDX PT, R5, R9, 0x1, 0x1c1f ;  /* 0x003c1f0009057f89 */ /* 0x01182800000e0000 */
[----:B---3--:R4:W3:Y:S08]  /*b250*/  SHFL.IDX PT, R4, R6, 0x1, 0x1c1f ;  /* 0x003c1f0006047f89 */ /* 0x0088f000000e0000 */
[----:B----4-:R-:W-:Y:S05]  /*b260*/  @P0 BRA `(.L_x_2175) ;  /* 0x0000004800540947 */ /* 0x010fea0003800000 */
[C---:B--2---:R-:W-:Y:S01]  /*b270*/  IADD3 R0, R3.reuse, 0x8, RZ ;  /* 0x0000000803007810 */ /* 0x044fe20007ffe0ff */
        /* <DEDUP_REMOVED lines=15> */
[----:B0--3--:R-:W-:Y:S01]  /*b370*/  @!P2 IMAD.WIDE R6, R3, 0x4, R4 ;  /* 0x000000040306a825 */ /* 0x009fe200078e0204 */
[----:B------:R-:W-:-:S02]  /*b380*/  ISETP.GE.AND P6, PT, R14, UR4, PT ;  /* 0x000000040e007c0c */ /* 0x000fc4000bfc6270 */
[----:B------:R-:W-:Y:S02]  /*b390*/  @!P3 LEA.HI R0, R0, R0, RZ, 0x1 ;  /* 0x000000000000b211 */ /* 0x000fe400078f08ff */
[----:B------:R0:W-:Y:S01]  /*b3a0*/  @!P2 ST.E.64 desc[UR36][R6.64], R26 ;  /* 0x0000001a0600a985 */ /* 0x0001e2000c101b24 */
[----:B------:R-:W-:Y:S02]  /*b3b0*/  @!P0 LEA.HI R2, R2, R2, RZ, 0x1 ;  /* 0x0000000202028211 */ /* 0x000fe400078f08ff */
[----:B------:R-:W-:Y:S02]  /*b3c0*/  @!P3 LOP3.LUT R9, R0, 0xfffffffe, RZ, 0xc0, !PT ;  /* 0xfffffffe0009b812 */ /* 0x000fe400078ec0ff */
[----:B------:R-:W-:Y:S02]  /*b3d0*/  IADD3 R0, R3, 0x20, RZ ;  /* 0x0000002003007810 */ /* 0x000fe40007ffe0ff */
[----:B------:R-:W-:Y:S01]  /*b3e0*/  @!P1 LEA.HI R10, R10, R10, RZ, 0x1 ;  /* 0x0000000a0a0a9211 */ /* 0x000fe200078f08ff */
[----:B------:R-:W-:Y:S01]  /*b3f0*/  @!P3 IMAD.WIDE R8, R9, 0x4, R4 ;  /* 0x000000040908b825 */ /* 0x000fe200078e0204 */
[----:B------:R-:W-:-:S02]  /*b400*/  ISETP.GE.AND P2, PT, R0, UR4, PT ;  /* 0x0000000400007c0c */ /* 0x000fc4000bf46270 */
[----:B------:R-:W-:Y:S02]  /*b410*/  @!P4 LEA.HI R12, R12, R12, RZ, 0x1 ;  /* 0x0000000c0c0cc211 */ /* 0x000fe400078f08ff */
[----:B------:R1:W-:Y:S01]  /*b420*/  @!P3 ST.E.64 desc[UR36][R8.64], R30 ;  /* 0x0000001e0800b985 */ /* 0x0003e2000c101b24 */
[----:B------:R-:W-:Y:S02]  /*b430*/  ISETP.GE.AND P3, PT, R11, UR4, PT ;  /* 0x000000040b007c0c */ /* 0x000fe4000bf66270 */
[----:B0-----:R-:W-:Y:S02]  /*b440*/  @!P0 LOP3.LUT R7, R2, 0xfffffffe, RZ, 0xc0, !PT ;  /* 0xfffffffe02078812 */ /* 0x001fe400078ec0ff */
[----:B------:R-:W-:Y:S02]  /*b450*/  @!P6 LEA.HI R14, R14, R14, RZ, 0x1 ;  /* 0x0000000e0e0ee211 */ /* 0x000fe400078f08ff */
[----:B------:R-:W-:Y:S01]  /*b460*/  @!P4 LOP3.LUT R15, R12, 0xfffffffe, RZ, 0xc0, !PT ;  /* 0xfffffffe0c0fc812 */ /* 0x000fe200078ec0ff */
[----:B------:R-:W-:Y:S01]  /*b470*/  @!P0 IMAD.WIDE R6, R7, 0x4, R4 ;  /* 0x0000000407068825 */ /* 0x000fe200078e0204 */
[----:B------:R-:W-:-:S02]  /*b480*/  @!P2 LEA.HI R0, R0, R0, RZ, 0x1 ;  /* 0x000000000000a211 */ /* 0x000fc400078f08ff */
[----:B------:R-:W-:Y:S02]  /*b490*/  @!P6 LOP3.LUT R21, R14, 0xfffffffe, RZ, 0xc0, !PT ;  /* 0xfffffffe0e15e812 */ /* 0x000fe400078ec0ff */
[----:B------:R0:W-:Y:S01]  /*b4a0*/  @!P0 ST.E.64 desc[UR36][R6.64], R34 ;  /* 0x0000002206008985 */ /* 0x0001e2000c101b24 */
[----:B-1----:R-:W-:Y:S02]  /*b4b0*/  @!P1 LOP3.LUT R9, R10, 0xfffffffe, RZ, 0xc0, !PT ;  /* 0xfffffffe0a099812 */ /* 0x002fe400078ec0ff */
[----:B------:R-:W-:Y:S02]  /*b4c0*/  @!P3 LEA.HI R2, R11, R11, RZ, 0x1 ;  /* 0x0000000b0b02b211 */ /* 0x000fe400078f08ff */
[----:B------:R-:W-:Y:S01]  /*b4d0*/  @!P5 LEA.HI R10, R13, R13, RZ, 0x1 ;  /* 0x0000000d0d0ad211 */ /* 0x000fe200078f08ff */
[--C-:B------:R-:W-:Y:S01]  /*b4e0*/  @!P1 IMAD.WIDE R8, R9, 0x4, R4.reuse ;  /* 0x0000000409089825 */ /* 0x100fe200078e0204 */
[----:B------:R-:W-:Y:S02]  /*b4f0*/  @!P2 LOP3.LUT R11, R0, 0xfffffffe, RZ, 0xc0, !PT ;  /* 0xfffffffe000ba812 */ /* 0x000fe400078ec0ff */
[----:B------:R-:W-:Y:S01]  /*b500*/  @!P3 LOP3.LUT R13, R2, 0xfffffffe, RZ, 0xc0, !PT ;  /* 0xfffffffe020db812 */ /* 0x000fe200078ec0ff */
[C---:B------:R-:W-:Y:S01]  /*b510*/  VIADD R0, R3.reuse, 0x58 ;  /* 0x0000005803007836 */ /* 0x040fe20000000000 */
[----:B------:R-:W-:Y:S01]  /*b520*/  @!P5 LOP3.LUT R17, R10, 0xfffffffe, RZ, 0xc0, !PT ;  /* 0xfffffffe0a11d812 */ /* 0x000fe200078ec0ff */
[----:B------:R1:W-:Y:S01]  /*b530*/  @!P1 ST.E.64 desc[UR36][R8.64], R38 ;  /* 0x0000002608009985 */ /* 0x0003e2000c101b24 */
[----:B------:R-:W-:Y:S01]  /*b540*/  IADD3 R18, R3, 0x50, RZ ;  /* 0x0000005003127810 */ /* 0x000fe20007ffe0ff */
[----:B0-----:R-:W-:Y:S01]  /*b550*/  @!P2 IMAD.WIDE R6, R11, 0x4, R4 ;  /* 0x000000040b06a825 */ /* 0x001fe200078e0204 */
[----:B------:R-:W-:-:S02]  /*b560*/  ISETP.GE.AND P1, PT, R16, UR4, PT ;  /* 0x0000000410007c0c */ /* 0x000fc4000bf26270 */
[----:B------:R-:W-:Y:S01]  /*b570*/  ISETP.GE.AND P0, PT, R18, UR4, PT ;  /* 0x0000000412007c0c */ /* 0x000fe2000bf06270 */
[--C-:B------:R-:W-:Y:S01]  /*b580*/  @!P4 IMAD.WIDE R10, R15, 0x4, R4.reuse ;  /* 0x000000040f0ac825 */ /* 0x100fe200078e0204 */
[----:B------:R0:W-:Y:S01]  /*b590*/  @!P2 ST.E.64 desc[UR36][R6.64], R42 ;  /* 0x0000002a0600a985 */ /* 0x0001e2000c101b24 */
[----:B------:R-:W-:Y:S02]  /*b5a0*/  ISETP.GE.AND P2, PT, R0, UR4, PT ;  /* 0x0000000400007c0c */ /* 0x000fe4000bf46270 */
[----:B------:R-:W-:-:S04]  /*b5b0*/  @!P6 IMAD.WIDE R14, R21, 0x4, R4 ;  /* 0x00000004150ee825 */ /* 0x000fc800078e0204 */
[--C-:B-1----:R-:W-:Y:S02]  /*b5c0*/  @!P3 IMAD.WIDE R8, R13, 0x4, R4.reuse ;  /* 0x000000040d08b825 */ /* 0x102fe400078e0204 */
[----:B------:R-:W-:Y:S02]  /*b5d0*/  @!P1 LEA.HI R16, R16, R16, RZ, 0x1 ;  /* 0x0000001010109211 */ /* 0x000fe400078f08ff */
[----:B------:R-:W-:Y:S01]  /*b5e0*/  @!P5 IMAD.WIDE R12, R17, 0x4, R4 ;  /* 0x00000004110cd825 */ /* 0x000fe200078e0204 */
[----:B------:R1:W-:Y:S01]  /*b5f0*/  @!P3 ST.E.64 desc[UR36][R8.64], R46 ;  /* 0x0000002e0800b985 */ /* 0x0003e2000c101b24 */
[C---:B------:R-:W-:Y:S02]  /*b600*/  IADD3 R17, R3.reuse, 0x68, RZ ;  /* 0x0000006803117810 */ /* 0x040fe40007ffe0ff */
[C---:B------:R-:W-:Y:S01]  /*b610*/  VIADD R2, R3.reuse, 0x60 ;  /* 0x0000006003027836 */ /* 0x040fe20000000000 */
[----:B------:R2:W-:Y:S01]  /*b620*/  @!P4 ST.E.64 desc[UR36][R10.64], R50 ;  /* 0x000000320a00c985 */ /* 0x0005e2000c101b24 */
[----:B------:R-:W-:Y:S01]  /*b630*/  VIADD R21, R3, 0x78 ;  /* 0x0000007803157836 */ /* 0x000fe20000000000 */
[----:B------:R-:W-:-:S02]  /*b640*/  ISETP.GE.AND P4, PT, R20, UR4, PT ;  /* 0x0000000414007c0c */ /* 0x000fc4000bf86270 */
[----:B------:R3:W-:Y:S01]  /*b650*/  @!P5 ST.E.64 desc[UR36][R12.64], R54 ;  /* 0x000000360c00d985 */ /* 0x0007e2000c101b24 */
[----:B------:R-:W-:Y:S02]  /*b660*/  ISETP.GE.AND P5, PT, R17, UR4, PT ;  /* 0x0000000411007c0c */ /* 0x000fe4000bfa6270 */
[----:B------:R-:W-:Y:S01]  /*b670*/  ISETP.GE.AND P3, PT, R21, UR4, PT ;  /* 0x0000000415007c0c */ /* 0x000fe2000bf66270 */
[----:B------:R4:W-:Y:S01]  /*b680*/  @!P6 ST.E.64 desc[UR36][R14.64], R58 ;  /* 0x0000003a0e00e985 */ /* 0x0009e2000c101b24 */
[----:B------:R-:W-:Y:S02]  /*b690*/  ISETP.GE.AND P6, PT, R2, UR4, PT ;  /* 0x0000000402007c0c */ /* 0x000fe4000bfc6270 */
[----:B------:R-:W-:Y:S02]  /*b6a0*/  @!P0 LEA.HI R18, R18, R18, RZ, 0x1 ;  /* 0x0000001212128211 */ /* 0x000fe400078f08ff */
[----:B0-----:R-:W-:Y:S02]  /*b6b0*/  @!P1 LOP3.LUT R7, R16, 0xfffffffe, RZ, 0xc0, !PT ;  /* 0xfffffffe10079812 */ /* 0x001fe400078ec0ff */
[----:B-1----:R-:W-:Y:S01]  /*b6c0*/  @!P0 LOP3.LUT R9, R18, 0xfffffffe, RZ, 0xc0, !PT ;  /* 0xfffffffe12098812 */ /* 0x002fe200078ec0ff */
[----:B------:R-:W-:Y:S01]  /*b6d0*/  VIADD R18, R3, 0x88 ;  /* 0x0000008803127836 */ /* 0x000fe20000000000 */
[----:B------:R-:W-:Y:S01]  /*b6e0*/  @!P2 LEA.HI R0, R0, R0, RZ, 0x1 ;  /* 0x000000000000a211 */ /* 0x000fe200078f08ff */
[----:B------:R-:W-:Y:S01]  /*b6f0*/  @!P1 IMAD.WIDE R6, R7, 0x4, R4 ;  /* 0x0000000407069825 */ /* 0x000fe200078e0204 */
[----:B------:R-:W-:-:S02]  /*b700*/  @!P5 LEA.HI R17, R17, R17, RZ, 0x1 ;  /* 0x000000111111d211 */ /* 0x000fc400078f08ff */
[----:B------:R-:W-:Y:S01]  /*b710*/  @!P4 LEA.HI R20, R20, R20, RZ, 0x1 ;  /* 0x000000141414c211 */ /* 0x000fe200078f08ff */
[----:B------:R-:W-:Y:S01]  /*b720*/  @!P0 IMAD.WIDE R8, R9, 0x4, R4 ;  /* 0x0000000409088825 */ /* 0x000fe200078e0204 */
[----:B------:R-:W-:Y:S01]  /*b730*/  @!P6 LEA.HI R2, R2, R2, RZ, 0x1 ;  /* 0x000000020202e211 */ /* 0x000fe200078f08ff */
[----:B------:R0:W-:Y:S01]  /*b740*/  @!P1 ST.E.64 desc[UR36][R6.64], R62 ;  /* 0x0000003e06009985 */ /* 0x0001e2000c101b24 */
[----:B------:R-:W-:Y:S02]  /*b750*/  @!P3 LEA.HI R21, R21, R21, RZ, 0x1 ;  /* 0x000000151515b211 */ /* 0x000fe400078f08ff */
[----:B--2---:R-:W-:Y:S01]  /*b760*/  @!P2 LOP3.LUT R11, R0, 0xfffffffe, RZ, 0xc0, !PT ;  /* 0xfffffffe000ba812 */ /* 0x004fe200078ec0ff */
[----:B------:R1:W-:Y:S01]  /*b770*/  @!P0 ST.E.64 desc[UR36][R8.64], R66 ;  /* 0x0000004208008985 */ /* 0x0003e2000c101b24 */
[----:B---3--:R-:W-:Y:S01]  /*b780*/  @!P6 LOP3.LUT R13, R2, 0xfffffffe, RZ, 0xc0, !PT ;  /* 0xfffffffe020de812 */ /* 0x008fe200078ec0ff */
[----:B------:R-:W-:Y:S01]  /*b790*/  VIADD R0, R3, 0x90 ;  /* 0x0000009003007836 */ /* 0x000fe20000000000 */
[----:B------:R-:W-:-:S02]  /*b7a0*/  @!P5 LOP3.LUT R17, R17, 0xfffffffe, RZ, 0xc0, !PT ;  /* 0xfffffffe1111d812 */ /* 0x000fc400078ec0ff */
[----:B----4-:R-:W-:Y:S01]  /*b7b0*/  @!P4 LOP3.LUT R15, R20, 0xfffffffe, RZ, 0xc0, !PT ;  /* 0xfffffffe140fc812 */ /* 0x010fe200078ec0ff */
[C---:B------:R-:W-:Y:S01]  /*b7c0*/  VIADD R20, R3.reuse, 0xa8 ;  /* 0x000000a803147836 */ /* 0x040fe20000000000 */
[----:B------:R-:W-:Y:S02]  /*b7d0*/  IADD3 R16, R3, 0x80, RZ ;  /* 0x0000008003107810 */ /* 0x000fe40007ffe0ff */
[----:B------:R-:W-:Y:S01]  /*b7e0*/  @!P3 LOP3.LUT R21, R21, 0xfffffffe, RZ, 0xc0, !PT ;  /* 0xfffffffe1515b812 */ /* 0x000fe200078ec0ff */
[--C-:B0-----:R-:W-:Y:S01]  /*b7f0*/  @!P2 IMAD.WIDE R6, R11, 0x4, R4.reuse ;  /* 0x000000040b06a825 */ /* 0x101fe200078e0204 */
[----:B------:R-:W-:Y:S02]  /*b800*/  ISETP.GE.AND P0, PT, R16, UR4, PT ;  /* 0x0000000410007c0c */ /* 0x000fe4000bf06270 */
[----:B------:R-:W-:Y:S01]  /*b810*/  ISETP.GE.AND P1, PT, R18, UR4, PT ;  /* 0x0000000412007c0c */ /* 0x000fe2000bf26270 */
[----:B-1----:R-:W-:Y:S01]  /*b820*/  @!P6 IMAD.WIDE R8, R13, 0x4, R4 ;  /* 0x000000040d08e825 */ /* 0x002fe200078e0204 */
[----:B------:R0:W-:Y:S01]  /*b830*/  @!P2 ST.E.64 desc[UR36][R6.64], R70 ;  /* 0x000000460600a985 */ /* 0x0001e2000c101b24 */
[----:B------:R-:W-:-:S02]  /*b840*/  IADD3 R2, R3, 0x98, RZ ;  /* 0x0000009803027810 */ /* 0x000fc40007ffe0ff */
[--C-:B------:R-:W-:Y:S01]  /*b850*/  @!P5 IMAD.WIDE R10, R17, 0x4, R4.reuse ;  /* 0x00000004110ad825 */ /* 0x100fe200078e0204 */
[----:B------:R1:W-:Y:S01]  /*b860*/  @!P6 ST.E.64 desc[UR36][R8.64], R74 ;  /* 0x0000004a0800e985 */ /* 0x0003e2000c101b24 */
[----:B------:R-:W-:Y:S02]  /*b870*/  ISETP.GE.AND P2, PT, R0, UR4, PT ;  /* 0x0000000400007c0c */ /* 0x000fe4000bf46270 */
[--C-:B------:R-:W-:Y:S01]  /*b880*/  @!P4 IMAD.WIDE R12, R15, 0x4, R4.reuse ;  /* 0x000000040f0cc825 */ /* 0x100fe200078e0204 */
[----:B------:R2:W-:Y:S01]  /*b890*/  @!P5 ST.E.64 desc[UR36][R10.64], R78 ;  /* 0x0000004e0a00d985 */ /* 0x0005e2000c101b24 */
[----:B------:R-:W-:Y:S02]  /*b8a0*/  ISETP.GE.AND P5, PT, R20, UR4, PT ;  /* 0x0000000414007c0c */ /* 0x000fe4000bfa6270 */
[----:B------:R-:W-:Y:S01]  /*b8b0*/  @!P3 IMAD.WIDE R14, R21, 0x4, R4 ;  /* 0x00000004150eb825 */ /* 0x000fe200078e0204 */
[----:B------:R3:W-:Y:S01]  /*b8c0*/  @!P4 ST.E.64 desc[UR36][R12.64], R82 ;  /* 0x000000520c00c985 */ /* 0x0007e2000c101b24 */
[----:B------:R-:W-:-:S02]  /*b8d0*/  IADD3 R21, R3, 0xb0, RZ ;  /* 0x000000b003157810 */ /* 0x000fc40007ffe0ff */
[C---:B------:R-:W-:Y:S01]  /*b8e0*/  VIADD R17, R3.reuse, 0xa0 ;  /* 0x000000a003117836 */ /* 0x040fe20000000000 */
[----:B------:R4:W-:Y:S01]  /*b8f0*/  @!P3 ST.E.64 desc[UR36][R14.64], R86 ;  /* 0x000000560e00b985 */ /* 0x0009e2000c101b24 */
        /* <DEDUP_REMOVED lines=39> */
.L_x_2214:
[----:B------:R-:W0:Y:S02]  /*bb70*/  S2R R0, SR_TID.X ;  /* 0x0000000000007919 */ /* 0x000e240000002100 */
[----:B0-----:R-:W-:-:S05]  /*bb80*/  VIADD R2, R0, 0xffffff80 ;  /* 0xffffff8000027836 */ /* 0x001fca0000000000 */
[----:B------:R-:W-:-:S13]  /*bb90*/  ISETP.GT.AND P0, PT, R2, 0x7f, PT ;  /* 0x0000007f0200780c */ /* 0x000fda0003f04270 */
[----:B------:R-:W-:Y:S05]  /*bba0*/  @P0 BRA `(.L_x_2175) ;  /* 0x0000004000040947 */ /* 0x000fea0003800000 */
[----:B------:R-:W0:Y:S01]  /*bbb0*/  S2R R3, SR_CTAID.X ;  /* 0x0000000000037919 */ /* 0x000e220000002500 */
[----:B------:R-:W1:Y:S01]  /*bbc0*/  LDC R6, c[0x0][0xbe8] ;  /* 0x0002fa00ff067b82 */ /* 0x000e620000000800 */
[----:B------:R-:W-:Y:S01]  /*bbd0*/  ULDC UR4, c[0x0][0xa88] ;  /* 0x0002a20000047ab9 */ /* 0x000fe20000000800 */
[----:B0-----:R-:W-:Y:S01]  /*bbe0*/  LEA R0, R3, R0, 0x7 ;  /* 0x0000000003007211 */ /* 0x001fe200078e38ff */
[----:B-1----:R-:W-:-:S04]  /*bbf0*/  IMAD R3, R6, UR4, RZ ;  /* 0x0000000406037c24 */ /* 0x002fc8000f8e02ff */
[----:B------:R-:W-:-:S05]  /*bc00*/  VIADD R0, R0, 0xffffff80 ;  /* 0xffffff8000007836 */ /* 0x000fca0000000000 */
[----:B------:R-:W-:-:S13]  /*bc10*/  ISETP.GE.AND P0, PT, R0, R3, PT ;  /* 0x000000030000720c */ /* 0x000fda0003f06270 */
[----:B------:R-:W-:Y:S05]  /*bc20*/  @P0 BRA `(.L_x_2175) ;  /* 0x0000003c00e40947 */ /* 0x000fea0003800000 */
[----:B------:R-:W-:Y:S01]  /*bc30*/  ISETP.NE.AND P0, PT, R6, 0x1, PT ;  /* 0x000000010600780c */ /* 0x000fe20003f05270 */
[----:B------:R-:W0:Y:S01]  /*bc40*/  S2UR UR7, SR_CTAID.Z ;  /* 0x00000000000779c3 */ /* 0x000e220000002700 */
[----:B------:R-:W-:Y:S01]  /*bc50*/  R2UR UR11, R19 ;  /* 0x00000000130b72ca */ /* 0x000fe200000e0000 */
[----:B------:R-:W-:Y:S01]  /*bc60*/  ULDC.64 UR8, c[0x0][0xbd0] ;  /* 0x0002f40000087ab9 */ /* 0x000fe20000000a00 */
[----:B------:R-:W-:-:S05]  /*bc70*/  IMAD.MOV.U32 R5, RZ, RZ, R0 ;  /* 0x000000ffff057224 */ /* 0x000fca00078e0000 */
        /* <DEDUP_REMOVED lines=8> */
[----:B------:R-:W-:Y:S01]  /*bd00*/  MOV R2, UR4 ;  /* 0x0000000400027c02 */ /* 0x000fe20008000f00 */
[----:B------:R-:W-:Y:S02]  /*bd10*/  UIADD3 UR6, UR5, UR6, URZ ;  /* 0x0000000605067290 */ /* 0x000fe4000fffe03f */
[----:B------:R-:W-:Y:S01]  /*bd20*/  IMAD.U32 R3, RZ, RZ, UR5 ;  /* 0x00000005ff037e24 */ /* 0x000fe2000f8e00ff */
[----:B------:R-:W-:Y:S02]  /*bd30*/  ULDC.64 UR4, c[0x0][0xbe0] ;  /* 0x0002f80000047ab9 */ /* 0x000fe40000000a00 */
[----:B------:R-:W0:Y:S01]  /*bd40*/  S2UR UR10, SR_CTAID.Y ;  /* 0x00000000000a79c3 */ /* 0x000e220000002600 */
[----:B------:R-:W-:-:S02]  /*bd50*/  IMAD.U32 R3, RZ, RZ, UR6 ;  /* 0x00000006ff037e24 */ /* 0x000fc4000f8e00ff */
[C---:B-1----:R-:W-:Y:S02]  /*bd60*/  IMAD R12, R10.reuse, UR8, RZ ;  /* 0x000000080a0c7c24 */ /* 0x042fe4000f8e02ff */
[----:B------:R-:W-:-:S03]  /*bd70*/  IMAD.WIDE.U32 R2, R10, UR7, R2 ;  /* 0x000000070a027c25 */ /* 0x000fc6000f8e0002 */
[----:B------:R-:W0:Y:S01]  /*bd80*/  LDC R8, c[0x0][0xc50] ;  /* 0x00031400ff087b82 */ /* 0x000e220000000800 */
[----:B--2---:R-:W-:Y:S01]  /*bd90*/  @P0 IMAD.HI.U32 R4, R0, R7, RZ ;  /* 0x0000000700040227 */ /* 0x004fe200078e00ff */
[----:B------:R-:W-:-:S03]  /*bda0*/  IADD3 R7, RZ, -UR11, RZ ;  /* 0x8000000bff077c10 */ /* 0x000fc6000fffe0ff */
[----:B------:R-:W-:Y:S01]  /*bdb0*/  IMAD R11, R11, UR7, R12 ;  /* 0x000000070b0b7c24 */ /* 0x000fe2000f8e020c */
[----:B---3--:R-:W-:-:S03]  /*bdc0*/  @P0 SHF.R.U32.HI R5, RZ, R9, R4 ;  /* 0x00000009ff050219 */ /* 0x008fc60000011604 */
[----:B------:R-:W-:Y:S02]  /*bdd0*/  IMAD.IADD R3, R11, 0x1, R3 ;  /* 0x000000010b037824 */ /* 0x000fe400078e0203 */
        /* <DEDUP_REMOVED lines=22> */
.L_x_2173:
        /* <DEDUP_REMOVED lines=18> */
.L_x_2217:
[----:B------:R-:W-:Y:S01]  /*c060*/  ULDC UR44, c[0x0][0xc50] ;  /* 0x00031400002c7ab9 */ /* 0x000fe20000000800 */
[----:B------:R-:W-:Y:S01]  /*c070*/  UMOV UR41, UR6 ;  /* 0x0000000600297c82 */ /* 0x000fe20008000000 */
[----:B------:R-:W-:-:S11]  /*c080*/  UISETP.NE.AND UP0, UPT, UR44, 0x1, UPT ;  /* 0x000000012c00788c */ /* 0x000fd6000bf05270 */
[----:B------:R-:W-:Y:S01]  /*c090*/  @UP0 ULDC UR4, c[0x0][0xc54] ;  /* 0x0003150000040ab9 */ /* 0x000fe20000000800 */
[----:B------:R-:W-:Y:S01]  /*c0a0*/  @UP0 ULDC UR7, c[0x0][0xc58] ;  /* 0x0003160000070ab9 */ /* 0x000fe20000000800 */
[----:B------:R-:W-:-:S04]  /*c0b0*/  UIMAD.WIDE.U32 UR4, UR6, UR4, URZ ;  /* 0x00000004060472a5 */ /* 0x000fc8000f8e003f */
[----:B------:R-:W-:-:S12]  /*c0c0*/  @UP0 USHF.R.U32.HI UR41, URZ, UR7, UR5 ;  /* 0x000000073f290299 */ /* 0x000fd80008011605 */
.L_x_2218:
[----:B------:R-:W-:Y:S01]  /*c0d0*/  ISETP.GE.AND P0, PT, R26, RZ, PT ;  /* 0x000000ff1a00720c */ /* 0x000fe20003f06270 */
[----:B------:R-:W-:Y:S01]  /*c0e0*/  UIADD3 UR4, -UR41, URZ, URZ ;  /* 0x0000003f29047290 */ /* 0x000fe2000fffe13f */
[----:B------:R-:W-:Y:S01]  /*c0f0*/  IMAD.MOV.U32 R28, RZ, RZ, 0x1 ;  /* 0x00000001ff1c7424 */ /* 0x000fe200078e00ff */
[----:B------:R-:W-:Y:S01]  /*c100*/  MOV R0, RZ ;  /* 0x000000ff00007202 */ /* 0x000fe20000000f00 */
[----:B------:R-:W-:Y:S01]  /*c110*/  IMAD.MOV.U32 R6, RZ, RZ, 0x1 ;  /* 0x00000001ff067424 */ /* 0x000fe200078e00ff */
[----:B------:R-:W-:-:S08]  /*c120*/  UIMAD UR44, UR44, UR4, UR6 ;  /* 0x000000042c2c72a4 */ /* 0x000fd0000f8e0206 */
[----:B------:R-:W-:Y:S05]  /*c130*/  @!P0 BRA `(.L_x_2219) ;  /* 0x0000003400d88947 */ /* 0x000fea0003800000 */
[----:B------:R-:W0:Y:S01]  /*c140*/  LDC.64 R2, c[0x0][0xa28] ;  /* 0x00028a00ff027b82 */ /* 0x000e220000000a00 */
[----:B------:R-:W-:Y:S01]  /*c150*/  ULDC UR4, c[0x0][0x448] ;  /* 0x0001120000047ab9 */ /* 0x000fe20000000800 */
[----:B------:R-:W-:Y:S01]  /*c160*/  ULDC UR7, c[0x0][0x2f0] ;  /* 0x0000bc0000077ab9 */ /* 0x000fe20000000800 */
[----:B------:R-:W-:-:S05]  /*c170*/  IMAD.MOV.U32 R22, RZ, RZ, RZ ;  /* 0x000000ffff167224 */ /* 0x000fca00078e00ff */
[----:B------:R-:W1:Y:S01]  /*c180*/  S2UR UR48, SR_CTAID.X ;  /* 0x00000000003079c3 */ /* 0x000e620000002500 */
[----:B------:R-:W-:Y:S01]  /*c190*/  UISETP.NE.AND UP1, UPT, UR4, 0x1, UPT ;  /* 0x000000010400788c */ /* 0x000fe2000bf25270 */
[----:B------:R-:W-:Y:S02]  /*c1a0*/  ULDC UR8, c[0x0][0x288] ;  /* 0x0000a20000087ab9 */ /* 0x000fe40000000800 */
[----:B------:R-:W-:Y:S02]  /*c1b0*/  ULDC.64 UR4, c[0x0][0x418] ;  /* 0x0001060000047ab9 */ /* 0x000fe40000000a00 */
[----:B------:R-:W-:-:S03]  /*c1c0*/  UISETP.NE.U32.AND UP0, UPT, UR4, URZ, UPT ;  /* 0x0000003f0400728c */ /* 0x000fc6000bf05070 */
[----:B------:R-:W-:Y:S01]  /*c1d0*/  ULDC UR4, c[0x0][0x424] ;  /* 0x0001090000047ab9 */ /* 0x000fe20000000800 */
[----:B------:R-:W-:-:S03]  /*c1e0*/  UISETP.NE.AND.EX UP0, UPT, UR5, URZ, UPT, UP0 ;  /* 0x0000003f0500728c */ /* 0x000fc6000bf05300 */
[----:B------:R-:W-:Y:S01]  /*c1f0*/  @UP1 ULDC UR5, c[0x0][0x44c] ;  /* 0x0001130000051ab9 */ /* 0x000fe20000000800 */
[----:B0-----:R-:W-:Y:S01]  /*c200*/  ISETP.NE.U32.AND P0, PT, R2, RZ, PT ;  /* 0x000000ff0200720c */ /* 0x001fe20003f05070 */
[----:B------:R-:W-:-:S03]  /*c210*/  USEL UR42, UR4, 0x1, UP0 ;  /* 0x00000001042a7887 */ /* 0x000fc60008000000 */
[----:B------:R-:W-:Y:S01]  /*c220*/  ISETP.NE.AND.EX P0, PT, R3, RZ, PT, P0 ;  /* 0x000000ff0300720c */ /* 0x000fe20003f05300 */
[----:B-1----:R-:W-:Y:S02]  /*c230*/  ULEA UR6, UR48, 0x7f, 0x7 ;  /* 0x0000007f30067891 */ /* 0x002fe4000f8e383f */
[----:B------:R-:W-:Y:S02]  /*c240*/  UIMAD UR42, UR42, UR7, URZ ;  /* 0x000000072a2a72a4 */ /* 0x000fe4000f8e023f */
[----:B------:R-:W-:Y:S01]  /*c250*/  UIMAD.WIDE.U32 UR4, UR6, UR5, URZ ;  /* 0x00000005060472a5 */ /* 0x000fe2000f8e003f */
[----:B------:R-:W-:-:S03]  /*c260*/  @UP1 ULDC UR7, c[0x0][0x450] ;  /* 0x0001140000071ab9 */ /* 0x000fc60000000800 */
[----:B------:R-:W-:-:S04]  /*c270*/  @UP1 USHF.R.U32.HI UR6, URZ, UR7, UR5 ;  /* 0x000000073f061299 */ /* 0x000fc80008011605 */
[----:B------:R-:W0:Y:S01]  /*c280*/  @P0 LDC.64 R2, c[0x0][0xa28] ;  /* 0x00028a00ff020b82 */ /* 0x000e220000000a00 */
[----:B------:R-:W-:Y:S02]  /*c290*/  UIADD3 UR5, UR42, 0x60, -UR8 ;  /* 0x000000602a057890 */ /* 0x000fe4000fffe808 */
[----:B------:R-:W-:Y:S02]  /*c2a0*/  UIADD3 UR4, UR42, 0x5f, URZ ;  /* 0x0000005f2a047890 */ /* 0x000fe4000fffe03f */
[----:B------:R-:W-:Y:S02]  /*c2b0*/  UIADD3 UR6, UR5, UR6, URZ ;  /* 0x0000000605067290 */ /* 0x000fe4000fffe03f */
[----:B------:R-:W-:Y:S02]  /*c2c0*/  UIMAD.WIDE UR4, UR4, 0x2aaaaaab, URZ ;  /* 0x2aaaaaab040478a5 */ /* 0x000fe4000f8e023f */
[----:B------:R-:W-:Y:S02]  /*c2d0*/  UIMAD.WIDE UR6, UR6, 0x2aaaaaab, URZ ;  /* 0x2aaaaaab060678a5 */ /* 0x000fe4000f8e023f */
[----:B------:R-:W-:-:S02]  /*c2e0*/  USHF.R.U32.HI UR43, URZ, 0x1f, UR5 ;  /* 0x0000001f3f2b7899 */ /* 0x000fc40008011605 */
[----:B------:R-:W-:Y:S02]  /*c2f0*/  USHF.R.U32.HI UR45, URZ, 0x1f, UR7 ;  /* 0x0000001f3f2d7899 */ /* 0x000fe40008011607 */
[----:B------:R-:W-:Y:S02]  /*c300*/  ULEA.HI.SX32 UR43, UR5, UR43, 0x1c ;  /* 0x0000002b052b7291 */ /* 0x000fe4000f8fe23f */
[----:B------:R-:W-:-:S04]  /*c310*/  ULEA.HI.SX32 UR45, UR7, UR45, 0x1c ;  /* 0x0000002d072d7291 */ /* 0x000fc8000f8fe23f */
[----:B------:R-:W-:Y:S02]  /*c320*/  UISETP.LT.AND UP0, UPT, UR43, UR45, UPT ;  /* 0x0000002d2b00728c */ /* 0x000fe4000bf01270 */
[----:B------:R-:W-:Y:S01]  /*c330*/  UP2UR UR49, UPR, URZ, 0x2 ;  /* 0x000000023f317883 */ /* 0x000fe20008000000 */
[----:B0-----:R-:W-:Y:S01]  /*c340*/  @P0 IMAD.WIDE R2, R26, 0x4, R2 ;  /* 0x000000041a020825 */ /* 0x001fe200078e0202 */
[----:B------:R-:W-:-:S04]  /*c350*/  USEL UR11, UR43, UR45, UP0 ;  /* 0x0000002d2b0b7287 */ /* 0x000fc80008000000 */
[----:B------:R-:W-:Y:S01]  /*c360*/  UISETP.GE.AND UP1, UPT, UR11, 0x1, UPT ;  /* 0x000000010b00788c */ /* 0x000fe2000bf26270 */
[----:B------:R0:W5:Y:S01]  /*c370*/  @P0 LDG.E R22, desc[UR36][R2.64] ;  /* 0x0000002402160981 */ /* 0x000162000c1e1900 */
[----:B------:R-:W-:Y:S02]  /*c380*/  USHF.R.U32.HI UR9, URZ, 0x10, UR44 ;  /* 0x000000103f097899 */ /* 0x000fe4000801162c */
[----:B------:R-:W-:Y:S02]  /*c390*/  ULOP3.LUT UR44, UR44, 0xffff, URZ, 0xc0, !UPT ;  /* 0x0000ffff2c2c7892 */ /* 0x000fe4000f8ec03f */
[----:B------:R-:W-:Y:S01]  /*c3a0*/  PLOP3.LUT P0, PT, PT, PT, UP1, 0x80, 0x0 ;  /* 0x000000000000781c */ /* 0x000fe20003f0f018 */
[----:B------:R-:W-:Y:S01]  /*c3b0*/  UISETP.NE.AND UP0, UPT, UR9, URZ, UPT ;  /* 0x0000003f0900728c */ /* 0x000fe2000bf05270 */
[----:B------:R-:W-:-:S10]  /*c3c0*/  UMOV UR40, URZ ;  /* 0x0000003f00287c82 */ /* 0x000fd40008000000 */
[----:B------:R-:W-:Y:S01]  /*c3d0*/  @!UP0 ULDC UR9, c[0x0][0x9f0] ;  /* 0x00027c0000098ab9 */ /* 0x000fe20000000800 */
[----:B0-----:R-:W-:Y:S05]  /*c3e0*/  @!P0 BRA `(.L_x_2220) ;  /* 0x0000000000788947 */ /* 0x001fea0003800000 */
[----:B------:R-:W-:Y:S01]  /*c3f0*/  IABS R0, UR9 ;  /* 0x0000000900007c13 */ /* 0x000fe20008000000 */
[----:B------:R-:W-:Y:S02]  /*c400*/  UIADD3 UR6, UR9, -0x1, UR11 ;  /* 0xffffffff09067890 */ /* 0x000fe4000fffe00b */
[----:B------:R-:W-:Y:S01]  /*c410*/  IABS R4, UR9 ;  /* 0x0000000900047c13 */ /* 0x000fe20008000000 */
[----:B------:R-:W-:Y:S01]  /*c420*/  UMOV UR4, URZ ;  /* 0x0000003f00047c82 */ /* 0x000fe20008000000 */
[----:B------:R-:W-:Y:S02]  /*c430*/  R2UR UR10, R0 ;  /* 0x00000000000a72ca */ /* 0x000fe400000e0000 */
[----:B------:R-:W-:Y:S01]  /*c440*/  IABS R3, UR6 ;  /* 0x0000000600037c13 */ /* 0x000fe20008000000 */
[----:B------:R-:W-:-:S03]  /*c450*/  ULOP3.LUT UR6, UR6, UR9, URZ, 0x3c, !UPT ;  /* 0x0000000906067292 */ /* 0x000fc6000f8e3c3f */
[----:B------:R-:W-:-:S07]  /*c460*/  R2UR UR8, R3 ;  /* 0x00000000030872ca */ /* 0x000fce00000e0000 */
[----:B------:R-:W0:Y:S08]  /*c470*/  I2F.RP R0, UR10 ;  /* 0x0000000a00007d06 */ /* 0x000e300008209400 */
[----:B0-----:R-:W0:Y:S02]  /*c480*/  MUFU.RCP R0, R0 ;  /* 0x0000000000007308 */ /* 0x001e240000001000 */
[----:B0-----:R-:W-:Y:S01]  /*c490*/  IADD3 R2, R0, 0xffffffe, RZ ;  /* 0x0ffffffe00027810 */ /* 0x001fe20007ffe0ff */
[----:B------:R-:W-:-:S05]  /*c4a0*/  IMAD.MOV R0, RZ, RZ, -R4 ;  /* 0x000000ffff007224 */ /* 0x000fca00078e0a04 */
        /* <DEDUP_REMOVED lines=18> */
.L_x_2220:
[----:B------:R-:W-:Y:S02]  /*c5d0*/  UIMAD UR50, UR44, UR40, URZ ;  /* 0x000000282c3272a4 */ /* 0x000fe4000f8e023f */
[----:B------:R-:W-:Y:S02]  /*c5e0*/  IMAD.U32 R0, RZ, RZ, UR40 ;  /* 0x00000028ff007e24 */ /* 0x000fe4000f8e00ff */
[----:B------:R-:W-:Y:S02]  /*c5f0*/  IMAD.MOV.U32 R6, RZ, RZ, 0x1 ;  /* 0x00000001ff067424 */ /* 0x000fe400078e00ff */
[----:B------:R-:W-:-:S04]  /*c600*/  MOV R19, UR50 ;  /* 0x0000003200137c02 */ /* 0x000fc80008000f00 */
        /* <DEDUP_REMOVED lines=14> */
[----:B------:R-:W-:Y:S01]  /*c6f0*/  MOV R4, UR4 ;  /* 0x0000000400047c02 */ /* 0x000fe20008000f00 */
[----:B------:R-:W-:Y:S01]  /*c700*/  IMAD.U32 R5, RZ, RZ, UR5 ;  /* 0x00000005ff057e24 */ /* 0x000fe2000f8e00ff */
[----:B------:R-:W-:Y:S01]  /*c710*/  ULDC.64 UR4, c[0x4][0x8] ;  /* 0x0100020000047ab9 */ /* 0x000fe20000000a00 */
[----:B------:R-:W0:Y:S01]  /*c720*/  LDC.64 R2, c[0x4][R2] ;  /* 0x0100000002027b82 */ /* 0x000e220000000a00 */
[----:B------:R-:W-:Y:S01]  /*c730*/  IMAD.U32 R6, RZ, RZ, UR6 ;  /* 0x00000006ff067e24 */ /* 0x000fe2000f8e00ff */
[----:B------:R-:W-:Y:S01]  /*c740*/  MOV R7, UR7 ;  /* 0x0000000700077c02 */ /* 0x000fe20008000f00 */
[----:B------:R-:W-:Y:S01]  /*c750*/  IMAD.U32 R10, RZ, RZ, UR4 ;  /* 0x00000004ff0a7e24 */ /* 0x000fe2000f8e00ff */
[----:B------:R-:W-:Y:S01]  /*c760*/  MOV R8, 0x70 ;  /* 0x0000007000087802 */ /* 0x000fe20000000f00 */
[----:B------:R-:W-:-:S02]  /*c770*/  IMAD.U32 R11, RZ, RZ, UR5 ;  /* 0x00000005ff0b7e24 */ /* 0x000fc4000f8e00ff */
[----:B------:R-:W-:Y:S02]  /*c780*/  IMAD.MOV.U32 R12, RZ, RZ, 0x1 ;  /* 0x00000001ff0c7424 */ /* 0x000fe400078e00ff */
[----:B------:R-:W-:-:S07]  /*c790*/  IMAD.MOV.U32 R13, RZ, RZ, RZ ;  /* 0x000000ffff0d7224 */ /* 0x000fce00078e00ff */
[----:B------:R-:W-:-:S07]  /*c7a0*/  LEPC R20, `(.L_x_2221) ;  /* 0x000000001014794e */ /* 0x000fce0000000000 */
[----:B0----5:R-:W-:Y:S05]  /*c7b0*/  CALL.ABS.NOINC R2 ;  /* 0x0000000002007343 */ /* 0x021fea0003c00000 */
.L_x_2221:
        /* <DEDUP_REMOVED lines=19> */
[----:B-1---5:R-:W-:Y:S05]  /*c8f0*/  CALL.ABS.NOINC R2 ;  /* 0x0000000002007343 */ /* 0x022fea0003c00000 */
.L_x_2223:
[----:B------:R0:W1:Y:S01]  /*c900*/  LDC.64 R2, c[0x4][R16] ;  /* 0x0100000010027b82 */ /* 0x0000620000000a00 */
[----:B------:R-:W-:Y:S01]  /*c910*/  ULDC.64 UR4, c[0x4][0x88] ;  /* 0x0100220000047ab9 */ /* 0x000fe20000000a00 */
[----:B------:R-:W-:Y:S01]  /*c920*/  ULDC.64 UR6, c[0x4][0x90] ;  /* 0x0100240000067ab9 */ /* 0x000fe20000000a00 */
[----:B------:R-:W-:Y:S01]  /*c930*/  MOV R4, UR4 ;  /* 0x0000000400047c02 */ /* 0x000fe20008000f00 */
        /* <DEDUP_REMOVED lines=11> */
.L_x_2222:
[----:B------:R-:W0:Y:S01]  /*c9f0*/  LDC.64 R2, c[0x0][0x9f8] ;  /* 0x00027e00ff027b82 */ /* 0x000e220000000a00 */
[----:B------:R-:W-:-:S07]  /*ca00*/  MOV R36, R26 ;  /* 0x0000001a00247202 */ /* 0x000fce0000000f00 */
        /* <DEDUP_REMOVED lines=15> */
[----:B------:R-:W-:-:S05]  /*cb00*/  IMAD R5, R31, 0x60, R37 ;  /* 0x000000601f057824 */ /* 0x000fca00078e0225 */
[C---:B------:R-:W-:Y:S01]  /*cb10*/  ISETP.GE.AND P0, PT, R5.reuse, UR42, PT ;  /* 0x0000002a05007c0c */ /* 0x040fe2000bf06270 */
[----:B0-----:R-:W0:Y:S01]  /*cb20*/  @P1 LDC R3, c[0x0][0x434] ;  /* 0x00010d00ff031b82 */ /* 0x001e220000000800 */
[----:B-----5:R-:W-:Y:S02]  /*cb30*/  IADD3 R10, R5, R22, RZ ;  /* 0x00000016050a7210 */ /* 0x020fe40007ffe0ff */
[----:B------:R-:W-:Y:S02]  /*cb40*/  ISETP.GT.U32.OR P0, PT, R37, 0x5f, P0 ;  /* 0x0000005f2500780c */ /* 0x000fe40000704470 */
[----:B------:R-:W-:Y:S01]  /*cb50*/  @P1 LOP3.LUT R16, R16, 0x20, RZ, 0xfc, !PT ;  /* 0x0000002010101812 */ /* 0x000fe200078efcff */
[----:B------:R-:W-:Y:S02]  /*cb60*/  IMAD.MOV.U32 R9, RZ, RZ, R10 ;  /* 0x000000ffff097224 */ /* 0x000fe400078e000a */
        /* <DEDUP_REMOVED lines=14> */
[----:B------:R-:W-:-:S05]  /*cc50*/  @!P0 IMAD R7, R36, R7, R0 ;  /* 0x0000000724078224 */ /* 0x000fca00078e0200 */
[----:B------:R-:W-:-:S04]  /*cc60*/  @!P0 IADD3 R0, R3, R7, RZ ;  /* 0x0000000703008210 */ /* 0x000fc80007ffe0ff */
[----:B------:R-:W-:Y:S01]  /*cc70*/  @!P0 LEA.HI.X R5, R2, R5, R0, 0x2, P1 ;  /* 0x0000000502058211 */ /* 0x000fe200008f1400 */
[----:B------:R-:W-:-:S06]  /*cc80*/  IMAD.MOV.U32 R0, RZ, RZ, RZ ;  /* 0x000000ffff007224 */ /* 0x000fcc00078e00ff */
[----:B------:R1:W5:Y:S02]  /*cc90*/  @!P0 LDG.E R0, desc[UR36][R4.64] ;  /* 0x0000002404008981 */ /* 0x000364000c1e1900 */
[----:B-1----:R-:W-:-:S05]  /*cca0*/  IMAD.SHL.U32 R4, R25, 0x8, RZ ;  /* 0x0000000819047824 */ /* 0x002fca00078e00ff */
        /* <DEDUP_REMOVED lines=12> */
.L_x_2266:
[----:B------:R-:W2:Y:S01]  /*cd70*/  LDL R2, [R1+0x4] ;  /* 0x0000040001027983 */ /* 0x000ea20000100800 */
[----:B------:R-:W-:Y:S01]  /*cd80*/  ISETP.GT.U32.AND P1, PT, R37, 0x5f, PT ;  /* 0x0000005f2500780c */ /* 0x000fe20003f24070 */
[----:B------:R-:W-:Y:S01]  /*cd90*/  IMAD.U32 R35, RZ, RZ, UR41 ;  /* 0x00000029ff237e24 */ /* 0x000fe2000f8e00ff */
[----:B------:R-:W-:Y:S02]  /*cda0*/  LOP3.LUT R16, R16, 0xfffffff7, RZ, 0xc0, !PT ;  /* 0xfffffff710107812 */ /* 0x000fe400078ec0ff */
[----:B------:R-:W-:Y:S02]  /*cdb0*/  IADD3 R3, -R9, RZ, RZ ;  /* 0x000000ff09037210 */ /* 0x000fe40007ffe1ff */
[----:B------:R-:W-:-:S03]  /*cdc0*/  SHF.R.S32.HI R35, RZ, 0x1f, R35 ;  /* 0x0000001fff237819 */ /* 0x000fc60000011423 */
[----:B------:R-:W-:-:S04]  /*cdd0*/  IMAD R10, R17, R3, R10 ;  /* 0x00000003110a7224 */ /* 0x000fc800078e020a */
        /* <DEDUP_REMOVED lines=9> */
.L_x_2225:
[----:B------:R-:W-:Y:S01]  /*ce70*/  SHF.R.S32.HI R6, RZ, 0x1f, R10 ;  /* 0x0000001fff067819 */ /* 0x000fe2000001140a */
[----:B------:R-:W-:Y:S01]  /*ce80*/  ULDC.64 UR4, c[0x0][0x328] ;  /* 0x0000ca0000047ab9 */ /* 0x000fe20000000a00 */
[----:B------:R-:W-:-:S03]  /*ce90*/  R2UR UR6, R35 ;  /* 0x00000000230672ca */ /* 0x000fc600000e0000 */
[----:B------:R-:W-:-:S04]  /*cea0*/  IMAD R3, R6, UR4, RZ ;  /* 0x0000000406037c24 */ /* 0x000fc8000f8e02ff */
[C---:B------:R-:W-:Y:S02]  /*ceb0*/  IMAD R5, R10.reuse, UR5, R3 ;  /* 0x000000050a057c24 */ /* 0x040fe4000f8e0203 */
[----:B------:R-:W-:Y:S01]  /*cec0*/  IMAD.WIDE.U32 R2, R10, UR4, RZ ;  /* 0x000000040a027c25 */ /* 0x000fe2000f8e00ff */
[----:B------:R-:W-:-:S04]  /*ced0*/  ULDC.64 UR4, c[0x0][0x338] ;  /* 0x0000ce0000047ab9 */ /* 0x000fc80000000a00 */
[----:B------:R-:W-:Y:S02]  /*cee0*/  IADD3 R3, R3, R5, RZ ;  /* 0x0000000503037210 */ /* 0x000fe40007ffe0ff */
        /* <DEDUP_REMOVED lines=12> */
[----:B------:R-:W-:-:S04]  /*cfb0*/  IADD3 R3, R3, UR4, RZ ;  /* 0x0000000403037c10 */ /* 0x000fc8000fffe0ff */
[----:B------:R-:W-:Y:S01]  /*cfc0*/  LEA.HI.X R18, R2, UR7, R3, 0x1, P0 ;  /* 0x0000000702127c11 */ /* 0x000fe200080f0c03 */
[----:B------:R-:W-:-:S05]  /*cfd0*/  IMAD.MOV.U32 R2, RZ, RZ, 0x1 ;  /* 0x00000001ff027424 */ /* 0x000fca00078e00ff */
[----:B------:R-:W-:-:S04]  /*cfe0*/  SHF.L.U32 R2, R2, 0x1f, RZ ;  /* 0x0000001f02027819 */ /* 0x000fc800000006ff */
[----:B------:R-:W0:Y:S02]  /*cff0*/  SYNCS.PHASECHK.TRANS64.TRYWAIT P0, [UR46+0x30840], R2 ;  /* 0x03084002ff0075a7 */ /* 0x000e24000800016e */
[----:B0-----:R-:W-:Y:S05]  /*d000*/  @!P0 BRA `(.L_x_2226) ;  /* 0x0000002c00bc8947 */ /* 0x001fea0003800000 */
.L_x_2267:
[----:B------:R-:W-:Y:S01]  /*d010*/  ULDC.64 UR4, c[0x0][0x300] ;  /* 0x0000c00000047ab9 */ /* 0x000fe20000000a00 */
[----:B------:R-:W-:Y:S01]  /*d020*/  R2UR UR6, R35 ;  /* 0x00000000230672ca */ /* 0x000fe200000e0000 */
[----:B0-----:R-:W-:Y:S01]  /*d030*/  IMAD R3, R6, UR4, RZ ;  /* 0x0000000406037c24 */ /* 0x001fe2000f8e02ff */
[----:B------:R-:W-:Y:S01]  /*d040*/  MOV R6, 0xffffffa0 ;  /* 0xffffffa000067802 */ /* 0x000fe20000000f00 */
[----:B------:R-:W-:Y:S01]  /*d050*/  IMAD.SHL.U32 R30, R8, 0x8, RZ ;  /* 0x00000008081e7824 */ /* 0x000fe200078e00ff */
[----:B------:R-:W-:Y:S01]  /*d060*/  SHF.R.U32.HI R27, RZ, 0x3, R8 ;  /* 0x00000003ff1b7819 */ /* 0x000fe20000011608 */
[----:B------:R-:W-:Y:S01]  /*d070*/  IMAD R7, R10, UR5, R3 ;  /* 0x000000050a077c24 */ /* 0x000fe2000f8e0203 */
[----:B------:R-:W-:Y:S01]  /*d080*/  LOP3.LUT P3, RZ, R16, 0x4, RZ, 0xc0, !PT ;  /* 0x0000000410ff7812 */ /* 0x000fe2000786c0ff */
[----:B------:R-:W-:Y:S01]  /*d090*/  IMAD.WIDE.U32 R2, R10, UR4, RZ ;  /* 0x000000040a027c25 */ /* 0x000fe2000f8e00ff */
[----:B------:R-:W-:Y:S01]  /*d0a0*/  ULDC.64 UR4, c[0x0][0x310] ;  /* 0x0000c40000047ab9 */ /* 0x000fe20000000a00 */
[----:B------:R-:W-:-:S02]  /*d0b0*/  LOP3.LUT P2, RZ, R16, 0x2, RZ, 0xc0, !PT ;  /* 0x0000000210ff7812 */ /* 0x000fc4000784c0ff */
[----:B------:R-:W-:Y:S01]  /*d0c0*/  IMAD.IADD R3, R3, 0x1, R7 ;  /* 0x0000000103037824 */ /* 0x000fe200078e0207 */
[----:B------:R-:W-:Y:S01]  /*d0d0*/  LOP3.LUT P1, RZ, R16, 0x1, RZ, 0xc0, !PT ;  /* 0x0000000110ff7812 */ /* 0x000fe2000782c0ff */
[----:B------:R-:W-:Y:S02]  /*d0e0*/  IMAD R5, R5, UR4, RZ ;  /* 0x0000000405057c24 */ /* 0x000fe4000f8e02ff */
[----:B------:R-:W-:-:S04]  /*d0f0*/  IMAD.WIDE.U32 R2, R0, UR4, R2 ;  /* 0x0000000400027c25 */ /* 0x000fc8000f8e0002 */
[----:B------:R-:W-:Y:S01]  /*d100*/  IMAD R5, R0, UR5, R5 ;  /* 0x0000000500057c24 */ /* 0x000fe2000f8e0205 */
[----:B------:R-:W-:Y:S01]  /*d110*/  ULDC.64 UR4, c[0x0][0x308] ;  /* 0x0000c20000047ab9 */ /* 0x000fe20000000a00 */
[----:B------:R-:W-:-:S03]  /*d120*/  IMAD R6, R31, R6, UR42 ;  /* 0x0000002a1f067e24 */ /* 0x000fc6000f8e0206 */
[----:B------:R-:W-:Y:S01]  /*d130*/  IADD3 R3, R3, R5, RZ ;  /* 0x0000000503037210 */ /* 0x000fe20007ffe0ff */
[----:B------:R-:W-:Y:S01]  /*d140*/  IMAD.U32 R5, RZ, RZ, UR4 ;  /* 0x00000004ff057e24 */ /* 0x000fe2000f8e00ff */
[----:B------:R-:W-:Y:S01]  /*d150*/  UIMAD UR4, UR6, UR4, URZ ;  /* 0x00000004060472a4 */ /* 0x000fe2000f8e023f */
[----:B------:R-:W-:Y:S02]  /*d160*/  IMAD.IADD R6, R6, 0x1, -R27 ;  /* 0x0000000106067824 */ /* 0x000fe400078e0a1b */
[----:B------:R-:W-:Y:S01]  /*d170*/  IMAD.WIDE.U32 R2, R5, UR41, R2 ;  /* 0x0000002905027c25 */ /* 0x000fe2000f8e0002 */
[----:B------:R-:W-:Y:S01]  /*d180*/  UIMAD UR4, UR41, UR5, UR4 ;  /* 0x00000005290472a4 */ /* 0x000fe2000f8e0204 */
[----:B------:R-:W-:Y:S02]  /*d190*/  ULDC.64 UR6, c[0x0][0x2e8] ;  /* 0x0000ba0000067ab9 */ /* 0x000fe40000000a00 */
[----:B------:R-:W-:-:S03]  /*d1a0*/  LEA R0, P0, R2, UR6, 0x1 ;  /* 0x0000000602007c11 */ /* 0x000fc6000f8008ff */
[----:B------:R-:W-:Y:S01]  /*d1b0*/  VIADD R7, R3, UR4 ;  /* 0x0000000403077c36 */ /* 0x000fe20008000000 */
[----:B------:R-:W-:Y:S01]  /*d1c0*/  LOP3.LUT R3, R4, 0x1c0, RZ, 0xc0, !PT ;  /* 0x000001c004037812 */ /* 0x000fe200078ec0ff */
[----:B------:R-:W-:-:S03]  /*d1d0*/  UMOV UR4, 0xffffffff ;  /* 0xffffffff00047882 */ /* 0x000fc60000000000 */
[----:B------:R-:W-:Y:S02]  /*d1e0*/  LOP3.LUT R4, R3, 0x38, R4, 0xf8, !PT ;  /* 0x0000003803047812 */ /* 0x000fe400078ef804 */
[----:B------:R-:W-:Y:S02]  /*d1f0*/  LEA.HI.X R7, R2, UR7, R7, 0x1, P0 ;  /* 0x0000000702077c11 */ /* 0x000fe400080f0c07 */
        /* <DEDUP_REMOVED lines=11> */
[----:B------:R-:W-:Y:S01]  /*d2b0*/  SHFL.IDX PT, R10, R0, 0x3, 0x181f ;  /* 0x00781f00000a7f89 */ /* 0x000fe200000e0000 */
        /* <DEDUP_REMOVED lines=9> */
[----:B------:R-:W1:Y:S02]  /*d350*/  SHFL.IDX PT, R14, R0, 0x4, 0x181f ;  /* 0x00981f00000e7f89 */ /* 0x000e6400000e0000 */
[----:B--2---:R-:W-:Y:S02]  /*d360*/  IMAD.MOV.U32 R3, RZ, RZ, R8 ;  /* 0x000000ffff037224 */ /* 0x004fe400078e0008 */
[----:B------:R-:W-:Y:S04]  /*d370*/  @P0 LDGSTS.E.BYPASS.LTC128B.128 [R21+0x1ec00], desc[UR36][R4.64], !P3 ;  /* 0x1ec0000004150fae */ /* 0x000fe8000d901d64 */
[----:B------:R-:W-:Y:S04]  /*d380*/  @P0 LDGSTS.E.BYPASS.LTC128B.128 [R21+0x21c00], desc[UR36][R4.64+0x80], !P2 ;  /* 0x21c0008004150fae */ /* 0x000fe8000d101d64 */
[----:B------:R0:W-:Y:S01]  /*d390*/  @P0 LDGSTS.E.BYPASS.LTC128B.128 [R21+0x24c00], desc[UR36][R4.64+0x100], !P1 ;  /* 0x24c0010004150fae */ /* 0x0001e2000c901d64 */
[----:B------:R-:W-:-:S03]  /*d3a0*/  ISETP.GE.AND P0, PT, R6, 0x21, PT ;  /* 0x000000210600780c */ /* 0x000fc60003f06270 */
[----:B------:R-:W2:Y:S04]  /*d3b0*/  SHFL.IDX PT, R8, R7, 0x4, 0x181f ;  /* 0x00981f0007087f89 */ /* 0x000ea800000e0000 */
[----:B------:R-:W3:Y:S01]  /*d3c0*/  SHFL.IDX PT, R7, R7, 0x5, 0x181f ;  /* 0x00b81f0007077f89 */ /* 0x000ee200000e0000 */
[----:B0-----:R-:W-:Y:S01]  /*d3d0*/  MOV R5, R9 ;  /* 0x0000000900057202 */ /* 0x001fe20000000f00 */
[----:B------:R-:W-:-:S04]  /*d3e0*/  IMAD.MOV.U32 R4, RZ, RZ, R10 ;  /* 0x000000ffff047224 */ /* 0x000fc800078e000a */
[----:B------:R-:W-:Y:S01]  /*d3f0*/  @P0 LEA R25, R30, UR46, 0x1 ;  /* 0x0000002e1e190c11 */ /* 0x000fe2000f8e08ff */
[----:B------:R-:W-:-:S05]  /*d400*/  @P0 IMAD.WIDE.U32 R2, R23, 0x2, R2 ;  /* 0x0000000217020825 */ /* 0x000fca00078e0002 */
        /* <DEDUP_REMOVED lines=8> */
[----:B--2---:R-:W-:Y:S02]  /*d490*/  IMAD.MOV.U32 R3, RZ, RZ, R8 ;  /* 0x000000ffff037224 */ /* 0x004fe400078e0008 */
        /* <DEDUP_REMOVED lines=8> */
[----:B-1-3--:R0:W-:Y:S02]  /*d520*/  @P0 LDGSTS.E.BYPASS.LTC128B.128 [R21+0x26400], desc[UR36][R2.64+0x100], !P1 ;  /* 0x2640010002150fae */ /* 0x00a1e4000c901d64 */
.L_x_2281:
        /* <DEDUP_REMOVED lines=18> */
.L_x_2228:
        /* <DEDUP_REMOVED lines=29> */
[----:B0-----:R-:W-:Y:S05]  /*d820*/  CALL.ABS.NOINC R2 ;  /* 0x0000000002007343 */ /* 0x001fea0003c00000 */
.L_x_2229:
[----:B------:R-:W-:Y:S01]  /*d830*/  UISETP.NE.AND UP0, UPT, UR49, URZ, UPT ;  /* 0x0000003f3100728c */ /* 0x000fe2000bf05270 */
[----:B------:R-:W-:Y:S01]  /*d840*/  IMAD.U32 R0, RZ, RZ, UR48 ;  /* 0x00000030ff007e24 */ /* 0x000fe2000f8e00ff */
[----:B------:R-:W-:Y:S01]  /*d850*/  ULDC.64 UR4, c[0x0][0x2e0] ;  /* 0x0000b80000047ab9 */ /* 0x000fe20000000a00 */
[----:B------:R-:W-:Y:S01]  /*d860*/  IMAD.U32 R4, RZ, RZ, UR38 ;  /* 0x00000026ff047e24 */ /* 0x000fe2000f8e00ff */
[----:B------:R-:W-:Y:S01]  /*d870*/  MOV R5, UR39 ;  /* 0x0000002700057c02 */ /* 0x000fe20008000f00 */
[----:B------:R-:W-:Y:S01]  /*d880*/  IMAD.U32 R3, RZ, RZ, UR47 ;  /* 0x0000002fff037e24 */ /* 0x000fe2000f8e00ff */
[----:B------:R-:W-:Y:S01]  /*d890*/  PLOP3.LUT P0, PT, PT, PT, UP0, 0x80, 0x0 ;  /* 0x000000000000781c */ /* 0x000fe20003f0f008 */
[----:B------:R-:W-:Y:S01]  /*d8a0*/  IMAD.MOV.U32 R2, RZ, RZ, R4 ;  /* 0x000000ffff027224 */ /* 0x000fe200078e0004 */
[----:B------:R-:W-:Y:S01]  /*d8b0*/  LEA R7, R0, R37, 0x7 ;  /* 0x0000002500077211 */ /* 0x000fe200078e38ff */
[----:B------:R-:W-:Y:S01]  /*d8c0*/  IMAD R25, R25, UR4, RZ ;  /* 0x0000000419197c24 */ /* 0x000fe2000f8e02ff */
[----:B------:R-:W0:Y:S01]  /*d8d0*/  LDC R0, c[0x0][0x448] ;  /* 0x00011200ff007b82 */ /* 0x000e220000000800 */
[----:B------:R-:W-:Y:S01]  /*d8e0*/  @UP0 ULDC UR6, c[0x0][0x44c] ;  /* 0x0001130000060ab9 */ /* 0x000fe20000000800 */
[----:B------:R-:W-:Y:S01]  /*d8f0*/  IMAD.WIDE.U32 R2, R26, UR4, R2 ;  /* 0x000000041a027c25 */ /* 0x000fe2000f8e0002 */
[----:B------:R-:W-:-:S03]  /*d900*/  @UP0 ULDC UR4, c[0x0][0x450] ;  /* 0x0001140000040ab9 */ /* 0x000fc60000000800 */
[----:B------:R-:W-:Y:S02]  /*d910*/  IMAD.MOV.U32 R5, RZ, RZ, R7 ;  /* 0x000000ffff057224 */ /* 0x000fe400078e0007 */
[----:B------:R-:W-:Y:S02]  /*d920*/  IMAD R25, R26, UR5, R25 ;  /* 0x000000051a197c24 */ /* 0x000fe4000f8e0219 */
[----:B------:R-:W-:Y:S01]  /*d930*/  @P0 IMAD.HI.U32 R6, R7, UR6, RZ ;  /* 0x0000000607060c27 */ /* 0x000fe2000f8e00ff */
[----:B------:R-:W-:Y:S02]  /*d940*/  PLOP3.LUT P0, PT, PT, PT, UP0, 0x80, 0x0 ;  /* 0x000000000000781c */ /* 0x000fe40003f0f008 */
[----:B------:R-:W-:-:S11]  /*d950*/  IADD3 R3, R3, R25, RZ ;  /* 0x0000001903037210 */ /* 0x000fd60007ffe0ff */
        /* <DEDUP_REMOVED lines=16> */
[----:B------:R-:W-:Y:S01]  /*da60*/  ULDC UR4, c[0x0][0x2b8] ;  /* 0x0000ae0000047ab9 */ /* 0x000fe20000000800 */
[----:B------:R-:W-:Y:S02]  /*da70*/  IADD3 R3, R3, R5, RZ ;  /* 0x0000000503037210 */ /* 0x000fe40007ffe0ff */
[----:B------:R-:W-:Y:S02]  /*da80*/  ISETP.GE.AND P3, PT, R23, UR4, PT ;  /* 0x0000000417007c0c */ /* 0x000fe4000bf66270 */
[----:B------:R-:W-:Y:S01]  /*da90*/  LEA.HI.X R8, R2, UR5, R3, 0x1, P0 ;  /* 0x0000000502087c11 */ /* 0x000fe200080f0c03 */
[----:B------:R-:W-:Y:S01]  /*daa0*/  UMOV UR5, 0xffffffff ;  /* 0xffffffff00057882 */ /* 0x000fe20000000000 */
[----:B------:R-:W-:-:S02]  /*dab0*/  ISETP.GE.AND P2, PT, R34, UR4, PT ;  /* 0x0000000422007c0c */ /* 0x000fc4000bf46270 */
[----:B------:R-:W-:Y:S01]  /*dac0*/  ISETP.GE.AND P0, PT, R33, UR4, PT ;  /* 0x0000000421007c0c */ /* 0x000fe2000bf06270 */
[----:B------:R-:W-:-:S12]  /*dad0*/  BRA.DIV UR5, `(.L_x_2230) ;  /* 0x0000002e05047947 */ /* 0x000fd8000b800000 */
[----:B------:R-:W-:Y:S01]  /*dae0*/  SHFL.IDX PT, R3, R8, RZ, 0x181f ;  /* 0x00181fff08037589 */ /* 0x000fe200000e0000 */
[----:B------:R-:W-:Y:S01]  /*daf0*/  IMAD.U32 R7, RZ, RZ, UR48 ;  /* 0x00000030ff077e24 */ /* 0x000fe2000f8e00ff */
[----:B------:R-:W-:Y:S02]  /*db00*/  ULDC UR4, c[0x0][0x288] ;  /* 0x0000a20000047ab9 */ /* 0x000fe40000000800 */
[----:B------:R-:W0:Y:S01]  /*db10*/  SHFL.IDX PT, R2, R6, RZ, 0x181f ;  /* 0x00181fff06027589 */ /* 0x000e2200000e0000 */
[----:B------:R-:W-:Y:S02]  /*db20*/  IMAD R0, R0, UR4, RZ ;  /* 0x0000000400007c24 */ /* 0x000fe4000f8e02ff */
[----:B------:R-:W-:Y:S01]  /*db30*/  IMAD R7, R7, 0x80, R27 ;  /* 0x0000008007077824 */ /* 0x000fe200078e021b */
[----:B------:R-:W-:Y:S04]  /*db40*/  SHFL.IDX PT, R5, R8, 0x1, 0x181f ;  /* 0x00381f0008057f89 */ /* 0x000fe800000e0000 */
[C---:B------:R-:W-:Y:S01]  /*db50*/  ISETP.GE.AND P1, PT, R7.reuse, R0, PT ;  /* 0x000000000700720c */ /* 0x040fe20003f26270 */
[----:B------:R-:W1:Y:S01]  /*db60*/  SHFL.IDX PT, R4, R6, 0x1, 0x181f ;  /* 0x00381f0006047f89 */ /* 0x000e6200000e0000 */
[----:B------:R-:W-:-:S03]  /*db70*/  IADD3 R11, R7, 0x10, RZ ;  /* 0x00000010070b7810 */ /* 0x000fc60007ffe0ff */
[----:B------:R-:W-:Y:S08]  /*db80*/  SHFL.IDX PT, R14, R6, 0x7, 0x181f ;  /* 0x00f81f00060e7f89 */ /* 0x000ff000000e0000 */
        /* <DEDUP_REMOVED lines=57> */
.L_x_2298:
        /* <DEDUP_REMOVED lines=14> */
.L_x_2232:
[----:B------:R-:W-:Y:S05]  /*e000*/  BSYNC B0 ;  /* 0x0000000000007941 */ /* 0x000fea0003800000 */
.L_x_2231:
[----:B------:R-:W-:Y:S01]  /*e010*/  NOP ;  /* 0x0000000000007918 */ /* 0x000fe20000000000 */
[----:B------:R-:W-:Y:S01]  /*e020*/  SYNCS.ARRIVE.TRANS64.RED.A0T1 RZ, [UR46+0x30800], RZ ;  /* 0x030800ffffff79a7 */ /* 0x000fe2000820042e */
[----:B------:R-:W-:Y:S01]  /*e030*/  MOV R0, 0x1 ;  /* 0x0000000100007802 */ /* 0x000fe20000000f00 */
[----:B------:R-:W-:Y:S03]  /*e040*/  ARRIVES.LDGSTSBAR.64.TRANSCNT [UR46+0x30800] ;  /* 0x03080000ff0079b0 */ /* 0x000fe60008000aae */
[----:B------:R-:W-:Y:S01]  /*e050*/  SHF.L.U32 R0, R0, 0x1f, RZ ;  /* 0x0000001f00007819 */ /* 0x000fe200000006ff */
[----:B------:R-:W-:Y:S01]  /*e060*/  NOP ;  /* 0x0000000000007918 */ /* 0x000fe20000000000 */
[----:B------:R-:W-:Y:S01]  /*e070*/  SYNCS.ARRIVE.TRANS64.A1T0 RZ, [UR46+0x30800], RZ ;  /* 0x030800ffffff79a7 */ /* 0x000fe2000810002e */
[----:B------:R-:W-:Y:S01]  /*e080*/  VIADD R19, R19, 0xfffffffe ;  /* 0xfffffffe13137836 */ /* 0x000fe20000000000 */
[----:B------:R-:W1:Y:S02]  /*e090*/  SYNCS.PHASECHK.TRANS64.TRYWAIT P0, [UR46+0x30820], R0 ;  /* 0x03082000ff0075a7 */ /* 0x000e64000800016e */
[----:B-1----:R-:W-:Y:S05]  /*e0a0*/  @!P0 BRA `(.L_x_2233) ;  /* 0x00000030001c8947 */ /* 0x002fea0003800000 */
.L_x_2299:
[----:B------:R-:W-:Y:S01]  /*e0b0*/  ISETP.GE.AND P0, PT, R19, UR50, PT ;  /* 0x0000003213007c0c */ /* 0x000fe2000bf06270 */
[----:B------:R-:W-:Y:S01]  /*e0c0*/  IMAD.MOV.U32 R28, RZ, RZ, 0x1 ;  /* 0x00000001ff1c7424 */ /* 0x000fe200078e00ff */
[----:B------:R-:W-:-:S11]  /*e0d0*/  MOV R26, RZ ;  /* 0x000000ff001a7202 */ /* 0x000fd60000000f00 */
[----:B------:R-:W-:Y:S05]  /*e0e0*/  @!P0 BRA `(.L_x_2234) ;  /* 0x0000001000388947 */ /* 0x000fea0003800000 */
[----:B0-----:R-:W0:Y:S01]  /*e0f0*/  S2R R2, SR_TID.X ;  /* 0x0000000000027919 */ /* 0x001e220000002100 */
[----:B------:R-:W-:Y:S01]  /*e100*/  UIADD3 UR4, UR44, 0x1, URZ ;  /* 0x000000012c047890 */ /* 0x000fe2000fffe03f */
[----:B------:R-:W-:Y:S01]  /*e110*/  LOP3.LUT R0, RZ, UR43, RZ, 0x33, !PT ;  /* 0x0000002bff007c12 */ /* 0x000fe2000f8e33ff */
[----:B------:R-:W-:Y:S01]  /*e120*/  ULOP3.LUT UR5, URZ, UR45, URZ, 0x33, !UPT ;  /* 0x0000002d3f057292 */ /* 0x000fe2000f8e333f */
[----:B------:R-:W-:Y:S01]  /*e130*/  BSSY B0, `(.L_x_2234) ;  /* 0x0000109000007945 */ /* 0x000fe20003800000 */
[----:B------:R-:W-:Y:S01]  /*e140*/  UIMAD UR4, UR4, UR40, URZ ;  /* 0x00000028040472a4 */ /* 0x000fe2000f8e023f */
[----:B------:R-:W-:Y:S01]  /*e150*/  MOV R27, 0x1 ;  /* 0x00000001001b7802 */ /* 0x000fe20000000f00 */
[----:B------:R-:W-:-:S04]  /*e160*/  IMAD.MOV.U32 R25, RZ, RZ, RZ ;  /* 0x000000ffff197224 */ /* 0x000fc800078e00ff */
[----:B------:R-:W-:Y:S01]  /*e170*/  LOP3.LUT R3, RZ, UR4, RZ, 0x33, !PT ;  /* 0x00000004ff037c12 */ /* 0x000fe2000f8e33ff */
[----:B------:R-:W-:Y:S02]  /*e180*/  ULDC UR4, c[0x0][0x2f4] ;  /* 0x0000bd0000047ab9 */ /* 0x000fe40000000800 */
[----:B------:R-:W-:Y:S02]  /*e190*/  ISETP.GE.AND P3, PT, R23, UR4, PT ;  /* 0x0000000417007c0c */ /* 0x000fe4000bf66270 */
[----:B------:R-:W-:Y:S02]  /*e1a0*/  VIMNMX3 R0, R0, UR5, R3, !PT ;  /* 0x0000000500007c0f */ /* 0x000fe4000f800103 */
[----:B------:R-:W-:Y:S02]  /*e1b0*/  ISETP.GE.AND P2, PT, R34, UR4, PT ;  /* 0x0000000422007c0c */ /* 0x000fe4000bf46270 */
[----:B------:R-:W-:Y:S02]  /*e1c0*/  IADD3 R31, -R0, -0x2, RZ ;  /* 0xfffffffe001f7810 */ /* 0x000fe40007ffe1ff */
[----:B------:R-:W-:-:S02]  /*e1d0*/  ISETP.GE.AND P1, PT, R33, UR4, PT ;  /* 0x0000000421007c0c */ /* 0x000fc4000bf26270 */
        /* <DEDUP_REMOVED lines=9> */
.L_x_2247:
[----:B------:R-:W2:Y:S01]  /*e270*/  LDL R8, [R1] ;  /* 0x0000000001087983 */ /* 0x000ea20000100800 */
[----:B------:R-:W0:Y:S01]  /*e280*/  LDC R2, c[0x0][0x430] ;  /* 0x00010c00ff027b82 */ /* 0x000e220000000800 */
[----:B------:R-:W-:-:S13]  /*e290*/  ISETP.GT.U32.AND P5, PT, R37, 0x5f, PT ;  /* 0x0000005f2500780c */ /* 0x000fda0003fa4070 */
[----:B------:R-:W2:Y:S01]  /*e2a0*/  @!P5 LDC.64 R4, c[0x0][0x428] ;  /* 0x00010a00ff04db82 */ /* 0x000ea20000000a00 */
[----:B0-----:R-:W-:-:S13]  /*e2b0*/  ISETP.NE.AND P0, PT, R2, 0x1, PT ;  /* 0x000000010200780c */ /* 0x001fda0003f05270 */
[----:B------:R-:W0:Y:S08]  /*e2c0*/  @P0 LDC R3, c[0x0][0x434] ;  /* 0x00010d00ff030b82 */ /* 0x000e300000000800 */
[----:B------:R-:W1:Y:S01]  /*e2d0*/  @P0 LDC R7, c[0x0][0x438] ;  /* 0x00010e00ff070b82 */ /* 0x000e620000000800 */
[----:B------:R-:W-:Y:S01]  /*e2e0*/  MOV R9, R20 ;  /* 0x0000001400097202 */ /* 0x000fe20000000f00 */
        /* <DEDUP_REMOVED lines=13> */
[----:B------:R-:W-:Y:S02]  /*e3c0*/  LOP3.LUT P4, RZ, R16, 0x10, RZ, 0xc0, !PT ;  /* 0x0000001010ff7812 */ /* 0x000fe4000788c0ff */
[----:B------:R-:W-:-:S04]  /*e3d0*/  IADD3 R26, R25, 0x1, RZ ;  /* 0x00000001191a7810 */ /* 0x000fc80007ffe0ff */
[----:B------:R-:W-:-:S04]  /*e3e0*/  ISETP.NE.AND P0, PT, R26, 0x2, PT ;  /* 0x000000021a00780c */ /* 0x000fc80003f05270 */
[----:B------:R-:W-:Y:S02]  /*e3f0*/  SEL R28, RZ, 0x1, P0 ;  /* 0x00000001ff1c7807 */ /* 0x000fe40000000000 */
[----:B------:R-:W-:Y:S02]  /*e400*/  SEL R26, R26, RZ, P0 ;  /* 0x000000ff1a1a7207 */ /* 0x000fe40000000000 */
[----:B------:R-:W-:Y:S01]  /*e410*/  LOP3.LUT R28, R27, R28, RZ, 0x3c, !PT ;  /* 0x0000001c1b1c7212 */ /* 0x000fe200078e3cff */
[----:B0-----:R-:W-:Y:S06]  /*e420*/  @!P4 BRA `(.L_x_2235) ;  /* 0x000000000004c947 */ /* 0x001fec0003800000 */
[----:B------:R-:W-:Y:S01]  /*e430*/  BPT.TRAP 0x1 ;  /* 0x000000040000795c */ /* 0x000fe20000300000 */
.L_x_2235:
[----:B------:R-:W-:Y:S01]  /*e440*/  LEA R19, R26, UR46, 0x3 ;  /* 0x0000002e1a137c11 */ /* 0x000fe2000f8e18ff */
[----:B------:R-:W-:Y:S01]  /*e450*/  BSSY B1, `(.L_x_2236) ;  /* 0x0000004000017945 */ /* 0x000fe20003800000 */
[----:B------:R-:W-:-:S04]  /*e460*/  SHF.L.U32 R2, R28, 0x1f, RZ ;  /* 0x0000001f1c027819 */ /* 0x000fc800000006ff */
[----:B------:R-:W0:Y:S02]  /*e470*/  SYNCS.PHASECHK.TRANS64.TRYWAIT P0, [R19+URZ+0x30840], R2 ;  /* 0x03084002130075a7 */ /* 0x000e24000800017f */
[----:B0-----:R-:W-:Y:S05]  /*e480*/  @!P0 BRA `(.L_x_2237) ;  /* 0x0000002c003c8947 */ /* 0x001fea0003800000 */
.L_x_2300:
[----:B------:R-:W-:Y:S05]  /*e490*/  BSYNC B1 ;  /* 0x0000000000017941 */ /* 0x000fea0003800000 */
.L_x_2236:
        /* <DEDUP_REMOVED lines=26> */
[----:B------:R-:W-:Y:S01]  /*e640*/  VIADD R3, R3, UR4 ;  /* 0x0000000403037c36 */ /* 0x000fe20008000000 */
[----:B------:R-:W-:-:S04]  /*e650*/  UMOV UR4, 0xffffffff ;  /* 0xffffffff00047882 */ /* 0x000fc80000000000 */
[----:B------:R-:W-:Y:S01]  /*e660*/  LEA.HI.X R24, R2, UR7, R3, 0x1, P0 ;  /* 0x0000000702187c11 */ /* 0x000fe200080f0c03 */
[----:B------:R-:W-:Y:S06]  /*e670*/  BRA.DIV UR4, `(.L_x_2238) ;  /* 0x0000002a04d47947 */ /* 0x000fec000b800000 */
[----:B------:R-:W0:Y:S01]  /*e680*/  SHFL.IDX PT, R14, R21, RZ, 0x181f ;  /* 0x00181fff150e7589 */ /* 0x000e2200000e0000 */
[----:B------:R-:W-:Y:S02]  /*e690*/  SHF.L.U32 R12, R23, 0x1, RZ ;  /* 0x00000001170c7819 */ /* 0x000fe400000006ff */
[----:B------:R-:W-:Y:S01]  /*e6a0*/  LOP3.LUT P6, RZ, R16, 0x4, RZ, 0xc0, !PT ;  /* 0x0000000410ff7812 */ /* 0x000fe200078cc0ff */
        /* <DEDUP_REMOVED lines=20> */
[----:B0-----:R-:W-:-:S02]  /*e7f0*/  IADD3.X R11, RZ, R7, RZ, P0, !PT ;  /* 0x00000007ff0b7210 */ /* 0x001fc400007fe4ff */
[-C--:B------:R-:W-:Y:S02]  /*e800*/  IADD3 R6, P0, R2, R12.reuse, RZ ;  /* 0x0000000c02067210 */ /* 0x080fe40007f1e0ff */
        /* <DEDUP_REMOVED lines=15> */
.L_x_2314:
[----:B--2---:R-:W-:Y:S02]  /*e900*/  SHF.L.U32 R2, R23, 0x1, RZ ;  /* 0x0000000117027819 */ /* 0x004fe400000006ff */
[----:B------:R-:W-:Y:S02]  /*e910*/  LOP3.LUT P6, RZ, R16, 0x4, RZ, 0xc0, !PT ;  /* 0x0000000410ff7812 */ /* 0x000fe400078cc0ff */
[----:B------:R-:W-:-:S05]  /*e920*/  IADD3 R2, P0, R14, R2, RZ ;  /* 0x000000020e027210 */ /* 0x000fca0007f1e0ff */
[----:B0-----:R-:W-:Y:S01]  /*e930*/  IMAD.X R3, RZ, RZ, R24, P0 ;  /* 0x000000ffff037224 */ /* 0x001fe200000e0618 */
        /* <DEDUP_REMOVED lines=8> */
.L_x_2239:
        /* <DEDUP_REMOVED lines=10> */
.L_x_2240:
[----:B------:R1:W-:Y:S01]  /*ea60*/  SYNCS.ARRIVE.TRANS64.A1T0 RZ, [R19+URZ+0x30830], RZ ;  /* 0x030830ff13ff79a7 */ /* 0x0003e2000810003f */
[----:B------:R-:W-:Y:S05]  /*ea70*/  @!P5 BRA `(.L_x_2241) ;  /* 0x000000000004d947 */ /* 0x000fea0003800000 */
[----:B------:R-:W-:Y:S01]  /*ea80*/  BPT.TRAP 0x1 ;  /* 0x000000040000795c */ /* 0x000fe20000300000 */
.L_x_2241:
[----:B0-----:R-:W-:Y:S01]  /*ea90*/  SHF.L.U32 R3, R27, 0x1f, RZ ;  /* 0x0000001f1b037819 */ /* 0x001fe200000006ff */
[----:B------:R-:W-:Y:S01]  /*eaa0*/  BSSY B1, `(.L_x_2242) ;  /* 0x0000004000017945 */ /* 0x000fe20003800000 */
[----:B------:R-:W-:-:S04]  /*eab0*/  LEA R6, R25, UR46, 0x3 ;  /* 0x0000002e19067c11 */ /* 0x000fc8000f8e18ff */
[----:B------:R-:W0:Y:S02]  /*eac0*/  SYNCS.PHASECHK.TRANS64.TRYWAIT P0, [R6+URZ+0x30860], R3 ;  /* 0x03086003060075a7 */ /* 0x000e24000800017f */
[----:B0-----:R-:W-:Y:S05]  /*ead0*/  @!P0 BRA `(.L_x_2243) ;  /* 0x0000002c008c8947 */ /* 0x001fea0003800000 */
.L_x_2315:
[----:B------:R-:W-:Y:S05]  /*eae0*/  BSYNC B1 ;  /* 0x0000000000017941 */ /* 0x000fea0003800000 */
.L_x_2242:
        /* <DEDUP_REMOVED lines=9> */
[----:B------:R-:W2:Y:S01]  /*eb80*/  SHFL.IDX PT, R14, R17, 0x1, 0x181f ;  /* 0x00381f00110e7f89 */ /* 0x000ea200000e0000 */
[----:B0-----:R-:W-:Y:S02]  /*eb90*/  IADD3.X R3, RZ, R3, RZ, P0, !PT ;  /* 0x00000003ff037210 */ /* 0x001fe400007fe4ff */
[----:B------:R-:W-:-:S13]  /*eba0*/  ISETP.LT.OR P0, PT, R0, 0x1, P3 ;  /* 0x000000010000780c */ /* 0x000fda0001f01670 */
[----:B------:R-:W-:Y:S01]  /*ebb0*/  LDGSTS.E.BYPASS.LTC128B.128 [R7+0x400], desc[UR36][R2.64], !P0 ;  /* 0x0040000002077fae */ /* 0x000fe2000c101d64 */
[----:B------:R-:W-:-:S13]  /*ebc0*/  ISETP.LT.OR P0, PT, R0, 0x1, P2 ;  /* 0x000000010000780c */ /* 0x000fda0001701670 */
[----:B------:R-:W-:Y:S01]  /*ebd0*/  LDGSTS.E.BYPASS.LTC128B.128 [R7+0x3400], desc[UR36][R2.64+0x80], !P0 ;  /* 0x0340008002077fae */ /* 0x000fe2000c101d64 */
[----:B------:R-:W-:-:S13]  /*ebe0*/  ISETP.LT.OR P0, PT, R0, 0x1, P1 ;  /* 0x000000010000780c */ /* 0x000fda0000f01670 */
[----:B------:R2:W-:Y:S02]  /*ebf0*/  LDGSTS.E.BYPASS.LTC128B.128 [R7+0x6400], desc[UR36][R2.64+0x100], !P0 ;  /* 0x0640010002077fae */ /* 0x0005e4000c101d64 */
[----:B--2---:R-:W-:Y:S02]  /*ec00*/  IADD3 R2, P0, R14, R9, RZ ;  /* 0x000000090e027210 */ /* 0x004fe40007f1e0ff */
[----:B------:R-:W0:Y:S03]  /*ec10*/  SHFL.IDX PT, R14, R17, 0x2, 0x181f ;  /* 0x00581f00110e7f89 */ /* 0x000e2600000e0000 */
[----:B------:R-:W-:Y:S01]  /*ec20*/  IMAD.X R3, RZ, RZ, R8, P0 ;  /* 0x000000ffff037224 */ /* 0x000fe200000e0608 */
        /* <DEDUP_REMOVED lines=18> */
[----:B------:R-:W0:Y:S02]  /*ed50*/  SHFL.IDX PT, R14, R17, 0x4, 0x181f ;  /* 0x00981f00110e7f89 */ /* 0x000e2400000e0000 */
[----:B--2---:R-:W-:Y:S02]  /*ed60*/  IADD3.X R3, RZ, R8, RZ, P0, !PT ;  /* 0x00000008ff037210 */ /* 0x004fe400007fe4ff */
        /* <DEDUP_REMOVED lines=8> */
[----:B------:R3:W4:Y:S03]  /*edf0*/  SHFL.IDX PT, R14, R17, 0x5, 0x181f ;  /* 0x00b81f00110e7f89 */ /* 0x00072600000e0000 */
[----:B--2---:R-:W-:Y:S01]  /*ee00*/  IMAD.X R3, RZ, RZ, R8, P0 ;  /* 0x000000ffff037224 */ /* 0x004fe200000e0608 */
[----:B------:R-:W-:Y:S01]  /*ee10*/  ISETP.LT.OR P0, PT, R0, 0x41, P3 ;  /* 0x000000410000780c */ /* 0x000fe20001f01670 */
[----:B------:R3:W2:-:S12]  /*ee20*/  SHFL.IDX PT, R8, R18, 0x5, 0x181f ;  /* 0x00b81f0012087f89 */ /* 0x00069800000e0000 */
[----:B------:R3:W-:Y:S01]  /*ee30*/  LDGSTS.E.BYPASS.LTC128B.128 [R7+0x2400], desc[UR36][R2.64], !P0 ;  /* 0x0240000002077fae */ /* 0x0007e2000c101d64 */
[----:B------:R-:W-:-:S13]  /*ee40*/  ISETP.LT.OR P0, PT, R0, 0x41, P2 ;  /* 0x000000410000780c */ /* 0x000fda0001701670 */
[----:B------:R3:W-:Y:S01]  /*ee50*/  LDGSTS.E.BYPASS.LTC128B.128 [R7+0x5400], desc[UR36][R2.64+0x80], !P0 ;  /* 0x0540008002077fae */ /* 0x0007e2000c101d64 */
[----:B------:R-:W-:-:S13]  /*ee60*/  ISETP.LT.OR P0, PT, R0, 0x41, P1 ;  /* 0x000000410000780c */ /* 0x000fda0000f01670 */
[----:B--2-4-:R3:W-:Y:S02]  /*ee70*/  LDGSTS.E.BYPASS.LTC128B.128 [R7+0x8400], desc[UR36][R2.64+0x100], !P0 ;  /* 0x0840010002077fae */ /* 0x0147e4000c101d64 */
.L_x_2329:
[----:B0--3--:R-:W-:Y:S01]  /*ee80*/  IADD3 R2, P0, R14, R9, RZ ;  /* 0x000000090e027210 */ /* 0x009fe20007f1e0ff */
        /* <DEDUP_REMOVED lines=17> */
[----:B------:R-:W-:Y:S01]  /*efa0*/  IMAD R5, R32, UR4, RZ ;  /* 0x0000000420057c24 */ /* 0x000fe2000f8e02ff */
[----:B------:R-:W-:-:S03]  /*efb0*/  IADD3 R3, R3, R9, RZ ;  /* 0x0000000903037210 */ /* 0x000fc60007ffe0ff */
[C---:B------:R-:W-:Y:S02]  /*efc0*/  IMAD R5, R4.reuse, UR5, R5 ;  /* 0x0000000504057c24 */ /* 0x040fe4000f8e0205 */
[----:B------:R-:W-:-:S04]  /*efd0*/  IMAD.WIDE.U32 R2, R4, UR4, R2 ;  /* 0x0000000404027c25 */ /* 0x000fc8000f8e0002 */
[----:B-1----:R-:W-:-:S07]  /*efe0*/  IMAD.IADD R19, R3, 0x1, R5 ;  /* 0x0000000103137824 */ /* 0x002fce00078e0205 */
.L_x_2245:
        /* <DEDUP_REMOVED lines=10> */
.L_x_2246:
[----:B------:R-:W-:Y:S01]  /*f090*/  R2UR UR4, R35 ;  /* 0x00000000230472ca */ /* 0x000fe200000e0000 */
[----:B------:R-:W-:Y:S01]  /*f0a0*/  ULDC.64 UR6, c[0x0][0x330] ;  /* 0x0000cc0000067ab9 */ /* 0x000fe20000000a00 */
[----:B------:R-:W-:Y:S01]  /*f0b0*/  MOV R18, R2 ;  /* 0x0000000200127202 */ /* 0x000fe20000000f00 */
[----:B------:R-:W-:Y:S01]  /*f0c0*/  IMAD.U32 R3, RZ, RZ, UR6 ;  /* 0x00000006ff037e24 */ /* 0x000fe2000f8e00ff */
[----:B------:R-:W-:Y:S01]  /*f0d0*/  IADD3 R31, R31, -0x1, RZ ;  /* 0xffffffff1f1f7810 */ /* 0x000fe20007ffe0ff */
        /* <DEDUP_REMOVED lines=15> */
.L_x_2234:
[----:B------:R-:W-:-:S13]  /*f1d0*/  LOP3.LUT P0, RZ, R16, 0x10, RZ, 0xc0, !PT ;  /* 0x0000001010ff7812 */ /* 0x000fda000780c0ff */
[----:B------:R-:W-:Y:S05]  /*f1e0*/  @!P0 BRA `(.L_x_2248) ;  /* 0x0000000000048947 */ /* 0x000fea0003800000 */
[----:B------:R-:W-:Y:S01]  /*f1f0*/  BPT.TRAP 0x1 ;  /* 0x000000040000795c */ /* 0x000fe20000300000 */
.L_x_2248:
        /* <DEDUP_REMOVED lines=12> */
.L_x_2330:
[----:B------:R-:W-:Y:S05]  /*f2c0*/  BSYNC B0 ;  /* 0x0000000000007941 */ /* 0x000fea0003800000 */
.L_x_2249:
        /* <DEDUP_REMOVED lines=36> */
[----:B------:R-:W-:Y:S03]  /*f510*/  SHFL.IDX PT, R7, R18, 0x4, 0x181f ;  /* 0x00981f0012077f89 */ /* 0x000fe600000e0000 */
[----:B------:R-:W-:Y:S01]  /*f520*/  IMAD.WIDE.U32 R2, R23, 0x2, R2 ;  /* 0x0000000217027825 */ /* 0x000fe200078e0002 */
        /* <DEDUP_REMOVED lines=8> */
[----:B0-----:R-:W-:Y:S02]  /*f5b0*/  IMAD.MOV.U32 R2, RZ, RZ, R14 ;  /* 0x000000ffff027224 */ /* 0x001fe400078e000e */
[----:B-1----:R-:W-:Y:S01]  /*f5c0*/  IMAD.MOV.U32 R3, RZ, RZ, R6 ;  /* 0x000000ffff037224 */ /* 0x002fe200078e0006 */
[----:B------:R0:W1:Y:S01]  /*f5d0*/  SHFL.IDX PT, R14, R17, 0x5, 0x181f ;  /* 0x00b81f00110e7f89 */ /* 0x00006200000e0000 */
[----:B------:R-:W-:Y:S02]  /*f5e0*/  IMAD.MOV.U32 R6, RZ, RZ, RZ ;  /* 0x000000ffff067224 */ /* 0x000fe400078e00ff */
        /* <DEDUP_REMOVED lines=8> */
[----:B------:R-:W-:-:S04]  /*f670*/  IMAD.MOV.U32 R3, RZ, RZ, R7 ;  /* 0x000000ffff037224 */ /* 0x000fc800078e0007 */
[----:B------:R-:W-:-:S05]  /*f680*/  IMAD.WIDE.U32 R2, R23, 0x2, R2 ;  /* 0x0000000217027825 */ /* 0x000fca00078e0002 */
[----:B------:R0:W-:Y:S04]  /*f690*/  LDGSTS.E.BYPASS.LTC128B.128 [R4+0x2400], desc[UR36][R2.64], !P3 ;  /* 0x0240000002047fae */ /* 0x0001e8000d901d64 */
[----:B------:R0:W-:Y:S04]  /*f6a0*/  LDGSTS.E.BYPASS.LTC128B.128 [R4+0x5400], desc[UR36][R2.64+0x80], !P4 ;  /* 0x0540008002047fae */ /* 0x0001e8000e101d64 */
[----:B-1-3--:R0:W-:Y:S02]  /*f6b0*/  LDGSTS.E.BYPASS.LTC128B.128 [R4+0x8400], desc[UR36][R2.64+0x100], !P5 ;  /* 0x0840010002047fae */ /* 0x00a1e4000e901d64 */
.L_x_2344:
[C---:B------:R-:W-:Y:S01]  /*f6c0*/  ISETP.LT.OR P2, PT, R5.reuse, 0x51, P2 ;  /* 0x000000510500780c */ /* 0x040fe20001741670 */
[----:B0-----:R-:W-:Y:S01]  /*f6d0*/  IMAD.MOV.U32 R3, RZ, RZ, R18 ;  /* 0x000000ffff037224 */ /* 0x001fe200078e0012 */
[C---:B------:R-:W-:Y:S02]  /*f6e0*/  ISETP.LT.OR P1, PT, R5.reuse, 0x51, P1 ;  /* 0x000000510500780c */ /* 0x040fe40000f21670 */
[----:B------:R-:W-:Y:S02]  /*f6f0*/  ISETP.LT.OR P0, PT, R5, 0x51, P0 ;  /* 0x000000510500780c */ /* 0x000fe40000701670 */
[----:B------:R-:W-:-:S05]  /*f700*/  MOV R2, R14 ;  /* 0x0000000e00027202 */ /* 0x000fca0000000f00 */
        /* <DEDUP_REMOVED lines=9> */
.L_x_2252:
        /* <DEDUP_REMOVED lines=10> */
.L_x_2253:
[----:B------:R1:W-:Y:S02]  /*f840*/  SYNCS.ARRIVE.TRANS64.A1T0 RZ, [R0+URZ+0x30850], RZ ;  /* 0x030850ff00ff79a7 */ /* 0x0003e4000810003f */
[----:B-1----:R-:W-:-:S05]  /*f850*/  VIADD R0, R26, 0x1 ;  /* 0x000000011a007836 */ /* 0x002fca0000000000 */
[----:B------:R-:W-:-:S04]  /*f860*/  ISETP.NE.AND P0, PT, R0, 0x2, PT ;  /* 0x000000020000780c */ /* 0x000fc80003f05270 */
[----:B0-----:R-:W-:Y:S02]  /*f870*/  SEL R3, RZ, 0x1, P0 ;  /* 0x00000001ff037807 */ /* 0x001fe40000000000 */
[----:B------:R-:W-:Y:S02]  /*f880*/  SEL R0, R0, RZ, P0 ;  /* 0x000000ff00007207 */ /* 0x000fe40000000000 */
[----:B------:R-:W-:-:S07]  /*f890*/  LOP3.LUT R28, R28, R3, RZ, 0x3c, !PT ;  /* 0x000000031c1c7212 */ /* 0x000fce00078e3cff */
.L_x_2219:
[----:B------:R-:W0:Y:S01]  /*f8a0*/  S2R R3, SR_CgaCtaId ;  /* 0x0000000000037919 */ /* 0x000e220000008800 */
[----:B------:R-:W-:Y:S02]  /*f8b0*/  MOV R2, 0x400 ;  /* 0x0000040000027802 */ /* 0x000fe40000000f00 */
[----:B------:R-:W-:Y:S02]  /*f8c0*/  SHF.L.U32 R6, R6, 0x1f, RZ ;  /* 0x0000001f06067819 */ /* 0x000fe400000006ff */
[----:B0-----:R-:W-:-:S04]  /*f8d0*/  LEA R7, R3, R2, 0x18 ;  /* 0x0000000203077211 */ /* 0x001fc800078ec0ff */
[----:B------:R-:W0:Y:S02]  /*f8e0*/  SYNCS.PHASECHK.TRANS64.TRYWAIT P0, [R7+URZ+0x30820], R6 ;  /* 0x03082006070075a7 */ /* 0x000e24000800017f */
[----:B0-----:R-:W-:Y:S05]  /*f8f0*/  @!P0 BRA `(.L_x_2254) ;  /* 0x0000003000748947 */ /* 0x001fea0003800000 */
.L_x_2345:
[----:B------:R-:W-:-:S03]  /*f900*/  UMOV UR4, 0xffffffff ;  /* 0xffffffff00047882 */ /* 0x000fc60000000000 */
[----:B------:R-:W-:Y:S05]  /*f910*/  BRA.DIV UR4, `(.L_x_2255) ;  /* 0x0000003204807947 */ /* 0x000fea000b800000 */
[----:B------:R-:W1:Y:S02]  /*f920*/  S2R R2, SR_TID.X ;  /* 0x0000000000027919 */ /* 0x000e640000002100 */
[----:B-1----:R-:W-:-:S04]  /*f930*/  SHF.R.U32.HI R2, RZ, 0x5, R2 ;  /* 0x00000005ff027819 */ /* 0x002fc80000011602 */
[----:B------:R-:W-:-:S05]  /*f940*/  LOP3.LUT R2, R2, 0x3, RZ, 0xc0, !PT ;  /* 0x0000000302027812 */ /* 0x000fca00078ec0ff */
[----:B------:R1:W2:Y:S02]  /*f950*/  SHFL.IDX PT, R14, R2, RZ, 0x1f ;  /* 0x00001fff020e7589 */ /* 0x0002a400000e0000 */
.L_x_2348:
[----:B--2---:R-:W-:-:S13]  /*f960*/  ISETP.NE.AND P0, PT, R14, RZ, PT ;  /* 0x000000ff0e00720c */ /* 0x004fda0003f05270 */
[----:B------:R-:W-:Y:S05]  /*f970*/  @P0 BRA `(.L_x_2175) ;  /* 0x0000000000900947 */ /* 0x000fea0003800000 */
[----:B------:R-:W-:-:S03]  /*f980*/  UMOV UR4, 0xffffffff ;  /* 0xffffffff00047882 */ /* 0x000fc60000000000 */
[----:B------:R-:W-:Y:S05]  /*f990*/  BRA.DIV UR4, `(.L_x_2256) ;  /* 0x0000003204947947 */ /* 0x000fea000b800000 */
[----:B------:R-:W-:-:S13]  /*f9a0*/  ELECT P6, URZ, PT ;  /* 0x00000000003f782f */ /* 0x000fda00038c0000 */
.L_x_2351:
        /* <DEDUP_REMOVED lines=8> */
.L_x_2257:
[----:B------:R-:W-:Y:S01]  /*fa30*/  IMAD R5, R0, 0x8, R7 ;  /* 0x0000000800057824 */ /* 0x000fe200078e0207 */
[----:B------:R-:W-:Y:S01]  /*fa40*/  SHF.L.U32 R2, R28, 0x1f, RZ ;  /* 0x0000001f1c027819 */ /* 0x000fe200000006ff */
[----:B------:R-:W-:-:S03]  /*fa50*/  VIADD R0, R0, 0x1 ;  /* 0x0000000100007836 */ /* 0x000fc60000000000 */
[----:B------:R-:W1:Y:S02]  /*fa60*/  SYNCS.PHASECHK.TRANS64.TRYWAIT P1, [R5+URZ+0x30840], R2 ;  /* 0x03084002050075a7 */ /* 0x000e64000802017f */
[----:B------:R-:W-:-:S04]  /*fa70*/  ISETP.NE.AND P2, PT, R0, 0x2, PT ;  /* 0x000000020000780c */ /* 0x000fc80003f45270 */
[----:B------:R-:W-:Y:S01]  /*fa80*/  SEL R3, RZ, 0x1, P2 ;  /* 0x00000001ff037807 */ /* 0x000fe20001000000 */
[----:B-1----:R-:W-:Y:S08]  /*fa90*/  @!P1 BRA `(.L_x_2258) ;  /* 0x0000003000749947 */ /* 0x002ff00003800000 */
.L_x_2352:
[----:B------:R-:W-:Y:S02]  /*faa0*/  SEL R0, R0, RZ, P2 ;  /* 0x000000ff00007207 */ /* 0x000fe40001000000 */
[----:B------:R-:W-:Y:S01]  /*fab0*/  LOP3.LUT R3, R28, R3, RZ, 0x3c, !PT ;  /* 0x000000031c037212 */ /* 0x000fe200078e3cff */
[----:B------:R-:W-:Y:S06]  /*fac0*/  @!P0 BRA `(.L_x_2259) ;  /* 0x0000000000048947 */ /* 0x000fec0003800000 */
[----:B------:R-:W-:Y:S01]  /*fad0*/  BPT.TRAP 0x1 ;  /* 0x000000040000795c */ /* 0x000fe20000300000 */
.L_x_2259:
[----:B0-----:R-:W-:Y:S02]  /*fae0*/  LEA R7, R0, R7, 0x3 ;  /* 0x0000000700077211 */ /* 0x001fe400078e18ff */
[----:B------:R-:W-:-:S04]  /*faf0*/  SHF.L.U32 R0, R3, 0x1f, RZ ;  /* 0x0000001f03007819 */ /* 0x000fc800000006ff */
[----:B------:R-:W0:Y:S02]  /*fb00*/  SYNCS.PHASECHK.TRANS64.TRYWAIT P1, [R7+URZ+0x30840], R0 ;  /* 0x03084000070075a7 */ /* 0x000e24000802017f */
[----:B0-----:R-:W-:Y:S05]  /*fb10*/  @!P1 BRA `(.L_x_2260) ;  /* 0x0000003000689947 */ /* 0x001fea0003800000 */
.L_x_2353:
[----:B------:R-:W-:Y:S05]  /*fb20*/  @!P0 BRA `(.L_x_2261) ;  /* 0x0000000000048947 */ /* 0x000fea0003800000 */
[----:B------:R-:W-:Y:S01]  /*fb30*/  BPT.TRAP 0x1 ;  /* 0x000000040000795c */ /* 0x000fe20000300000 */
.L_x_2261:
[----:B------:R-:W2:Y:S02]  /*fb40*/  SYNCS.PHASECHK.TRANS64.TRYWAIT P1, [R5+URZ+0x30860], R2 ;  /* 0x03086002050075a7 */ /* 0x000ea4000802017f */
[----:B--2---:R-:W-:Y:S05]  /*fb50*/  @!P1 BRA `(.L_x_2262) ;  /* 0x00000030006c9947 */ /* 0x004fea0003800000 */
.L_x_2354:
[----:B------:R-:W-:Y:S05]  /*fb60*/  @!P0 BRA `(.L_x_2263) ;  /* 0x0000000000048947 */ /* 0x000fea0003800000 */
[----:B------:R-:W-:Y:S01]  /*fb70*/  BPT.TRAP 0x1 ;  /* 0x000000040000795c */ /* 0x000fe20000300000 */
.L_x_2263:
[----:B---3--:R3:W4:Y:S02]  /*fb80*/  SYNCS.PHASECHK.TRANS64.TRYWAIT P0, [R7+URZ+0x30860], R0 ;  /* 0x03086000070075a7 */ /* 0x008724000800017f */
[----:B----4-:R-:W-:Y:S05]  /*fb90*/  @!P0 NANOSLEEP.SYNCS 0x989680 ;  /* 0x009896800000895d */ /* 0x010fea0003900000 */
[----:B------:R-:W4:Y:S02]  /*fba0*/  @!P0 SYNCS.PHASECHK.TRANS64 P0, [R7+URZ+0x30860], R0 ;  /* 0x03086000070085a7 */ /* 0x000f24000800007f */
[----:B----4-:R-:W-:Y:S05]  /*fbb0*/  @!P0 BRA `(.L_x_2263) ;  /* 0xfffffffc00f08947 */ /* 0x010fea000383ffff */
.L_x_2175:
[----:B------:R-:W-:Y:S05]  /*fbc0*/  BSYNC B6 ;  /* 0x0000000000067941 */ /* 0x000fea0003800000 */
.L_x_2172:
[----:B------:R-:W-:Y:S05]  /*fbd0*/  EXIT ;  /* 0x000000000000794d */ /* 0x000fea0003800000 */
.L_x_2179:
[----:B0-----:R-:W-:-:S04]  /*fbe0*/  IMAD.U32 R3, RZ, RZ, UR60 ;  /* 0x0000003cff037e24 */ /* 0x001fc8000f8e00ff */
[----:B------:R0:W1:Y:S03]  /*fbf0*/  SYNCS.PHASECHK.TRANS64.TRYWAIT P0, [R3+URZ+0x30800], R0 ;  /* 0x03080000030075a7 */ /* 0x000066000800017f */
[----:B-1----:R-:W-:Y:S05]  /*fc00*/  @!P0 NANOSLEEP.SYNCS 0x989680 ;  /* 0x009896800000895d */ /* 0x002fea0003900000 */
[----:B------:R-:W1:Y:S02]  /*fc10*/  @!P0 SYNCS.PHASECHK.TRANS64 P0, [R3+URZ+0x30800], R0 ;  /* 0x03080000030085a7 */ /* 0x000e64000800007f */
[----:B-1----:R-:W-:Y:S05]  /*fc20*/  @!P0 BRA `(.L_x_2179) ;  /* 0xfffffffc00ec8947 */ /* 0x002fea000383ffff */
[----:B------:R-:W-:Y:S05]  /*fc30*/  BRA `(.L_x_2264) ;  /* 0xffffff1800247947 */ /* 0x000fea000383ffff */
.L_x_2183:
[----:B0-----:R-:W-:-:S04]  /*fc40*/  IMAD.U32 R3, RZ, RZ, UR60 ;  /* 0x0000003cff037e24 */ /* 0x001fc8000f8e00ff */
[----:B------:R0:W2:Y:S03]  /*fc50*/  SYNCS.PHASECHK.TRANS64.TRYWAIT P1, [R3+URZ+0x30830], R0 ;  /* 0x03083000030075a7 */ /* 0x0000a6000802017f */
[----:B--2---:R-:W-:Y:S05]  /*fc60*/  @!P1 NANOSLEEP.SYNCS 0x989680 ;  /* 0x009896800000995d */ /* 0x004fea0003900000 */
[----:B------:R-:W2:Y:S02]  /*fc70*/  @!P1 SYNCS.PHASECHK.TRANS64 P1, [R3+URZ+0x30830], R0 ;  /* 0x03083000030095a7 */ /* 0x000ea4000802007f */
[----:B--2---:R-:W-:Y:S05]  /*fc80*/  @!P1 BRA `(.L_x_2183) ;  /* 0xfffffffc00ec9947 */ /* 0x004fea000383ffff */
[----:B------:R-:W-:Y:S05]  /*fc90*/  BRA `(.L_x_2182) ;  /* 0xffffff1800487947 */ /* 0x000fea000383ffff */
.L_x_2189:
[----:B-1----:R-:W-:-:S04]  /*fca0*/  MOV R9, UR39 ;  /* 0x0000002700097c02 */ /* 0x002fc80008000f00 */
[----:B------:R1:W2:Y:S03]  /*fcb0*/  SYNCS.PHASECHK.TRANS64.TRYWAIT P1, [R9+URZ+0x30830], R8 ;  /* 0x03083008090075a7 */ /* 0x0002a6000802017f */
[----:B--2---:R-:W-:Y:S05]  /*fcc0*/  @!P1 NANOSLEEP.SYNCS 0x989680 ;  /* 0x009896800000995d */ /* 0x004fea0003900000 */
[----:B------:R-:W2:Y:S02]  /*fcd0*/  @!P1 SYNCS.PHASECHK.TRANS64 P1, [R9+URZ+0x30830], R8 ;  /* 0x03083008090095a7 */ /* 0x000ea4000802007f */
[----:B--2---:R-:W-:Y:S05]  /*fce0*/  @!P1 BRA `(.L_x_2189) ;  /* 0xfffffffc00ec9947 */ /* 0x004fea000383ffff */
[----:B------:R-:W-:Y:S05]  /*fcf0*/  BRA `(.L_x_2188) ;  /* 0xffffff4000d07947 */ /* 0x000fea000383ffff */
.L_x_2193:
[----:B-1----:R-:W-:-:S04]  /*fd00*/  IMAD.U32 R9, RZ, RZ, UR14 ;  /* 0x0000000eff097e24 */ /* 0x002fc8000f8e00ff */
[----:B------:R1:W3:Y:S03]  /*fd10*/  SYNCS.PHASECHK.TRANS64.TRYWAIT P1, [R9+URZ+0x30850], R0 ;  /* 0x03085000090075a7 */ /* 0x0002e6000802017f */
[----:B---3--:R-:W-:Y:S05]  /*fd20*/  @!P1 NANOSLEEP.SYNCS 0x989680 ;  /* 0x009896800000995d */ /* 0x008fea0003900000 */
[----:B------:R-:W3:Y:S02]  /*fd30*/  @!P1 SYNCS.PHASECHK.TRANS64 P1, [R9+URZ+0x30850], R0 ;  /* 0x03085000090095a7 */ /* 0x000ee4000802007f */
[----:B---3--:R-:W-:Y:S05]  /*fd40*/  @!P1 BRA `(.L_x_2193) ;  /* 0xfffffffc00ec9947 */ /* 0x008fea000383ffff */
[----:B------:R-:W-:Y:S05]  /*fd50*/  BRA `(.L_x_2192) ;  /* 0xffffff4c00647947 */ /* 0x000fea000383ffff */
.L_x_2201:
[----:B-1----:R-:W-:-:S04]  /*fd60*/  IMAD.U32 R9, RZ, RZ, UR39 ;  /* 0x00000027ff097e24 */ /* 0x002fc8000f8e00ff */
[----:B------:R1:W2:Y:S03]  /*fd70*/  SYNCS.PHASECHK.TRANS64.TRYWAIT P1, [R9+URZ+0x30830], R8 ;  /* 0x03083008090075a7 */ /* 0x0002a6000802017f */
[----:B--2---:R-:W-:Y:S05]  /*fd80*/  @!P1 NANOSLEEP.SYNCS 0x989680 ;  /* 0x009896800000995d */ /* 0x004fea0003900000 */
[----:B------:R-:W2:Y:S02]  /*fd90*/  @!P1 SYNCS.PHASECHK.TRANS64 P1, [R9+URZ+0x30830], R8 ;  /* 0x03083008090095a7 */ /* 0x000ea4000802007f */
[----:B--2---:R-:W-:Y:S05]  /*fda0*/  @!P1 BRA `(.L_x_2201) ;  /* 0xfffffffc00ec9947 */ /* 0x004fea000383ffff */
[----:B------:R-:W-:Y:S05]  /*fdb0*/  BRA `(.L_x_2200) ;  /* 0xffffff6c00a87947 */ /* 0x000fea000383ffff */
.L_x_2205:
[----:B-1----:R-:W-:-:S04]  /*fdc0*/  MOV R9, UR5 ;  /* 0x0000000500097c02 */ /* 0x002fc80008000f00 */
[----:B------:R1:W3:Y:S03]  /*fdd0*/  SYNCS.PHASECHK.TRANS64.TRYWAIT P1, [R9+URZ+0x30850], R0 ;  /* 0x03085000090075a7 */ /* 0x0002e6000802017f */
[----:B---3--:R-:W-:Y:S05]  /*fde0*/  @!P1 NANOSLEEP.SYNCS 0x989680 ;  /* 0x009896800000995d */ /* 0x008fea0003900000 */
[----:B------:R-:W3:Y:S02]  /*fdf0*/  @!P1 SYNCS.PHASECHK.TRANS64 P1, [R9+URZ+0x30850], R0 ;  /* 0x03085000090095a7 */ /* 0x000ee4000802007f */
[----:B---3--:R-:W-:Y:S05]  /*fe00*/  @!P1 BRA `(.L_x_2205) ;  /* 0xfffffffc00ec9947 */ /* 0x008fea000383ffff */
[----:B------:R-:W-:Y:S05]  /*fe10*/  BRA `(.L_x_2204) ;  /* 0xffffff7800407947 */ /* 0x000fea000383ffff */
.L_x_2212:
[----:B-1----:R-:W-:-:S04]  /*fe20*/  IMAD.U32 R5, RZ, RZ, UR5 ;  /* 0x00000005ff057e24 */ /* 0x002fc8000f8e00ff */
[----:B------:R1:W2:Y:S03]  /*fe30*/  SYNCS.PHASECHK.TRANS64.TRYWAIT P1, [R5+URZ+0x30850], R0 ;  /* 0x03085000050075a7 */ /* 0x0002a6000802017f */
[----:B--2---:R-:W-:Y:S05]  /*fe40*/  @!P1 NANOSLEEP.SYNCS 0x989680 ;  /* 0x009896800000995d */ /* 0x004fea0003900000 */
[----:B------:R-:W2:Y:S02]  /*fe50*/  @!P1 SYNCS.PHASECHK.TRANS64 P1, [R5+URZ+0x30850], R0 ;  /* 0x03085000050095a7 */ /* 0x000ea4000802007f */
[----:B--2---:R-:W-:Y:S05]  /*fe60*/  @!P1 BRA `(.L_x_2212) ;  /* 0xfffffffc00ec9947 */ /* 0x004fea000383ffff */
[----:B------:R-:W-:Y:S05]  /*fe70*/  BRA `(.L_x_2211) ;  /* 0xffffff9400dc7947 */ /* 0x000fea000383ffff */
.L_x_2224:
[----:B------:R-:W-:Y:S01]  /*fe80*/  IMAD.MOV.U32 R13, RZ, RZ, R18 ;  /* 0x000000ffff0d7224 */ /* 0x000fe200078e0012 */
[----:B------:R-:W-:Y:S01]  /*fe90*/  MOV R12, RZ ;  /* 0x000000ff000c7202 */ /* 0x000fe20000000f00 */
[----:B------:R-:W-:Y:S02]  /*fea0*/  IMAD.MOV.U32 R11, RZ, RZ, 0x1f ;  /* 0x0000001fff0b7424 */ /* 0x000fe400078e00ff */
[----:B------:R-:W-:-:S07]  /*feb0*/  IMAD.MOV.U32 R15, RZ, RZ, -0x1 ;  /* 0xffffffffff0f7424 */ /* 0x000fce00078e00ff */
[----:B-----5:R-:W-:Y:S05]  /*fec0*/  WARPSYNC.COLLECTIVE R15, `(.L_x_2265) ;  /* 0x000000000f087348 */ /* 0x020fea0003c00000 */
[----:B------:R0:W1:Y:S02]  /*fed0*/  SHFL.IDX P6, R14, R13, R12, R11 ;  /* 0x0000000c0d0e7389 */ /* 0x00006400000c000b */
[----:B01---5:R-:W-:Y:S01]  /*fee0*/  ENDCOLLECTIVE ;  /* 0x000000000000791b */ /* 0x023fe20003800000 */
.L_x_2265:
[----:B------:R-:W-:Y:S05]  /*fef0*/  BRA `(.L_x_2266) ;  /* 0xffffffcc009c7947 */ /* 0x000fea000383ffff */
.L_x_2226:
[----:B0-----:R-:W-:-:S04]  /*ff00*/  MOV R3, UR46 ;  /* 0x0000002e00037c02 */ /* 0x001fc80008000f00 */
[----:B------:R0:W1:Y:S03]  /*ff10*/  SYNCS.PHASECHK.TRANS64.TRYWAIT P0, [R3+URZ+0x30840], R2 ;  /* 0x03084002030075a7 */ /* 0x000066000800017f */
[----:B-1----:R-:W-:Y:S05]  /*ff20*/  @!P0 NANOSLEEP.SYNCS 0x989680 ;  /* 0x009896800000895d */ /* 0x002fea0003900000 */
[----:B------:R-:W1:Y:S02]  /*ff30*/  @!P0 SYNCS.PHASECHK.TRANS64 P0, [R3+URZ+0x30840], R2 ;  /* 0x03084002030085a7 */ /* 0x000e64000800007f */
[----:B-1----:R-:W-:Y:S05]  /*ff40*/  @!P0 BRA `(.L_x_2226) ;  /* 0xfffffffc00ec8947 */ /* 0x002fea000383ffff */
[----:B------:R-:W-:Y:S05]  /*ff50*/  BRA `(.L_x_2267) ;  /* 0xffffffd0002c7947 */ /* 0x000fea000383ffff */
.L_x_2227:
        /* <DEDUP_REMOVED lines=8> */
.L_x_2269:
[----:B------:R-:W-:Y:S05]  /*ffe0*/  BSYNC B0 ;  /* 0x0000000000007941 */ /* 0x000fea0003800000 */
.L_x_2268:
[----:B------:R-:W-:Y:S01]  /*fff0*/  MOV R13, R0 ;  /* 0x00000000000d7202 */ /* 0x000fe20000000f00 */
[----:B------:R-:W-:Y:S01]  /*10000*/  IMAD.MOV.U32 R12, RZ, RZ, RZ ;  /* 0x000000ffff0c7224 */ /* 0x000fe200078e00ff */
[----:B------:R-:W-:Y:S01]  /*10010*/  MOV R11, 0x181f ;  /* 0x0000181f000b7802 */ /* 0x000fe20000000f00 */
[----:B------:R-:W-:Y:S01]  /*10020*/  IMAD.MOV.U32 R15, RZ, RZ, -0x1 ;  /* 0xffffffffff0f7424 */ /* 0x000fe200078e00ff */
[----:B------:R-:W-:Y:S01]  /*10030*/  @P0 LEA R9, R30, UR46, 0x1 ;  /* 0x0000002e1e090c11 */ /* 0x000fe2000f8e08ff */
[----:B------:R-:W-:-:S07]  /*10040*/  IMAD.MOV.U32 R3, RZ, RZ, R14 ;  /* 0x000000ffff037224 */ /* 0x000fce00078e000e */
[----:B------:R-:W-:Y:S05]  /*10050*/  WARPSYNC.COLLECTIVE R15, `(.L_x_2270) ;  /* 0x000000000f087348 */ /* 0x000fea0003c00000 */
[----:B------:R0:W1:Y:S02]  /*10060*/  SHFL.IDX P6, R14, R13, R12, R11 ;  /* 0x0000000c0d0e7389 */ /* 0x00006400000c000b */
[----:B01----:R-:W-:Y:S01]  /*10070*/  ENDCOLLECTIVE ;  /* 0x000000000000791b */ /* 0x003fe20003800000 */
.L_x_2270:
[----:B------:R-:W-:Y:S01]  /*10080*/  IMAD.MOV.U32 R13, RZ, RZ, R7 ;  /* 0x000000ffff0d7224 */ /* 0x000fe200078e0007 */
[----:B------:R-:W-:Y:S02]  /*10090*/  MOV R12, 0x1 ;  /* 0x00000001000c7802 */ /* 0x000fe40000000f00 */
[----:B------:R-:W-:-:S07]  /*100a0*/  MOV R2, R14 ;  /* 0x0000000e00027202 */ /* 0x000fce0000000f00 */
[----:B------:R-:W-:Y:S05]  /*100b0*/  WARPSYNC.COLLECTIVE R15, `(.L_x_2271) ;  /* 0x000000000f087348 */ /* 0x000fea0003c00000 */
[----:B------:R0:W1:Y:S02]  /*100c0*/  SHFL.IDX P6, R14, R13, R12, R11 ;  /* 0x0000000c0d0e7389 */ /* 0x00006400000c000b */
[----:B01----:R-:W-:Y:S01]  /*100d0*/  ENDCOLLECTIVE ;  /* 0x000000000000791b */ /* 0x003fe20003800000 */
.L_x_2271:
        /* <DEDUP_REMOVED lines=13> */
.L_x_2272:
[----:B------:R-:W-:Y:S02]  /*101b0*/  @P0 LEA R21, R30, UR46, 0x1 ;  /* 0x0000002e1e150c11 */ /* 0x000fe4000f8e08ff */
[----:B------:R-:W-:Y:S01]  /*101c0*/  MOV R13, R7 ;  /* 0x00000007000d7202 */ /* 0x000fe20000000f00 */
[----:B------:R-:W-:Y:S02]  /*101d0*/  IMAD.MOV.U32 R12, RZ, RZ, 0x2 ;  /* 0x00000002ff0c7424 */ /* 0x000fe400078e00ff */
[----:B------:R-:W-:-:S07]  /*101e0*/  IMAD.MOV.U32 R4, RZ, RZ, R14 ;  /* 0x000000ffff047224 */ /* 0x000fce00078e000e */
[----:B------:R-:W-:Y:S05]  /*101f0*/  WARPSYNC.COLLECTIVE R15, `(.L_x_2273) ;  /* 0x000000000f087348 */ /* 0x000fea0003c00000 */
[----:B------:R0:W1:Y:S02]  /*10200*/  SHFL.IDX P6, R14, R13, R12, R11 ;  /* 0x0000000c0d0e7389 */ /* 0x00006400000c000b */
[----:B01----:R-:W-:Y:S01]  /*10210*/  ENDCOLLECTIVE ;  /* 0x000000000000791b */ /* 0x003fe20003800000 */
.L_x_2273:
        /* <DEDUP_REMOVED lines=13> */
.L_x_2274:
        /* <DEDUP_REMOVED lines=8> */
.L_x_2275:
        /* <DEDUP_REMOVED lines=13> */
.L_x_2276:
[----:B------:R-:W-:Y:S02]  /*10440*/  MOV R5, R9 ;  /* 0x0000000900057202 */ /* 0x000fe40000000f00 */
[----:B------:R-:W-:Y:S01]  /*10450*/  @P0 LEA R9, R30, UR46, 0x1 ;  /* 0x0000002e1e090c11 */ /* 0x000fe2000f8e08ff */
[----:B------:R-:W-:Y:S01]  /*10460*/  IMAD.MOV.U32 R13, RZ, RZ, R7 ;  /* 0x000000ffff0d7224 */ /* 0x000fe200078e0007 */
[----:B------:R-:W-:Y:S02]  /*10470*/  MOV R12, 0x4 ;  /* 0x00000004000c7802 */ /* 0x000fe40000000f00 */
[----:B------:R-:W-:-:S07]  /*10480*/  MOV R10, R14 ;  /* 0x0000000e000a7202 */ /* 0x000fce0000000f00 */
[----:B------:R-:W-:Y:S05]  /*10490*/  WARPSYNC.COLLECTIVE R15, `(.L_x_2277) ;  /* 0x000000000f087348 */ /* 0x000fea0003c00000 */
[----:B------:R0:W1:Y:S02]  /*104a0*/  SHFL.IDX P6, R14, R13, R12, R11 ;  /* 0x0000000c0d0e7389 */ /* 0x00006400000c000b */
[----:B01----:R-:W-:Y:S01]  /*104b0*/  ENDCOLLECTIVE ;  /* 0x000000000000791b */ /* 0x003fe20003800000 */
.L_x_2277:
[----:B------:R-:W-:-:S04]  /*104c0*/  IMAD.MOV.U32 R4, RZ, RZ, R10 ;  /* 0x000000ffff047224 */ /* 0x000fc800078e000a */
[----:B------:R-:W-:-:S05]  /*104d0*/  @P0 IMAD.WIDE.U32 R4, R23, 0x2, R4 ;  /* 0x0000000217040825 */ /* 0x000fca00078e0004 */
[----:B------:R-:W-:Y:S01]  /*104e0*/  @!PT LDS RZ, [RZ] ;  /* 0x00000000fffff984 */ /* 0x000fe20000000800 */
[----:B------:R-:W-:Y:S01]  /*104f0*/  @!PT LDS RZ, [RZ] ;  /* 0x00000000fffff984 */ /* 0x000fe20000000800 */
[----:B------:R-:W-:Y:S01]  /*10500*/  @!PT LDS RZ, [RZ] ;  /* 0x00000000fffff984 */ /* 0x000fe20000000800 */
[----:B------:R0:W-:Y:S01]  /*10510*/  @P0 LDGSTS.E.BYPASS.LTC128B.128 [R9+0x1fc00], desc[UR36][R4.64], !P3 ;  /* 0x1fc0000004090fae */ /* 0x0001e2000d901d64 */
[----:B------:R-:W-:-:S03]  /*10520*/  MOV R13, R0 ;  /* 0x00000000000d7202 */ /* 0x000fc60000000f00 */
[----:B------:R0:W-:Y:S04]  /*10530*/  @P0 LDGSTS.E.BYPASS.LTC128B.128 [R9+0x22c00], desc[UR36][R4.64+0x80], !P2 ;  /* 0x22c0008004090fae */ /* 0x0001e8000d101d64 */
[----:B------:R0:W-:Y:S01]  /*10540*/  @P0 LDGSTS.E.BYPASS.LTC128B.128 [R9+0x25c00], desc[UR36][R4.64+0x100], !P1 ;  /* 0x25c0010004090fae */ /* 0x0001e2000c901d64 */
[----:B------:R-:W-:Y:S01]  /*10550*/  ISETP.GE.AND P0, PT, R6, 0x41, PT ;  /* 0x000000410600780c */ /* 0x000fe20003f06270 */
[----:B------:R-:W-:-:S12]  /*10560*/  IMAD.MOV.U32 R8, RZ, RZ, R14 ;  /* 0x000000ffff087224 */ /* 0x000fd800078e000e */
[----:B0-----:R-:W-:Y:S05]  /*10570*/  WARPSYNC.COLLECTIVE R15, `(.L_x_2278) ;  /* 0x000000000f087348 */ /* 0x001fea0003c00000 */
[----:B------:R1:W2:Y:S02]  /*10580*/  SHFL.IDX P6, R14, R13, R12, R11 ;  /* 0x0000000c0d0e7389 */ /* 0x0002a400000c000b */
[----:B012---:R-:W-:Y:S01]  /*10590*/  ENDCOLLECTIVE ;  /* 0x000000000000791b */ /* 0x007fe20003800000 */
.L_x_2278:
        /* <DEDUP_REMOVED lines=8> */
.L_x_2279:
        /* <DEDUP_REMOVED lines=8> */
[----:B------:R-:W-:-:S07]  /*106a0*/  IMAD.MOV.U32 R7, RZ, RZ, R14 ;  /* 0x000000ffff077224 */ /* 0x000fce00078e000e */
[----:B0-----:R-:W-:Y:S05]  /*106b0*/  WARPSYNC.COLLECTIVE R15, `(.L_x_2280) ;  /* 0x000000000f087348 */ /* 0x001fea0003c00000 */
[----:B------:R1:W2:Y:S02]  /*106c0*/  SHFL.IDX P6, R14, R13, R12, R11 ;  /* 0x0000000c0d0e7389 */ /* 0x0002a400000c000b */
[----:B012---:R-:W-:Y:S01]  /*106d0*/  ENDCOLLECTIVE ;  /* 0x000000000000791b */ /* 0x007fe20003800000 */
.L_x_2280:
[----:B------:R-:W-:Y:S05]  /*106e0*/  BRA `(.L_x_2281) ;  /* 0xffffffcc00907947 */ /* 0x000fea000383ffff */
.L_x_2230:
[----:B------:R-:W-:Y:S01]  /*106f0*/  IMAD.MOV.U32 R13, RZ, RZ, R8 ;  /* 0x000000ffff0d7224 */ /* 0x000fe200078e0008 */
[----:B------:R-:W-:Y:S01]  /*10700*/  MOV R12, RZ ;  /* 0x000000ff000c7202 */ /* 0x000fe20000000f00 */
[----:B------:R-:W-:Y:S01]  /*10710*/  IMAD.MOV.U32 R11, RZ, RZ, 0x181f ;  /* 0x0000181fff0b7424 */ /* 0x000fe200078e00ff */
[----:B------:R-:W-:Y:S02]  /*10720*/  MOV R15, 0xffffffff ;  /* 0xffffffff000f7802 */ /* 0x000fe40000000f00 */
[----:B------:R-:W-:-:S07]  /*10730*/  MOV R7, UR48 ;  /* 0x0000003000077c02 */ /* 0x000fce0008000f00 */
[----:B------:R-:W-:Y:S05]  /*10740*/  WARPSYNC.COLLECTIVE R15, `(.L_x_2282) ;  /* 0x000000000f087348 */ /* 0x000fea0003c00000 */
[----:B------:R0:W1:Y:S02]  /*10750*/  SHFL.IDX P6, R14, R13, R12, R11 ;  /* 0x0000000c0d0e7389 */ /* 0x00006400000c000b */
[----:B01----:R-:W-:Y:S01]  /*10760*/  ENDCOLLECTIVE ;  /* 0x000000000000791b */ /* 0x003fe20003800000 */
.L_x_2282:
[----:B------:R-:W-:-:S05]  /*10770*/  IMAD R7, R7, 0x80, R27 ;  /* 0x0000008007077824 */ /* 0x000fca00078e021b */
[----:B------:R-:W-:Y:S02]  /*10780*/  IADD3 R5, R7, 0x10, RZ ;  /* 0x0000001007057810 */ /* 0x000fe40007ffe0ff */
[----:B------:R-:W-:Y:S01]  /*10790*/  MOV R13, R6 ;  /* 0x00000006000d7202 */ /* 0x000fe20000000f00 */
[----:B------:R-:W-:-:S07]  /*107a0*/  IMAD.MOV.U32 R3, RZ, RZ, R14 ;  /* 0x000000ffff037224 */ /* 0x000fce00078e000e */
[----:B------:R-:W-:Y:S05]  /*107b0*/  WARPSYNC.COLLECTIVE R15, `(.L_x_2283) ;  /* 0x000000000f087348 */ /* 0x000fea0003c00000 */
[----:B------:R0:W1:Y:S02]  /*107c0*/  SHFL.IDX P6, R14, R13, R12, R11 ;  /* 0x0000000c0d0e7389 */ /* 0x00006400000c000b */
[----:B01----:R-:W-:Y:S01]  /*107d0*/  ENDCOLLECTIVE ;  /* 0x000000000000791b */ /* 0x003fe20003800000 */
.L_x_2283:
[----:B------:R-:W-:Y:S02]  /*107e0*/  ULDC UR4, c[0x0][0x288] ;  /* 0x0000a20000047ab9 */ /* 0x000fe40000000800 */
[----:B------:R-:W-:-:S05]  /*107f0*/  IMAD R0, R0, UR4, RZ ;  /* 0x0000000400007c24 */ /* 0x000fca000f8e02ff */
[----:B------:R-:W-:Y:S01]  /*10800*/  ISETP.GE.AND P1, PT, R7, R0, PT ;  /* 0x000000000700720c */ /* 0x000fe20003f26270 */
[----:B------:R-:W-:Y:S01]  /*10810*/  IMAD.MOV.U32 R13, RZ, RZ, R8 ;  /* 0x000000ffff0d7224 */ /* 0x000fe200078e0008 */
[----:B------:R-:W-:-:S11]  /*10820*/  MOV R12, 0x1 ;  /* 0x00000001000c7802 */ /* 0x000fd60000000f00 */
[----:B------:R-:W-:Y:S01]  /*10830*/  @!P1 LEA R9, R30, UR46, 0x1 ;  /* 0x0000002e1e099c11 */ /* 0x000fe2000f8e08ff */
[----:B------:R-:W-:-:S07]  /*10840*/  IMAD.MOV.U32 R2, RZ, RZ, R14 ;  /* 0x000000ffff027224 */ /* 0x000fce00078e000e */
[----:B------:R-:W-:Y:S05]  /*10850*/  WARPSYNC.COLLECTIVE R15, `(.L_x_2284) ;  /* 0x000000000f087348 */ /* 0x000fea0003c00000 */
[----:B------:R0:W1:Y:S02]  /*10860*/  SHFL.IDX P6, R14, R13, R12, R11 ;  /* 0x0000000c0d0e7389 */ /* 0x00006400000c000b */
[----:B01----:R-:W-:Y:S01]  /*10870*/  ENDCOLLECTIVE ;  /* 0x000000000000791b */ /* 0x003fe20003800000 */
.L_x_2284:
        /* <DEDUP_REMOVED lines=13> */
.L_x_2285:
        /* <DEDUP_REMOVED lines=8> */
.L_x_2286:
        /* <DEDUP_REMOVED lines=13> */
.L_x_2287:
        /* <DEDUP_REMOVED lines=8> */
.L_x_2288:
        /* <DEDUP_REMOVED lines=13> */
.L_x_2289:
        /* <DEDUP_REMOVED lines=8> */
.L_x_2290:
        /* <DEDUP_REMOVED lines=13> */
.L_x_2291:
        /* <DEDUP_REMOVED lines=8> */
.L_x_2292:
        /* <DEDUP_REMOVED lines=13> */
.L_x_2293:
        /* <DEDUP_REMOVED lines=8> */
.L_x_2294:
        /* <DEDUP_REMOVED lines=13> */
.L_x_2295:
[----:B------:R-:W-:Y:S02]  /*10fe0*/  @!P1 LEA R9, R30, UR46, 0x1 ;  /* 0x0000002e1e099c11 */ /* 0x000fe4000f8e08ff */
[----:B------:R-:W-:Y:S01]  /*10ff0*/  MOV R13, R8 ;  /* 0x00000008000d7202 */ /* 0x000fe20000000f00 */
[----:B------:R-:W-:Y:S02]  /*11000*/  IMAD.MOV.U32 R12, RZ, RZ, 0x7 ;  /* 0x00000007ff0c7424 */ /* 0x000fe400078e00ff */
[----:B------:R-:W-:-:S07]  /*11010*/  IMAD.MOV.U32 R2, RZ, RZ, R14 ;  /* 0x000000ffff027224 */ /* 0x000fce00078e000e */
[----:B------:R-:W-:Y:S05]  /*11020*/  WARPSYNC.COLLECTIVE R15, `(.L_x_2296) ;  /* 0x000000000f087348 */ /* 0x000fea0003c00000 */
[----:B------:R0:W1:Y:S02]  /*11030*/  SHFL.IDX P6, R14, R13, R12, R11 ;  /* 0x0000000c0d0e7389 */ /* 0x00006400000c000b */
[----:B01----:R-:W-:Y:S01]  /*11040*/  ENDCOLLECTIVE ;  /* 0x000000000000791b */ /* 0x003fe20003800000 */
.L_x_2296:
        /* <DEDUP_REMOVED lines=12> */
.L_x_2297:
[----:B------:R-:W-:Y:S05]  /*11110*/  BRA `(.L_x_2298) ;  /* 0xffffffcc00807947 */ /* 0x000fea000383ffff */
.L_x_2233:
[----:B0-----:R-:W-:-:S04]  /*11120*/  MOV R3, UR46 ;  /* 0x0000002e00037c02 */ /* 0x001fc80008000f00 */
[----:B------:R0:W1:Y:S03]  /*11130*/  SYNCS.PHASECHK.TRANS64.TRYWAIT P0, [R3+URZ+0x30820], R0 ;  /* 0x03082000030075a7 */ /* 0x000066000800017f */
[----:B-1----:R-:W-:Y:S05]  /*11140*/  @!P0 NANOSLEEP.SYNCS 0x989680 ;  /* 0x009896800000895d */ /* 0x002fea0003900000 */
[----:B------:R-:W1:Y:S02]  /*11150*/  @!P0 SYNCS.PHASECHK.TRANS64 P0, [R3+URZ+0x30820], R0 ;  /* 0x03082000030085a7 */ /* 0x000e64000800007f */
[----:B-1----:R-:W-:Y:S05]  /*11160*/  @!P0 BRA `(.L_x_2233) ;  /* 0xfffffffc00ec8947 */ /* 0x002fea000383ffff */
[----:B------:R-:W-:Y:S05]  /*11170*/  BRA `(.L_x_2299) ;  /* 0xffffffcc00cc7947 */ /* 0x000fea000383ffff */
.L_x_2237:
[----:B0-----:R0:W1:Y:S02]  /*11180*/  SYNCS.PHASECHK.TRANS64.TRYWAIT P0, [R19+URZ+0x30840], R2 ;  /* 0x03084002130075a7 */ /* 0x001064000800017f */
[----:B-1----:R-:W-:Y:S05]  /*11190*/  @!P0 NANOSLEEP.SYNCS 0x989680 ;  /* 0x009896800000895d */ /* 0x002fea0003900000 */
[----:B------:R-:W1:Y:S02]  /*111a0*/  @!P0 SYNCS.PHASECHK.TRANS64 P0, [R19+URZ+0x30840], R2 ;  /* 0x03084002130085a7 */ /* 0x000e64000800007f */
[----:B-1----:R-:W-:Y:S05]  /*111b0*/  @!P0 BRA `(.L_x_2237) ;  /* 0xfffffffc00f08947 */ /* 0x002fea000383ffff */
[----:B------:R-:W-:Y:S05]  /*111c0*/  BRA `(.L_x_2300) ;  /* 0xffffffd000b07947 */ /* 0x000fea000383ffff */
.L_x_2238:
        /* <DEDUP_REMOVED lines=8> */
.L_x_2302:
[----:B------:R-:W-:Y:S05]  /*11250*/  BSYNC B1 ;  /* 0x0000000000017941 */ /* 0x000fea0003800000 */
.L_x_2301:
        /* <DEDUP_REMOVED lines=11> */
.L_x_2303:
[----:B------:R-:W-:Y:S02]  /*11310*/  LEA R22, R22, UR46, 0x1 ;  /* 0x0000002e16167c11 */ /* 0x000fe4000f8e08ff */
[----:B------:R-:W-:Y:S01]  /*11320*/  MOV R13, R24 ;  /* 0x00000018000d7202 */ /* 0x000fe20000000f00 */
[----:B------:R-:W-:Y:S01]  /*11330*/  IMAD.MOV.U32 R12, RZ, RZ, 0x1 ;  /* 0x00000001ff0c7424 */ /* 0x000fe200078e00ff */
[----:B------:R-:W-:-:S13]  /*11340*/  IADD3 R2, P0, R14, R8, RZ ;  /* 0x000000080e027210 */ /* 0x000fda0007f1e0ff */
[----:B------:R-:W-:Y:S05]  /*11350*/  WARPSYNC.COLLECTIVE R15, `(.L_x_2304) ;  /* 0x000000000f087348 */ /* 0x000fea0003c00000 */
[----:B------:R0:W1:Y:S02]  /*11360*/  SHFL.IDX P6, R14, R13, R12, R11 ;  /* 0x0000000c0d0e7389 */ /* 0x00006400000c000b */
[----:B01----:R-:W-:Y:S01]  /*11370*/  ENDCOLLECTIVE ;  /* 0x000000000000791b */ /* 0x003fe20003800000 */
.L_x_2304:
        /* <DEDUP_REMOVED lines=12> */
.L_x_2305:
[----:B------:R-:W-:Y:S01]  /*11440*/  IMAD.MOV.U32 R13, RZ, RZ, R24 ;  /* 0x000000ffff0d7224 */ /* 0x000fe200078e0018 */
[----:B------:R-:W-:Y:S02]  /*11450*/  MOV R12, 0x2 ;  /* 0x00000002000c7802 */ /* 0x000fe40000000f00 */
[----:B------:R-:W-:-:S13]  /*11460*/  IADD3 R2, P0, R14, R8, RZ ;  /* 0x000000080e027210 */ /* 0x000fda0007f1e0ff */
[----:B------:R-:W-:Y:S05]  /*11470*/  WARPSYNC.COLLECTIVE R15, `(.L_x_2306) ;  /* 0x000000000f087348 */ /* 0x000fea0003c00000 */
[----:B------:R0:W1:Y:S02]  /*11480*/  SHFL.IDX P6, R14, R13, R12, R11 ;  /* 0x0000000c0d0e7389 */ /* 0x00006400000c000b */
[----:B01----:R-:W-:Y:S01]  /*11490*/  ENDCOLLECTIVE ;  /* 0x000000000000791b */ /* 0x003fe20003800000 */
.L_x_2306:
        /* <DEDUP_REMOVED lines=12> */
.L_x_2307:
[----:B------:R-:W-:Y:S01]  /*11560*/  IMAD.MOV.U32 R13, RZ, RZ, R24 ;  /* 0x000000ffff0d7224 */ /* 0x000fe200078e0018 */
[----:B------:R-:W-:Y:S01]  /*11570*/  MOV R12, 0x3 ;  /* 0x00000003000c7802 */ /* 0x000fe20000000f00 */
[----:B------:R-:W-:-:S07]  /*11580*/  IMAD.MOV.U32 R10, RZ, RZ, R14 ;  /* 0x000000ffff0a7224 */ /* 0x000fce00078e000e */
[----:B------:R-:W-:Y:S05]  /*11590*/  WARPSYNC.COLLECTIVE R15, `(.L_x_2308) ;  /* 0x000000000f087348 */ /* 0x000fea0003c00000 */
[----:B------:R0:W1:Y:S02]  /*115a0*/  SHFL.IDX P6, R14, R13, R12, R11 ;  /* 0x0000000c0d0e7389 */ /* 0x00006400000c000b */
[----:B01----:R-:W-:Y:S01]  /*115b0*/  ENDCOLLECTIVE ;  /* 0x000000000000791b */ /* 0x003fe20003800000 */
.L_x_2308:
        /* <DEDUP_REMOVED lines=13> */
.L_x_2309:
[----:B------:R-:W-:Y:S01]  /*11690*/  IMAD.MOV.U32 R13, RZ, RZ, R24 ;  /* 0x000000ffff0d7224 */ /* 0x000fe200078e0018 */
[----:B------:R-:W-:Y:S01]  /*116a0*/  MOV R12, 0x4 ;  /* 0x00000004000c7802 */ /* 0x000fe20000000f00 */
[----:B------:R-:W-:-:S07]  /*116b0*/  IMAD.MOV.U32 R2, RZ, RZ, R14 ;  /* 0x000000ffff027224 */ /* 0x000fce00078e000e */
[----:B------:R-:W-:Y:S05]  /*116c0*/  WARPSYNC.COLLECTIVE R15, `(.L_x_2310) ;  /* 0x000000000f087348 */ /* 0x000fea0003c00000 */
[----:B------:R0:W1:Y:S02]  /*116d0*/  SHFL.IDX P6, R14, R13, R12, R11 ;  /* 0x0000000c0d0e7389 */ /* 0x00006400000c000b */
[----:B01----:R-:W-:Y:S01]  /*116e0*/  ENDCOLLECTIVE ;  /* 0x000000000000791b */ /* 0x003fe20003800000 */
.L_x_2310:
        /* <DEDUP_REMOVED lines=13> */
.L_x_2311:
[----:B------:R-:W-:Y:S01]  /*117c0*/  IMAD.MOV.U32 R13, RZ, RZ, R24 ;  /* 0x000000ffff0d7224 */ /* 0x000fe200078e0018 */
[----:B------:R-:W-:Y:S01]  /*117d0*/  MOV R12, 0x5 ;  /* 0x00000005000c7802 */ /* 0x000fe20000000f00 */
[----:B------:R-:W-:-:S07]  /*117e0*/  IMAD.MOV.U32 R2, RZ, RZ, R14 ;  /* 0x000000ffff027224 */ /* 0x000fce00078e000e */
[----:B------:R-:W-:Y:S05]  /*117f0*/  WARPSYNC.COLLECTIVE R15, `(.L_x_2312) ;  /* 0x000000000f087348 */ /* 0x000fea0003c00000 */
[----:B------:R0:W1:Y:S02]  /*11800*/  SHFL.IDX P6, R14, R13, R12, R11 ;  /* 0x0000000c0d0e7389 */ /* 0x00006400000c000b */
[----:B01----:R-:W-:Y:S01]  /*11810*/  ENDCOLLECTIVE ;  /* 0x000000000000791b */ /* 0x003fe20003800000 */
.L_x_2312:
        /* <DEDUP_REMOVED lines=14> */
.L_x_2313:
[----:B------:R-:W-:Y:S05]  /*11900*/  BRA `(.L_x_2314) ;  /* 0xffffffcc00fc7947 */ /* 0x000fea000383ffff */
.L_x_2243:
[----:B0-----:R0:W2:Y:S02]  /*11910*/  SYNCS.PHASECHK.TRANS64.TRYWAIT P0, [R6+URZ+0x30860], R3 ;  /* 0x03086003060075a7 */ /* 0x0010a4000800017f */
[----:B--2---:R-:W-:Y:S05]  /*11920*/  @!P0 NANOSLEEP.SYNCS 0x989680 ;  /* 0x009896800000895d */ /* 0x004fea0003900000 */
[----:B------:R-:W2:Y:S02]  /*11930*/  @!P0 SYNCS.PHASECHK.TRANS64 P0, [R6+URZ+0x30860], R3 ;  /* 0x03086003060085a7 */ /* 0x000ea4000800007f */
[----:B--2---:R-:W-:Y:S05]  /*11940*/  @!P0 BRA `(.L_x_2243) ;  /* 0xfffffffc00f08947 */ /* 0x004fea000383ffff */
[----:B------:R-:W-:Y:S05]  /*11950*/  BRA `(.L_x_2315) ;  /* 0xffffffd000607947 */ /* 0x000fea000383ffff */
.L_x_2244:
        /* <DEDUP_REMOVED lines=8> */
.L_x_2317:
[----:B------:R-:W-:Y:S05]  /*119e0*/  BSYNC B1 ;  /* 0x0000000000017941 */ /* 0x000fea0003800000 */
.L_x_2316:
        /* <DEDUP_REMOVED lines=9> */
.L_x_2318:
[----:B------:R-:W-:Y:S01]  /*11a80*/  IMAD.MOV.U32 R13, RZ, RZ, R18 ;  /* 0x000000ffff0d7224 */ /* 0x000fe200078e0012 */
[----:B------:R-:W-:Y:S02]  /*11a90*/  MOV R12, 0x1 ;  /* 0x00000001000c7802 */ /* 0x000fe40000000f00 */
[----:B------:R-:W-:-:S13]  /*11aa0*/  IADD3 R2, P0, R14, R9, RZ ;  /* 0x000000090e027210 */ /* 0x000fda0007f1e0ff */
[----:B------:R-:W-:Y:S05]  /*11ab0*/  WARPSYNC.COLLECTIVE R15, `(.L_x_2319) ;  /* 0x000000000f087348 */ /* 0x000fea0003c00000 */
[----:B------:R0:W1:Y:S02]  /*11ac0*/  SHFL.IDX P6, R14, R13, R12, R11 ;  /* 0x0000000c0d0e7389 */ /* 0x00006400000c000b */
[----:B01----:R-:W-:Y:S01]  /*11ad0*/  ENDCOLLECTIVE ;  /* 0x000000000000791b */ /* 0x003fe20003800000 */
.L_x_2319:
        /* <DEDUP_REMOVED lines=12> */
.L_x_2320:
        /* <DEDUP_REMOVED lines=12> */
.L_x_2321:
        /* <DEDUP_REMOVED lines=12> */
.L_x_2322:
        /* <DEDUP_REMOVED lines=12> */
.L_x_2323:
        /* <DEDUP_REMOVED lines=12> */
.L_x_2324:
        /* <DEDUP_REMOVED lines=12> */
.L_x_2325:
        /* <DEDUP_REMOVED lines=12> */
.L_x_2326:
        /* <DEDUP_REMOVED lines=12> */
.L_x_2327:
        /* <DEDUP_REMOVED lines=12> */
.L_x_2328:
[----:B------:R-:W-:Y:S01]  /*121a0*/  @!PT LDS RZ, [RZ] ;  /* 0x00000000fffff984 */ /* 0x000fe20000000800 */
[----:B------:R-:W-:Y:S01]  /*121b0*/  @!PT LDS RZ, [RZ] ;  /* 0x00000000fffff984 */ /* 0x000fe20000000800 */
[----:B------:R-:W-:Y:S01]  /*121c0*/  @!PT LDS RZ, [RZ] ;  /* 0x00000000fffff984 */ /* 0x000fe20000000800 */
[----:B------:R0:W-:Y:S01]  /*121d0*/  LDGSTS.E.BYPASS.LTC128B.128 [R7+0x5400], desc[UR36][R2.64+0x80], !P0 ;  /* 0x0540008002077fae */ /* 0x0001e2000c101d64 */
[----:B------:R-:W-:-:S13]  /*121e0*/  ISETP.LT.OR P0, PT, R0, 0x41, P1 ;  /* 0x000000410000780c */ /* 0x000fda0000f01670 */
[----:B------:R0:W-:Y:S01]  /*121f0*/  LDGSTS.E.BYPASS.LTC128B.128 [R7+0x8400], desc[UR36][R2.64+0x100], !P0 ;  /* 0x0840010002077fae */ /* 0x0001e2000c101d64 */
[----:B------:R-:W-:Y:S05]  /*12200*/  BRA `(.L_x_2329) ;  /* 0xffffffcc001c7947 */ /* 0x000fea000383ffff */
.L_x_2250:
[----:B0-----:R0:W1:Y:S02]  /*12210*/  SYNCS.PHASECHK.TRANS64.TRYWAIT P0, [R0+URZ+0x30860], R3 ;  /* 0x03086003000075a7 */ /* 0x001064000800017f */
[----:B-1----:R-:W-:Y:S05]  /*12220*/  @!P0 NANOSLEEP.SYNCS 0x989680 ;  /* 0x009896800000895d */ /* 0x002fea0003900000 */
[----:B------:R-:W1:Y:S02]  /*12230*/  @!P0 SYNCS.PHASECHK.TRANS64 P0, [R0+URZ+0x30860], R3 ;  /* 0x03086003000085a7 */ /* 0x000e64000800007f */
[----:B-1----:R-:W-:Y:S05]  /*12240*/  @!P0 BRA `(.L_x_2250) ;  /* 0xfffffffc00f08947 */ /* 0x002fea000383ffff */
[----:B------:R-:W-:Y:S05]  /*12250*/  BRA `(.L_x_2330) ;  /* 0xffffffd000187947 */ /* 0x000fea000383ffff */
.L_x_2251:
        /* <DEDUP_REMOVED lines=8> */
.L_x_2332:
[----:B------:R-:W-:Y:S05]  /*122e0*/  BSYNC B0 ;  /* 0x0000000000007941 */ /* 0x000fea0003800000 */
.L_x_2331:
        /* <DEDUP_REMOVED lines=9> */
.L_x_2333:
        /* <DEDUP_REMOVED lines=13> */
.L_x_2334:
        /* <DEDUP_REMOVED lines=15> */
.L_x_2335:
[----:B------:R-:W-:Y:S01]  /*12540*/  MOV R3, R6 ;  /* 0x0000000600037202 */ /* 0x000fe20000000f00 */
[----:B------:R-:W-:Y:S01]  /*12550*/  IMAD.MOV.U32 R13, RZ, RZ, R18 ;  /* 0x000000ffff0d7224 */ /* 0x000fe200078e0012 */
[----:B------:R-:W-:Y:S01]  /*12560*/  MOV R12, 0x2 ;  /* 0x00000002000c7802 */ /* 0x000fe20000000f00 */
[----:B------:R-:W-:-:S07]  /*12570*/  IMAD.MOV.U32 R2, RZ, RZ, R14 ;  /* 0x000000ffff027224 */ /* 0x000fce00078e000e */
[----:B------:R-:W-:Y:S05]  /*12580*/  WARPSYNC.COLLECTIVE R15, `(.L_x_2336) ;  /* 0x000000000f087348 */ /* 0x000fea0003c00000 */
[----:B------:R0:W1:Y:S02]  /*12590*/  SHFL.IDX P6, R14, R13, R12, R11 ;  /* 0x0000000c0d0e7389 */ /* 0x00006400000c000b */
[----:B01----:R-:W-:Y:S01]  /*125a0*/  ENDCOLLECTIVE ;  /* 0x000000000000791b */ /* 0x003fe20003800000 */
.L_x_2336:
        /* <DEDUP_REMOVED lines=15> */
.L_x_2337:
[----:B------:R-:W-:Y:S01]  /*126a0*/  IMAD.MOV.U32 R3, RZ, RZ, R7 ;  /* 0x000000ffff037224 */ /* 0x000fe200078e0007 */
[----:B------:R-:W-:Y:S01]  /*126b0*/  MOV R13, R18 ;  /* 0x00000012000d7202 */ /* 0x000fe20000000f00 */
[----:B------:R-:W-:Y:S02]  /*126c0*/  IMAD.MOV.U32 R12, RZ, RZ, 0x3 ;  /* 0x00000003ff0c7424 */ /* 0x000fe400078e00ff */
[----:B------:R-:W-:-:S07]  /*126d0*/  IMAD.MOV.U32 R8, RZ, RZ, R14 ;  /* 0x000000ffff087224 */ /* 0x000fce00078e000e */
[----:B------:R-:W-:Y:S05]  /*126e0*/  WARPSYNC.COLLECTIVE R15, `(.L_x_2338) ;  /* 0x000000000f087348 */ /* 0x000fea0003c00000 */
[----:B------:R0:W1:Y:S02]  /*126f0*/  SHFL.IDX P6, R14, R13, R12, R11 ;  /* 0x0000000c0d0e7389 */ /* 0x00006400000c000b */
[----:B01----:R-:W-:Y:S01]  /*12700*/  ENDCOLLECTIVE ;  /* 0x000000000000791b */ /* 0x003fe20003800000 */
.L_x_2338:
        /* <DEDUP_REMOVED lines=16> */
.L_x_2339:
        /* <DEDUP_REMOVED lines=8> */
.L_x_2340:
        /* <DEDUP_REMOVED lines=15> */
.L_x_2341:
[----:B------:R-:W-:Y:S01]  /*12980*/  MOV R3, R7 ;  /* 0x0000000700037202 */ /* 0x000fe20000000f00 */
[----:B------:R-:W-:Y:S01]  /*12990*/  IMAD.MOV.U32 R13, RZ, RZ, R18 ;  /* 0x000000ffff0d7224 */ /* 0x000fe200078e0012 */
[----:B------:R-:W-:Y:S02]  /*129a0*/  MOV R12, 0x5 ;  /* 0x00000005000c7802 */ /* 0x000fe40000000f00 */
[----:B------:R-:W-:-:S07]  /*129b0*/  MOV R8, R14 ;  /* 0x0000000e00087202 */ /* 0x000fce0000000f00 */
[----:B------:R-:W-:Y:S05]  /*129c0*/  WARPSYNC.COLLECTIVE R15, `(.L_x_2342) ;  /* 0x000000000f087348 */ /* 0x000fea0003c00000 */
[----:B------:R0:W1:Y:S02]  /*129d0*/  SHFL.IDX P6, R14, R13, R12, R11 ;  /* 0x0000000c0d0e7389 */ /* 0x00006400000c000b */
[----:B01----:R-:W-:Y:S01]  /*129e0*/  ENDCOLLECTIVE ;  /* 0x000000000000791b */ /* 0x003fe20003800000 */
.L_x_2342:
        /* <DEDUP_REMOVED lines=13> */
.L_x_2343:
[----:B------:R-:W-:Y:S05]  /*12ac0*/  BRA `(.L_x_2344) ;  /* 0xffffffc800fc7947 */ /* 0x000fea000383ffff */
.L_x_2254:
[----:B0-----:R0:W1:Y:S02]  /*12ad0*/  SYNCS.PHASECHK.TRANS64.TRYWAIT P0, [R7+URZ+0x30820], R6 ;  /* 0x03082006070075a7 */ /* 0x001064000800017f */
[----:B-1----:R-:W-:Y:S05]  /*12ae0*/  @!P0 NANOSLEEP.SYNCS 0x989680 ;  /* 0x009896800000895d */ /* 0x002fea0003900000 */
[----:B------:R-:W1:Y:S02]  /*12af0*/  @!P0 SYNCS.PHASECHK.TRANS64 P0, [R7+URZ+0x30820], R6 ;  /* 0x03082006070085a7 */ /* 0x000e64000800007f */
[----:B-1----:R-:W-:Y:S05]  /*12b00*/  @!P0 BRA `(.L_x_2254) ;  /* 0xfffffffc00f08947 */ /* 0x002fea000383ffff */
[----:B------:R-:W-:Y:S05]  /*12b10*/  BRA `(.L_x_2345) ;  /* 0xffffffcc00787947 */ /* 0x000fea000383ffff */
.L_x_2255:
        /* <DEDUP_REMOVED lines=11> */
.L_x_2347:
[----:B------:R-:W-:Y:S05]  /*12bd0*/  BSYNC B0 ;  /* 0x0000000000007941 */ /* 0x000fea0003800000 */
.L_x_2346:
[----:B------:R-:W-:Y:S05]  /*12be0*/  BRA `(.L_x_2348) ;  /* 0xffffffcc005c7947 */ /* 0x000fea000383ffff */
.L_x_2256:
[----:B------:R-:W-:Y:S01]  /*12bf0*/  BSSY B0, `(.L_x_2349) ;  /* 0x0000006000007945 */ /* 0x000fe20003800000 */
[----:B------:R-:W-:-:S07]  /*12c00*/  MOV R15, 0xffffffff ;  /* 0xffffffff000f7802 */ /* 0x000fce0000000f00 */
[----:B01---5:R-:W-:Y:S05]  /*12c10*/  WARPSYNC.COLLECTIVE R15, `(.L_x_2350) ;  /* 0x000000000f0c7348 */ /* 0x023fea0003c00000 */
[----:B------:R-:W-:Y:S02]  /*12c20*/  ELECT P6, UR62, PT ;  /* 0x00000000003e782f */ /* 0x000fe400038c0000 */
[----:B------:R-:W-:Y:S01]  /*12c30*/  MOV R14, UR62 ;  /* 0x0000003e000e7c02 */ /* 0x000fe20008000f00 */
[----:B01---5:R-:W-:Y:S10]  /*12c40*/  ENDCOLLECTIVE ;  /* 0x000000000000791b */ /* 0x023ff40003800000 */
.L_x_2350:
[----:B------:R-:W-:Y:S05]  /*12c50*/  BSYNC B0 ;  /* 0x0000000000007941 */ /* 0x000fea0003800000 */
.L_x_2349:
[----:B------:R-:W-:Y:S05]  /*12c60*/  BRA `(.L_x_2351) ;  /* 0xffffffcc00507947 */ /* 0x000fea000383ffff */
.L_x_2258:
[----:B-1----:R1:W2:Y:S02]  /*12c70*/  SYNCS.PHASECHK.TRANS64.TRYWAIT P1, [R5+URZ+0x30840], R2 ;  /* 0x03084002050075a7 */ /* 0x0022a4000802017f */
[----:B--2---:R-:W-:Y:S05]  /*12c80*/  @!P1 NANOSLEEP.SYNCS 0x989680 ;  /* 0x009896800000995d */ /* 0x004fea0003900000 */
[----:B------:R-:W2:Y:S02]  /*12c90*/  @!P1 SYNCS.PHASECHK.TRANS64 P1, [R5+URZ+0x30840], R2 ;  /* 0x03084002050095a7 */ /* 0x000ea4000802007f */
[----:B--2---:R-:W-:Y:S05]  /*12ca0*/  @!P1 BRA `(.L_x_2258) ;  /* 0xfffffffc00f09947 */ /* 0x004fea000383ffff */
[----:B------:R-:W-:Y:S05]  /*12cb0*/  BRA `(.L_x_2352) ;  /* 0xffffffcc00787947 */ /* 0x000fea000383ffff */
.L_x_2260:
[----:B0-----:R0:W2:Y:S02]  /*12cc0*/  SYNCS.PHASECHK.TRANS64.TRYWAIT P1, [R7+URZ+0x30840], R0 ;  /* 0x03084000070075a7 */ /* 0x0010a4000802017f */
[----:B--2---:R-:W-:Y:S05]  /*12cd0*/  @!P1 NANOSLEEP.SYNCS 0x989680 ;  /* 0x009896800000995d */ /* 0x004fea0003900000 */
[----:B------:R-:W2:Y:S02]  /*12ce0*/  @!P1 SYNCS.PHASECHK.TRANS64 P1, [R7+URZ+0x30840], R0 ;  /* 0x03084000070095a7 */ /* 0x000ea4000802007f */
[----:B--2---:R-:W-:Y:S05]  /*12cf0*/  @!P1 BRA `(.L_x_2260) ;  /* 0xfffffffc00f09947 */ /* 0x004fea000383ffff */
[----:B------:R-:W-:Y:S05]  /*12d00*/  BRA `(.L_x_2353) ;  /* 0xffffffcc00847947 */ /* 0x000fea000383ffff */
.L_x_2262:
[----:B--2---:R2:W3:Y:S02]  /*12d10*/  SYNCS.PHASECHK.TRANS64.TRYWAIT P1, [R5+URZ+0x30860], R2 ;  /* 0x03086002050075a7 */ /* 0x0044e4000802017f */
[----:B---3--:R-:W-:Y:S05]  /*12d20*/  @!P1 NANOSLEEP.SYNCS 0x989680 ;  /* 0x009896800000995d */ /* 0x008fea0003900000 */
[----:B------:R-:W3:Y:S02]  /*12d30*/  @!P1 SYNCS.PHASECHK.TRANS64 P1, [R5+URZ+0x30860], R2 ;  /* 0x03086002050095a7 */ /* 0x000ee4000802007f */
[----:B---3--:R-:W-:Y:S05]  /*12d40*/  @!P1 BRA `(.L_x_2262) ;  /* 0xfffffffc00f09947 */ /* 0x008fea000383ffff */
[----:B------:R-:W-:Y:S05]  /*12d50*/  BRA `(.L_x_2354) ;  /* 0xffffffcc00807947 */ /* 0x000fea000383ffff */
.L_x_2355:
        /* <DEDUP_REMOVED lines=10> */
.L_x_3203:


//--------------------- .text._ZN7cutlass13device_kernelIN5flash11enable_sm90INS1_16FlashAttnFwdSm90INS1_25CollectiveMainloopFwdSm90ILi2EN4cute5tupleIJNS5_1CILi1EEES8_S8_EEENS6_IJNS7_ILi128EEENS7_ILi96EEENS7_ILi192EEEEEELi192ENS_10bfloat16_tEfNS_4arch4Sm90ELb1ELb0ELb1ELb1ELb1ELb0ELb0ELb1ELb1ELb1ELb1ELb0EEENS1_21CollectiveEpilogueFwdINS6_IJSA_SC_SB_EEES9_SE_SG_Li256ELb1ELb1ELb1ELb0EEENS1_36VarlenDynamicPersistentTileSchedulerILi128ELi96ELi256ELi128ELb1ELb1ELb1ELb1ELb1ELb1EEEEEEEEEvNT_6ParamsE --------------------------
	.section	.text._ZN7cutlass13device_kernelIN5flash11enable_sm90INS1_16FlashAttnFwdSm90INS1_25CollectiveMainloopFwdSm90ILi2EN4cute5tupleIJNS5_1CILi1EEES8_S8_EEENS6_IJNS7_ILi128EEENS7_ILi96EEENS7_ILi192EEEEEELi192ENS_10bfloat16_tEfNS_4arch4Sm90ELb1ELb0ELb1ELb1ELb1ELb0ELb0ELb1ELb1ELb1ELb1ELb0EEENS1_21CollectiveEpilogueFwdINS6_IJSA_SC_SB_EEES9_SE_SG_Li256ELb1ELb1ELb1ELb0EEENS1_36VarlenDynamicPersistentTileSchedulerILi128ELi96ELi256ELi128ELb1ELb1ELb1ELb1ELb1ELb1EEEEEEEEEvNT_6ParamsE,"ax",@progbits
	.align	128
.text._ZN7cutlass13device_kernelIN5flash11enable_sm90INS1_16FlashAttnFwdSm90INS1_25CollectiveMainloopFwdSm90ILi2EN4cute5tupleIJNS5_1CILi1EEES8_S8_EEENS6_IJNS7_ILi128EEENS7_ILi96EEENS7_ILi192EEEEEELi192ENS_10bfloat16_tEfNS_4arch4Sm90ELb1ELb0ELb1ELb1ELb1ELb0ELb0ELb1ELb1ELb1ELb1ELb0EEENS1_21CollectiveEpilogueFwdINS6_IJSA_SC_SB_EEES9_SE_SG_Li256ELb1ELb1ELb1ELb0EEENS1_36VarlenDynamicPersistentTileSchedulerILi128ELi96ELi256ELi128ELb1ELb1ELb1ELb1ELb1ELb1EEEEEEEEEvNT_6ParamsE:
        .type           _ZN7cutlass13device_kernelIN5flash11enable_sm90INS1_16FlashAttnFwdSm90INS1_25CollectiveMainloopFwdSm90ILi2EN4cute5tupleIJNS5_1CILi1EEES8_S8_EEENS6_IJNS7_ILi128EEENS7_ILi96EEENS7_ILi192EEEEEELi192ENS_10bfloat16_tEfNS_4arch4Sm90ELb1ELb0ELb1ELb1ELb1ELb0ELb0ELb1ELb1ELb1ELb1ELb0EEENS1_21CollectiveEpilogueFwdINS6_IJSA_SC_SB_EEES9_SE_SG_Li256ELb1ELb1ELb1ELb0EEENS1_36VarlenDynamicPersistentTileSchedulerILi128ELi96ELi256ELi128ELb1ELb1ELb1ELb1ELb1ELb1EEEEEEEEEvNT_6ParamsE,@function
        .size           _ZN7cutlass13device_kernelIN5flash11enable_sm90INS1_16FlashAttnFwdSm90INS1_25CollectiveMainloopFwdSm90ILi2EN4cute5tupleIJNS5_1CILi1EEES8_S8_EEENS6_IJNS7_ILi128EEENS7_ILi96EEENS7_ILi192EEEEEELi192ENS_10bfloat16_tEfNS_4arch4Sm90ELb1ELb0ELb1ELb1ELb1ELb0ELb0ELb1ELb1ELb1ELb1ELb0EEENS1_21CollectiveEpilogueFwdINS6_IJSA_SC_SB_EEES9_SE_SG_Li256ELb1ELb1ELb1ELb0EEENS1_36VarlenDynamicPersistentTileSchedulerILi128ELi96ELi256ELi128ELb1ELb1ELb1ELb1ELb1ELb1EEEEEEEEEvNT_6ParamsE,(.L_x_3204 - _ZN7cutlass13device_kernelIN5flash11enable_sm90INS1_16FlashAttnFwdSm90INS1_25CollectiveMainloopFwdSm90ILi2EN4cute5tupleIJNS5_1CILi1EEES8_S8_EEENS6_IJNS7_ILi128EEENS7_ILi96EEENS7_ILi192EEEEEELi192ENS_10bfloat16_tEfNS_4arch4Sm90ELb1ELb0ELb1ELb1ELb1ELb0ELb0ELb1ELb1ELb1ELb1ELb0EEENS1_21CollectiveEpilogueFwdINS6_IJSA_SC_SB_EEES9_SE_SG_Li256ELb1ELb1ELb1ELb0EEENS1_36VarlenDynamicPersistentTileSchedulerILi128ELi96ELi256ELi128ELb1ELb1ELb1ELb1ELb1ELb1EEEEEEEEEvNT_6ParamsE)
        .other          _ZN7cutlass13device_kernelIN5flash11enable_sm90INS1_16FlashAttnFwdSm90INS1_25CollectiveMainloopFwdSm90ILi2EN4cute5tupleIJNS5_1CILi1EEES8_S8_EEENS6_IJNS7_ILi128EEENS7_ILi96EEENS7_ILi192EEEEEELi192ENS_10bfloat16_tEfNS_4arch4Sm90ELb1ELb0ELb1ELb1ELb1ELb0ELb0ELb1ELb1ELb1ELb1ELb0EEENS1_21CollectiveEpilogueFwdINS6_IJSA_SC_SB_EEES9_SE_SG_Li256ELb1ELb1ELb1ELb0EEENS1_36VarlenDynamicPersistentTileSchedulerILi128ELi96ELi256ELi128ELb1ELb1ELb1ELb1ELb1ELb1EEEEEEEEEvNT_6ParamsE,@"STO_CUDA_ENTRY STV_DEFAULT"
_ZN7cutlass13device_kernelIN5flash11enable_sm90INS1_16FlashAttnFwdSm90INS1_25CollectiveMainloopFwdSm90ILi2EN4cute5tupleIJNS5_1CILi1EEES8_S8_EEENS6_IJNS7_ILi128EEENS7_ILi96EEENS7_ILi192EEEEEELi192ENS_10bfloat16_tEfNS_4arch4Sm90ELb1ELb0ELb1ELb1ELb1ELb0ELb0ELb1ELb1ELb1ELb1ELb0EEENS1_21CollectiveEpilogueFwdINS6_IJSA_SC_SB_EEES9_SE_SG_Li256ELb1ELb1ELb1ELb0EEENS1_36VarlenDynamicPersistentTileSchedulerILi128ELi96ELi256ELi128ELb1ELb1ELb1ELb1ELb1ELb1EEEEEEEEEvNT_6ParamsE:
        /* <DEDUP_REMOVED lines=45> */
.L_x_2356:
        /* <DEDUP_REMOVED lines=22> */
.L_x_2357:
        /* <DEDUP_REMOVED lines=18> */
.L_x_2358:
        /* <DEDUP_REMOVED lines=22> */
.L_x_2359:
        /* <DEDUP_REMOVED lines=23> */
.L_x_2360:
        /* <DEDUP_REMOVED lines=10> */
.L_x_2362:
        /* <DEDUP_REMOVED lines=35> */
[----:B------:R-:W-:-:S03]  /*0af0*/  IMAD.IADD R11, R12, 0x1, -R11 ;  /* 0x000000010c0b7824 */ /* 0x000fc600078e0a0b */
[----:B------:R-:W-:Y:S02]  /*0b00*/  LEA R3, R3, R4, 0x3 ;  /* 0x0000000403037211 */ /* 0x000fe400078e18ff */
[----:B------:R-:W-:-:S03]  /*0b10*/  LEA.HI R5, R11, R11, RZ, 0x1 ;  /* 0x0000000b0b057211 */ /* 0x000fc600078f08ff */
        /* <DEDUP_REMOVED lines=21> */
[----:B------:R-:W-:-:S02]  /*0c70*/  LOP3.LUT R6, R7, 0x7ffffffc, RZ, 0xc0, !PT ;  /* 0x7ffffffc07067812 */ /* 0x000fc400078ec0ff */
        /* <DEDUP_REMOVED lines=10> */
[----:B------:R-:W-:Y:S01]  /*0d20*/  VIADD R211, R16, 0x48 ;  /* 0x0000004810d37836 */ /* 0x000fe20000000000 */
[----:B------:R-:W-:Y:S01]  /*0d30*/  SHF.R.S32.HI R0, RZ, 0x1f, R212 ;  /* 0x0000001fff007819 */ /* 0x000fe200000114d4 */
[----:B0-----:R-:W-:Y:S01]  /*0d40*/  IMAD R3, R2, 0x40, R9 ;  /* 0x0000004002037824 */ /* 0x001fe200078e0209 */
[----:B------:R-:W-:Y:S01]  /*0d50*/  SHF.R.S32.HI R226, RZ, 0x1f, R205 ;  /* 0x0000001fffe27819 */ /* 0x000fe200000114cd */
        /* <DEDUP_REMOVED lines=32> */
[C---:B------:R-:W-:Y:S01]  /*0f60*/  VIADD R192, R16.reuse, 0x30 ;  /* 0x0000003010c07836 */ /* 0x040fe20000000000 */
[----:B------:R-:W-:Y:S01]  /*0f70*/  SHF.R.S32.HI R218, RZ, 0x1f, R197 ;  /* 0x0000001fffda7819 */ /* 0x000fe200000114c5 */
[----:B------:R-:W-:-:S02]  /*0f80*/  VIADD R23, R16, 0x38 ;  /* 0x0000003810177836 */ /* 0x000fc40000000000 */
[----:B------:R-:W-:Y:S02]  /*0f90*/  VIADD R22, R16, 0x40 ;  /* 0x0000004010167836 */ /* 0x000fe40000000000 */
[----:B------:R-:W-:-:S07]  /*0fa0*/  IMAD R17, R4, 0x8, R3 ;  /* 0x0000000804117824 */ /* 0x000fce00078e0203 */
.L_x_2426:
[----:B------:R-:W-:Y:S01]  /*0fb0*/  ULDC.64 UR8, c[0x0][0xc88] ;  /* 0x0003220000087ab9 */ /* 0x000fe20000000a00 */
[----:B------:R-:W-:Y:S01]  /*0fc0*/  ULDC.64 UR10, c[0x0][0xa18] ;  /* 0x00028600000a7ab9 */ /* 0x000fe20000000a00 */
[----:B------:R-:W-:Y:S02]  /*0fd0*/  UIMAD.WIDE UR8, UR7, 0x4, UR8 ;  /* 0x00000004070878a5 */ /* 0x000fe4000f8e0208 */
[----:B------:R-:W-:Y:S01]  /*0fe0*/  UISETP.NE.U32.AND UP1, UPT, UR10, URZ, UPT ;  /* 0x0000003f0a00728c */ /* 0x000fe2000bf25070 */
[----:B------:R-:W-:-:S03]  /*0ff0*/  ULDC UR7, c[0x0][0x2f0] ;  /* 0x0000bc0000077ab9 */ /* 0x000fc60000000800 */
[----:B01234-:R-:W-:Y:S01]  /*1000*/  IMAD.U32 R2, RZ, RZ, UR8 ;  /* 0x00000008ff027e24 */ /* 0x01ffe2000f8e00ff */
[----:B------:R-:W-:Y:S01]  /*1010*/  MOV R3, UR9 ;  /* 0x0000000900037c02 */ /* 0x000fe20008000f00 */
        /* <DEDUP_REMOVED lines=9> */
[----:B------:R-:W-:Y:S01]  /*10b0*/  IMAD.U32 R196, RZ, RZ, UR4 ;  /* 0x00000004ffc47e24 */ /* 0x000fe2000f8e00ff */
[----:B------:R-:W-:-:S04]  /*10c0*/  @UP0 ULEA UR8, UP2, UR4, UR8, 0x2 ;  /* 0x0000000804080291 */ /* 0x000fc8000f84103f */
[----:B------:R-:W-:Y:S02]  /*10d0*/  @UP0 ULEA.HI.X UR9, UR4, UR9, UR12, 0x2, UP2 ;  /* 0x0000000904090291 */ /* 0x000fe400090f140c */
[----:B------:R-:W-:Y:S01]  /*10e0*/  IMAD.U32 R215, RZ, RZ, UR12 ;  /* 0x0000000cffd77e24 */ /* 0x000fe2000f8e00ff */
[----:B------:R-:W-:Y:S01]  /*10f0*/  @UP1 ULEA UR10, UP0, UR4, UR10, 0x2 ;  /* 0x0000000a040a1291 */ /* 0x000fe2000f80103f */
[----:B------:R-:W-:-:S03]  /*1100*/  IMAD.U32 R2, RZ, RZ, UR8 ;  /* 0x00000008ff027e24 */ /* 0x000fc6000f8e00ff */
[----:B------:R-:W-:Y:S01]  /*1110*/  @UP1 ULEA.HI.X UR11, UR4, UR11, UR12, 0x2, UP0 ;  /* 0x0000000b040b1291 */ /* 0x000fe200080f140c */
[----:B------:R-:W-:Y:S01]  /*1120*/  IMAD.U32 R3, RZ, RZ, UR9 ;  /* 0x00000009ff037e24 */ /* 0x000fe2000f8e00ff */
[----:B------:R-:W-:Y:S01]  /*1130*/  ULDC.64 UR8, c[0x0][0x418] ;  /* 0x0001060000087ab9 */ /* 0x000fe20000000a00 */
[----:B------:R-:W-:Y:S01]  /*1140*/  IMAD.U32 R4, RZ, RZ, UR10 ;  /* 0x0000000aff047e24 */ /* 0x000fe2000f8e00ff */
[----:B------:R-:W-:Y:S02]  /*1150*/  ULDC UR4, c[0x0][0x424] ;  /* 0x0001090000047ab9 */ /* 0x000fe40000000800 */
[----:B------:R-:W-:Y:S01]  /*1160*/  IMAD.U32 R5, RZ, RZ, UR11 ;  /* 0x0000000bff057e24 */ /* 0x000fe2000f8e00ff */
[----:B------:R-:W2:Y:S01]  /*1170*/  @P0 LDG.E R2, desc[UR36][R2.64] ;  /* 0x0000002402020981 */ /* 0x000ea2000c1e1900 */
[----:B------:R-:W-:Y:S01]  /*1180*/  UISETP.NE.U32.AND UP0, UPT, UR8, URZ, UPT ;  /* 0x0000003f0800728c */ /* 0x000fe2000bf05070 */
[----:B------:R-:W-:Y:S02]  /*1190*/  ULDC.64 UR10, c[0x0][0xa20] ;  /* 0x00028800000a7ab9 */ /* 0x000fe40000000a00 */
[----:B------:R-:W3:Y:S01]  /*11a0*/  @P2 LDG.E R4, desc[UR36][R4.64] ;  /* 0x0000002404042981 */ /* 0x000ee2000c1e1900 */
[----:B------:R-:W-:Y:S01]  /*11b0*/  UISETP.NE.AND.EX UP0, UPT, UR9, URZ, UPT, UP0 ;  /* 0x0000003f0900728c */ /* 0x000fe2000bf05300 */
[----:B------:R-:W-:Y:S01]  /*11c0*/  ISETP.NE.U32.AND P1, PT, RZ, UR10, PT ;  /* 0x0000000aff007c0c */ /* 0x000fe2000bf25070 */
[----:B------:R-:W-:-:S02]  /*11d0*/  ULOP3.LUT UR8, UR5, 0xffff, URZ, 0xc0, !UPT ;  /* 0x0000ffff05087892 */ /* 0x000fc4000f8ec03f */
[----:B------:R-:W-:Y:S01]  /*11e0*/  USEL UR4, UR4, 0x1, UP0 ;  /* 0x0000000104047887 */ /* 0x000fe20008000000 */
[----:B------:R-:W-:Y:S01]  /*11f0*/  ISETP.NE.AND.EX P1, PT, RZ, UR11, PT, P1 ;  /* 0x0000000bff007c0c */ /* 0x000fe2000bf25310 */
[----:B------:R-:W-:Y:S02]  /*1200*/  UMOV UR43, URZ ;  /* 0x0000003f002b7c82 */ /* 0x000fe40008000000 */
[----:B------:R-:W-:Y:S01]  /*1210*/  IMAD.U32 R213, RZ, RZ, UR8 ;  /* 0x00000008ffd57e24 */ /* 0x000fe2000f8e00ff */
[----:B------:R-:W-:Y:S01]  /*1220*/  UIMAD UR4, UR4, UR7, URZ ;  /* 0x00000007040472a4 */ /* 0x000fe2000f8e023f */
[----:B--2---:R-:W-:Y:S02]  /*1230*/  @P0 R2UR UR43, R2 ;  /* 0x00000000022b02ca */ /* 0x004fe400000e0000 */
[----:B---3--:R-:W-:Y:S01]  /*1240*/  @P2 R2UR UR41, R4 ;  /* 0x00000000042922ca */ /* 0x008fe200000e0000 */
[----:B-----5:R-:W-:-:S14]  /*1250*/  @P2 BRA `(.L_x_2363) ;  /* 0x00000000003c2947 */ /* 0x020fdc0003800000 */
[----:B------:R-:W-:Y:S01]  /*1260*/  ULDC.64 UR8, c[0x0][0xa00] ;  /* 0x0002800000087ab9 */ /* 0x000fe20000000a00 */
[----:B------:R-:W-:Y:S01]  /*1270*/  ULDC UR41, c[0x0][0x288] ;  /* 0x0000a20000297ab9 */ /* 0x000fe20000000800 */
[----:B------:R-:W-:-:S04]  /*1280*/  ISETP.NE.U32.AND P0, PT, RZ, UR8, PT ;  /* 0x00000008ff007c0c */ /* 0x000fc8000bf05070 */
[----:B------:R-:W-:-:S13]  /*1290*/  ISETP.NE.AND.EX P0, PT, RZ, UR9, PT, P0 ;  /* 0x00000009ff007c0c */ /* 0x000fda000bf05300 */
[----:B------:R-:W-:Y:S05]  /*12a0*/  @!P0 BRA `(.L_x_2363) ;  /* 0x0000000000288947 */ /* 0x000fea0003800000 */
[----:B------:R-:W-:Y:S01]  /*12b0*/  R2UR UR7, R196 ;  /* 0x00000000c40772ca */ /* 0x000fe200000e0000 */
[----:B------:R-:W-:-:S12]  /*12c0*/  ULDC.64 UR8, c[0x0][0xa00] ;  /* 0x0002800000087ab9 */ /* 0x000fd80000000a00 */
        /* <DEDUP_REMOVED lines=8> */
.L_x_2363:
[----:B------:R-:W-:Y:S05]  /*1350*/  @!P1 BRA `(.L_x_2364) ;  /* 0x0000000000249947 */ /* 0x000fea0003800000 */
[----:B------:R-:W-:Y:S02]  /*1360*/  R2UR UR7, R196 ;  /* 0x00000000c40772ca */ /* 0x000fe400000e0000 */
[----:B------:R-:W-:-:S11]  /*1370*/  R2UR UR8, R215 ;  /* 0x00000000d70872ca */ /* 0x000fd600000e0000 */
[----:B------:R-:W-:-:S04]  /*1380*/  ULEA UR4, UP0, UR7, UR10, 0x2 ;  /* 0x0000000a07047291 */ /* 0x000fc8000f80103f */
[----:B------:R-:W-:Y:S02]  /*1390*/  ULEA.HI.X UR7, UR7, UR11, UR8, 0x2, UP0 ;  /* 0x0000000b07077291 */ /* 0x000fe400080f1408 */
[----:B------:R-:W-:-:S04]  /*13a0*/  IMAD.U32 R2, RZ, RZ, UR4 ;  /* 0x00000004ff027e24 */ /* 0x000fc8000f8e00ff */
[----:B------:R-:W-:-:S05]  /*13b0*/  MOV R3, UR7 ;  /* 0x0000000700037c02 */ /* 0x000fca0008000f00 */
[----:B------:R-:W2:Y:S02]  /*13c0*/  LDG.E R2, desc[UR36][R2.64] ;  /* 0x0000002402027981 */ /* 0x000ea4000c1e1900 */
[----:B--2---:R-:W-:Y:S01]  /*13d0*/  R2UR UR4, R2 ;  /* 0x00000000020472ca */ /* 0x004fe200000e0000 */
[----:B------:R-:W-:-:S14]  /*13e0*/  BRA `(.L_x_2365) ;  /* 0x0000000000387947 */ /* 0x000fdc0003800000 */
.L_x_2364:
[----:B------:R-:W-:Y:S02]  /*13f0*/  ULDC.64 UR8, c[0x0][0xa08] ;  /* 0x0002820000087ab9 */ /* 0x000fe40000000a00 */
        /* <DEDUP_REMOVED lines=13> */
.L_x_2365:
[----:B------:R-:W-:Y:S01]  /*14d0*/  ULDC UR7, c[0x0][0x448] ;  /* 0x0001120000077ab9 */ /* 0x000fe20000000800 */
[----:B------:R-:W-:Y:S02]  /*14e0*/  USHF.L.U32 UR42, UR6, 0x7, URZ ;  /* 0x00000007062a7899 */ /* 0x000fe4000800063f */
[----:B------:R-:W-:Y:S02]  /*14f0*/  UISETP.NE.AND UP0, UPT, UR7, 0x1, UPT ;  /* 0x000000010700788c */ /* 0x000fe4000bf05270 */
[----:B------:R-:W-:Y:S02]  /*1500*/  UIADD3 UR8, UR42, 0x7f, URZ ;  /* 0x0000007f2a087890 */ /* 0x000fe4000fffe03f */
[----:B------:R-:W-:Y:S02]  /*1510*/  UIADD3 UR43, -UR43, UR4, URZ ;  /* 0x000000042b2b7290 */ /* 0x000fe4000fffe13f */
[----:B------:R-:W-:Y:S02]  /*1520*/  UP2UR UR61, UPR, URZ, 0x1 ;  /* 0x000000013f3d7883 */ /* 0x000fe40008000000 */
[----:B------:R-:W-:-:S03]  /*1530*/  UIADD3 UR4, UR43, 0x60, -UR41 ;  /* 0x000000602b047890 */ /* 0x000fc6000fffe829 */
[----:B------:R-:W-:Y:S01]  /*1540*/  @UP0 ULDC UR6, c[0x0][0x44c] ;  /* 0x0001130000060ab9 */ /* 0x000fe20000000800 */
[----:B------:R-:W-:Y:S01]  /*1550*/  @UP0 ULDC UR9, c[0x0][0x450] ;  /* 0x0001140000090ab9 */ /* 0x000fe20000000800 */
[----:B------:R-:W-:Y:S02]  /*1560*/  UIMAD.WIDE.U32 UR6, UR8, UR6, URZ ;  /* 0x00000006080672a5 */ /* 0x000fe4000f8e003f */
[----:B------:R-:W-:Y:S02]  /*1570*/  UIADD3 UR6, UR43, 0x5f, URZ ;  /* 0x0000005f2b067890 */ /* 0x000fe4000fffe03f */
[----:B------:R-:W-:Y:S02]  /*1580*/  @UP0 USHF.R.U32.HI UR8, URZ, UR9, UR7 ;  /* 0x000000093f080299 */ /* 0x000fe40008011607 */
[----:B------:R-:W-:Y:S02]  /*1590*/  UIMAD.WIDE UR6, UR6, 0x2aaaaaab, URZ ;  /* 0x2aaaaaab060678a5 */ /* 0x000fe4000f8e023f */
[----:B------:R-:W-:-:S02]  /*15a0*/  UIADD3 UR8, UR4, UR8, URZ ;  /* 0x0000000804087290 */ /* 0x000fc4000fffe03f */
[----:B------:R-:W-:Y:S02]  /*15b0*/  USHF.R.U32.HI UR4, URZ, 0x1f, UR7 ;  /* 0x0000001f3f047899 */ /* 0x000fe40008011607 */
[----:B------:R-:W-:Y:S02]  /*15c0*/  UIMAD.WIDE UR8, UR8, 0x2aaaaaab, URZ ;  /* 0x2aaaaaab080878a5 */ /* 0x000fe4000f8e023f */
[----:B------:R-:W-:Y:S02]  /*15d0*/  ULEA.HI.SX32 UR7, UR7, UR4, 0x1c ;  /* 0x0000000407077291 */ /* 0x000fe4000f8fe23f */
[----:B------:R-:W-:Y:S02]  /*15e0*/  USHF.R.U32.HI UR6, URZ, 0x1f, UR9 ;  /* 0x0000001f3f067899 */ /* 0x000fe40008011609 */
[----:B------:R-:W-:Y:S02]  /*15f0*/  ULOP3.LUT UR4, UR5, 0xff000000, URZ, 0xc0, !UPT ;  /* 0xff00000005047892 */ /* 0x000fe4000f8ec03f */
[----:B------:R-:W-:-:S02]  /*1600*/  ULEA.HI.SX32 UR6, UR9, UR6, 0x1c ;  /* 0x0000000609067291 */ /* 0x000fc4000f8fe23f */
[----:B------:R-:W-:Y:S02]  /*1610*/  ULOP3.LUT UR5, UR5, 0xff0000, URZ, 0xc0, !UPT ;  /* 0x00ff000005057892 */ /* 0x000fe4000f8ec03f */
[----:B------:R-:W-:Y:S02]  /*1620*/  UISETP.LT.AND UP0, UPT, UR7, UR6, UPT ;  /* 0x000000060700728c */ /* 0x000fe4000bf01270 */
[----:B------:R-:W-:Y:S02]  /*1630*/  USHF.R.U32.HI UR4, URZ, 0x8, UR4 ;  /* 0x000000083f047899 */ /* 0x000fe40008011604 */
[----:B------:R-:W-:Y:S02]  /*1640*/  USEL UR9, UR7, UR6, UP0 ;  /* 0x0000000607097287 */ /* 0x000fe40008000000 */
[----:B------:R-:W-:Y:S02]  /*1650*/  ULEA.HI UR5, UR5, UR4, URZ, 0x10 ;  /* 0x0000000405057291 */ /* 0x000fe4000f8f803f */
[----:B------:R-:W-:-:S02]  /*1660*/  UISETP.GE.AND UP0, UPT, UR9, 0x1, UPT ;  /* 0x000000010900788c */ /* 0x000fc4000bf06270 */
[----:B------:R-:W-:Y:S02]  /*1670*/  ULOP3.LUT UR6, UR5, 0xff, URZ, 0xc0, !UPT ;  /* 0x000000ff05067892 */ /* 0x000fe4000f8ec03f */
[----:B------:R-:W-:Y:S02]  /*1680*/  USHF.R.U32.HI UR5, URZ, 0x10, UR5 ;  /* 0x000000103f057899 */ /* 0x000fe40008011605 */
[----:B------:R-:W-:Y:S01]  /*1690*/  PLOP3.LUT P0, PT, PT, PT, UP0, 0x80, 0x0 ;  /* 0x000000000000781c */ /* 0x000fe20003f0f008 */
[----:B------:R-:W-:Y:S01]  /*16a0*/  UMOV UR4, URZ ;  /* 0x0000003f00047c82 */ /* 0x000fe20008000000 */
[----:B------:R-:W-:Y:S02]  /*16b0*/  IMAD.U32 R195, RZ, RZ, UR6 ;  /* 0x00000006ffc37e24 */ /* 0x000fe4000f8e00ff */
[----:B------:R-:W-:-:S09]  /*16c0*/  IMAD.U32 R19, RZ, RZ, UR5 ;  /* 0x00000005ff137e24 */ /* 0x000fd2000f8e00ff */
[----:B------:R-:W-:Y:S05]  /*16d0*/  @!P0 BRA `(.L_x_2366) ;  /* 0x0000000000948947 */ /* 0x000fea0003800000 */
        /* <DEDUP_REMOVED lines=37> */
.L_x_2366:
        /* <DEDUP_REMOVED lines=97> */
.L_x_2368:
        /* <DEDUP_REMOVED lines=12> */
.L_x_2515:
[----:B------:R-:W-:Y:S05]  /*2000*/  @!P0 BRA `(.L_x_2370) ;  /* 0x0000000000048947 */ /* 0x000fea0003800000 */
[----:B------:R-:W-:Y:S01]  /*2010*/  BPT.TRAP 0x1 ;  /* 0x000000040000795c */ /* 0x000fe20000300000 */
.L_x_2370:
[----:B0-----:R-:W-:Y:S02]  /*2020*/  IMAD.U32 R0, RZ, RZ, UR39 ;  /* 0x00000027ff007e24 */ /* 0x001fe4000f8e00ff */
[----:B------:R-:W-:-:S03]  /*2030*/  IMAD.U32 R3, RZ, RZ, UR38 ;  /* 0x00000026ff037e24 */ /* 0x000fc6000f8e00ff */
[----:B------:R-:W-:Y:S02]  /*2040*/  LEA R0, R0, UR40, 0x3 ;  /* 0x0000002800007c11 */ /* 0x000fe4000f8e18ff */
[----:B------:R-:W-:-:S04]  /*2050*/  SHF.L.U32 R3, R3, 0x1f, RZ ;  /* 0x0000001f03037819 */ /* 0x000fc800000006ff */
[----:B------:R0:W1:Y:S01]  /*2060*/  SYNCS.PHASECHK.TRANS64.TRYWAIT P1, [R0+URZ+0x30830], R3 ;  /* 0x03083003000075a7 */ /* 0x000062000802017f */
[----:B------:R-:W-:Y:S05]  /*2070*/  @!P0 BRA `(.L_x_2371) ;  /* 0x0000000000048947 */ /* 0x000fea0003800000 */
[----:B------:R-:W-:Y:S01]  /*2080*/  BPT.TRAP 0x1 ;  /* 0x000000040000795c */ /* 0x000fe20000300000 */
.L_x_2371:
[----:B-1----:R-:W-:Y:S05]  /*2090*/  @P1 BRA `(.L_x_2372) ;  /* 0x0000000000081947 */ /* 0x002fea0003800000 */
[----:B------:R-:W1:Y:S02]  /*20a0*/  SYNCS.PHASECHK.TRANS64.TRYWAIT P1, [R0+URZ+0x30830], R3 ;  /* 0x03083003000075a7 */ /* 0x000e64000802017f */
[----:B-1----:R-:W-:Y:S05]  /*20b0*/  @!P1 BRA `(.L_x_2373) ;  /* 0x0000012800909947 */ /* 0x002fea0003800000 */
.L_x_2372:
        /* <DEDUP_REMOVED lines=19> */
[----:B------:R-:W-:Y:S01]  /*21f0*/  IMAD.U32 R8, RZ, RZ, UR12 ;  /* 0x0000000cff087e24 */ /* 0x000fe2000f8e00ff */
[----:B------:R-:W-:Y:S01]  /*2200*/  HGMMA.64x96x16.F32.BF16 R24, gdesc[UR12], RZ, !UPT, gsb0 ;  /* 0x016000000c1879f0 */ /* 0x000fe2000c0018ff */
[----:B------:R-:W-:Y:S01]  /*2210*/  UMOV UR12, UR6 ;  /* 0x00000006000c7c82 */ /* 0x000fe20008000000 */
[----:B------:R-:W-:Y:S01]  /*2220*/  UMOV UR13, 0x40000040 ;  /* 0x40000040000d7882 */ /* 0x000fe20000000000 */
[----:B------:R-:W-:Y:S01]  /*2230*/  UMOV UR14, UR7 ;  /* 0x00000007000e7c82 */ /* 0x000fe20008000000 */
[----:B------:R-:W-:Y:S01]  /*2240*/  UMOV UR15, 0x40000040 ;  /* 0x40000040000f7882 */ /* 0x000fe20000000000 */
[----:B------:R-:W-:Y:S01]  /*2250*/  UIADD3 UR6, UR4, 0x4, URZ ;  /* 0x0000000404067890 */ /* 0x000fe2000fffe03f */
[----:B------:R-:W-:Y:S01]  /*2260*/  IMAD.U32 R6, RZ, RZ, UR12 ;  /* 0x0000000cff067e24 */ /* 0x000fe2000f8e00ff */
[----:B------:R-:W-:Y:S01]  /*2270*/  UIADD3 UR7, UR5, 0x4, URZ ;  /* 0x0000000405077890 */ /* 0x000fe2000fffe03f */
[----:B------:R-:W-:Y:S01]  /*2280*/  IMAD.U32 R7, RZ, RZ, UR13 ;  /* 0x0000000dff077e24 */ /* 0x000fe2000f8e00ff */
[----:B------:R-:W-:-:S02]  /*2290*/  UIADD3 UR56, UR4, 0x6, URZ ;  /* 0x0000000604387890 */ /* 0x000fc4000fffe03f */
        /* <DEDUP_REMOVED lines=27> */
[----:B------:R-:W-:Y:S02]  /*2450*/  WARPGROUP.DEPBAR.LE gsb0, 0x0 ;  /* 0x00008000000079c5 */ /* 0x000fe40000010000 */
[----:B------:R-:W-:-:S06]  /*2460*/  WARPGROUP.ARRIVE ;  /* 0x00000000000079c5 */ /* 0x000fcc0000000000 */
[----:B------:R-:W-:Y:S01]  /*2470*/  HGMMA.64x96x16.F32.BF16 R24, gdesc[UR12], R24, gsb0 ;  /* 0x016000000c1879f0 */ /* 0x000fe20008001818 */
[----:B------:R-:W-:Y:S01]  /*2480*/  UMOV UR12, UR6 ;  /* 0x00000006000c7c82 */ /* 0x000fe20008000000 */
[----:B------:R-:W-:Y:S01]  /*2490*/  UMOV UR13, 0x40000040 ;  /* 0x40000040000d7882 */ /* 0x000fe20000000000 */
[----:B------:R-:W-:Y:S01]  /*24a0*/  UMOV UR14, UR7 ;  /* 0x00000007000e7c82 */ /* 0x000fe20008000000 */
[----:B------:R-:W-:Y:S01]  /*24b0*/  UMOV UR15, 0x40000040 ;  /* 0x40000040000f7882 */ /* 0x000fe20000000000 */
[----:B------:R-:W-:Y:S01]  /*24c0*/  MOV R4, UR12 ;  /* 0x0000000c00047c02 */ /* 0x000fe20008000f00 */
[----:B------:R-:W-:Y:S01]  /*24d0*/  IMAD.U32 R5, RZ, RZ, UR13 ;  /* 0x0000000dff057e24 */ /* 0x000fe2000f8e00ff */
        /* <DEDUP_REMOVED lines=37> */
.L_x_2374:
[----:B------:R-:W-:Y:S01]  /*2730*/  UISETP.NE.AND UP0, UPT, UR61, URZ, UPT ;  /* 0x0000003f3d00728c */ /* 0x000fe2000bf05270 */
[----:B------:R-:W-:Y:S01]  /*2740*/  R2UR UR7, R88 ;  /* 0x00000000580772ca */ /* 0x000fe200000e0000 */
[----:B------:R-:W-:Y:S01]  /*2750*/  ULDC UR6, c[0x0][0x9d8] ;  /* 0x0002760000067ab9 */ /* 0x000fe20000000800 */
[----:B------:R-:W-:Y:S02]  /*2760*/  IMAD.U32 R15, RZ, RZ, UR41 ;  /* 0x00000029ff0f7e24 */ /* 0x000fe4000f8e00ff */
[----:B------:R-:W-:Y:S01]  /*2770*/  FMUL.FTZ R2, R26, UR6 ;  /* 0x000000061a027c20 */ /* 0x000fe20008410000 */
[----:B------:R-:W-:Y:S01]  /*2780*/  FMUL.FTZ R39, R39, UR6 ;  /* 0x0000000627277c20 */ /* 0x000fe20008410000 */
[----:B------:R-:W-:Y:S01]  /*2790*/  PLOP3.LUT P1, PT, PT, PT, UP0, 0x80, 0x0 ;  /* 0x000000000000781c */ /* 0x000fe20003f2f008 */
[----:B------:R-:W-:Y:S01]  /*27a0*/  FMUL.FTZ R27, R27, UR6 ;  /* 0x000000061b1b7c20 */ /* 0x000fe20008410000 */
[----:B------:R-:W-:Y:S01]  /*27b0*/  PLOP3.LUT P2, PT, PT, PT, UP0, 0x80, 0x0 ;  /* 0x000000000000781c */ /* 0x000fe20003f4f008 */
[----:B------:R2:W3:Y:S01]  /*27c0*/  MUFU.TANH R80, R2 ;  /* 0x0000000200507308 */ /* 0x0004e20000002400 */
[----:B------:R-:W-:Y:S01]  /*27d0*/  FMUL.FTZ R30, R30, UR6 ;  /* 0x000000061e1e7c20 */ /* 0x000fe20008410000 */
[----:B------:R-:W-:Y:S01]  /*27e0*/  @UP0 ULDC UR4, c[0x0][0x44c] ;  /* 0x0001130000040ab9 */ /* 0x000fe20000000800 */
[----:B------:R-:W-:Y:S01]  /*27f0*/  FMUL.FTZ R31, R31, UR6 ;  /* 0x000000061f1f7c20 */ /* 0x000fe20008410000 */
[----:B------:R-:W-:Y:S01]  /*2800*/  FMUL.FTZ R34, R34, UR6 ;  /* 0x0000000622227c20 */ /* 0x000fe20008410000 */
[----:B------:R-:W-:Y:S01]  /*2810*/  UIMAD UR5, UR7, -0x60, UR43 ;  /* 0xffffffa0070578a4 */ /* 0x000fe2000f8e022b */
[----:B------:R-:W-:Y:S01]  /*2820*/  FMUL.FTZ R35, R35, UR6 ;  /* 0x0000000623237c20 */ /* 0x000fe20008410000 */
[----:B------:R-:W-:Y:S01]  /*2830*/  FMUL.FTZ R38, R38, UR6 ;  /* 0x0000000626267c20 */ /* 0x000fe20008410000 */
[----:B------:R4:W-:Y:S01]  /*2840*/  MUFU.TANH R12, R39 ;  /* 0x00000027000c7308 */ /* 0x0009e20000002400 */
[----:B--2---:R-:W-:-:S02]  /*2850*/  VIADD R2, R17, UR42 ;  /* 0x0000002a11027c36 */ /* 0x004fc40008000000 */
[----:B------:R-:W-:Y:S01]  /*2860*/  FMUL.FTZ R42, R42, UR6 ;  /* 0x000000062a2a7c20 */ /* 0x000fe20008410000 */
[----:B------:R-:W-:Y:S01]  /*2870*/  FMUL.FTZ R43, R43, UR6 ;  /* 0x000000062b2b7c20 */ /* 0x000fe20008410000 */
[----:B------:R-:W-:Y:S01]  /*2880*/  FMUL.FTZ R54, R54, UR6 ;  /* 0x0000000636367c20 */ /* 0x000fe20008410000 */
[----:B01----:R-:W-:Y:S01]  /*2890*/  @P1 IMAD.HI.U32 R3, R2, UR4, RZ ;  /* 0x0000000402031c27 */ /* 0x003fe2000f8e00ff */
[----:B------:R-:W-:-:S03]  /*28a0*/  @UP0 ULDC UR4, c[0x0][0x450] ;  /* 0x0001140000040ab9 */ /* 0x000fc60000000800 */
[----:B------:R-:W-:Y:S01]  /*28b0*/  FMUL.FTZ R26, R29, UR6 ;  /* 0x000000061d1a7c20 */ /* 0x000fe20008410000 */
[----:B------:R0:W1:Y:S01]  /*28c0*/  MUFU.TANH R76, R27 ;  /* 0x0000001b004c7308 */ /* 0x0000620000002400 */
[----:B------:R-:W-:Y:S01]  /*28d0*/  IMAD.MOV.U32 R11, RZ, RZ, R2 ;  /* 0x000000ffff0b7224 */ /* 0x000fe200078e0002 */
[----:B------:R-:W-:Y:S01]  /*28e0*/  @P2 SHF.R.U32.HI R11, RZ, UR4, R3 ;  /* 0x00000004ff0b2c19 */ /* 0x000fe20008011603 */
[----:B------:R-:W-:Y:S01]  /*28f0*/  UIMAD UR4, UR7, -0x60, URZ ;  /* 0xffffffa0070478a4 */ /* 0x000fe2000f8e023f */
[----:B----4-:R-:W-:Y:S02]  /*2900*/  IMAD.U32 R39, RZ, RZ, UR5 ;  /* 0x00000005ff277e24 */ /* 0x010fe4000f8e00ff */
[----:B------:R-:W-:Y:S01]  /*2910*/  FMUL.FTZ R29, R32, UR6 ;  /* 0x00000006201d7c20 */ /* 0x000fe20008410000 */
[----:B------:R-:W-:Y:S01]  /*2920*/  FMUL.FTZ R46, R46, UR6 ;  /* 0x000000062e2e7c20 */ /* 0x000fe20008410000 */
[----:B------:R-:W2:Y:S01]  /*2930*/  SHFL.IDX PT, R3, R11, 0x1, 0x1c1f ;  /* 0x003c1f000b037f89 */ /* 0x000ea200000e0000 */
[----:B------:R-:W4:Y:S01]  /*2940*/  MUFU.TANH R30, R30 ;  /* 0x0000001e001e7308 */ /* 0x000f220000002400 */
[----:B------:R-:W-:Y:S01]  /*2950*/  IMAD.U32 R13, RZ, RZ, UR4 ;  /* 0x00000004ff0d7e24 */ /* 0x000fe2000f8e00ff */
[----:B------:R-:W-:Y:S01]  /*2960*/  IADD3 R39, -R16, 0x60, R39 ;  /* 0x0000006010277810 */ /* 0x000fe20007ffe127 */
[----:B------:R-:W-:Y:S01]  /*2970*/  FMUL.FTZ R50, R50, UR6 ;  /* 0x0000000632327c20 */ /* 0x000fe20008410000 */
[----:B------:R-:W-:Y:S01]  /*2980*/  FMUL.FTZ R21, R24, UR6 ;  /* 0x0000000618157c20 */ /* 0x000fe20008410000 */
[----:B------:R-:W-:Y:S01]  /*2990*/  FMUL.FTZ R24, R25, UR6 ;  /* 0x0000000619187c20 */ /* 0x000fe20008410000 */
[----:B------:R-:W-:Y:S01]  /*29a0*/  IADD3 R2, -R16, 0x61, R13 ;  /* 0x0000006110027810 */ /* 0x000fe20007ffe10d */
[----:B------:R-:W-:Y:S01]  /*29b0*/  FMUL.FTZ R47, R47, UR6 ;  /* 0x000000062f2f7c20 */ /* 0x000fe20008410000 */
[----:B------:R5:W4:Y:S01]  /*29c0*/  MUFU.TANH R72, R31 ;  /* 0x0000001f00487308 */ /* 0x000b220000002400 */
[----:B------:R-:W-:Y:S01]  /*29d0*/  FMUL.FTZ R25, R28, UR6 ;  /* 0x000000061c197c20 */ /* 0x000fe20008410000 */
[----:B------:R-:W-:Y:S01]  /*29e0*/  IADD3 R78, -R15, UR43, R2 ;  /* 0x0000002b0f4e7c10 */ /* 0x000fe2000fffe102 */
[----:B------:R-:W-:Y:S01]  /*29f0*/  FMUL.FTZ R2, R58, UR6 ;  /* 0x000000063a027c20 */ /* 0x000fe20008410000 */
[----:B------:R-:W-:Y:S01]  /*2a00*/  FMUL.FTZ R51, R51, UR6 ;  /* 0x0000000633337c20 */ /* 0x000fe20008410000 */
[----:B0-----:R-:W-:Y:S01]  /*2a10*/  FMUL.FTZ R27, R33, UR6 ;  /* 0x00000006211b7c20 */ /* 0x001fe20008410000 */
[----:B------:R-:W-:Y:S01]  /*2a20*/  FMUL.FTZ R33, R36, UR6 ;  /* 0x0000000624217c20 */ /* 0x000fe20008410000 */
[----:B------:R-:W-:Y:S01]  /*2a30*/  FMUL.FTZ R55, R55, UR6 ;  /* 0x0000000637377c20 */ /* 0x000fe20008410000 */
[----:B------:R-:W0:Y:S01]  /*2a40*/  MUFU.TANH R34, R34 ;  /* 0x0000002200227308 */ /* 0x000e220000002400 */
[----:B-----5:R-:W-:Y:S01]  /*2a50*/  FMUL.FTZ R31, R37, UR6 ;  /* 0x00000006251f7c20 */ /* 0x020fe20008410000 */
[----:B------:R-:W-:Y:S01]  /*2a60*/  FMUL.FTZ R37, R40, UR6 ;  /* 0x0000000628257c20 */ /* 0x000fe20008410000 */
[----:B------:R-:W-:Y:S01]  /*2a70*/  FMUL.FTZ R59, R59, UR6 ;  /* 0x000000063b3b7c20 */ /* 0x000fe20008410000 */
[----:B------:R-:W-:Y:S01]  /*2a80*/  FMUL.FTZ R62, R62, UR6 ;  /* 0x000000063e3e7c20 */ /* 0x000fe20008410000 */
[----:B------:R-:W-:Y:S01]  /*2a90*/  FMUL.FTZ R63, R63, UR6 ;  /* 0x000000063f3f7c20 */ /* 0x000fe20008410000 */
[----:B------:R-:W-:Y:S01]  /*2aa0*/  FMUL.FTZ R66, R66, UR6 ;  /* 0x0000000642427c20 */ /* 0x000fe20008410000 */
[--C-:B--2---:R-:W-:Y:S01]  /*2ab0*/  VIADDMNMX R20, R3, R78, R39.reuse, PT ;  /* 0x0000004e03147246 */ /* 0x104fe20003800127 */
[----:B------:R2:W5:Y:S01]  /*2ac0*/  MUFU.TANH R10, R35 ;  /* 0x00000023000a7308 */ /* 0x0005620000002400 */
        /* <DEDUP_REMOVED lines=8> */
[----:B---3--:R-:W-:Y:S01]  /*2b50*/  FSEL R80, R80, -INF , P1 ;  /* 0xff80000050507808 */ /* 0x008fe20000800000 */
[----:B--2---:R-:W-:Y:S01]  /*2b60*/  FMUL.FTZ R35, R41, UR6 ;  /* 0x0000000629237c20 */ /* 0x004fe20008410000 */
[----:B-1----:R-:W-:Y:S01]  /*2b70*/  FSEL R76, R76, -INF , P2 ;  /* 0xff8000004c4c7808 */ /* 0x002fe20001000000 */
[----:B------:R-:W1:Y:S01]  /*2b80*/  SHFL.IDX PT, R11, R11, RZ, 0x1c1f ;  /* 0x001c1fff0b0b7589 */ /* 0x000e6200000e0000 */
[----:B------:R-:W-:Y:S01]  /*2b90*/  ISETP.GT.AND P1, PT, R20, 0x9, PT ;  /* 0x000000091400780c */ /* 0x000fe20003f24270 */
[----:B------:R-:W-:Y:S01]  /*2ba0*/  FMUL.FTZ R48, R48, UR6 ;  /* 0x0000000630307c20 */ /* 0x000fe20008410000 */
[----:B----4-:R-:W-:Y:S01]  /*2bb0*/  FSEL R74, R30, -INF , P3 ;  /* 0xff8000001e4a7808 */ /* 0x010fe20001800000 */
[----:B------:R-:W-:Y:S01]  /*2bc0*/  MUFU.TANH R42, R42 ;  /* 0x0000002a002a7308 */ /* 0x000fe20000002400 */
[----:B------:R-:W-:Y:S01]  /*2bd0*/  FMNMX.FTZ R3, R80, R76, !PT ;  /* 0x0000004c50037209 */ /* 0x000fe20007810000 */
[----:B------:R-:W-:Y:S01]  /*2be0*/  ULDC UR14, c[0x0][0x988] ;  /* 0x00026200000e7ab9 */ /* 0x000fe20000000800 */
[----:B------:R-:W-:Y:S01]  /*2bf0*/  ISETP.GT.AND P2, PT, R20, 0x10, PT ;  /* 0x000000101400780c */ /* 0x000fe20003f44270 */
[----:B------:R-:W-:Y:S01]  /*2c00*/  FMUL.FTZ R45, R45, UR6 ;  /* 0x000000062d2d7c20 */ /* 0x000fe20008410000 */
[----:B------:R-:W-:Y:S01]  /*2c10*/  FSEL R72, R72, -INF , P1 ;  /* 0xff80000048487808 */ /* 0x000fe20000800000 */
[----:B------:R-:W-:Y:S01]  /*2c20*/  FMUL.FTZ R49, R49, UR6 ;  /* 0x0000000631317c20 */ /* 0x000fe20008410000 */
[----:B------:R-:W-:Y:S01]  /*2c30*/  FMNMX.FTZ R3, R74, R3, !PT ;  /* 0x000000034a037209 */ /* 0x000fe20007810000 */
[----:B------:R-:W2:Y:S01]  /*2c40*/  MUFU.TANH R40, R43 ;  /* 0x0000002b00287308 */ /* 0x000ea20000002400 */
[----:B------:R-:W-:Y:S01]  /*2c50*/  ISETP.GT.AND P1, PT, R20, 0x11, PT ;  /* 0x000000111400780c */ /* 0x000fe20003f24270 */
[----:B------:R-:W-:Y:S01]  /*2c60*/  FMUL.FTZ R52, R52, UR6 ;  /* 0x0000000634347c20 */ /* 0x000fe20008410000 */
[----:B0-----:R-:W-:Y:S01]  /*2c70*/  FSEL R58, R34, -INF , P2 ;  /* 0xff800000223a7808 */ /* 0x001fe20001000000 */
[----:B------:R-:W-:Y:S01]  /*2c80*/  FMUL.FTZ R53, R53, UR6 ;  /* 0x0000000635357c20 */ /* 0x000fe20008410000 */
[----:B------:R-:W-:Y:S01]  /*2c90*/  FMNMX.FTZ R3, R72, R3, !PT ;  /* 0x0000000348037209 */ /* 0x000fe20007810000 */
[----:B------:R-:W-:Y:S01]  /*2ca0*/  FMUL.FTZ R56, R56, UR6 ;  /* 0x0000000638387c20 */ /* 0x000fe20008410000 */
[----:B------:R-:W-:Y:S01]  /*2cb0*/  ISETP.GT.AND P2, PT, R20, 0x18, PT ;  /* 0x000000181400780c */ /* 0x000fe20003f44270 */
[----:B------:R5:W-:Y:S01]  /*2cc0*/  MUFU.TANH R32, R54 ;  /* 0x0000003600207308 */ /* 0x000be20000002400 */
[----:B------:R-:W-:Y:S01]  /*2cd0*/  FMNMX.FTZ R3, R58, R3, !PT ;  /* 0x000000033a037209 */ /* 0x000fe20007810000 */
[----:B------:R-:W-:Y:S01]  /*2ce0*/  FMUL.FTZ R57, R57, UR6 ;  /* 0x0000000639397c20 */ /* 0x000fe20008410000 */
[----:B------:R-:W-:Y:S01]  /*2cf0*/  FMUL.FTZ R60, R60, UR6 ;  /* 0x000000063c3c7c20 */ /* 0x000fe20008410000 */
[----:B-1----:R-:W-:Y:S01]  /*2d00*/  VIADDMNMX R39, R11, R78, R39, PT ;  /* 0x0000004e0b277246 */ /* 0x002fe20003800127 */
[----:B------:R-:W-:Y:S01]  /*2d10*/  FMUL.FTZ R61, R61, UR6 ;  /* 0x000000063d3d7c20 */ /* 0x000fe20008410000 */
[----:B------:R-:W-:Y:S01]  /*2d20*/  FMUL.FTZ R64, R64, UR6 ;  /* 0x0000000640407c20 */ /* 0x000fe20008410000 */
[----:B------:R-:W-:Y:S01]  /*2d30*/  FMUL.FTZ R65, R65, UR6 ;  /* 0x0000000641417c20 */ /* 0x000fe20008410000 */
[----:B------:R0:W1:Y:S01]  /*2d40*/  MUFU.TANH R28, R46 ;  /* 0x0000002e001c7308 */ /* 0x0000620000002400 */
[----:B-----5:R-:W-:Y:S01]  /*2d50*/  FSEL R54, R10, -INF , P1 ;  /* 0xff8000000a367808 */ /* 0x020fe20000800000 */
[----:B------:R-:W-:Y:S01]  /*2d60*/  FMUL.FTZ R68, R68, UR6 ;  /* 0x0000000644447c20 */ /* 0x000fe20008410000 */
[----:B------:R-:W-:Y:S01]  /*2d70*/  ISETP.GT.AND P1, PT, R20, 0x19, PT ;  /* 0x000000191400780c */ /* 0x000fe20003f24270 */
[----:B------:R-:W-:Y:S01]  /*2d80*/  FMUL.FTZ R69, R69, UR6 ;  /* 0x0000000645457c20 */ /* 0x000fe20008410000 */
[----:B------:R-:W-:Y:S01]  /*2d90*/  FMNMX.FTZ R3, R54, R3, !PT ;  /* 0x0000000336037209 */ /* 0x000fe20007810000 */
[----:B------:R-:W-:Y:S01]  /*2da0*/  @UP0 ULDC UR6, c[0x0][0x44c] ;  /* 0x0001130000060ab9 */ /* 0x000fe20000000800 */
[----:B------:R-:W-:Y:S01]  /*2db0*/  ISETP.GT.AND P3, PT, R39, 0x8, PT ;  /* 0x000000082700780c */ /* 0x000fe20003f64270 */
[----:B------:R3:W-:Y:S01]  /*2dc0*/  MUFU.TANH R13, R50 ;  /* 0x00000032000d7308 */ /* 0x0007e20000002400 */
[----:B0-----:R-:W-:Y:S01]  /*2dd0*/  FSEL R46, R12, -INF , P1 ;  /* 0xff8000000c2e7808 */ /* 0x001fe20000800000 */
[----:B------:R-:W-:Y:S01]  /*2de0*/  UIADD3 UR4, UR7, -0x2, URZ ;  /* 0xfffffffe07047890 */ /* 0x000fe2000fffe03f */
[----:B------:R-:W-:Y:S01]  /*2df0*/  ISETP.GT.AND P1, PT, R20, 0x21, PT ;  /* 0x000000211400780c */ /* 0x000fe20003f24270 */
[----:B------:R-:W-:Y:S01]  /*2e00*/  UIMAD.WIDE.U32 UR6, UR42, UR6, URZ ;  /* 0x000000062a0672a5 */ /* 0x000fe2000f8e003f */
[----:B------:R-:W-:Y:S01]  /*2e10*/  R2UR UR8, R0 ;  /* 0x00000000000872ca */ /* 0x000fe200000e0000 */
[----:B------:R-:W-:Y:S01]  /*2e20*/  @UP0 ULDC UR9, c[0x0][0x450] ;  /* 0x0001140000090ab9 */ /* 0x000fe20000000800 */
[----:B--2---:R-:W-:Y:S01]  /*2e30*/  FSEL R40, R40, -INF , P1 ;  /* 0xff80000028287808 */ /* 0x004fe20000800000 */
[----:B------:R-:W0:Y:S01]  /*2e40*/  MUFU.TANH R47, R47 ;  /* 0x0000002f002f7308 */ /* 0x000e220000002400 */
[----:B---3--:R-:W-:Y:S01]  /*2e50*/  FSEL R50, R38, -INF , P2 ;  /* 0xff80000026327808 */ /* 0x008fe20001000000 */
[----:B------:R-:W-:Y:S01]  /*2e60*/  UMOV UR5, UR42 ;  /* 0x0000002a00057c82 */ /* 0x000fe20008000000 */
[----:B------:R-:W-:Y:S01]  /*2e70*/  ISETP.GT.AND P2, PT, R20, 0x20, PT ;  /* 0x000000201400780c */ /* 0x000fe20003f44270 */
[----:B------:R-:W2:Y:S01]  /*2e80*/  S2UR UR10, SR_CgaCtaId ;  /* 0x00000000000a79c3 */ /* 0x000ea20000008800 */
[----:B------:R-:W-:Y:S01]  /*2e90*/  FMNMX.FTZ R3, R50, R3, !PT ;  /* 0x0000000332037209 */ /* 0x000fe20007810000 */
[----:B------:R-:W-:Y:S01]  /*2ea0*/  @UP0 USHF.R.U32.HI UR5, URZ, UR9, UR7 ;  /* 0x000000093f050299 */ /* 0x000fe20008011607 */
[----:B------:R-:W-:Y:S01]  /*2eb0*/  FSEL R42, R42, -INF , P2 ;  /* 0xff8000002a2a7808 */ /* 0x000fe20001000000 */
[----:B------:R-:W3:Y:S01]  /*2ec0*/  MUFU.TANH R36, R51 ;  /* 0x0000003300247308 */ /* 0x000ee20000002400 */
[----:B------:R-:W-:Y:S01]  /*2ed0*/  FMNMX.FTZ R3, R46, R3, !PT ;  /* 0x000000032e037209 */ /* 0x000fe20007810000 */
[----:B------:R-:W-:Y:S01]  /*2ee0*/  UIADD3 UR6, UR5, UR43, -UR41 ;  /* 0x0000002b05067290 */ /* 0x000fe2000fffe829 */
[----:B------:R-:W-:Y:S01]  /*2ef0*/  ISETP.GT.AND P2, PT, R20, 0x28, PT ;  /* 0x000000281400780c */ /* 0x000fe20003f44270 */
[----:B------:R-:W-:Y:S01]  /*2f00*/  UIADD3 UR5, UR8, 0x30840, URZ ;  /* 0x0003084008057890 */ /* 0x000fe2000fffe03f */
[----:B------:R-:W-:Y:S01]  /*2f10*/  FMNMX.FTZ R3, R42, R3, !PT ;  /* 0x000000032a037209 */ /* 0x000fe20007810000 */
[----:B------:R-:W-:Y:S01]  /*2f20*/  UIMAD.WIDE UR6, UR6, 0x2aaaaaab, URZ ;  /* 0x2aaaaaab060678a5 */ /* 0x000fe2000f8e023f */
[----:B------:R-:W-:Y:S01]  /*2f30*/  ISETP.GT.AND P1, PT, R20, 0x29, PT ;  /* 0x000000291400780c */ /* 0x000fe20003f24270 */
[----:B------:R-:W4:Y:S01]  /*2f40*/  MUFU.TANH R30, R55 ;  /* 0x00000037001e7308 */ /* 0x000f220000002400 */
[----:B-1----:R-:W-:Y:S01]  /*2f50*/  FSEL R28, R28, -INF , P2 ;  /* 0xff8000001c1c7808 */ /* 0x002fe20001000000 */
[----:B------:R-:W-:Y:S01]  /*2f60*/  USHF.R.U32.HI UR6, URZ, 0x1f, UR7 ;  /* 0x0000001f3f067899 */ /* 0x000fe20008011607 */
[----:B------:R-:W-:-:S02]  /*2f70*/  FMNMX.FTZ R3, R40, R3, !PT ;  /* 0x0000000328037209 */ /* 0x000fc40007810000 */
[----:B------:R-:W-:Y:S02]  /*2f80*/  CS2R R118, SRZ ;  /* 0x0000000000767805 */ /* 0x000fe4000001ff00 */
[----:B------:R-:W-:Y:S01]  /*2f90*/  ISETP.GT.AND P2, PT, R20, 0x30, PT ;  /* 0x000000301400780c */ /* 0x000fe20003f44270 */
[----:B------:R-:W-:Y:S01]  /*2fa0*/  ULEA.HI.SX32 UR6, UR7, UR6, 0x1c ;  /* 0x0000000607067291 */ /* 0x000fe2000f8fe23f */
[----:B0-----:R-:W-:Y:S01]  /*2fb0*/  FSEL R38, R47, -INF , P1 ;  /* 0xff8000002f267808 */ /* 0x001fe20000800000 */
[----:B------:R-:W0:Y:S01]  /*2fc0*/  MUFU.TANH R2, R2 ;  /* 0x0000000200027308 */ /* 0x000e220000002400 */
[----:B------:R-:W-:Y:S01]  /*2fd0*/  FMNMX.FTZ R3, R28, R3, !PT ;  /* 0x000000031c037209 */ /* 0x000fe20007810000 */
[----:B------:R-:W-:Y:S01]  /*2fe0*/  UISETP.LT.AND UP0, UPT, UR60, UR6, UPT ;  /* 0x000000063c00728c */ /* 0x000fe2000bf01270 */
[----:B------:R-:W-:Y:S01]  /*2ff0*/  ISETP.GT.AND P1, PT, R20, 0x31, PT ;  /* 0x000000311400780c */ /* 0x000fe20003f24270 */
[----:B--2---:R-:W-:Y:S01]  /*3000*/  UPRMT UR5, UR10, 0x654, UR5 ;  /* 0x000006540a057896 */ /* 0x004fe20008000005 */
[----:B------:R-:W-:Y:S01]  /*3010*/  FSEL R34, R13, -INF , P2 ;  /* 0xff8000000d227808 */ /* 0x000fe20001000000 */
[----:B------:R-:W-:Y:S01]  /*3020*/  USEL UR10, UR60, UR6, !UP0 ;  /* 0x000000063c0a7287 */ /* 0x000fe2000c000000 */
[----:B------:R-:W-:Y:S01]  /*3030*/  FMNMX.FTZ R3, R38, R3, !PT ;  /* 0x0000000326037209 */ /* 0x000fe20007810000 */
[----:B------:R-:W1:Y:S01]  /*3040*/  MUFU.TANH R10, R59 ;  /* 0x0000003b000a7308 */ /* 0x000e620000002400 */
[----:B------:R-:W-:Y:S01]  /*3050*/  ISETP.GT.AND P2, PT, R20, 0x38, PT ;  /* 0x000000381400780c */ /* 0x000fe20003f44270 */
[----:B------:R-:W-:Y:S01]  /*3060*/  UISETP.GE.AND UP0, UPT, UR4, UR10, UPT ;  /* 0x0000000a0400728c */ /* 0x000fe2000bf06270 */
[----:B---3--:R-:W-:-:S02]  /*3070*/  FSEL R36, R36, -INF , P1 ;  /* 0xff80000024247808 */ /* 0x008fc40000800000 */
[----:B------:R-:W-:Y:S02]  /*3080*/  CS2R R116, SRZ ;  /* 0x0000000000747805 */ /* 0x000fe4000001ff00 */
[----:B------:R-:W-:Y:S01]  /*3090*/  FMNMX.FTZ R3, R34, R3, !PT ;  /* 0x0000000322037209 */ /* 0x000fe20007810000 */
[----:B------:R-:W-:Y:S01]  /*30a0*/  SYNCS.ARRIVE.TRANS64.RED.A1T0 RZ, [UR5], RZ ;  /* 0x000000ffffff79a7 */ /* 0x000fe20008100405 */
[----:B------:R-:W-:Y:S01]  /*30b0*/  ISETP.GT.AND P1, PT, R20, 0x39, PT ;  /* 0x000000391400780c */ /* 0x000fe20003f24270 */
[----:B------:R-:W2:Y:S01]  /*30c0*/  MUFU.TANH R12, R62 ;  /* 0x0000003e000c7308 */ /* 0x000ea20000002400 */
[----:B------:R-:W-:Y:S02]  /*30d0*/  FSEL R32, R32, -INF , P2 ;  /* 0xff80000020207808 */ /* 0x000fe40001000000 */
[----:B------:R-:W-:Y:S02]  /*30e0*/  CS2R R114, SRZ ;  /* 0x0000000000727805 */ /* 0x000fe4000001ff00 */
[----:B------:R-:W-:-:S02]  /*30f0*/  FMNMX.FTZ R3, R36, R3, !PT ;  /* 0x0000000324037209 */ /* 0x000fc40007810000 */
[----:B------:R-:W-:Y:S02]  /*3100*/  CS2R R112, SRZ ;  /* 0x0000000000707805 */ /* 0x000fe4000001ff00 */
[----:B------:R-:W-:Y:S02]  /*3110*/  ISETP.GT.AND P2, PT, R20, 0x40, PT ;  /* 0x000000401400780c */ /* 0x000fe40003f44270 */
[----:B------:R-:W-:Y:S02]  /*3120*/  CS2R R110, SRZ ;  /* 0x00000000006e7805 */ /* 0x000fe4000001ff00 */
[----:B----4-:R-:W-:Y:S01]  /*3130*/  FSEL R30, R30, -INF , P1 ;  /* 0xff8000001e1e7808 */ /* 0x010fe20000800000 */
[----:B------:R-:W3:Y:S01]  /*3140*/  MUFU.TANH R15, R63 ;  /* 0x0000003f000f7308 */ /* 0x000ee20000002400 */
[----:B------:R-:W-:Y:S02]  /*3150*/  FMNMX.FTZ R13, R32, R3, !PT ;  /* 0x00000003200d7209 */ /* 0x000fe40007810000 */
[----:B------:R-:W-:-:S02]  /*3160*/  CS2R R108, SRZ ;  /* 0x00000000006c7805 */ /* 0x000fc4000001ff00 */
[----:B0-----:R-:W-:Y:S02]  /*3170*/  FSEL R3, R2, -INF , P2 ;  /* 0xff80000002037808 */ /* 0x001fe40001000000 */
[----:B------:R-:W-:Y:S02]  /*3180*/  CS2R R106, SRZ ;  /* 0x00000000006a7805 */ /* 0x000fe4000001ff00 */
[----:B------:R-:W-:Y:S02]  /*3190*/  ISETP.GT.AND P1, PT, R20, 0x41, PT ;  /* 0x000000411400780c */ /* 0x000fe40003f24270 */
[----:B------:R-:W-:Y:S02]  /*31a0*/  CS2R R104, SRZ ;  /* 0x0000000000687805 */ /* 0x000fe4000001ff00 */
[----:B------:R-:W-:Y:S01]  /*31b0*/  FMNMX.FTZ R2, R30, R13, !PT ;  /* 0x0000000d1e027209 */ /* 0x000fe20007810000 */
[----:B------:R-:W0:Y:S01]  /*31c0*/  MUFU.TANH R66, R66 ;  /* 0x0000004200427308 */ /* 0x000e220000002400 */
[----:B------:R-:W-:-:S02]  /*31d0*/  ISETP.GT.AND P2, PT, R20, 0x48, PT ;  /* 0x000000481400780c */ /* 0x000fc40003f44270 */
[----:B------:R-:W-:Y:S02]  /*31e0*/  CS2R R102, SRZ ;  /* 0x0000000000667805 */ /* 0x000fe4000001ff00 */
[----:B-1----:R-:W-:Y:S02]  /*31f0*/  FSEL R10, R10, -INF , P1 ;  /* 0xff8000000a0a7808 */ /* 0x002fe40000800000 */
[----:B------:R-:W-:Y:S02]  /*3200*/  CS2R R100, SRZ ;  /* 0x0000000000647805 */ /* 0x000fe4000001ff00 */
[----:B------:R-:W-:Y:S02]  /*3210*/  FMNMX.FTZ R13, R3, R2, !PT ;  /* 0x00000002030d7209 */ /* 0x000fe40007810000 */
[----:B------:R-:W-:Y:S02]  /*3220*/  CS2R R98, SRZ ;  /* 0x0000000000627805 */ /* 0x000fe4000001ff00 */
[----:B------:R-:W-:Y:S01]  /*3230*/  ISETP.GT.AND P1, PT, R20, 0x49, PT ;  /* 0x000000491400780c */ /* 0x000fe20003f24270 */
[----:B------:R-:W1:Y:S01]  /*3240*/  MUFU.TANH R14, R67 ;  /* 0x00000043000e7308 */ /* 0x000e620000002400 */
[----:B--2---:R-:W-:-:S02]  /*3250*/  FSEL R12, R12, -INF , P2 ;  /* 0xff8000000c0c7808 */ /* 0x004fc40001000000 */
[----:B------:R-:W-:Y:S02]  /*3260*/  CS2R R96, SRZ ;  /* 0x0000000000607805 */ /* 0x000fe4000001ff00 */
[----:B------:R-:W-:Y:S02]  /*3270*/  FMNMX.FTZ R13, R10, R13, !PT ;  /* 0x0000000d0a0d7209 */ /* 0x000fe40007810000 */
[----:B------:R-:W-:Y:S02]  /*3280*/  CS2R R94, SRZ ;  /* 0x00000000005e7805 */ /* 0x000fe4000001ff00 */
[----:B------:R-:W-:Y:S02]  /*3290*/  ISETP.GT.AND P2, PT, R20, 0x50, PT ;  /* 0x000000501400780c */ /* 0x000fe40003f44270 */
[----:B------:R-:W-:Y:S02]  /*32a0*/  CS2R R92, SRZ ;  /* 0x00000000005c7805 */ /* 0x000fe4000001ff00 */
[----:B---3--:R-:W-:Y:S01]  /*32b0*/  FSEL R15, R15, -INF , P1 ;  /* 0xff8000000f0f7808 */ /* 0x008fe20000800000 */
[----:B------:R-:W2:Y:S01]  /*32c0*/  MUFU.TANH R70, R70 ;  /* 0x0000004600467308 */ /* 0x000ea20000002400 */
[----:B------:R-:W-:-:S02]  /*32d0*/  FMNMX.FTZ R2, R12, R13, !PT ;  /* 0x0000000d0c027209 */ /* 0x000fc40007810000 */
[----:B------:R-:W-:Y:S02]  /*32e0*/  CS2R R90, SRZ ;  /* 0x00000000005a7805 */ /* 0x000fe4000001ff00 */
[----:B------:R-:W-:Y:S02]  /*32f0*/  ISETP.GT.AND P1, PT, R20, 0x51, PT ;  /* 0x000000511400780c */ /* 0x000fe40003f24270 */
[----:B------:R-:W-:Y:S02]  /*3300*/  CS2R R88, SRZ ;  /* 0x0000000000587805 */ /* 0x000fe4000001ff00 */
[----:B0-----:R-:W-:Y:S02]  /*3310*/  FSEL R13, R66, -INF , P2 ;  /* 0xff800000420d7808 */ /* 0x001fe40001000000 */
        /* <DEDUP_REMOVED lines=10> */
[----:B------:R1:W-:Y:S01]  /*33c0*/  MUFU.TANH R47, R44 ;  /* 0x0000002c002f7308 */ /* 0x0003e20000002400 */
[----:B--2---:R-:W-:-:S02]  /*33d0*/  FSEL R20, R70, -INF , P2 ;  /* 0xff80000046147808 */ /* 0x004fc40001000000 */
[----:B------:R-:W-:Y:S02]  /*33e0*/  CS2R R66, SRZ ;  /* 0x0000000000427805 */ /* 0x000fe4000001ff00 */
[----:B------:R-:W-:Y:S02]  /*33f0*/  FMNMX.FTZ R41, R14, R41, !PT ;  /* 0x000000290e297209 */ /* 0x000fe40007810000 */
[----:B------:R-:W-:Y:S02]  /*3400*/  ISETP.GT.AND P2, PT, R39, 0x1, PT ;  /* 0x000000012700780c */ /* 0x000fe40003f44270 */
[----:B------:R-:W-:Y:S01]  /*3410*/  FMNMX.FTZ R41, R20, R41, !PT ;  /* 0x0000002914297209 */ /* 0x000fe20007810000 */
[----:B------:R-:W-:Y:S01]  /*3420*/  MUFU.TANH R21, R21 ;  /* 0x0000001500157308 */ /* 0x000fe20000002400 */
[----:B0-----:R-:W-:Y:S02]  /*3430*/  FSEL R2, R71, -INF , P1 ;  /* 0xff80000047027808 */ /* 0x001fe40000800000 */
[----:B------:R-:W-:-:S02]  /*3440*/  CS2R R70, SRZ ;  /* 0x0000000000467805 */ /* 0x000fc4000001ff00 */
[----:B------:R-:W-:Y:S02]  /*3450*/  ISETP.GT.AND P1, PT, R39, RZ, PT ;  /* 0x000000ff2700720c */ /* 0x000fe40003f24270 */
[----:B------:R-:W-:Y:S01]  /*3460*/  FMNMX.FTZ R41, R2, R41, !PT ;  /* 0x0000002902297209 */ /* 0x000fe20007810000 */
[----:B------:R-:W-:Y:S04]  /*3470*/  MUFU.TANH R24, R24 ;  /* 0x0000001800187308 */ /* 0x000fe80000002400 */
[----:B-1----:R-:W0:Y:S04]  /*3480*/  SHFL.BFLY PT, R44, R41, 0x2, 0x1f ;  /* 0x0c401f00292c7f89 */ /* 0x002e2800000e0000 */
[----:B------:R-:W1:Y:S08]  /*3490*/  MUFU.TANH R25, R25 ;  /* 0x0000001900197308 */ /* 0x000e700000002400 */
[----:B------:R-:W2:Y:S08]  /*34a0*/  MUFU.TANH R26, R26 ;  /* 0x0000001a001a7308 */ /* 0x000eb00000002400 */
[----:B------:R-:W3:Y:S01]  /*34b0*/  MUFU.TANH R29, R29 ;  /* 0x0000001d001d7308 */ /* 0x000ee20000002400 */
[----:B-1----:R-:W-:-:S02]  /*34c0*/  FSEL R25, R25, -INF , P3 ;  /* 0xff80000019197808 */ /* 0x002fc40001800000 */
[----:B0-----:R-:W-:Y:S02]  /*34d0*/  FMNMX.FTZ R44, R41, R44, !PT ;  /* 0x0000002c292c7209 */ /* 0x001fe40007810000 */
[----:B------:R-:W-:-:S03]  /*34e0*/  ISETP.GT.AND P3, PT, R39, 0x18, PT ;  /* 0x000000182700780c */ /* 0x000fc60003f64270 */
[----:B------:R-:W0:Y:S01]  /*34f0*/  SHFL.BFLY PT, R41, R44, 0x1, 0x1f ;  /* 0x0c201f002c297f89 */ /* 0x000e2200000e0000 */
[----:B------:R-:W1:Y:S08]  /*3500*/  MUFU.TANH R27, R27 ;  /* 0x0000001b001b7308 */ /* 0x000e700000002400 */
[----:B------:R4:W-:Y:S08]  /*3510*/  MUFU.TANH R55, R48 ;  /* 0x0000003000377308 */ /* 0x0009f00000002400 */
[----:B------:R-:W5:Y:S01]  /*3520*/  MUFU.TANH R33, R33 ;  /* 0x0000002100217308 */ /* 0x000f620000002400 */
[----:B----4-:R-:W-:-:S02]  /*3530*/  FSEL R48, R24, -INF , P2 ;  /* 0xff80000018307808 */ /* 0x010fc40001000000 */
[----:B------:R-:W-:Y:S02]  /*3540*/  ISETP.GT.AND P2, PT, R39, 0x10, PT ;  /* 0x000000102700780c */ /* 0x000fe40003f44270 */
[----:B0-----:R-:W-:-:S03]  /*3550*/  FMNMX.FTZ R11, R44, R41, !PT ;  /* 0x000000292c0b7209 */ /* 0x001fc60007810000 */
[----:B------:R-:W0:Y:S01]  /*3560*/  MUFU.TANH R31, R31 ;  /* 0x0000001f001f7308 */ /* 0x000e220000002400 */
[----:B------:R-:W-:Y:S02]  /*3570*/  FSEL R41, R21, -INF , P1 ;  /* 0xff80000015297808 */ /* 0x000fe40000800000 */
[----:B------:R-:W-:Y:S01]  /*3580*/  ISETP.GT.AND P1, PT, R39, 0x9, PT ;  /* 0x000000092700780c */ /* 0x000fe20003f24270 */
[----:B------:R-:W-:Y:S01]  /*3590*/  FMUL.FTZ R21, R11, UR14 ;  /* 0x0000000e0b157c20 */ /* 0x000fe20008410000 */
[----:B------:R-:W-:Y:S02]  /*35a0*/  FMNMX.FTZ R24, R41, R48, !PT ;  /* 0x0000003029187209 */ /* 0x000fe40007810000 */
[----:B--2---:R-:W-:Y:S01]  /*35b0*/  FSEL R43, R26, -INF , P1 ;  /* 0xff8000001a2b7808 */ /* 0x004fe20000800000 */
[----:B------:R-:W2:Y:S01]  /*35c0*/  MUFU.TANH R37, R37 ;  /* 0x0000002500257308 */ /* 0x000ea20000002400 */
[----:B------:R-:W-:Y:S02]  /*35d0*/  FMNMX.FTZ R24, R25, R24, !PT ;  /* 0x0000001819187209 */ /* 0x000fe40007810000 */
[----:B------:R-:W-:-:S02]  /*35e0*/  ISETP.GT.AND P1, PT, R39, 0x11, PT ;  /* 0x000000112700780c */ /* 0x000fc40003f24270 */
[----:B---3--:R-:W-:Y:S02]  /*35f0*/  FSEL R29, R29, -INF , P2 ;  /* 0xff8000001d1d7808 */ /* 0x008fe40001000000 */
[----:B------:R-:W-:Y:S01]  /*3600*/  FMNMX.FTZ R24, R43, R24, !PT ;  /* 0x000000182b187209 */ /* 0x000fe20007810000 */
[----:B------:R-:W3:Y:S01]  /*3610*/  MUFU.TANH R35, R35 ;  /* 0x0000002300237308 */ /* 0x000ee20000002400 */
[----:B-1----:R-:W-:Y:S02]  /*3620*/  FSEL R27, R27, -INF , P1 ;  /* 0xff8000001b1b7808 */ /* 0x002fe40000800000 */
[----:B------:R-:W-:Y:S02]  /*3630*/  FMNMX.FTZ R24, R29, R24, !PT ;  /* 0x000000181d187209 */ /* 0x000fe40007810000 */
[----:B------:R-:W-:Y:S02]  /*3640*/  FSETP.NEU.FTZ.AND P2, PT, R11, -INF , PT ;  /* 0xff8000000b00780b */ /* 0x000fe40003f5d000 */
[----:B------:R-:W-:Y:S01]  /*3650*/  ISETP.GT.AND P1, PT, R39, 0x19, PT ;  /* 0x000000192700780c */ /* 0x000fe20003f24270 */
[----:B------:R1:W4:Y:S01]  /*3660*/  MUFU.TANH R51, R45 ;  /* 0x0000002d00337308 */ /* 0x0003220000002400 */
[----:B-----5:R-:W-:-:S02]  /*3670*/  FSEL R33, R33, -INF , P3 ;  /* 0xff80000021217808 */ /* 0x020fc40001800000 */
[----:B------:R-:W-:Y:S02]  /*3680*/  FMNMX.FTZ R24, R27, R24, !PT ;  /* 0x000000181b187209 */ /* 0x000fe40007810000 */
[----:B------:R-:W-:Y:S02]  /*3690*/  FSEL R21, R21, RZ, P2 ;  /* 0x000000ff15157208 */ /* 0x000fe40001000000 */
[----:B------:R-:W-:Y:S01]  /*36a0*/  ISETP.GT.AND P2, PT, R39, 0x20, PT ;  /* 0x000000202700780c */ /* 0x000fe20003f44270 */
[----:B------:R5:W5:Y:S01]  /*36b0*/  MUFU.TANH R59, R49 ;  /* 0x00000031003b7308 */ /* 0x000b620000002400 */
[----:B0-----:R-:W-:Y:S01]  /*36c0*/  FSEL R31, R31, -INF , P1 ;  /* 0xff8000001f1f7808 */ /* 0x001fe20000800000 */
[--C-:B------:R-:W-:Y:S01]  /*36d0*/  FFMA.FTZ R185, R58, UR14, -R21.reuse ;  /* 0x0000000e3ab97c23 */ /* 0x100fe20008010815 */
[----:B------:R-:W-:Y:S01]  /*36e0*/  FMNMX.FTZ R24, R33, R24, !PT ;  /* 0x0000001821187209 */ /* 0x000fe20007810000 */
[--C-:B------:R-:W-:Y:S01]  /*36f0*/  FFMA.FTZ R187, R50, UR14, -R21.reuse ;  /* 0x0000000e32bb7c23 */ /* 0x100fe20008010815 */
[----:B------:R-:W-:Y:S01]  /*3700*/  ISETP.GT.AND P1, PT, R39, 0x21, PT ;  /* 0x000000212700780c */ /* 0x000fe20003f24270 */
[--C-:B------:R-:W-:Y:S01]  /*3710*/  FFMA.FTZ R175, R12, UR14, -R21.reuse ;  /* 0x0000000e0caf7c23 */ /* 0x100fe20008010815 */
[----:B--2---:R-:W-:Y:S01]  /*3720*/  FSEL R37, R37, -INF , P2 ;  /* 0xff80000025257808 */ /* 0x004fe20001000000 */
[----:B------:R-:W0:Y:S01]  /*3730*/  MUFU.TANH R52, R52 ;  /* 0x0000003400347308 */ /* 0x000e220000002400 */
[----:B------:R-:W-:Y:S01]  /*3740*/  FMNMX.FTZ R24, R31, R24, !PT ;  /* 0x000000181f187209 */ /* 0x000fe20007810000 */
[--C-:B------:R-:W-:Y:S01]  /*3750*/  FFMA.FTZ R173, R3, UR14, -R21.reuse ;  /* 0x0000000e03ad7c23 */ /* 0x100fe20008010815 */
[----:B------:R-:W-:Y:S01]  /*3760*/  ISETP.GT.AND P2, PT, R39, 0x28, PT ;  /* 0x000000282700780c */ /* 0x000fe20003f44270 */
[--C-:B------:R-:W-:Y:S01]  /*3770*/  FFMA.FTZ R177, R34, UR14, -R21.reuse ;  /* 0x0000000e22b17c23 */ /* 0x100fe20008010815 */
[----:B---3--:R-:W-:Y:S01]  /*3780*/  FSEL R35, R35, -INF , P1 ;  /* 0xff80000023237808 */ /* 0x008fe20000800000 */
[--C-:B------:R-:W-:Y:S01]  /*3790*/  FFMA.FTZ R189, R80, UR14, -R21.reuse ;  /* 0x0000000e50bd7c23 */ /* 0x100fe20008010815 */
[----:B------:R-:W-:Y:S01]  /*37a0*/  FMNMX.FTZ R26, R37, R24, !PT ;  /* 0x00000018251a7209 */ /* 0x000fe20007810000 */
[----:B------:R-:W2:Y:S01]  /*37b0*/  MUFU.TANH R53, R53 ;  /* 0x0000003500357308 */ /* 0x000ea20000002400 */
[----:B------:R-:W-:Y:S01]  /*37c0*/  ISETP.GT.AND P1, PT, R39, 0x29, PT ;  /* 0x000000292700780c */ /* 0x000fe20003f24270 */
[--C-:B------:R-:W-:Y:S01]  /*37d0*/  FFMA.FTZ R76, R76, UR14, -R21.reuse ;  /* 0x0000000e4c4c7c23 */ /* 0x100fe20008010815 */
[----:B-1----:R-:W-:Y:S01]  /*37e0*/  FSEL R45, R47, -INF , P2 ;  /* 0xff8000002f2d7808 */ /* 0x002fe20001000000 */
[--C-:B------:R-:W-:Y:S01]  /*37f0*/  FFMA.FTZ R191, R74, UR14, -R21.reuse ;  /* 0x0000000e4abf7c23 */ /* 0x100fe20008010815 */
[----:B------:R-:W-:Y:S01]  /*3800*/  FMNMX.FTZ R26, R35, R26, !PT ;  /* 0x0000001a231a7209 */ /* 0x000fe20007810000 */
[--C-:B------:R-:W-:Y:S01]  /*3810*/  FFMA.FTZ R72, R72, UR14, -R21.reuse ;  /* 0x0000000e48487c23 */ /* 0x100fe20008010815 */
[----:B------:R-:W-:Y:S01]  /*3820*/  ISETP.GT.AND P2, PT, R39, 0x30, PT ;  /* 0x000000302700780c */ /* 0x000fe20003f44270 */
[----:B------:R-:W1:Y:S01]  /*3830*/  MUFU.TANH R56, R56 ;  /* 0x0000003800387308 */ /* 0x000e620000002400 */
[----:B----4-:R-:W-:Y:S01]  /*3840*/  FSEL R47, R51, -INF , P1 ;  /* 0xff800000332f7808 */ /* 0x010fe20000800000 */
[--C-:B------:R-:W-:Y:S01]  /*3850*/  FFMA.FTZ R63, R28, UR14, -R21.reuse ;  /* 0x0000000e1c3f7c23 */ /* 0x100fe20008010815 */
[----:B------:R-:W-:Y:S01]  /*3860*/  FMNMX.FTZ R26, R45, R26, !PT ;  /* 0x0000001a2d1a7209 */ /* 0x000fe20007810000 */
[--C-:B------:R-:W-:Y:S01]  /*3870*/  FFMA.FTZ R171, R20, UR14, -R21.reuse ;  /* 0x0000000e14ab7c23 */ /* 0x100fe20008010815 */
[----:B------:R-:W-:Y:S01]  /*3880*/  ISETP.GT.AND P1, PT, R39, 0x31, PT ;  /* 0x000000312700780c */ /* 0x000fe20003f24270 */
[--C-:B------:R-:W-:Y:S01]  /*3890*/  FFMA.FTZ R28, R36, UR14, -R21.reuse ;  /* 0x0000000e241c7c23 */ /* 0x100fe20008010815 */
[----:B-----5:R-:W-:Y:S01]  /*38a0*/  FSEL R49, R55, -INF , P2 ;  /* 0xff80000037317808 */ /* 0x020fe20001000000 */
[----:B------:R-:W3:Y:S01]  /*38b0*/  MUFU.TANH R57, R57 ;  /* 0x0000003900397308 */ /* 0x000ee20000002400 */
[----:B------:R-:W-:Y:S01]  /*38c0*/  FMNMX.FTZ R26, R47, R26, !PT ;  /* 0x0000001a2f1a7209 */ /* 0x000fe20007810000 */
[--C-:B------:R-:W-:Y:S01]  /*38d0*/  FFMA.FTZ R169, R13, UR14, -R21.reuse ;  /* 0x0000000e0da97c23 */ /* 0x100fe20008010815 */
[----:B------:R-:W-:Y:S01]  /*38e0*/  ISETP.GT.AND P2, PT, R39, 0x38, PT ;  /* 0x000000382700780c */ /* 0x000fe20003f44270 */
[--C-:B------:R-:W-:Y:S01]  /*38f0*/  FFMA.FTZ R42, R42, UR14, -R21.reuse ;  /* 0x0000000e2a2a7c23 */ /* 0x100fe20008010815 */
[----:B------:R-:W-:Y:S01]  /*3900*/  FSEL R51, R59, -INF , P1 ;  /* 0xff8000003b337808 */ /* 0x000fe20000800000 */
[--C-:B------:R-:W-:Y:S01]  /*3910*/  FFMA.FTZ R38, R38, UR14, -R21.reuse ;  /* 0x0000000e26267c23 */ /* 0x100fe20008010815 */
[----:B------:R-:W-:Y:S01]  /*3920*/  FMNMX.FTZ R44, R49, R26, !PT ;  /* 0x0000001a312c7209 */ /* 0x000fe20007810000 */
[----:B------:R4:W5:Y:S01]  /*3930*/  MUFU.TANH R62, R60 ;  /* 0x0000003c003e7308 */ /* 0x0009620000002400 */
[----:B------:R-:W-:Y:S01]  /*3940*/  ISETP.GT.AND P1, PT, R39, 0x39, PT ;  /* 0x000000392700780c */ /* 0x000fe20003f24270 */
[--C-:B------:R-:W-:Y:S01]  /*3950*/  FFMA.FTZ R179, R32, UR14, -R21.reuse ;  /* 0x0000000e20b37c23 */ /* 0x100fe20008010815 */
[----:B0-----:R-:W-:Y:S01]  /*3960*/  FSEL R52, R52, -INF , P2 ;  /* 0xff80000034347808 */ /* 0x001fe20001000000 */
[--C-:B------:R-:W-:Y:S01]  /*3970*/  FFMA.FTZ R30, R30, UR14, -R21.reuse ;  /* 0x0000000e1e1e7c23 */ /* 0x100fe20008010815 */
[----:B------:R-:W-:Y:S01]  /*3980*/  FMNMX.FTZ R55, R51, R44, !PT ;  /* 0x0000002c33377209 */ /* 0x000fe20007810000 */
[--C-:B------:R-:W-:Y:S01]  /*3990*/  FFMA.FTZ R10, R10, UR14, -R21.reuse ;  /* 0x0000000e0a0a7c23 */ /* 0x100fe20008010815 */
[----:B------:R-:W-:Y:S01]  /*39a0*/  ISETP.GT.AND P2, PT, R39, 0x40, PT ;  /* 0x000000402700780c */ /* 0x000fe20003f44270 */
[----:B------:R-:W0:Y:S01]  /*39b0*/  MUFU.TANH R61, R61 ;  /* 0x0000003d003d7308 */ /* 0x000e220000002400 */
[----:B--2---:R-:W-:Y:S01]  /*39c0*/  FSEL R53, R53, -INF , P1 ;  /* 0xff80000035357808 */ /* 0x004fe20000800000 */
[--C-:B----4-:R-:W-:Y:S01]  /*39d0*/  FFMA.FTZ R60, R54, UR14, -R21.reuse ;  /* 0x0000000e363c7c23 */ /* 0x110fe20008010815 */
[----:B------:R-:W-:Y:S01]  /*39e0*/  FMNMX.FTZ R44, R52, R55, !PT ;  /* 0x00000037342c7209 */ /* 0x000fe20007810000 */
[--C-:B------:R-:W-:Y:S01]  /*39f0*/  FFMA.FTZ R32, R15, UR14, -R21.reuse ;  /* 0x0000000e0f207c23 */ /* 0x100fe20008010815 */
[----:B------:R-:W-:Y:S01]  /*3a00*/  ISETP.GT.AND P1, PT, R39, 0x41, PT ;  /* 0x000000412700780c */ /* 0x000fe20003f24270 */
[--C-:B------:R-:W-:Y:S01]  /*3a10*/  FFMA.FTZ R14, R14, UR14, -R21.reuse ;  /* 0x0000000e0e0e7c23 */ /* 0x100fe20008010815 */
[----:B-1----:R-:W-:Y:S01]  /*3a20*/  FSEL R55, R56, -INF , P2 ;  /* 0xff80000038377808 */ /* 0x002fe20001000000 */
[----:B------:R-:W1:Y:S01]  /*3a30*/  MUFU.TANH R64, R64 ;  /* 0x0000004000407308 */ /* 0x000e620000002400 */
[----:B------:R-:W-:Y:S01]  /*3a40*/  FMNMX.FTZ R44, R53, R44, !PT ;  /* 0x0000002c352c7209 */ /* 0x000fe20007810000 */
[----:B------:R-:W-:Y:S01]  /*3a50*/  FFMA.FTZ R2, R2, UR14, -R21 ;  /* 0x0000000e02027c23 */ /* 0x000fe20008010815 */
[----:B---3--:R-:W-:-:S02]  /*3a60*/  FSEL R56, R57, -INF , P1 ;  /* 0xff80000039387808 */ /* 0x008fc40000800000 */
[----:B------:R-:W-:Y:S02]  /*3a70*/  CS2R R80, SRZ ;  /* 0x0000000000507805 */ /* 0x000fe4000001ff00 */
[----:B------:R-:W-:Y:S02]  /*3a80*/  ISETP.GT.AND P2, PT, R39, 0x48, PT ;  /* 0x000000482700780c */ /* 0x000fe40003f44270 */
[----:B------:R-:W-:Y:S02]  /*3a90*/  CS2R R74, SRZ ;  /* 0x00000000004a7805 */ /* 0x000fe4000001ff00 */
[----:B------:R-:W-:Y:S01]  /*3aa0*/  FMNMX.FTZ R57, R55, R44, !PT ;  /* 0x0000002c37397209 */ /* 0x000fe20007810000 */
[----:B------:R-:W2:Y:S01]  /*3ab0*/  MUFU.TANH R65, R65 ;  /* 0x0000004100417308 */ /* 0x000ea20000002400 */
[----:B------:R-:W-:Y:S02]  /*3ac0*/  ISETP.GT.AND P1, PT, R39, 0x49, PT ;  /* 0x000000492700780c */ /* 0x000fe40003f24270 */
[----:B-----5:R-:W-:-:S02]  /*3ad0*/  FSEL R54, R62, -INF , P2 ;  /* 0xff8000003e367808 */ /* 0x020fc40001000000 */
[----:B------:R-:W-:Y:S02]  /*3ae0*/  FMNMX.FTZ R59, R56, R57, !PT ;  /* 0x00000039383b7209 */ /* 0x000fe40007810000 */
[----:B------:R-:W-:Y:S01]  /*3af0*/  ISETP.GT.AND P2, PT, R39, 0x50, PT ;  /* 0x000000502700780c */ /* 0x000fe20003f44270 */
[----:B------:R-:W3:Y:S01]  /*3b00*/  MUFU.TANH R68, R68 ;  /* 0x0000004400447308 */ /* 0x000ee20000002400 */
[----:B0-----:R-:W-:Y:S01]  /*3b10*/  FSEL R57, R61, -INF , P1 ;  /* 0xff8000003d397808 */ /* 0x001fe20000800000 */
[----:B------:R-:W-:Y:S01]  /*3b20*/  FFMA.FTZ R61, R46, UR14, -R21 ;  /* 0x0000000e2e3d7c23 */ /* 0x000fe20008010815 */
[----:B------:R-:W-:Y:S02]  /*3b30*/  FMNMX.FTZ R58, R54, R59, !PT ;  /* 0x0000003b363a7209 */ /* 0x000fe40007810000 */
[----:B------:R-:W-:Y:S02]  /*3b40*/  ISETP.GT.AND P1, PT, R39, 0x51, PT ;  /* 0x000000512700780c */ /* 0x000fe40003f24270 */
[----:B-1----:R-:W-:Y:S01]  /*3b50*/  FSEL R50, R64, -INF , P2 ;  /* 0xff80000040327808 */ /* 0x002fe20001000000 */
[----:B------:R-:W0:Y:S01]  /*3b60*/  MUFU.TANH R69, R69 ;  /* 0x0000004500457308 */ /* 0x000e220000002400 */
[----:B------:R-:W-:-:S02]  /*3b70*/  FMNMX.FTZ R59, R57, R58, !PT ;  /* 0x0000003a393b7209 */ /* 0x000fc40007810000 */
[----:B------:R-:W-:Y:S02]  /*3b80*/  ISETP.GT.AND P2, PT, R39, 0x58, PT ;  /* 0x000000582700780c */ /* 0x000fe40003f44270 */
[----:B--2---:R-:W-:Y:S02]  /*3b90*/  FSEL R58, R65, -INF , P1 ;  /* 0xff800000413a7808 */ /* 0x004fe40000800000 */
[----:B------:R-:W-:Y:S02]  /*3ba0*/  CS2R R64, SRZ ;  /* 0x0000000000407805 */ /* 0x000fe4000001ff00 */
[----:B------:R-:W-:Y:S01]  /*3bb0*/  FMNMX.FTZ R59, R50, R59, !PT ;  /* 0x0000003b323b7209 */ /* 0x000fe20007810000 */
[----:B------:R1:W-:Y:S01]  /*3bc0*/  MUFU.EX2 R44, R60 ;  /* 0x0000003c002c7308 */ /* 0x0003e20000000800 */
[----:B------:R-:W-:Y:S02]  /*3bd0*/  ISETP.GT.AND P1, PT, R39, 0x59, PT ;  /* 0x000000592700780c */ /* 0x000fe40003f24270 */
[----:B---3--:R-:W-:-:S05]  /*3be0*/  FSEL R39, R68, -INF , P2 ;  /* 0xff80000044277808 */ /* 0x008fca0001000000 */
[----:B------:R-:W-:Y:S01]  /*3bf0*/  MUFU.EX2 R189, R189 ;  /* 0x000000bd00bd7308 */ /* 0x000fe20000000800 */
[----:B-1----:R-:W-:Y:S02]  /*3c00*/  FMNMX.FTZ R60, R58, R59, !PT ;  /* 0x0000003b3a3c7209 */ /* 0x002fe40007810000 */
[----:B0-----:R-:W-:Y:S02]  /*3c10*/  FSEL R46, R69, -INF , P1 ;  /* 0xff800000452e7808 */ /* 0x001fe40000800000 */
[----:B------:R-:W-:Y:S02]  /*3c20*/  CS2R R68, SRZ ;  /* 0x0000000000447805 */ /* 0x000fe4000001ff00 */
[----:B------:R-:W-:Y:S01]  /*3c30*/  FMNMX.FTZ R59, R39, R60, !PT ;  /* 0x0000003c273b7209 */ /* 0x000fe20007810000 */
[----:B------:R-:W-:Y:S01]  /*3c40*/  FFMA.FTZ R60, R40, UR14, -R21 ;  /* 0x0000000e283c7c23 */ /* 0x000fe20008010815 */
[----:B------:R0:W1:Y:S02]  /*3c50*/  MUFU.EX2 R24, R76 ;  /* 0x0000004c00187308 */ /* 0x0000640000000800 */
[----:B------:R-:W-:-:S05]  /*3c60*/  FMNMX.FTZ R59, R46, R59, !PT ;  /* 0x0000003b2e3b7209 */ /* 0x000fca0007810000 */
[----:B------:R-:W2:Y:S01]  /*3c70*/  SHFL.BFLY PT, R40, R59, 0x2, 0x1f ;  /* 0x0c401f003b287f89 */ /* 0x000ea200000e0000 */
[----:B------:R-:W3:Y:S01]  /*3c80*/  MUFU.EX2 R191, R191 ;  /* 0x000000bf00bf7308 */ /* 0x000ee20000000800 */
[----:B0-----:R-:W-:-:S07]  /*3c90*/  CS2R R76, SRZ ;  /* 0x00000000004c7805 */ /* 0x001fce000001ff00 */
[----:B------:R0:W4:Y:S01]  /*3ca0*/  MUFU.EX2 R26, R72 ;  /* 0x00000048001a7308 */ /* 0x0001220000000800 */
[----:B-1----:R-:W-:Y:S01]  /*3cb0*/  FADD.FTZ R36, R189, R24 ;  /* 0x00000018bd247221 */ /* 0x002fe20000010000 */
[----:B------:R-:W-:-:S06]  /*3cc0*/  F2FP.BF16.F32.PACK_AB R189, R24, R189 ;  /* 0x000000bd18bd723e */ /* 0x000fcc00000010ff */
[----:B------:R-:W1:Y:S01]  /*3cd0*/  MUFU.EX2 R185, R185 ;  /* 0x000000b900b97308 */ /* 0x000e620000000800 */
[----:B---3--:R-:W-:Y:S01]  /*3ce0*/  FADD.FTZ R13, R191, R36 ;  /* 0x00000024bf0d7221 */ /* 0x008fe20000010000 */
[----:B0-----:R-:W-:Y:S02]  /*3cf0*/  CS2R R72, SRZ ;  /* 0x0000000000487805 */ /* 0x001fe4000001ff00 */
[----:B--2---:R-:W-:-:S04]  /*3d00*/  FMNMX.FTZ R40, R59, R40, !PT ;  /* 0x000000283b287209 */ /* 0x004fc80007810000 */
[----:B------:R-:W-:Y:S01]  /*3d10*/  MUFU.EX2 R187, R187 ;  /* 0x000000bb00bb7308 */ /* 0x000fe20000000800 */
[C---:B----4-:R-:W-:Y:S01]  /*3d20*/  FADD.FTZ R36, R26.reuse, R13 ;  /* 0x0000000d1a247221 */ /* 0x050fe20000010000 */
[----:B------:R-:W-:Y:S01]  /*3d30*/  F2FP.BF16.F32.PACK_AB R191, R26, R191 ;  /* 0x000000bf1abf723e */ /* 0x000fe200000010ff */
[----:B------:R-:W0:Y:S05]  /*3d40*/  SHFL.BFLY PT, R59, R40, 0x1, 0x1f ;  /* 0x0c201f00283b7f89 */ /* 0x000e2a00000e0000 */
[----:B------:R-:W-:Y:S01]  /*3d50*/  MUFU.EX2 R62, R61 ;  /* 0x0000003d003e7308 */ /* 0x000fe20000000800 */
[----:B-1----:R-:W-:Y:S01]  /*3d60*/  FADD.FTZ R13, R185, R36 ;  /* 0x00000024b90d7221 */ /* 0x002fe20000010000 */
[----:B------:R-:W-:-:S06]  /*3d70*/  F2FP.BF16.F32.PACK_AB R185, R44, R185 ;  /* 0x000000b92cb9723e */ /* 0x000fcc00000010ff */
[----:B------:R-:W-:Y:S08]  /*3d80*/  MUFU.EX2 R42, R42 ;  /* 0x0000002a002a7308 */ /* 0x000ff00000000800 */
[----:B------:R1:W-:Y:S01]  /*3d90*/  MUFU.EX2 R181, R60 ;  /* 0x0000003c00b57308 */ /* 0x0003e20000000800 */
[----:B0-----:R-:W-:-:S04]  /*3da0*/  FMNMX.FTZ R12, R40, R59, !PT ;  /* 0x0000003b280c7209 */ /* 0x001fc80007810000 */
[C---:B------:R-:W-:Y:S01]  /*3db0*/  FSETP.NEU.FTZ.AND P1, PT, R12.reuse, -INF , PT ;  /* 0xff8000000c00780b */ /* 0x040fe20003f3d000 */
[----:B------:R-:W-:Y:S02]  /*3dc0*/  FMUL.FTZ R3, R12, UR14 ;  /* 0x0000000e0c037c20 */ /* 0x000fe40008410000 */
[----:B------:R-:W-:Y:S01]  /*3dd0*/  MUFU.EX2 R63, R63 ;  /* 0x0000003f003f7308 */ /* 0x000fe20000000800 */
[----:B-1----:R-:W-:Y:S02]  /*3de0*/  CS2R R60, SRZ ;  /* 0x00000000003c7805 */ /* 0x002fe4000001ff00 */
[----:B------:R-:W-:Y:S02]  /*3df0*/  FSEL R34, R3, RZ, P1 ;  /* 0x000000ff03227208 */ /* 0x000fe40000800000 */
[----:B------:R-:W-:-:S03]  /*3e00*/  PLOP3.LUT P1, PT, PT, PT, UP0, 0x80, 0x0 ;  /* 0x000000000000781c */ /* 0x000fc60003f2f008 */
        /* <DEDUP_REMOVED lines=22> */
[--C-:B------:R-:W-:Y:S01]  /*3f70*/  FFMA.FTZ R57, R57, UR14, -R34.reuse ;  /* 0x0000000e39397c23 */ /* 0x100fe20008010822 */
[--C-:B------:R-:W-:Y:S01]  /*3f80*/  FFMA.FTZ R50, R50, UR14, -R34.reuse ;  /* 0x0000000e32327c23 */ /* 0x100fe20008010822 */
[----:B------:R-:W2:Y:S01]  /*3f90*/  MUFU.EX2 R25, R25 ;  /* 0x0000001900197308 */ /* 0x000ea20000000800 */
[--C-:B------:R-:W-:Y:S01]  /*3fa0*/  FFMA.FTZ R58, R58, UR14, -R34.reuse ;  /* 0x0000000e3a3a7c23 */ /* 0x100fe20008010822 */
[--C-:B------:R-:W-:Y:S01]  /*3fb0*/  FFMA.FTZ R39, R39, UR14, -R34.reuse ;  /* 0x0000000e27277c23 */ /* 0x100fe20008010822 */
[----:B------:R-:W-:Y:S01]  /*3fc0*/  FFMA.FTZ R34, R46, UR14, -R34 ;  /* 0x0000000e2e227c23 */ /* 0x000fe20008010822 */
[----:B0-----:R-:W-:-:S04]  /*3fd0*/  F2FP.BF16.F32.PACK_AB R183, R38, R63 ;  /* 0x0000003f26b7723e */ /* 0x001fc800000010ff */
[----:B------:R-:W0:Y:S01]  /*3fe0*/  MUFU.EX2 R190, R43 ;  /* 0x0000002b00be7308 */ /* 0x000e220000000800 */
[----:B-1----:R-:W-:Y:S01]  /*3ff0*/  FADD.FTZ R20, R41, R48 ;  /* 0x0000003029147221 */ /* 0x002fe20000010000 */
[----:B------:R-:W-:Y:S02]  /*4000*/  F2FP.BF16.F32.PACK_AB R188, R48, R41 ;  /* 0x0000002930bc723e */ /* 0x000fe400000010ff */
[----:B------:R-:W-:-:S04]  /*4010*/  CS2R R40, SRZ ;  /* 0x0000000000287805 */ /* 0x000fc8000001ff00 */
[----:B------:R-:W1:Y:S01]  /*4020*/  MUFU.EX2 R29, R29 ;  /* 0x0000001d001d7308 */ /* 0x000e620000000800 */
[----:B--2---:R-:W-:-:S07]  /*4030*/  FADD.FTZ R3, R25, R20 ;  /* 0x0000001419037221 */ /* 0x004fce0000010000 */
[----:B------:R2:W3:Y:S01]  /*4040*/  MUFU.EX2 R184, R27 ;  /* 0x0000001b00b87308 */ /* 0x0004e20000000800 */
[C---:B0-----:R-:W-:Y:S01]  /*4050*/  FADD.FTZ R20, R190.reuse, R3 ;  /* 0x00000003be147221 */ /* 0x041fe20000010000 */
[----:B------:R-:W-:Y:S02]  /*4060*/  F2FP.BF16.F32.PACK_AB R190, R190, R25 ;  /* 0x00000019bebe723e */ /* 0x000fe400000010ff */
[----:B------:R-:W-:-:S04]  /*4070*/  CS2R R24, SRZ ;  /* 0x0000000000187805 */ /* 0x000fc8000001ff00 */
[----:B------:R-:W0:Y:S01]  /*4080*/  MUFU.EX2 R33, R33 ;  /* 0x0000002100217308 */ /* 0x000e220000000800 */
[----:B-1----:R-:W-:Y:S01]  /*4090*/  FADD.FTZ R3, R29, R20 ;  /* 0x000000141d037221 */ /* 0x002fe20000010000 */
[----:B------:R-:W-:Y:S01]  /*40a0*/  FADD.FTZ R20, R44, R13 ;  /* 0x0000000d2c147221 */ /* 0x000fe20000010000 */
[----:B--2---:R-:W-:-:S03]  /*40b0*/  CS2R R26, SRZ ;  /* 0x00000000001a7805 */ /* 0x004fc6000001ff00 */
[----:B------:R-:W-:Y:S01]  /*40c0*/  FADD.FTZ R13, R187, R20 ;  /* 0x00000014bb0d7221 */ /* 0x000fe20000010000 */
[----:B------:R-:W-:Y:S01]  /*40d0*/  F2FP.BF16.F32.PACK_AB R187, R62, R187 ;  /* 0x000000bb3ebb723e */ /* 0x000fe200000010ff */
[----:B------:R-:W1:Y:S01]  /*40e0*/  MUFU.EX2 R186, R31 ;  /* 0x0000001f00ba7308 */ /* 0x000e620000000800 */
[----:B---3--:R-:W-:Y:S01]  /*40f0*/  FADD.FTZ R0, R184, R3 ;  /* 0x00000003b8007221 */ /* 0x008fe20000010000 */
[----:B------:R-:W-:Y:S01]  /*4100*/  FADD.FTZ R13, R62, R13 ;  /* 0x0000000d3e0d7221 */ /* 0x000fe20000010000 */
[----:B------:R-:W-:-:S05]  /*4110*/  F2FP.BF16.F32.PACK_AB R184, R184, R29 ;  /* 0x0000001db8b8723e */ /* 0x000fca00000010ff */
[----:B------:R-:W2:Y:S01]  /*4120*/  MUFU.EX2 R37, R37 ;  /* 0x0000002500257308 */ /* 0x000ea20000000800 */
[----:B0-----:R-:W-:-:S07]  /*4130*/  FADD.FTZ R3, R33, R0 ;  /* 0x0000000021037221 */ /* 0x001fce0000010000 */
        /* <DEDUP_REMOVED lines=8> */
[----:B------:R2:W3:Y:S01]  /*41c0*/  MUFU.EX2 R182, R47 ;  /* 0x0000002f00b67308 */ /* 0x0004e20000000800 */
[C---:B0-----:R-:W-:Y:S01]  /*41d0*/  FADD.FTZ R20, R180.reuse, R3 ;  /* 0x00000003b4147221 */ /* 0x041fe20000010000 */
[----:B------:R-:W-:Y:S01]  /*41e0*/  FADD.FTZ R13, R63, R0 ;  /* 0x000000003f0d7221 */ /* 0x000fe20000010000 */
[----:B------:R-:W-:Y:S02]  /*41f0*/  F2FP.BF16.F32.PACK_AB R180, R180, R37 ;  /* 0x00000025b4b4723e */ /* 0x000fe400000010ff */
[----:B------:R-:W-:Y:S02]  /*4200*/  CS2R R62, SRZ ;  /* 0x00000000003e7805 */ /* 0x000fe4000001ff00 */
[----:B------:R-:W-:Y:S02]  /*4210*/  CS2R R42, SRZ ;  /* 0x00000000002a7805 */ /* 0x000fe4000001ff00 */
[----:B------:R-:W-:Y:S01]  /*4220*/  CS2R R36, SRZ ;  /* 0x0000000000247805 */ /* 0x000fe2000001ff00 */
[----:B------:R-:W0:Y:S01]  /*4230*/  MUFU.EX2 R49, R49 ;  /* 0x0000003100317308 */ /* 0x000e220000000800 */
[----:B-1----:R-:W-:Y:S01]  /*4240*/  FADD.FTZ R3, R45, R20 ;  /* 0x000000142d037221 */ /* 0x002fe20000010000 */
[----:B------:R-:W-:Y:S01]  /*4250*/  FADD.FTZ R20, R38, R13 ;  /* 0x0000000d26147221 */ /* 0x000fe20000010000 */
[----:B--2---:R-:W-:-:S05]  /*4260*/  CS2R R46, SRZ ;  /* 0x00000000002e7805 */ /* 0x004fca000001ff00 */
[----:B------:R-:W1:Y:S01]  /*4270*/  MUFU.EX2 R177, R177 ;  /* 0x000000b100b17308 */ /* 0x000e620000000800 */
[C---:B---3--:R-:W-:Y:S01]  /*4280*/  FADD.FTZ R0, R182.reuse, R3 ;  /* 0x00000003b6007221 */ /* 0x048fe20000010000 */
[----:B------:R-:W-:Y:S02]  /*4290*/  F2FP.BF16.F32.PACK_AB R182, R182, R45 ;  /* 0x0000002db6b6723e */ /* 0x000fe400000010ff */
[----:B------:R-:W-:-:S04]  /*42a0*/  CS2R R44, SRZ ;  /* 0x00000000002c7805 */ /* 0x000fc8000001ff00 */
[----:B------:R-:W2:Y:S01]  /*42b0*/  MUFU.EX2 R176, R51 ;  /* 0x0000003300b07308 */ /* 0x000ea20000000800 */
[----:B0-----:R-:W-:-:S07]  /*42c0*/  FADD.FTZ R3, R49, R0 ;  /* 0x0000000031037221 */ /* 0x001fce0000010000 */
[----:B------:R-:W0:Y:S01]  /*42d0*/  MUFU.EX2 R28, R28 ;  /* 0x0000001c001c7308 */ /* 0x000e220000000800 */
[----:B-1----:R-:W-:-:S07]  /*42e0*/  FADD.FTZ R13, R177, R20 ;  /* 0x00000014b10d7221 */ /* 0x002fce0000010000 */
[----:B------:R-:W1:Y:S01]  /*42f0*/  MUFU.EX2 R52, R52 ;  /* 0x0000003400347308 */ /* 0x000e620000000800 */
[C---:B--2---:R-:W-:Y:S01]  /*4300*/  FADD.FTZ R15, R176.reuse, R3 ;  /* 0x00000003b00f7221 */ /* 0x044fe20000010000 */
[----:B------:R-:W-:Y:S02]  /*4310*/  F2FP.BF16.F32.PACK_AB R176, R176, R49 ;  /* 0x00000031b0b0723e */ /* 0x000fe400000010ff */
[----:B------:R-:W-:-:S04]  /*4320*/  CS2R R48, SRZ ;  /* 0x0000000000307805 */ /* 0x000fc8000001ff00 */
[----:B------:R-:W2:Y:S01]  /*4330*/  MUFU.EX2 R179, R179 ;  /* 0x000000b300b37308 */ /* 0x000ea20000000800 */
[C---:B0-----:R-:W-:Y:S01]  /*4340*/  FADD.FTZ R0, R28.reuse, R13 ;  /* 0x0000000d1c007221 */ /* 0x041fe20000010000 */
[----:B------:R-:W-:Y:S02]  /*4350*/  F2FP.BF16.F32.PACK_AB R177, R28, R177 ;  /* 0x000000b11cb1723e */ /* 0x000fe400000010ff */
[----:B------:R-:W-:-:S04]  /*4360*/  CS2R R28, SRZ ;  /* 0x00000000001c7805 */ /* 0x000fc8000001ff00 */
[----:B------:R-:W0:Y:S01]  /*4370*/  MUFU.EX2 R53, R53 ;  /* 0x0000003500357308 */ /* 0x000e220000000800 */
[----:B-1----:R-:W-:-:S07]  /*4380*/  FADD.FTZ R20, R52, R15 ;  /* 0x0000000f34147221 */ /* 0x002fce0000010000 */
[----:B------:R-:W1:Y:S01]  /*4390*/  MUFU.EX2 R30, R30 ;  /* 0x0000001e001e7308 */ /* 0x000e620000000800 */
[----:B--2---:R-:W-:-:S07]  /*43a0*/  FADD.FTZ R13, R179, R0 ;  /* 0x00000000b30d7221 */ /* 0x004fce0000010000 */
[----:B------:R-:W2:Y:S01]  /*43b0*/  MUFU.EX2 R55, R55 ;  /* 0x0000003700377308 */ /* 0x000ea20000000800 */
[C---:B0-----:R-:W-:Y:S01]  /*43c0*/  FADD.FTZ R20, R53.reuse, R20 ;  /* 0x0000001435147221 */ /* 0x041fe20000010000 */
[----:B------:R-:W-:Y:S02]  /*43d0*/  F2FP.BF16.F32.PACK_AB R178, R53, R52 ;  /* 0x0000003435b2723e */ /* 0x000fe400000010ff */
[----:B------:R-:W-:-:S04]  /*43e0*/  CS2R R52, SRZ ;  /* 0x0000000000347805 */ /* 0x000fc8000001ff00 */
[----:B------:R-:W0:Y:S01]  /*43f0*/  MUFU.EX2 R173, R173 ;  /* 0x000000ad00ad7308 */ /* 0x000e220000000800 */
[C---:B-1----:R-:W-:Y:S01]  /*4400*/  FADD.FTZ R0, R30.reuse, R13 ;  /* 0x0000000d1e007221 */ /* 0x042fe20000010000 */
[----:B------:R-:W-:Y:S02]  /*4410*/  F2FP.BF16.F32.PACK_AB R179, R30, R179 ;  /* 0x000000b31eb3723e */ /* 0x000fe400000010ff */
[----:B------:R-:W-:-:S04]  /*4420*/  CS2R R30, SRZ ;  /* 0x00000000001e7805 */ /* 0x000fc8000001ff00 */
[----:B------:R-:W1:Y:S01]  /*4430*/  MUFU.EX2 R56, R56 ;  /* 0x0000003800387308 */ /* 0x000e620000000800 */
[----:B--2---:R-:W-:-:S07]  /*4440*/  FADD.FTZ R13, R55, R20 ;  /* 0x00000014370d7221 */ /* 0x004fce0000010000 */
[----:B------:R-:W2:Y:S01]  /*4450*/  MUFU.EX2 R10, R10 ;  /* 0x0000000a000a7308 */ /* 0x000ea20000000800 */
[----:B0-----:R-:W-:-:S07]  /*4460*/  FADD.FTZ R15, R173, R0 ;  /* 0x00000000ad0f7221 */ /* 0x001fce0000010000 */
[----:B------:R-:W0:Y:S01]  /*4470*/  MUFU.EX2 R54, R54 ;  /* 0x0000003600367308 */ /* 0x000e220000000800 */
[C---:B-1----:R-:W-:Y:S01]  /*4480*/  FADD.FTZ R13, R56.reuse, R13 ;  /* 0x0000000d380d7221 */ /* 0x042fe20000010000 */
[----:B------:R-:W-:-:S06]  /*4490*/  F2FP.BF16.F32.PACK_AB R172, R56, R55 ;  /* 0x0000003738ac723e */ /* 0x000fcc00000010ff */
[----:B------:R-:W1:Y:S01]  /*44a0*/  MUFU.EX2 R175, R175 ;  /* 0x000000af00af7308 */ /* 0x000e620000000800 */
[C---:B--2---:R-:W-:Y:S01]  /*44b0*/  FADD.FTZ R0, R10.reuse, R15 ;  /* 0x0000000f0a007221 */ /* 0x044fe20000010000 */
[----:B------:R-:W-:-:S06]  /*44c0*/  F2FP.BF16.F32.PACK_AB R173, R10, R173 ;  /* 0x000000ad0aad723e */ /* 0x000fcc00000010ff */
        /* <DEDUP_REMOVED lines=11> */
[----:B------:R-:W-:Y:S02]  /*4580*/  CS2R R56, SRZ ;  /* 0x0000000000387805 */ /* 0x000fe4000001ff00 */
[----:B------:R-:W-:Y:S02]  /*4590*/  CS2R R54, SRZ ;  /* 0x0000000000367805 */ /* 0x000fe4000001ff00 */
[----:B------:R-:W0:Y:S01]  /*45a0*/  MUFU.EX2 R14, R14 ;  /* 0x0000000e000e7308 */ /* 0x000e220000000800 */
[----:B-1----:R-:W-:-:S07]  /*45b0*/  FADD.FTZ R13, R169, R0 ;  /* 0x00000000a90d7221 */ /* 0x002fce0000010000 */
[----:B------:R1:W3:Y:S01]  /*45c0*/  MUFU.EX2 R3, R58 ;  /* 0x0000003a00037308 */ /* 0x0002e20000000800 */
[----:B--2---:R-:W-:-:S07]  /*45d0*/  FADD.FTZ R20, R50, R15 ;  /* 0x0000000f32147221 */ /* 0x004fce0000010000 */
[----:B------:R-:W2:Y:S01]  /*45e0*/  MUFU.EX2 R171, R171 ;  /* 0x000000ab00ab7308 */ /* 0x000ea20000000800 */
[C---:B0-----:R-:W-:Y:S01]  /*45f0*/  FADD.FTZ R0, R14.reuse, R13 ;  /* 0x0000000d0e007221 */ /* 0x041fe20000010000 */
[----:B------:R-:W-:Y:S02]  /*4600*/  F2FP.BF16.F32.PACK_AB R169, R14, R169 ;  /* 0x000000a90ea9723e */ /* 0x000fe400000010ff */
[----:B-1----:R-:W-:-:S04]  /*4610*/  CS2R R58, SRZ ;  /* 0x00000000003a7805 */ /* 0x002fc8000001ff00 */
[----:B------:R-:W0:Y:S01]  /*4620*/  MUFU.EX2 R39, R39 ;  /* 0x0000002700277308 */ /* 0x000e220000000800 */
[C---:B---3--:R-:W-:Y:S01]  /*4630*/  FADD.FTZ R20, R3.reuse, R20 ;  /* 0x0000001403147221 */ /* 0x048fe20000010000 */
[----:B------:R-:W-:Y:S02]  /*4640*/  F2FP.BF16.F32.PACK_AB R168, R3, R50 ;  /* 0x0000003203a8723e */ /* 0x000fe400000010ff */
[----:B------:R-:W-:-:S04]  /*4650*/  CS2R R50, SRZ ;  /* 0x0000000000327805 */ /* 0x000fc8000001ff00 */
[----:B------:R-:W1:Y:S01]  /*4660*/  MUFU.EX2 R34, R34 ;  /* 0x0000002200227308 */ /* 0x000e620000000800 */
[----:B--2---:R-:W-:Y:S01]  /*4670*/  FADD.FTZ R3, R171, R0 ;  /* 0x00000000ab037221 */ /* 0x004fe20000010000 */
[----:B------:R-:W-:-:S06]  /*4680*/  IMAD.MOV.U32 R0, RZ, RZ, 0x3f800000 ;  /* 0x3f800000ff007424 */ /* 0x000fcc00078e00ff */
[----:B------:R-:W2:Y:S01]  /*4690*/  MUFU.EX2 R2, R2 ;  /* 0x0000000200027308 */ /* 0x000ea20000000800 */
[----:B0-----:R-:W-:-:S04]  /*46a0*/  FADD.FTZ R13, R39, R20 ;  /* 0x00000014270d7221 */ /* 0x001fc80000010000 */
[C---:B-1----:R-:W-:Y:S01]  /*46b0*/  FADD.FTZ R10, R34.reuse, R13 ;  /* 0x0000000d220a7221 */ /* 0x042fe20000010000 */
[----:B------:R-:W-:Y:S02]  /*46c0*/  F2FP.BF16.F32.PACK_AB R170, R34, R39 ;  /* 0x0000002722aa723e */ /* 0x000fe400000010ff */
[----:B------:R-:W-:Y:S02]  /*46d0*/  CS2R R38, SRZ ;  /* 0x0000000000267805 */ /* 0x000fe4000001ff00 */
[----:B------:R-:W-:Y:S01]  /*46e0*/  CS2R R34, SRZ ;  /* 0x0000000000227805 */ /* 0x000fe2000001ff00 */
[C---:B--2---:R-:W-:Y:S01]  /*46f0*/  FADD.FTZ R3, R2.reuse, R3 ;  /* 0x0000000302037221 */ /* 0x044fe20000010000 */
[----:B------:R-:W-:Y:S01]  /*4700*/  F2FP.BF16.F32.PACK_AB R171, R2, R171 ;  /* 0x000000ab02ab723e */ /* 0x000fe200000010ff */
[----:B------:R-:W-:Y:S01]  /*4710*/  IMAD.MOV.U32 R2, RZ, RZ, 0x3f800000 ;  /* 0x3f800000ff027424 */ /* 0x000fe200078e00ff */
[----:B------:R-:W-:Y:S06]  /*4720*/  @!P1 BRA `(.L_x_2375) ;  /* 0x0000002c00209947 */ /* 0x000fec0003800000 */
[----:B------:R-:W-:Y:S01]  /*4730*/  IMAD.MOV.U32 R13, RZ, RZ, R11 ;  /* 0x000000ffff0d7224 */ /* 0x000fe200078e000b */
[----:B------:R-:W-:Y:S01]  /*4740*/  MOV R2, 0x3f800000 ;  /* 0x3f80000000027802 */ /* 0x000fe20000000f00 */
[----:B------:R-:W-:Y:S01]  /*4750*/  IMAD.MOV.U32 R14, RZ, RZ, R12 ;  /* 0x000000ffff0e7224 */ /* 0x000fe200078e000c */
[----:B------:R-:W-:Y:S01]  /*4760*/  UMOV UR5, UR38 ;  /* 0x0000002600057c82 */ /* 0x000fe20008000000 */
[----:B------:R-:W-:Y:S01]  /*4770*/  IMAD.MOV.U32 R119, RZ, RZ, RZ ;  /* 0x000000ffff777224 */ /* 0x000fe200078e00ff */
[----:B------:R-:W-:Y:S01]  /*4780*/  UMOV UR6, UR39 ;  /* 0x0000002700067c82 */ /* 0x000fe20008000000 */
[----:B------:R-:W-:Y:S01]  /*4790*/  ULDC UR7, c[0x0][0x9d8] ;  /* 0x0002760000077ab9 */ /* 0x000fe20000000800 */
[----:B------:R-:W-:-:S05]  /*47a0*/  ULDC UR34, c[0x0][0x988] ;  /* 0x0002620000227ab9 */ /* 0x000fca0000000800 */
.L_x_2386:
[----:B------:R-:W-:-:S04]  /*47b0*/  UISETP.NE.AND UP0, UPT, UR6, 0x1, UPT ;  /* 0x000000010600788c */ /* 0x000fc8000bf05270 */
[----:B------:R-:W-:-:S04]  /*47c0*/  USEL UR38, URZ, 0x1, UP0 ;  /* 0x000000013f267887 */ /* 0x000fc80008000000 */
[----:B------:R-:W-:Y:S01]  /*47d0*/  ULOP3.LUT UR38, UR5, UR38, URZ, 0x3c, !UPT ;  /* 0x0000002605267292 */ /* 0x000fe2000f8e3c3f */
[----:B------:R-:W-:Y:S11]  /*47e0*/  @!P0 BRA `(.L_x_2376) ;  /* 0x0000000000048947 */ /* 0x000ff60003800000 */
[----:B------:R-:W-:Y:S01]  /*47f0*/  BPT.TRAP 0x1 ;  /* 0x000000040000795c */ /* 0x000fe20000300000 */
.L_x_2376:
        /* <DEDUP_REMOVED lines=9> */
.L_x_2377:
[----:B-1----:R-:W-:Y:S05]  /*4890*/  @P1 BRA `(.L_x_2378) ;  /* 0x0000000000081947 */ /* 0x002fea0003800000 */
[----:B------:R-:W1:Y:S02]  /*48a0*/  SYNCS.PHASECHK.TRANS64.TRYWAIT P1, [UR8+0x30830], R11 ;  /* 0x0308300bff0075a7 */ /* 0x000e640008020148 */
[----:B-1----:R-:W-:Y:S05]  /*48b0*/  @!P1 BRA `(.L_x_2379) ;  /* 0x0000010000a49947 */ /* 0x002fea0003800000 */
.L_x_2378:
        /* <DEDUP_REMOVED lines=118> */
[----:B------:R-:W-:Y:S01]  /*5020*/  R2UR UR28, R4 ;  /* 0x00000000041c72ca */ /* 0x000fe200000e0000 */
[----:B------:R-:W-:Y:S01]  /*5030*/  UIADD3 UR30, UR9, 0x4, URZ ;  /* 0x00000004091e7890 */ /* 0x000fe2000fffe03f */
[----:B------:R-:W-:Y:S01]  /*5040*/  R2UR UR29, R5 ;  /* 0x00000000051d72ca */ /* 0x000fe200000e0000 */
[----:B------:R-:W-:Y:S01]  /*5050*/  UMOV UR31, 0x40000040 ;  /* 0x40000040001f7882 */ /* 0x000fe20000000000 */
[----:B------:R-:W-:Y:S02]  /*5060*/  WARPGROUP.DEPBAR.LE gsb0, 0x0 ;  /* 0x00008000000079c5 */ /* 0x000fe40000010000 */
[----:B------:R-:W-:-:S09]  /*5070*/  WARPGROUP.ARRIVE ;  /* 0x00000000000079c5 */ /* 0x000fd20000000000 */
        /* <DEDUP_REMOVED lines=51> */
.L_x_2380:
[----:B------:R-:W-:Y:S01]  /*53b0*/  ULEA UR9, UR6, UR40, 0x3 ;  /* 0x0000002806097291 */ /* 0x000fe2000f8e183f */
[----:B------:R-:W-:-:S05]  /*53c0*/  IMAD.U32 R0, RZ, RZ, UR5 ;  /* 0x00000005ff007e24 */ /* 0x000fca000f8e00ff */
[----:B------:R-:W-:-:S04]  /*53d0*/  SHF.L.U32 R0, R0, 0x1f, RZ ;  /* 0x0000001f00007819 */ /* 0x000fc800000006ff */
[----:B------:R2:W3:Y:S01]  /*53e0*/  SYNCS.PHASECHK.TRANS64.TRYWAIT P1, [UR9+0x30850], R0 ;  /* 0x03085000ff0075a7 */ /* 0x0004e20008020149 */
[----:B------:R-:W-:Y:S05]  /*53f0*/  @!P0 BRA `(.L_x_2381) ;  /* 0x0000000000048947 */ /* 0x000fea0003800000 */
[----:B------:R-:W-:Y:S01]  /*5400*/  BPT.TRAP 0x1 ;  /* 0x000000040000795c */ /* 0x000fe20000300000 */
.L_x_2381:
[----:B---3--:R-:W-:Y:S05]  /*5410*/  @P1 BRA `(.L_x_2382) ;  /* 0x0000000000081947 */ /* 0x008fea0003800000 */
[----:B------:R-:W3:Y:S02]  /*5420*/  SYNCS.PHASECHK.TRANS64.TRYWAIT P1, [UR9+0x30850], R0 ;  /* 0x03085000ff0075a7 */ /* 0x000ee40008020149 */
[----:B---3--:R-:W-:Y:S05]  /*5430*/  @!P1 BRA `(.L_x_2383) ;  /* 0x000000f400dc9947 */ /* 0x008fea0003800000 */
.L_x_2382:
        /* <DEDUP_REMOVED lines=37> */
.L_x_2384:
[----:B------:R-:W-:Y:S01]  /*5690*/  UISETP.NE.AND UP0, UPT, UR61, URZ, UPT ;  /* 0x0000003f3d00728c */ /* 0x000fe2000bf05270 */
[----:B-1----:R-:W-:Y:S02]  /*56a0*/  VIADD R12, R17, UR42 ;  /* 0x0000002a110c7c36 */ /* 0x002fe40008000000 */
[----:B------:R-:W-:Y:S01]  /*56b0*/  FMUL.FTZ R173, R124, UR7 ;  /* 0x000000077cad7c20 */ /* 0x000fe20008410000 */
[----:B------:R-:W-:Y:S01]  /*56c0*/  FMUL.FTZ R172, R125, UR7 ;  /* 0x000000077dac7c20 */ /* 0x000fe20008410000 */
[----:B------:R-:W-:Y:S01]  /*56d0*/  FMUL.FTZ R170, R120, UR7 ;  /* 0x0000000778aa7c20 */ /* 0x000fe20008410000 */
[----:B------:R-:W-:Y:S01]  /*56e0*/  FMUL.FTZ R15, R127, UR7 ;  /* 0x000000077f0f7c20 */ /* 0x000fe20008410000 */
[----:B------:R-:W-:Y:S01]  /*56f0*/  PLOP3.LUT P1, PT, PT, PT, UP0, 0x80, 0x0 ;  /* 0x000000000000781c */ /* 0x000fe20003f2f008 */
[----:B------:R-:W-:Y:S01]  /*5700*/  FMUL.FTZ R169, R121, UR7 ;  /* 0x0000000779a97c20 */ /* 0x000fe20008410000 */
[----:B------:R-:W-:Y:S01]  /*5710*/  PLOP3.LUT P2, PT, PT, PT, UP0, 0x80, 0x0 ;  /* 0x000000000000781c */ /* 0x000fe20003f4f008 */
[----:B------:R-:W-:Y:S01]  /*5720*/  IMAD.U32 R127, RZ, RZ, UR41 ;  /* 0x00000029ff7f7e24 */ /* 0x000fe2000f8e00ff */
[----:B------:R-:W1:Y:S01]  /*5730*/  MUFU.TANH R170, R170 ;  /* 0x000000aa00aa7308 */ /* 0x000e620000002400 */
[----:B------:R-:W-:Y:S01]  /*5740*/  @UP0 ULDC UR5, c[0x0][0x44c] ;  /* 0x0001130000050ab9 */ /* 0x000fe20000000800 */
[----:B------:R-:W-:Y:S01]  /*5750*/  FMUL.FTZ R175, R128, UR7 ;  /* 0x0000000780af7c20 */ /* 0x000fe20008410000 */
[----:B------:R-:W-:Y:S01]  /*5760*/  FMUL.FTZ R174, R129, UR7 ;  /* 0x0000000781ae7c20 */ /* 0x000fe20008410000 */
[----:B------:R-:W-:Y:S01]  /*5770*/  FMUL.FTZ R21, R131, UR7 ;  /* 0x0000000783157c20 */ /* 0x000fe20008410000 */
[----:B------:R-:W-:Y:S01]  /*5780*/  FMUL.FTZ R131, R132, UR7 ;  /* 0x0000000784837c20 */ /* 0x000fe20008410000 */
[----:B0-----:R-:W-:Y:S01]  /*5790*/  FMUL.FTZ R11, R126, UR7 ;  /* 0x000000077e0b7c20 */ /* 0x001fe20008410000 */
[----:B------:R-:W-:Y:S01]  /*57a0*/  FMUL.FTZ R132, R133, UR7 ;  /* 0x0000000785847c20 */ /* 0x000fe20008410000 */
[----:B------:R-:W0:Y:S01]  /*57b0*/  MUFU.TANH R169, R169 ;  /* 0x000000a900a97308 */ /* 0x000e220000002400 */
[----:B------:R-:W-:Y:S01]  /*57c0*/  @P1 IMAD.HI.U32 R124, R12, UR5, RZ ;  /* 0x000000050c7c1c27 */ /* 0x000fe2000f8e00ff */
[----:B------:R-:W-:-:S03]  /*57d0*/  @UP0 ULDC UR5, c[0x0][0x450] ;  /* 0x0001140000050ab9 */ /* 0x000fc60000000800 */
[----:B------:R-:W-:Y:S01]  /*57e0*/  FMUL.FTZ R20, R130, UR7 ;  /* 0x0000000782147c20 */ /* 0x000fe20008410000 */
[----:B------:R-:W-:Y:S01]  /*57f0*/  FMUL.FTZ R133, R136, UR7 ;  /* 0x0000000788857c20 */ /* 0x000fe20008410000 */
[----:B------:R-:W-:Y:S01]  /*5800*/  FMUL.FTZ R121, R135, UR7 ;  /* 0x0000000787797c20 */ /* 0x000fe20008410000 */
[----:B------:R-:W-:Y:S01]  /*5810*/  @P2 SHF.R.U32.HI R12, RZ, UR5, R124 ;  /* 0x00000005ff0c2c19 */ /* 0x000fe2000801167c */
[----:B------:R-:W-:Y:S01]  /*5820*/  UIMAD UR5, UR4, -0x60, URZ ;  /* 0xffffffa0040578a4 */ /* 0x000fe2000f8e023f */
[----:B------:R-:W4:Y:S01]  /*5830*/  MUFU.TANH R173, R173 ;  /* 0x000000ad00ad7308 */ /* 0x000f220000002400 */
[----:B------:R-:W-:Y:S01]  /*5840*/  FMUL.FTZ R135, R141, UR7 ;  /* 0x000000078d877c20 */ /* 0x000fe20008410000 */
[----:B------:R-:W-:Y:S01]  /*5850*/  FMUL.FTZ R120, R134, UR7 ;  /* 0x0000000786787c20 */ /* 0x000fe20008410000 */
[----:B------:R-:W5:Y:S01]  /*5860*/  SHFL.IDX PT, R171, R12, RZ, 0x1c1f ;  /* 0x001c1fff0cab7589 */ /* 0x000f6200000e0000 */
[----:B------:R-:W-:Y:S01]  /*5870*/  FMUL.FTZ R134, R137, UR7 ;  /* 0x0000000789867c20 */ /* 0x000fe20008410000 */
[----:B------:R-:W-:-:S02]  /*5880*/  IMAD.U32 R125, RZ, RZ, UR5 ;  /* 0x00000005ff7d7e24 */ /* 0x000fc4000f8e00ff */
[----:B------:R-:W-:Y:S01]  /*5890*/  FMUL.FTZ R137, R144, UR7 ;  /* 0x0000000790897c20 */ /* 0x000fe20008410000 */
[----:B--23--:R-:W-:Y:S01]  /*58a0*/  FMUL.FTZ R0, R122, UR7 ;  /* 0x000000077a007c20 */ /* 0x00cfe20008410000 */
[----:B------:R-:W2:Y:S01]  /*58b0*/  MUFU.TANH R172, R172 ;  /* 0x000000ac00ac7308 */ /* 0x000ea20000002400 */
[----:B------:R-:W-:Y:S01]  /*58c0*/  FMUL.FTZ R136, R140, UR7 ;  /* 0x000000078c887c20 */ /* 0x000fe20008410000 */
[----:B------:R-:W-:Y:S01]  /*58d0*/  IADD3 R168, -R16, 0x1, R125 ;  /* 0x0000000110a87810 */ /* 0x000fe20007ffe17d */
[----:B------:R-:W-:Y:S01]  /*58e0*/  FMUL.FTZ R122, R138, UR7 ;  /* 0x000000078a7a7c20 */ /* 0x000fe20008410000 */
[----:B------:R-:W-:Y:S01]  /*58f0*/  FMUL.FTZ R138, R145, UR7 ;  /* 0x00000007918a7c20 */ /* 0x000fe20008410000 */
[----:B------:R-:W-:Y:S01]  /*5900*/  FMUL.FTZ R2, R123, UR7 ;  /* 0x000000077b027c20 */ /* 0x000fe20008410000 */
[----:B------:R-:W-:Y:S01]  /*5910*/  IADD3 R168, -R127, UR43, R168 ;  /* 0x0000002b7fa87c10 */ /* 0x000fe2000fffe1a8 */
        /* <DEDUP_REMOVED lines=11> */
[----:B------:R-:W-:Y:S01]  /*59d0*/  UMOV UR14, UR34 ;  /* 0x00000022000e7c82 */ /* 0x000fe20008000000 */
[----:B-----5:R-:W-:-:S02]  /*59e0*/  IMAD.IADD R171, R168, 0x1, R171 ;  /* 0x00000001a8ab7824 */ /* 0x020fc400078e02ab */
[----:B------:R-:W-:Y:S01]  /*59f0*/  FMUL.FTZ R147, R147, UR7 ;  /* 0x0000000793937c20 */ /* 0x000fe20008410000 */
[----:B------:R-:W-:Y:S01]  /*5a00*/  FMUL.FTZ R150, R150, UR7 ;  /* 0x0000000796967c20 */ /* 0x000fe20008410000 */
[----:B------:R-:W-:Y:S01]  /*5a10*/  FMUL.FTZ R151, R151, UR7 ;  /* 0x0000000797977c20 */ /* 0x000fe20008410000 */
[----:B------:R-:W-:Y:S01]  /*5a20*/  FMUL.FTZ R154, R154, UR7 ;  /* 0x000000079a9a7c20 */ /* 0x000fe20008410000 */
[C---:B------:R-:W-:Y:S01]  /*5a30*/  ISETP.GT.AND P1, PT, R171.reuse, RZ, PT ;  /* 0x000000ffab00720c */ /* 0x040fe20003f24270 */
[----:B------:R-:W5:Y:S01]  /*5a40*/  MUFU.TANH R131, R131 ;  /* 0x0000008300837308 */ /* 0x000f620000002400 */
[----:B------:R-:W-:Y:S01]  /*5a50*/  ISETP.GT.AND P2, PT, R171, 0x1, PT ;  /* 0x00000001ab00780c */ /* 0x000fe20003f44270 */
[----:B------:R-:W-:Y:S01]  /*5a60*/  FMUL.FTZ R155, R155, UR7 ;  /* 0x000000079b9b7c20 */ /* 0x000fe20008410000 */
[----:B-1----:R-:W-:Y:S01]  /*5a70*/  FSEL R125, R170, -INF , P1 ;  /* 0xff800000aa7d7808 */ /* 0x002fe20000800000 */
[----:B------:R-:W1:Y:S01]  /*5a80*/  S2UR UR6, SR_CgaCtaId ;  /* 0x00000000000679c3 */ /* 0x000e620000008800 */
[----:B------:R-:W-:Y:S01]  /*5a90*/  ISETP.GT.AND P1, PT, R171, 0x8, PT ;  /* 0x00000008ab00780c */ /* 0x000fe20003f24270 */
[----:B------:R-:W-:Y:S01]  /*5aa0*/  UIADD3 UR8, UR8, 0x30840, URZ ;  /* 0x0003084008087890 */ /* 0x000fe2000fffe03f */
[----:B0-----:R-:W-:Y:S01]  /*5ab0*/  FSEL R126, R169, -INF , P2 ;  /* 0xff800000a97e7808 */ /* 0x001fe20001000000 */
[----:B------:R-:W0:Y:S01]  /*5ac0*/  MUFU.TANH R132, R132 ;  /* 0x0000008400847308 */ /* 0x000e220000002400 */
[----:B------:R-:W-:-:S02]  /*5ad0*/  FMNMX.FTZ R129, R125, R14, !PT ;  /* 0x0000000e7d817209 */ /* 0x000fc40007810000 */
[----:B------:R-:W-:Y:S02]  /*5ae0*/  ISETP.GT.AND P2, PT, R171, 0x9, PT ;  /* 0x00000009ab00780c */ /* 0x000fe40003f44270 */
[----:B----4-:R-:W-:Y:S02]  /*5af0*/  FSEL R127, R173, -INF , P1 ;  /* 0xff800000ad7f7808 */ /* 0x010fe40000800000 */
[----:B------:R-:W-:Y:S01]  /*5b00*/  FMNMX.FTZ R130, R126, R129, !PT ;  /* 0x000000817e827209 */ /* 0x000fe20007810000 */
[----:B------:R-:W4:Y:S01]  /*5b10*/  MUFU.TANH R133, R133 ;  /* 0x0000008500857308 */ /* 0x000f220000002400 */
[----:B------:R-:W-:Y:S02]  /*5b20*/  ISETP.GT.AND P1, PT, R171, 0x10, PT ;  /* 0x00000010ab00780c */ /* 0x000fe40003f24270 */
[----:B--2---:R-:W-:Y:S02]  /*5b30*/  FSEL R128, R172, -INF , P2 ;  /* 0xff800000ac807808 */ /* 0x004fe40001000000 */
[----:B------:R-:W-:-:S02]  /*5b40*/  FMNMX.FTZ R141, R127, R130, !PT ;  /* 0x000000827f8d7209 */ /* 0x000fc40007810000 */
[----:B------:R-:W-:Y:S01]  /*5b50*/  ISETP.GT.AND P2, PT, R171, 0x11, PT ;  /* 0x00000011ab00780c */ /* 0x000fe20003f44270 */
[----:B------:R-:W2:Y:S01]  /*5b60*/  MUFU.TANH R134, R134 ;  /* 0x0000008600867308 */ /* 0x000ea20000002400 */
[----:B---3--:R-:W-:Y:S02]  /*5b70*/  FSEL R129, R175, -INF , P1 ;  /* 0xff800000af817808 */ /* 0x008fe40000800000 */
[----:B------:R-:W-:Y:S01]  /*5b80*/  FMNMX.FTZ R144, R128, R141, !PT ;  /* 0x0000008d80907209 */ /* 0x000fe20007810000 */
[----:B------:R-:W-:Y:S01]  /*5b90*/  FMUL.FTZ R141, R153, UR7 ;  /* 0x00000007998d7c20 */ /* 0x000fe20008410000 */
[----:B------:R-:W-:Y:S01]  /*5ba0*/  ISETP.GT.AND P1, PT, R171, 0x18, PT ;  /* 0x00000018ab00780c */ /* 0x000fe20003f24270 */
[----:B-1----:R-:W-:Y:S01]  /*5bb0*/  UPRMT UR8, UR6, 0x654, UR8 ;  /* 0x0000065406087896 */ /* 0x002fe20008000008 */
[----:B------:R-:W-:Y:S01]  /*5bc0*/  FSEL R130, R174, -INF , P2 ;  /* 0xff800000ae827808 */ /* 0x000fe20001000000 */
[----:B------:R-:W1:Y:S01]  /*5bd0*/  MUFU.TANH R136, R136 ;  /* 0x0000008800887308 */ /* 0x000e620000002400 */
[----:B------:R-:W-:-:S02]  /*5be0*/  FMNMX.FTZ R145, R129, R144, !PT ;  /* 0x0000009081917209 */ /* 0x000fc40007810000 */
[----:B------:R-:W-:Y:S02]  /*5bf0*/  ISETP.GT.AND P2, PT, R171, 0x19, PT ;  /* 0x00000019ab00780c */ /* 0x000fe40003f44270 */
[----:B-----5:R-:W-:Y:S02]  /*5c00*/  FSEL R131, R131, -INF , P1 ;  /* 0xff80000083837808 */ /* 0x020fe40000800000 */
[----:B------:R-:W-:Y:S01]  /*5c10*/  FMNMX.FTZ R144, R130, R145, !PT ;  /* 0x0000009182907209 */ /* 0x000fe20007810000 */
[----:B------:R-:W3:Y:S01]  /*5c20*/  MUFU.TANH R135, R135 ;  /* 0x0000008700877308 */ /* 0x000ee20000002400 */
[----:B------:R-:W-:Y:S01]  /*5c30*/  ISETP.GT.AND P1, PT, R171, 0x20, PT ;  /* 0x00000020ab00780c */ /* 0x000fe20003f24270 */
[----:B------:R-:W-:Y:S01]  /*5c40*/  SYNCS.ARRIVE.TRANS64.RED.A1T0 RZ, [UR8], RZ ;  /* 0x000000ffffff79a7 */ /* 0x000fe20008100408 */
[----:B0-----:R-:W-:Y:S02]  /*5c50*/  FSEL R132, R132, -INF , P2 ;  /* 0xff80000084847808 */ /* 0x001fe40001000000 */
[----:B------:R-:W-:Y:S01]  /*5c60*/  FMNMX.FTZ R145, R131, R144, !PT ;  /* 0x0000009083917209 */ /* 0x000fe20007810000 */
[----:B------:R-:W-:Y:S01]  /*5c70*/  FMUL.FTZ R144, R156, UR7 ;  /* 0x000000079c907c20 */ /* 0x000fe20008410000 */
[----:B------:R-:W-:Y:S01]  /*5c80*/  ISETP.GT.AND P2, PT, R171, 0x21, PT ;  /* 0x00000021ab00780c */ /* 0x000fe20003f44270 */
[----:B------:R-:W0:Y:S01]  /*5c90*/  MUFU.TANH R137, R137 ;  /* 0x0000008900897308 */ /* 0x000e220000002400 */
[----:B----4-:R-:W-:-:S02]  /*5ca0*/  FSEL R133, R133, -INF , P1 ;  /* 0xff80000085857808 */ /* 0x010fc40000800000 */
[----:B------:R-:W-:Y:S01]  /*5cb0*/  FMNMX.FTZ R148, R132, R145, !PT ;  /* 0x0000009184947209 */ /* 0x000fe20007810000 */
[----:B------:R-:W-:Y:S01]  /*5cc0*/  FMUL.FTZ R145, R157, UR7 ;  /* 0x000000079d917c20 */ /* 0x000fe20008410000 */
[----:B------:R-:W-:Y:S02]  /*5cd0*/  ISETP.GT.AND P1, PT, R171, 0x28, PT ;  /* 0x00000028ab00780c */ /* 0x000fe40003f24270 */
[----:B--2---:R-:W-:Y:S01]  /*5ce0*/  FSEL R134, R134, -INF , P2 ;  /* 0xff80000086867808 */ /* 0x004fe20001000000 */
[----:B------:R-:W2:Y:S01]  /*5cf0*/  MUFU.TANH R138, R138 ;  /* 0x0000008a008a7308 */ /* 0x000ea20000002400 */
[----:B------:R-:W-:Y:S02]  /*5d00*/  FMNMX.FTZ R149, R133, R148, !PT ;  /* 0x0000009485957209 */ /* 0x000fe40007810000 */
[----:B------:R-:W-:Y:S02]  /*5d10*/  ISETP.GT.AND P2, PT, R171, 0x29, PT ;  /* 0x00000029ab00780c */ /* 0x000fe40003f44270 */
[----:B-1----:R-:W-:-:S02]  /*5d20*/  FSEL R136, R136, -INF , P1 ;  /* 0xff80000088887808 */ /* 0x002fc40000800000 */
[----:B------:R-:W-:Y:S01]  /*5d30*/  FMNMX.FTZ R149, R134, R149, !PT ;  /* 0x0000009586957209 */ /* 0x000fe20007810000 */
[----:B------:R-:W1:Y:S01]  /*5d40*/  MUFU.TANH R139, R139 ;  /* 0x0000008b008b7308 */ /* 0x000e620000002400 */
[----:B------:R-:W-:Y:S02]  /*5d50*/  ISETP.GT.AND P1, PT, R171, 0x30, PT ;  /* 0x00000030ab00780c */ /* 0x000fe40003f24270 */
[----:B---3--:R-:W-:Y:S02]  /*5d60*/  FSEL R135, R135, -INF , P2 ;  /* 0xff80000087877808 */ /* 0x008fe40001000000 */
[----:B------:R-:W-:Y:S01]  /*5d70*/  FMNMX.FTZ R148, R136, R149, !PT ;  /* 0x0000009588947209 */ /* 0x000fe20007810000 */
[----:B------:R-:W-:Y:S01]  /*5d80*/  FMUL.FTZ R149, R160, UR7 ;  /* 0x00000007a0957c20 */ /* 0x000fe20008410000 */
[----:B------:R-:W-:Y:S01]  /*5d90*/  ISETP.GT.AND P2, PT, R171, 0x31, PT ;  /* 0x00000031ab00780c */ /* 0x000fe20003f44270 */
[----:B------:R-:W3:Y:S01]  /*5da0*/  MUFU.TANH R140, R140 ;  /* 0x0000008c008c7308 */ /* 0x000ee20000002400 */
[----:B0-----:R-:W-:-:S02]  /*5db0*/  FSEL R137, R137, -INF , P1 ;  /* 0xff80000089897808 */ /* 0x001fc40000800000 */
[----:B------:R-:W-:Y:S02]  /*5dc0*/  FMNMX.FTZ R148, R135, R148, !PT ;  /* 0x0000009487947209 */ /* 0x000fe40007810000 */
[----:B------:R-:W-:Y:S02]  /*5dd0*/  ISETP.GT.AND P1, PT, R171, 0x38, PT ;  /* 0x00000038ab00780c */ /* 0x000fe40003f24270 */
[----:B--2---:R-:W-:Y:S01]  /*5de0*/  FSEL R138, R138, -INF , P2 ;  /* 0xff8000008a8a7808 */ /* 0x004fe20001000000 */
[----:B------:R-:W0:Y:S01]  /*5df0*/  MUFU.TANH R142, R142 ;  /* 0x0000008e008e7308 */ /* 0x000e220000002400 */
[----:B------:R-:W-:Y:S02]  /*5e00*/  FMNMX.FTZ R153, R137, R148, !PT ;  /* 0x0000009489997209 */ /* 0x000fe40007810000 */
[----:B------:R-:W-:Y:S02]  /*5e10*/  ISETP.GT.AND P2, PT, R171, 0x39, PT ;  /* 0x00000039ab00780c */ /* 0x000fe40003f44270 */
[----:B-1----:R-:W-:-:S02]  /*5e20*/  FSEL R139, R139, -INF , P1 ;  /* 0xff8000008b8b7808 */ /* 0x002fc40000800000 */
[----:B------:R-:W-:Y:S01]  /*5e30*/  FMNMX.FTZ R148, R138, R153, !PT ;  /* 0x000000998a947209 */ /* 0x000fe20007810000 */
[----:B------:R-:W1:Y:S01]  /*5e40*/  MUFU.TANH R141, R141 ;  /* 0x0000008d008d7308 */ /* 0x000e620000002400 */
[----:B------:R-:W-:Y:S02]  /*5e50*/  ISETP.GT.AND P1, PT, R171, 0x40, PT ;  /* 0x00000040ab00780c */ /* 0x000fe40003f24270 */
[----:B---3--:R-:W-:Y:S02]  /*5e60*/  FSEL R140, R140, -INF , P2 ;  /* 0xff8000008c8c7808 */ /* 0x008fe40001000000 */
[----:B------:R-:W-:Y:S02]  /*5e70*/  FMNMX.FTZ R153, R139, R148, !PT ;  /* 0x000000948b997209 */ /* 0x000fe40007810000 */
[----:B------:R-:W-:Y:S01]  /*5e80*/  ISETP.GT.AND P2, PT, R171, 0x41, PT ;  /* 0x00000041ab00780c */ /* 0x000fe20003f44270 */
[----:B------:R-:W2:Y:S01]  /*5e90*/  MUFU.TANH R144, R144 ;  /* 0x0000009000907308 */ /* 0x000ea20000002400 */
[----:B0-----:R-:W-:-:S02]  /*5ea0*/  FSEL R142, R142, -INF , P1 ;  /* 0xff8000008e8e7808 */ /* 0x001fc40000800000 */
[----:B------:R-:W-:Y:S02]  /*5eb0*/  FMNMX.FTZ R153, R140, R153, !PT ;  /* 0x000000998c997209 */ /* 0x000fe40007810000 */
[----:B------:R-:W-:Y:S02]  /*5ec0*/  ISETP.GT.AND P1, PT, R171, 0x48, PT ;  /* 0x00000048ab00780c */ /* 0x000fe40003f24270 */
[----:B------:R-:W-:Y:S01]  /*5ed0*/  FMNMX.FTZ R148, R142, R153, !PT ;  /* 0x000000998e947209 */ /* 0x000fe20007810000 */
[----:B------:R-:W0:Y:S01]  /*5ee0*/  MUFU.TANH R145, R145 ;  /* 0x0000009100917308 */ /* 0x000e220000002400 */
[----:B-1----:R-:W-:Y:S02]  /*5ef0*/  FSEL R141, R141, -INF , P2 ;  /* 0xff8000008d8d7808 */ /* 0x002fe40001000000 */
[----:B------:R-:W-:Y:S02]  /*5f00*/  ISETP.GT.AND P2, PT, R171, 0x49, PT ;  /* 0x00000049ab00780c */ /* 0x000fe40003f44270 */
[----:B------:R-:W-:Y:S01]  /*5f10*/  FMNMX.FTZ R153, R141, R148, !PT ;  /* 0x000000948d997209 */ /* 0x000fe20007810000 */
[----:B------:R-:W-:-:S02]  /*5f20*/  FMUL.FTZ R148, R143, UR7 ;  /* 0x000000078f947c20 */ /* 0x000fc40008410000 */
[----:B------:R-:W1:Y:S01]  /*5f30*/  MUFU.TANH R149, R149 ;  /* 0x0000009500957308 */ /* 0x000e620000002400 */
[----:B--2---:R-:W-:Y:S02]  /*5f40*/  FSEL R144, R144, -INF , P1 ;  /* 0xff80000090907808 */ /* 0x004fe40000800000 */
[----:B------:R-:W-:Y:S02]  /*5f50*/  ISETP.GT.AND P1, PT, R171, 0x50, PT ;  /* 0x00000050ab00780c */ /* 0x000fe40003f24270 */
[----:B------:R-:W-:Y:S01]  /*5f60*/  FMNMX.FTZ R156, R144, R153, !PT ;  /* 0x00000099909c7209 */ /* 0x000fe20007810000 */
[----:B------:R-:W-:Y:S02]  /*5f70*/  FMUL.FTZ R153, R146, UR7 ;  /* 0x0000000792997c20 */ /* 0x000fe40008410000 */
[----:B------:R-:W2:Y:S01]  /*5f80*/  MUFU.TANH R152, R152 ;  /* 0x0000009800987308 */ /* 0x000ea20000002400 */
[----:B0-----:R-:W-:Y:S02]  /*5f90*/  FSEL R145, R145, -INF , P2 ;  /* 0xff80000091917808 */ /* 0x001fe40001000000 */
[----:B------:R-:W-:-:S02]  /*5fa0*/  ISETP.GT.AND P2, PT, R171, 0x51, PT ;  /* 0x00000051ab00780c */ /* 0x000fc40003f44270 */
[----:B------:R-:W-:-:S03]  /*5fb0*/  FMNMX.FTZ R156, R145, R156, !PT ;  /* 0x0000009c919c7209 */ /* 0x000fc60007810000 */
[----:B------:R-:W0:Y:S01]  /*5fc0*/  MUFU.TANH R164, R164 ;  /* 0x000000a400a47308 */ /* 0x000e220000002400 */
[----:B-1----:R-:W-:Y:S02]  /*5fd0*/  FSEL R149, R149, -INF , P1 ;  /* 0xff80000095957808 */ /* 0x002fe40000800000 */
[----:B------:R-:W-:Y:S02]  /*5fe0*/  ISETP.GT.AND P1, PT, R171, 0x58, PT ;  /* 0x00000058ab00780c */ /* 0x000fe40003f24270 */
[----:B------:R-:W-:-:S03]  /*5ff0*/  FMNMX.FTZ R143, R149, R156, !PT ;  /* 0x0000009c958f7209 */ /* 0x000fc60007810000 */
[----:B------:R-:W1:Y:S01]  /*6000*/  MUFU.TANH R165, R165 ;  /* 0x000000a500a57308 */ /* 0x000e620000002400 */
[----:B--2---:R-:W-:Y:S02]  /*6010*/  FSEL R152, R152, -INF , P2 ;  /* 0xff80000098987808 */ /* 0x004fe40001000000 */
[----:B------:R-:W-:Y:S02]  /*6020*/  ISETP.GT.AND P2, PT, R171, 0x59, PT ;  /* 0x00000059ab00780c */ /* 0x000fe40003f44270 */
[----:B------:R-:W-:-:S03]  /*6030*/  FMNMX.FTZ R157, R152, R143, !PT ;  /* 0x0000008f989d7209 */ /* 0x000fc60007810000 */
[----:B------:R-:W2:Y:S01]  /*6040*/  MUFU.TANH R0, R0 ;  /* 0x0000000000007308 */ /* 0x000ea20000002400 */
[----:B0-----:R-:W-:-:S04]  /*6050*/  FSEL R146, R164, -INF , P1 ;  /* 0xff800000a4927808 */ /* 0x001fc80000800000 */
[----:B------:R-:W-:-:S03]  /*6060*/  FMNMX.FTZ R156, R146, R157, !PT ;  /* 0x0000009d929c7209 */ /* 0x000fc60007810000 */
[----:B------:R-:W0:Y:S01]  /*6070*/  MUFU.TANH R2, R2 ;  /* 0x0000000200027308 */ /* 0x000e220000002400 */
[----:B-1----:R-:W-:Y:S02]  /*6080*/  FSEL R143, R165, -INF , P2 ;  /* 0xff800000a58f7808 */ /* 0x002fe40001000000 */
[----:B------:R-:W-:Y:S02]  /*6090*/  SHFL.IDX PT, R165, R12, 0x1, 0x1c1f ;  /* 0x003c1f000ca57f89 */ /* 0x000fe400000e0000 */
[----:B------:R-:W-:Y:S01]  /*60a0*/  FMNMX.FTZ R157, R143, R156, !PT ;  /* 0x0000009c8f9d7209 */ /* 0x000fe20007810000 */
[----:B------:R-:W-:Y:S01]  /*60b0*/  FMUL.FTZ R156, R158, UR7 ;  /* 0x000000079e9c7c20 */ /* 0x000fe20008410000 */
[----:B------:R-:W-:Y:S01]  /*60c0*/  FMUL.FTZ R158, R162, UR7 ;  /* 0x00000007a29e7c20 */ /* 0x000fe20008410000 */
[----:B------:R-:W1:Y:S01]  /*60d0*/  MUFU.TANH R11, R11 ;  /* 0x0000000b000b7308 */ /* 0x000e620000002400 */
[----:B------:R-:W-:Y:S01]  /*60e0*/  FMUL.FTZ R162, R167, UR7 ;  /* 0x00000007a7a27c20 */ /* 0x000fe20008410000 */
[----:B------:R-:W3:Y:S06]  /*60f0*/  SHFL.BFLY PT, R160, R157, 0x2, 0x1f ;  /* 0x0c401f009da07f89 */ /* 0x000eec00000e0000 */
[----:B------:R-:W4:Y:S08]  /*6100*/  MUFU.TANH R15, R15 ;  /* 0x0000000f000f7308 */ /* 0x000f300000002400 */
[----:B------:R-:W5:Y:S08]  /*6110*/  MUFU.TANH R20, R20 ;  /* 0x0000001400147308 */ /* 0x000f700000002400 */
[----:B------:R-:W5:Y:S01]  /*6120*/  MUFU.TANH R21, R21 ;  /* 0x0000001500157308 */ /* 0x000f620000002400 */
[----:B---3--:R-:W-:Y:S01]  /*6130*/  FMNMX.FTZ R164, R157, R160, !PT ;  /* 0x000000a09da47209 */ /* 0x008fe20007810000 */
[----:B------:R-:W-:-:S02]  /*6140*/  IMAD.IADD R160, R168, 0x1, R165 ;  /* 0x00000001a8a07824 */ /* 0x000fc400078e02a5 */
[----:B------:R-:W-:Y:S01]  /*6150*/  FMUL.FTZ R157, R159, UR7 ;  /* 0x000000079f9d7c20 */ /* 0x000fe20008410000 */
[----:B------:R-:W-:Y:S01]  /*6160*/  FMUL.FTZ R159, R163, UR7 ;  /* 0x00000007a39f7c20 */ /* 0x000fe20008410000 */
[----:B------:R-:W3:Y:S01]  /*6170*/  SHFL.BFLY PT, R169, R164, 0x1, 0x1f ;  /* 0x0c201f00a4a97f89 */ /* 0x000ee200000e0000 */
[C---:B------:R-:W-:Y:S01]  /*6180*/  ISETP.GT.AND P1, PT, R160.reuse, RZ, PT ;  /* 0x000000ffa000720c */ /* 0x040fe20003f24270 */
[----:B------:R-:W5:Y:S01]  /*6190*/  MUFU.TANH R120, R120 ;  /* 0x0000007800787308 */ /* 0x000f620000002400 */
[----:B------:R-:W-:Y:S02]  /*61a0*/  ISETP.GT.AND P2, PT, R160, 0x1, PT ;  /* 0x00000001a000780c */ /* 0x000fe40003f44270 */
[----:B--2---:R-:W-:Y:S02]  /*61b0*/  FSEL R0, R0, -INF , P1 ;  /* 0xff80000000007808 */ /* 0x004fe40000800000 */
[----:B------:R-:W-:Y:S02]  /*61c0*/  ISETP.GT.AND P3, PT, R160, 0x8, PT ;  /* 0x00000008a000780c */ /* 0x000fe40003f64270 */
[----:B0-----:R-:W-:Y:S01]  /*61d0*/  FSEL R2, R2, -INF , P2 ;  /* 0xff80000002027808 */ /* 0x001fe20001000000 */
[----:B------:R-:W0:Y:S01]  /*61e0*/  MUFU.TANH R121, R121 ;  /* 0x0000007900797308 */ /* 0x000e220000002400 */
[----:B------:R-:W-:-:S02]  /*61f0*/  FMNMX.FTZ R165, R0, R13, !PT ;  /* 0x0000000d00a57209 */ /* 0x000fc40007810000 */
[----:B------:R-:W-:Y:S02]  /*6200*/  ISETP.GT.AND P4, PT, R160, 0x9, PT ;  /* 0x00000009a000780c */ /* 0x000fe40003f84270 */
[----:B-1----:R-:W-:Y:S02]  /*6210*/  FSEL R163, R11, -INF , P3 ;  /* 0xff8000000ba37808 */ /* 0x002fe40001800000 */
[----:B------:R-:W-:Y:S01]  /*6220*/  FMNMX.FTZ R166, R2, R165, !PT ;  /* 0x000000a502a67209 */ /* 0x000fe20007810000 */
[----:B------:R-:W1:Y:S01]  /*6230*/  MUFU.TANH R122, R122 ;  /* 0x0000007a007a7308 */ /* 0x000e620000002400 */
[----:B------:R-:W-:Y:S02]  /*6240*/  ISETP.GT.AND P2, PT, R160, 0x10, PT ;  /* 0x00000010a000780c */ /* 0x000fe40003f44270 */
[----:B----4-:R-:W-:Y:S02]  /*6250*/  FSEL R15, R15, -INF , P4 ;  /* 0xff8000000f0f7808 */ /* 0x010fe40002000000 */
[----:B------:R-:W-:-:S02]  /*6260*/  FMNMX.FTZ R166, R163, R166, !PT ;  /* 0x000000a6a3a67209 */ /* 0x000fc40007810000 */
[----:B---3--:R-:W-:Y:S01]  /*6270*/  FMNMX.FTZ R12, R164, R169, !PT ;  /* 0x000000a9a40c7209 */ /* 0x008fe20007810000 */
[----:B------:R-:W2:Y:S01]  /*6280*/  MUFU.TANH R123, R123 ;  /* 0x0000007b007b7308 */ /* 0x000ea20000002400 */
[----:B------:R-:W-:Y:S02]  /*6290*/  ISETP.GT.AND P3, PT, R160, 0x11, PT ;  /* 0x00000011a000780c */ /* 0x000fe40003f64270 */
[C---:B------:R-:W-:Y:S01]  /*62a0*/  FSETP.NEU.FTZ.AND P1, PT, R12.reuse, -INF , PT ;  /* 0xff8000000c00780b */ /* 0x040fe20003f3d000 */
[----:B------:R-:W-:Y:S01]  /*62b0*/  FMUL.FTZ R164, R12, UR14 ;  /* 0x0000000e0ca47c20 */ /* 0x000fe20008410000 */
[----:B-----5:R-:W-:Y:S02]  /*62c0*/  FSEL R20, R20, -INF , P2 ;  /* 0xff80000014147808 */ /* 0x020fe40001000000 */
[----:B------:R-:W-:Y:S01]  /*62d0*/  FMNMX.FTZ R11, R15, R166, !PT ;  /* 0x000000a60f0b7209 */ /* 0x000fe20007810000 */
[----:B------:R-:W3:Y:S01]  /*62e0*/  MUFU.TANH R124, R124 ;  /* 0x0000007c007c7308 */ /* 0x000ee20000002400 */
[----:B------:R-:W-:-:S02]  /*62f0*/  FSEL R164, R164, RZ, P1 ;  /* 0x000000ffa4a47208 */ /* 0x000fc40000800000 */
[----:B------:R-:W-:Y:S02]  /*6300*/  ISETP.GT.AND P2, PT, R160, 0x18, PT ;  /* 0x00000018a000780c */ /* 0x000fe40003f44270 */
[----:B------:R-:W-:Y:S01]  /*6310*/  FSEL R21, R21, -INF , P3 ;  /* 0xff80000015157808 */ /* 0x000fe20001800000 */
[--C-:B------:R-:W-:Y:S01]  /*6320*/  FFMA.FTZ R188, R125, UR14, -R164.reuse ;  /* 0x0000000e7dbc7c23 */ /* 0x100fe200080108a4 */
[----:B------:R-:W-:Y:S01]  /*6330*/  FMNMX.FTZ R166, R20, R11, !PT ;  /* 0x0000000b14a67209 */ /* 0x000fe20007810000 */
[----:B------:R-:W4:Y:S01]  /*6340*/  MUFU.TANH R148, R148 ;  /* 0x0000009400947308 */ /* 0x000f220000002400 */
[----:B------:R-:W-:Y:S01]  /*6350*/  ISETP.GT.AND P3, PT, R160, 0x19, PT ;  /* 0x00000019a000780c */ /* 0x000fe20003f64270 */
[--C-:B------:R-:W-:Y:S01]  /*6360*/  FFMA.FTZ R190, R127, UR14, -R164.reuse ;  /* 0x0000000e7fbe7c23 */ /* 0x100fe200080108a4 */
[----:B------:R-:W-:Y:S01]  /*6370*/  FSEL R125, R120, -INF , P2 ;  /* 0xff800000787d7808 */ /* 0x000fe20001000000 */
[--C-:B------:R-:W-:Y:S01]  /*6380*/  FFMA.FTZ R120, R126, UR14, -R164.reuse ;  /* 0x0000000e7e787c23 */ /* 0x100fe200080108a4 */
[----:B------:R-:W-:Y:S01]  /*6390*/  FMNMX.FTZ R166, R21, R166, !PT ;  /* 0x000000a615a67209 */ /* 0x000fe20007810000 */
[--C-:B------:R-:W-:Y:S01]  /*63a0*/  FFMA.FTZ R127, R130, UR14, -R164.reuse ;  /* 0x0000000e827f7c23 */ /* 0x100fe200080108a4 */
[----:B------:R-:W-:Y:S01]  /*63b0*/  ISETP.GT.AND P2, PT, R160, 0x20, PT ;  /* 0x00000020a000780c */ /* 0x000fe20003f44270 */
[----:B------:R-:W5:Y:S01]  /*63c0*/  MUFU.TANH R153, R153 ;  /* 0x0000009900997308 */ /* 0x000f620000002400 */
[----:B0-----:R-:W-:Y:S01]  /*63d0*/  FSEL R121, R121, -INF , P3 ;  /* 0xff80000079797808 */ /* 0x001fe20001800000 */
[--C-:B------:R-:W-:Y:S01]  /*63e0*/  FFMA.FTZ R184, R129, UR14, -R164.reuse ;  /* 0x0000000e81b87c23 */ /* 0x100fe200080108a4 */
[----:B------:R-:W-:Y:S01]  /*63f0*/  FMNMX.FTZ R166, R125, R166, !PT ;  /* 0x000000a67da67209 */ /* 0x000fe20007810000 */
[--C-:B------:R-:W-:Y:S01]  /*6400*/  FFMA.FTZ R182, R136, UR14, -R164.reuse ;  /* 0x0000000e88b67c23 */ /* 0x100fe200080108a4 */
[----:B------:R-:W-:Y:S01]  /*6410*/  ISETP.GT.AND P3, PT, R160, 0x21, PT ;  /* 0x00000021a000780c */ /* 0x000fe20003f64270 */
[--C-:B------:R-:W-:Y:S01]  /*6420*/  FFMA.FTZ R180, R133, UR14, -R164.reuse ;  /* 0x0000000e85b47c23 */ /* 0x100fe200080108a4 */
[----:B-1----:R-:W-:Y:S01]  /*6430*/  FSEL R122, R122, -INF , P2 ;  /* 0xff8000007a7a7808 */ /* 0x002fe20001000000 */
[----:B------:R-:W0:Y:S01]  /*6440*/  MUFU.TANH R147, R147 ;  /* 0x0000009300937308 */ /* 0x000e220000002400 */
[----:B------:R-:W-:Y:S01]  /*6450*/  FMNMX.FTZ R11, R121, R166, !PT ;  /* 0x000000a6790b7209 */ /* 0x000fe20007810000 */
[--C-:B------:R-:W-:Y:S01]  /*6460*/  FFMA.FTZ R133, R138, UR14, -R164.reuse ;  /* 0x0000000e8a857c23 */ /* 0x100fe200080108a4 */
[----:B------:R-:W-:Y:S01]  /*6470*/  ISETP.GT.AND P2, PT, R160, 0x28, PT ;  /* 0x00000028a000780c */ /* 0x000fe20003f44270 */
[--C-:B------:R-:W-:Y:S01]  /*6480*/  FFMA.FTZ R176, R137, UR14, -R164.reuse ;  /* 0x0000000e89b07c23 */ /* 0x100fe200080108a4 */
[----:B--2---:R-:W-:Y:S01]  /*6490*/  FSEL R126, R123, -INF , P3 ;  /* 0xff8000007b7e7808 */ /* 0x004fe20001800000 */
[--C-:B------:R-:W-:Y:S01]  /*64a0*/  FFMA.FTZ R123, R128, UR14, -R164.reuse ;  /* 0x0000000e807b7c23 */ /* 0x100fe200080108a4 */
[----:B------:R-:W-:Y:S01]  /*64b0*/  FMNMX.FTZ R11, R122, R11, !PT ;  /* 0x0000000b7a0b7209 */ /* 0x000fe20007810000 */
[----:B------:R-:W1:Y:S01]  /*64c0*/  MUFU.TANH R150, R150 ;  /* 0x0000009600967308 */ /* 0x000e620000002400 */
[----:B------:R-:W-:Y:S01]  /*64d0*/  ISETP.GT.AND P3, PT, R160, 0x29, PT ;  /* 0x00000029a000780c */ /* 0x000fe20003f64270 */
[--C-:B------:R-:W-:Y:S01]  /*64e0*/  FFMA.FTZ R186, R131, UR14, -R164.reuse ;  /* 0x0000000e83ba7c23 */ /* 0x100fe200080108a4 */
[----:B---3--:R-:W-:Y:S01]  /*64f0*/  FSEL R124, R124, -INF , P2 ;  /* 0xff8000007c7c7808 */ /* 0x008fe20001000000 */
[--C-:B------:R-:W-:Y:S01]  /*6500*/  FFMA.FTZ R132, R132, UR14, -R164.reuse ;  /* 0x0000000e84847c23 */ /* 0x100fe200080108a4 */
[----:B------:R-:W-:Y:S01]  /*6510*/  FMNMX.FTZ R11, R126, R11, !PT ;  /* 0x0000000b7e0b7209 */ /* 0x000fe20007810000 */
[--C-:B------:R-:W-:Y:S01]  /*6520*/  FFMA.FTZ R178, R139, UR14, -R164.reuse ;  /* 0x0000000e8bb27c23 */ /* 0x100fe200080108a4 */
[----:B------:R-:W-:Y:S01]  /*6530*/  ISETP.GT.AND P2, PT, R160, 0x30, PT ;  /* 0x00000030a000780c */ /* 0x000fe20003f44270 */
[----:B------:R-:W2:Y:S01]  /*6540*/  MUFU.TANH R151, R151 ;  /* 0x0000009700977308 */ /* 0x000ea20000002400 */
        /* <DEDUP_REMOVED lines=12> */
[----:B0-----:R-:W-:Y:S01]  /*6610*/  FSEL R147, R147, -INF , P3 ;  /* 0xff80000093937808 */ /* 0x001fe20001800000 */
[----:B------:R-:W-:Y:S01]  /*6620*/  FFMA.FTZ R170, R146, UR14, -R164 ;  /* 0x0000000e92aa7c23 */ /* 0x000fe200080108a4 */
[----:B------:R-:W-:Y:S01]  /*6630*/  FMNMX.FTZ R128, R153, R128, !PT ;  /* 0x0000008099807209 */ /* 0x000fe20007810000 */
[----:B------:R-:W0:Y:S01]  /*6640*/  MUFU.TANH R155, R155 ;  /* 0x0000009b009b7308 */ /* 0x000e220000002400 */
[----:B------:R-:W-:-:S02]  /*6650*/  ISETP.GT.AND P3, PT, R160, 0x39, PT ;  /* 0x00000039a000780c */ /* 0x000fc40003f64270 */
[----:B-1----:R-:W-:Y:S02]  /*6660*/  FSEL R150, R150, -INF , P2 ;  /* 0xff80000096967808 */ /* 0x002fe40001000000 */
[----:B------:R-:W-:Y:S02]  /*6670*/  FMNMX.FTZ R11, R147, R128, !PT ;  /* 0x00000080930b7209 */ /* 0x000fe40007810000 */
[----:B------:R-:W-:Y:S01]  /*6680*/  ISETP.GT.AND P2, PT, R160, 0x40, PT ;  /* 0x00000040a000780c */ /* 0x000fe20003f44270 */
[----:B------:R-:W1:Y:S01]  /*6690*/  MUFU.TANH R156, R156 ;  /* 0x0000009c009c7308 */ /* 0x000e620000002400 */
[----:B--2---:R-:W-:Y:S02]  /*66a0*/  FSEL R151, R151, -INF , P3 ;  /* 0xff80000097977808 */ /* 0x004fe40001800000 */
[----:B------:R-:W-:Y:S02]  /*66b0*/  FMNMX.FTZ R128, R150, R11, !PT ;  /* 0x0000000b96807209 */ /* 0x000fe40007810000 */
[----:B------:R-:W-:-:S02]  /*66c0*/  ISETP.GT.AND P3, PT, R160, 0x41, PT ;  /* 0x00000041a000780c */ /* 0x000fc40003f64270 */
[----:B---3--:R-:W-:Y:S01]  /*66d0*/  FSEL R154, R154, -INF , P2 ;  /* 0xff8000009a9a7808 */ /* 0x008fe20001000000 */
[----:B------:R-:W2:Y:S01]  /*66e0*/  MUFU.TANH R157, R157 ;  /* 0x0000009d009d7308 */ /* 0x000ea20000002400 */
[----:B------:R-:W-:Y:S02]  /*66f0*/  FMNMX.FTZ R11, R151, R128, !PT ;  /* 0x00000080970b7209 */ /* 0x000fe40007810000 */
[----:B------:R-:W-:Y:S02]  /*6700*/  ISETP.GT.AND P2, PT, R160, 0x48, PT ;  /* 0x00000048a000780c */ /* 0x000fe40003f44270 */
[----:B0-----:R-:W-:Y:S02]  /*6710*/  FSEL R155, R155, -INF , P3 ;  /* 0xff8000009b9b7808 */ /* 0x001fe40001800000 */
[----:B------:R-:W-:Y:S01]  /*6720*/  FMNMX.FTZ R128, R154, R11, !PT ;  /* 0x0000000b9a807209 */ /* 0x000fe20007810000 */
[----:B------:R-:W0:Y:S01]  /*6730*/  MUFU.TANH R158, R158 ;  /* 0x0000009e009e7308 */ /* 0x000e220000002400 */
[----:B------:R-:W-:-:S02]  /*6740*/  ISETP.GT.AND P3, PT, R160, 0x49, PT ;  /* 0x00000049a000780c */ /* 0x000fc40003f64270 */
[----:B-1----:R-:W-:Y:S02]  /*6750*/  FSEL R156, R156, -INF , P2 ;  /* 0xff8000009c9c7808 */ /* 0x002fe40001000000 */
[----:B------:R-:W-:Y:S02]  /*6760*/  FMNMX.FTZ R11, R155, R128, !PT ;  /* 0x000000809b0b7209 */ /* 0x000fe40007810000 */
[----:B------:R-:W-:Y:S01]  /*6770*/  ISETP.GT.AND P2, PT, R160, 0x50, PT ;  /* 0x00000050a000780c */ /* 0x000fe20003f44270 */
[----:B------:R-:W1:Y:S01]  /*6780*/  MUFU.TANH R159, R159 ;  /* 0x0000009f009f7308 */ /* 0x000e620000002400 */
[----:B--2---:R-:W-:Y:S01]  /*6790*/  FSEL R165, R157, -INF , P3 ;  /* 0xff8000009da57808 */ /* 0x004fe20001800000 */
[--C-:B------:R-:W-:Y:S01]  /*67a0*/  FFMA.FTZ R157, R134, UR14, -R164.reuse ;  /* 0x0000000e869d7c23 */ /* 0x100fe200080108a4 */
[----:B------:R-:W-:Y:S01]  /*67b0*/  FMNMX.FTZ R130, R156, R11, !PT ;  /* 0x0000000b9c827209 */ /* 0x000fe20007810000 */
[--C-:B------:R-:W-:Y:S01]  /*67c0*/  FFMA.FTZ R134, R135, UR14, -R164.reuse ;  /* 0x0000000e87867c23 */ /* 0x100fe200080108a4 */
[----:B------:R-:W-:Y:S01]  /*67d0*/  ISETP.GT.AND P3, PT, R160, 0x51, PT ;  /* 0x00000051a000780c */ /* 0x000fe20003f64270 */
[----:B------:R-:W-:Y:S01]  /*67e0*/  FFMA.FTZ R135, R143, UR14, -R164 ;  /* 0x0000000e8f877c23 */ /* 0x000fe200080108a4 */
[----:B------:R-:W-:Y:S01]  /*67f0*/  FMNMX.FTZ R11, R165, R130, !PT ;  /* 0x00000082a50b7209 */ /* 0x000fe20007810000 */
[----:B------:R-:W2:Y:S01]  /*6800*/  MUFU.TANH R161, R161 ;  /* 0x000000a100a17308 */ /* 0x000ea20000002400 */
[----:B0-----:R-:W-:-:S02]  /*6810*/  FSEL R158, R158, -INF , P2 ;  /* 0xff8000009e9e7808 */ /* 0x001fc40001000000 */
[----:B------:R-:W-:Y:S02]  /*6820*/  ISETP.GT.AND P2, PT, R160, 0x58, PT ;  /* 0x00000058a000780c */ /* 0x000fe40003f44270 */
[----:B------:R-:W-:-:S03]  /*6830*/  FMNMX.FTZ R130, R158, R11, !PT ;  /* 0x0000000b9e827209 */ /* 0x000fc60007810000 */
[----:B------:R-:W0:Y:S01]  /*6840*/  MUFU.TANH R162, R162 ;  /* 0x000000a200a27308 */ /* 0x000e220000002400 */
[----:B-1----:R-:W-:Y:S02]  /*6850*/  FSEL R159, R159, -INF , P3 ;  /* 0xff8000009f9f7808 */ /* 0x002fe40001800000 */
[----:B------:R-:W-:Y:S02]  /*6860*/  ISETP.GT.AND P3, PT, R160, 0x59, PT ;  /* 0x00000059a000780c */ /* 0x000fe40003f64270 */
[----:B------:R-:W-:-:S03]  /*6870*/  FMNMX.FTZ R130, R159, R130, !PT ;  /* 0x000000829f827209 */ /* 0x000fc60007810000 */
[----:B------:R-:W-:Y:S01]  /*6880*/  MUFU.EX2 R188, R188 ;  /* 0x000000bc00bc7308 */ /* 0x000fe20000000800 */
[----:B--2---:R-:W-:-:S04]  /*6890*/  FSEL R161, R161, -INF , P2 ;  /* 0xff800000a1a17808 */ /* 0x004fc80001000000 */
[----:B------:R-:W-:-:S03]  /*68a0*/  FMNMX.FTZ R11, R161, R130, !PT ;  /* 0x00000082a10b7209 */ /* 0x000fc60007810000 */
[----:B------:R-:W-:Y:S01]  /*68b0*/  MUFU.EX2 R120, R120 ;  /* 0x0000007800787308 */ /* 0x000fe20000000800 */
[----:B0-----:R-:W-:-:S04]  /*68c0*/  FSEL R162, R162, -INF , P3 ;  /* 0xff800000a2a27808 */ /* 0x001fc80001800000 */
[----:B------:R-:W-:-:S03]  /*68d0*/  FMNMX.FTZ R11, R162, R11, !PT ;  /* 0x0000000ba20b7209 */ /* 0x000fc60007810000 */
[----:B------:R-:W-:Y:S02]  /*68e0*/  MUFU.EX2 R190, R190 ;  /* 0x000000be00be7308 */ /* 0x000fe40000000800 */
[----:B------:R-:W0:Y:S06]  /*68f0*/  SHFL.BFLY PT, R130, R11, 0x2, 0x1f ;  /* 0x0c401f000b827f89 */ /* 0x000e2c00000e0000 */
[----:B------:R-:W-:Y:S08]  /*6900*/  MUFU.EX2 R123, R123 ;  /* 0x0000007b007b7308 */ /* 0x000ff00000000800 */
[----:B------:R-:W-:Y:S08]  /*6910*/  MUFU.EX2 R184, R184 ;  /* 0x000000b800b87308 */ /* 0x000ff00000000800 */
[----:B------:R-:W-:Y:S01]  /*6920*/  MUFU.EX2 R127, R127 ;  /* 0x0000007f007f7308 */ /* 0x000fe20000000800 */
[----:B0-----:R-:W-:Y:S01]  /*6930*/  FMNMX.FTZ R129, R11, R130, !PT ;  /* 0x000000820b817209 */ /* 0x001fe20007810000 */
[----:B------:R-:W-:-:S04]  /*6940*/  FFMA.FTZ R130, R145, UR14, -R164 ;  /* 0x0000000e91827c23 */ /* 0x000fc800080108a4 */
[----:B------:R-:W0:Y:S02]  /*6950*/  SHFL.BFLY PT, R136, R129, 0x1, 0x1f ;  /* 0x0c201f0081887f89 */ /* 0x000e2400000e0000 */
[----:B------:R-:W-:Y:S08]  /*6960*/  MUFU.EX2 R186, R186 ;  /* 0x000000ba00ba7308 */ /* 0x000ff00000000800 */
[----:B------:R1:W-:Y:S08]  /*6970*/  MUFU.EX2 R128, R132 ;  /* 0x0000008400807308 */ /* 0x0003f00000000800 */
[----:B------:R-:W-:Y:S01]  /*6980*/  MUFU.EX2 R180, R180 ;  /* 0x000000b400b47308 */ /* 0x000fe20000000800 */
[----:B-1----:R-:W-:Y:S01]  /*6990*/  FFMA.FTZ R132, R140, UR14, -R164 ;  /* 0x0000000e8c847c23 */ /* 0x002fe200080108a4 */
[----:B0-----:R-:W-:-:S06]  /*69a0*/  FMNMX.FTZ R11, R129, R136, !PT ;  /* 0x00000088810b7209 */ /* 0x001fcc0007810000 */
[----:B------:R-:W-:Y:S01]  /*69b0*/  MUFU.EX2 R157, R157 ;  /* 0x0000009d009d7308 */ /* 0x000fe20000000800 */
[C---:B------:R-:W-:Y:S01]  /*69c0*/  FSETP.NEU.FTZ.AND P2, PT, R11.reuse, -INF , PT ;  /* 0xff8000000b00780b */ /* 0x040fe20003f5d000 */
[----:B------:R-:W-:-:S06]  /*69d0*/  FMUL.FTZ R136, R11, UR14 ;  /* 0x0000000e0b887c20 */ /* 0x000fcc0008410000 */
[----:B------:R-:W-:Y:S01]  /*69e0*/  MUFU.EX2 R182, R182 ;  /* 0x000000b600b67308 */ /* 0x000fe20000000800 */
[----:B------:R-:W-:-:S05]  /*69f0*/  FSEL R136, R136, RZ, P2 ;  /* 0x000000ff88887208 */ /* 0x000fca0001000000 */
[--C-:B------:R-:W-:Y:S01]  /*6a00*/  FFMA.FTZ R189, R0, UR14, -R136.reuse ;  /* 0x0000000e00bd7c23 */ /* 0x100fe20008010888 */
[--C-:B------:R-:W-:Y:S01]  /*6a10*/  FFMA.FTZ R185, R20, UR14, -R136.reuse ;  /* 0x0000000e14b97c23 */ /* 0x100fe20008010888 */
[--C-:B------:R-:W-:Y:S01]  /*6a20*/  FFMA.FTZ R20, R121, UR14, -R136.reuse ;  /* 0x0000000e79147c23 */ /* 0x100fe20008010888 */
[----:B------:R-:W-:Y:S01]  /*6a30*/  FSEL R0, R11, RZ, P2 ;  /* 0x000000ff0b007208 */ /* 0x000fe20001000000 */
[--C-:B------:R-:W-:Y:S01]  /*6a40*/  FFMA.FTZ R138, R2, UR14, -R136.reuse ;  /* 0x0000000e028a7c23 */ /* 0x100fe20008010888 */
[----:B------:R-:W-:Y:S01]  /*6a50*/  FSEL R121, R12, RZ, P1 ;  /* 0x000000ff0c797208 */ /* 0x000fe20000800000 */
[----:B------:R-:W-:Y:S01]  /*6a60*/  MUFU.EX2 R189, R189 ;  /* 0x000000bd00bd7308 */ /* 0x000fe20000000800 */
[--C-:B------:R-:W-:Y:S01]  /*6a70*/  FFMA.FTZ R191, R163, UR14, -R136.reuse ;  /* 0x0000000ea3bf7c23 */ /* 0x100fe20008010888 */
[----:B------:R-:W-:Y:S01]  /*6a80*/  FADD.FTZ R2, -R0, R13 ;  /* 0x0000000d00027221 */ /* 0x000fe20000010100 */
[----:B------:R-:W-:Y:S01]  /*6a90*/  FFMA.FTZ R137, R15, UR14, -R136 ;  /* 0x0000000e0f897c23 */ /* 0x000fe20008010888 */
[----:B------:R-:W-:Y:S01]  /*6aa0*/  FADD.FTZ R121, -R121, R14 ;  /* 0x0000000e79797221 */ /* 0x000fe20000010100 */
[--C-:B------:R-:W-:Y:S01]  /*6ab0*/  FFMA.FTZ R21, R21, UR14, -R136.reuse ;  /* 0x0000000e15157c23 */ /* 0x100fe20008010888 */
[----:B------:R-:W-:Y:S01]  /*6ac0*/  FMUL.FTZ R2, R2, UR14 ;  /* 0x0000000e02027c20 */ /* 0x000fe20008410000 */
[--C-:B------:R-:W-:Y:S01]  /*6ad0*/  FFMA.FTZ R187, R125, UR14, -R136.reuse ;  /* 0x0000000e7dbb7c23 */ /* 0x100fe20008010888 */
[----:B------:R-:W-:Y:S01]  /*6ae0*/  FMUL.FTZ R121, R121, UR14 ;  /* 0x0000000e79797c20 */ /* 0x000fe20008410000 */
        /* <DEDUP_REMOVED lines=13> */
[----:B------:R-:W-:-:S03]  /*6bc0*/  FFMA.FTZ R171, R161, UR14, -R136 ;  /* 0x0000000ea1ab7c23 */ /* 0x000fc60008010888 */
[----:B------:R-:W2:Y:S01]  /*6bd0*/  MUFU.EX2 R2, R2 ;  /* 0x0000000200027308 */ /* 0x000ea20000000800 */
[----:B0-----:R-:W-:-:S07]  /*6be0*/  FFMA.FTZ R121, R155, UR14, -R136 ;  /* 0x0000000e9b797c23 */ /* 0x001fce0008010888 */
[----:B------:R-:W0:Y:S01]  /*6bf0*/  MUFU.EX2 R191, R191 ;  /* 0x000000bf00bf7308 */ /* 0x000e220000000800 */
[----:B-1----:R-:W-:-:S04]  /*6c00*/  FFMA.FTZ R13, R0, R10, R188 ;  /* 0x0000000a000d7223 */ /* 0x002fc800000100bc */
[----:B------:R-:W-:-:S03]  /*6c10*/  FADD.FTZ R13, R120, R13 ;  /* 0x0000000d780d7221 */ /* 0x000fc60000010000 */
[----:B------:R-:W1:Y:S01]  /*6c20*/  MUFU.EX2 R137, R137 ;  /* 0x0000008900897308 */ /* 0x000e620000000800 */
[----:B--2---:R-:W-:Y:S01]  /*6c30*/  FFMA.FTZ R3, R2, R3, R189 ;  /* 0x0000000302037223 */ /* 0x004fe200000100bd */
        /* <DEDUP_REMOVED lines=14> */
[----:B------:R-:W-:Y:S01]  /*6d20*/  FADD.FTZ R3, R157, R14 ;  /* 0x0000000e9d037221 */ /* 0x000fe20000010000 */
[----:B------:R-:W-:Y:S01]  /*6d30*/  FFMA.FTZ R14, R165, UR14, -R136 ;  /* 0x0000000ea50e7c23 */ /* 0x000fe20008010888 */
[----:B------:R-:W2:Y:S01]  /*6d40*/  MUFU.EX2 R20, R20 ;  /* 0x0000001400147308 */ /* 0x000ea20000000800 */
[----:B0-----:R-:W-:Y:S01]  /*6d50*/  FADD.FTZ R10, R21, R10 ;  /* 0x0000000a150a7221 */ /* 0x001fe20000010000 */
[----:B------:R-:W-:-:S06]  /*6d60*/  FADD.FTZ R3, R182, R3 ;  /* 0x00000003b6037221 */ /* 0x000fcc0000010000 */
[----:B------:R-:W0:Y:S01]  /*6d70*/  MUFU.EX2 R181, R181 ;  /* 0x000000b500b57308 */ /* 0x000e220000000800 */
[----:B-1----:R-:W-:-:S07]  /*6d80*/  FADD.FTZ R13, R187, R10 ;  /* 0x0000000abb0d7221 */ /* 0x002fce0000010000 */
[----:B------:R-:W1:Y:S01]  /*6d90*/  MUFU.EX2 R15, R15 ;  /* 0x0000000f000f7308 */ /* 0x000e620000000800 */
[----:B--2---:R-:W-:Y:S01]  /*6da0*/  FADD.FTZ R10, R20, R13 ;  /* 0x0000000d140a7221 */ /* 0x004fe20000010000 */
[----:B------:R-:W-:-:S06]  /*6db0*/  FFMA.FTZ R13, R159, UR14, -R136 ;  /* 0x0000000e9f0d7c23 */ /* 0x000fcc0008010888 */
        /* <DEDUP_REMOVED lines=32> */
[----:B------:R-:W-:-:S06]  /*6fc0*/  FFMA.FTZ R126, R162, UR14, -R136 ;  /* 0x0000000ea27e7c23 */ /* 0x000fcc0008010888 */
        /* <DEDUP_REMOVED lines=26> */
.L_x_2385:
[----:B------:R-:W0:Y:S01]  /*7170*/  S2UR UR5, SR_CgaCtaId ;  /* 0x00000000000579c3 */ /* 0x000e220000008800 */
        /* <DEDUP_REMOVED lines=35> */
.L_x_2375:
[----:B------:R-:W-:-:S06]  /*73b0*/  UISETP.GE.AND UP0, UPT, UR4, UR60, UPT ;  /* 0x0000003c0400728c */ /* 0x000fcc000bf06270 */
[----:B------:R-:W-:-:S13]  /*73c0*/  PLOP3.LUT P1, PT, PT, PT, UP0, 0x80, 0x0 ;  /* 0x000000000000781c */ /* 0x000fda0003f2f008 */
[----:B------:R-:W-:Y:S05]  /*73d0*/  @!P1 BRA `(.L_x_2387) ;  /* 0x0000002400409947 */ /* 0x000fea0003800000 */
[----:B------:R-:W-:Y:S01]  /*73e0*/  MOV R13, R11 ;  /* 0x0000000b000d7202 */ /* 0x000fe20000000f00 */
[----:B------:R-:W-:Y:S01]  /*73f0*/  IMAD.MOV.U32 R14, RZ, RZ, R12 ;  /* 0x000000ffff0e7224 */ /* 0x000fe200078e000c */
[----:B------:R-:W-:Y:S01]  /*7400*/  UMOV UR5, UR38 ;  /* 0x0000002600057c82 */ /* 0x000fe20008000000 */
[----:B------:R-:W-:Y:S01]  /*7410*/  UMOV UR6, UR39 ;  /* 0x0000002700067c82 */ /* 0x000fe20008000000 */
[----:B------:R-:W-:Y:S01]  /*7420*/  ULDC UR7, c[0x0][0x9d8] ;  /* 0x0002760000077ab9 */ /* 0x000fe20000000800 */
[----:B------:R-:W-:-:S05]  /*7430*/  ULDC UR10, c[0x0][0x988] ;  /* 0x00026200000a7ab9 */ /* 0x000fca0000000800 */
.L_x_2398:
[----:B------:R-:W-:-:S04]  /*7440*/  UIADD3 UR9, UR6, 0x1, URZ ;  /* 0x0000000106097890 */ /* 0x000fc8000fffe03f */
[----:B------:R-:W-:-:S04]  /*7450*/  UISETP.NE.AND UP0, UPT, UR9, 0x2, UPT ;  /* 0x000000020900788c */ /* 0x000fc8000bf05270 */
[----:B------:R-:W-:Y:S02]  /*7460*/  USEL UR9, UR9, URZ, UP0 ;  /* 0x0000003f09097287 */ /* 0x000fe40008000000 */
[----:B------:R-:W-:-:S04]  /*7470*/  USEL UR38, URZ, 0x1, UP0 ;  /* 0x000000013f267887 */ /* 0x000fc80008000000 */
[----:B------:R-:W-:Y:S01]  /*7480*/  ULOP3.LUT UR38, UR5, UR38, URZ, 0x3c, !UPT ;  /* 0x0000002605267292 */ /* 0x000fe2000f8e3c3f */
[----:B------:R-:W-:Y:S01]  /*7490*/  UMOV UR39, UR9 ;  /* 0x0000000900277c82 */ /* 0x000fe20008000000 */
[----:B------:R-:W-:Y:S10]  /*74a0*/  @!P0 BRA `(.L_x_2388) ;  /* 0x0000000000048947 */ /* 0x000ff40003800000 */
[----:B------:R-:W-:Y:S01]  /*74b0*/  BPT.TRAP 0x1 ;  /* 0x000000040000795c */ /* 0x000fe20000300000 */
.L_x_2388:
[----:B------:R-:W-:Y:S01]  /*74c0*/  ULEA UR8, UR39, UR40, 0x3 ;  /* 0x0000002827087291 */ /* 0x000fe2000f8e183f */
[----:B------:R-:W-:-:S05]  /*74d0*/  IMAD.U32 R11, RZ, RZ, UR38 ;  /* 0x00000026ff0b7e24 */ /* 0x000fca000f8e00ff */
[----:B------:R-:W-:-:S04]  /*74e0*/  SHF.L.U32 R11, R11, 0x1f, RZ ;  /* 0x0000001f0b0b7819 */ /* 0x000fc800000006ff */
[----:B------:R0:W1:Y:S01]  /*74f0*/  SYNCS.PHASECHK.TRANS64.TRYWAIT P1, [UR8+0x30830], R11 ;  /* 0x0308300bff0075a7 */ /* 0x0000620008020148 */
[----:B------:R-:W-:Y:S05]  /*7500*/  @!P0 BRA `(.L_x_2389) ;  /* 0x0000000000048947 */ /* 0x000fea0003800000 */
[----:B------:R-:W-:Y:S01]  /*7510*/  BPT.TRAP 0x1 ;  /* 0x000000040000795c */ /* 0x000fe20000300000 */
.L_x_2389:
[----:B-1----:R-:W-:Y:S05]  /*7520*/  @P1 BRA `(.L_x_2390) ;  /* 0x0000000000081947 */ /* 0x002fea0003800000 */
[----:B------:R-:W1:Y:S02]  /*7530*/  SYNCS.PHASECHK.TRANS64.TRYWAIT P1, [UR8+0x30830], R11 ;  /* 0x0308300bff0075a7 */ /* 0x000e640008020148 */
[----:B-1----:R-:W-:Y:S05]  /*7540*/  @!P1 BRA `(.L_x_2391) ;  /* 0x000000d400b09947 */ /* 0x002fea0003800000 */
.L_x_2390:
        /* <DEDUP_REMOVED lines=175> */
.L_x_2392:
[----:B------:R-:W-:Y:S01]  /*8040*/  ULEA UR8, UR6, UR40, 0x3 ;  /* 0x0000002806087291 */ /* 0x000fe2000f8e183f */
[----:B------:R-:W-:-:S05]  /*8050*/  IMAD.U32 R0, RZ, RZ, UR5 ;  /* 0x00000005ff007e24 */ /* 0x000fca000f8e00ff */
[----:B------:R-:W-:-:S04]  /*8060*/  SHF.L.U32 R0, R0, 0x1f, RZ ;  /* 0x0000001f00007819 */ /* 0x000fc800000006ff */
[----:B------:R2:W3:Y:S01]  /*8070*/  SYNCS.PHASECHK.TRANS64.TRYWAIT P1, [UR8+0x30850], R0 ;  /* 0x03085000ff0075a7 */ /* 0x0004e20008020148 */
[----:B------:R-:W-:Y:S05]  /*8080*/  @!P0 BRA `(.L_x_2393) ;  /* 0x0000000000048947 */ /* 0x000fea0003800000 */
[----:B------:R-:W-:Y:S01]  /*8090*/  BPT.TRAP 0x1 ;  /* 0x000000040000795c */ /* 0x000fe20000300000 */
.L_x_2393:
[----:B---3--:R-:W-:Y:S05]  /*80a0*/  @P1 BRA `(.L_x_2394) ;  /* 0x0000000000081947 */ /* 0x008fea0003800000 */
[----:B------:R-:W3:Y:S02]  /*80b0*/  SYNCS.PHASECHK.TRANS64.TRYWAIT P1, [UR8+0x30850], R0 ;  /* 0x03085000ff0075a7 */ /* 0x000ee40008020148 */
[----:B---3--:R-:W-:Y:S05]  /*80c0*/  @!P1 BRA `(.L_x_2395) ;  /* 0x000000c800e89947 */ /* 0x008fea0003800000 */
.L_x_2394:
        /* <DEDUP_REMOVED lines=37> */
.L_x_2396:
        /* <DEDUP_REMOVED lines=24> */
[----:B01----:R-:W-:Y:S01]  /*84a0*/  FMNMX.FTZ R11, R15, R14, !PT ;  /* 0x0000000e0f0b7209 */ /* 0x003fe20007810000 */
[----:B------:R-:W-:Y:S01]  /*84b0*/  FMUL.FTZ R129, R132, UR7 ;  /* 0x0000000784817c20 */ /* 0x000fe20008410000 */
[----:B------:R-:W-:Y:S01]  /*84c0*/  FMUL.FTZ R131, R134, UR7 ;  /* 0x0000000786837c20 */ /* 0x000fe20008410000 */
[----:B------:R-:W-:Y:S01]  /*84d0*/  FMUL.FTZ R132, R135, UR7 ;  /* 0x0000000787847c20 */ /* 0x000fe20008410000 */
[----:B------:R-:W-:Y:S01]  /*84e0*/  FMUL.FTZ R135, R138, UR7 ;  /* 0x000000078a877c20 */ /* 0x000fe20008410000 */
[----:B------:R-:W-:Y:S01]  /*84f0*/  FMUL.FTZ R138, R141, UR7 ;  /* 0x000000078d8a7c20 */ /* 0x000fe20008410000 */
[----:B------:R-:W0:Y:S01]  /*8500*/  MUFU.TANH R120, R120 ;  /* 0x0000007800787308 */ /* 0x000e220000002400 */
[----:B----4-:R-:W-:Y:S01]  /*8510*/  FMNMX.FTZ R157, R21, R13, !PT ;  /* 0x0000000d159d7209 */ /* 0x010fe20007810000 */
[----:B------:R-:W-:Y:S01]  /*8520*/  FMUL.FTZ R141, R144, UR7 ;  /* 0x00000007908d7c20 */ /* 0x000fe20008410000 */
[----:B------:R-:W-:Y:S01]  /*8530*/  FMUL.FTZ R144, R147, UR7 ;  /* 0x0000000793907c20 */ /* 0x000fe20008410000 */
[----:B------:R-:W-:Y:S01]  /*8540*/  FMUL.FTZ R134, R137, UR7 ;  /* 0x0000000789867c20 */ /* 0x000fe20008410000 */
[----:B------:R-:W-:Y:S01]  /*8550*/  FMUL.FTZ R147, R150, UR7 ;  /* 0x0000000796937c20 */ /* 0x000fe20008410000 */
[----:B------:R-:W-:Y:S01]  /*8560*/  FMUL.FTZ R150, R153, UR7 ;  /* 0x0000000799967c20 */ /* 0x000fe20008410000 */
[----:B------:R-:W-:Y:S01]  /*8570*/  FMUL.FTZ R153, R156, UR7 ;  /* 0x000000079c997c20 */ /* 0x000fe20008410000 */
[----:B------:R-:W1:Y:S01]  /*8580*/  MUFU.TANH R121, R121 ;  /* 0x0000007900797308 */ /* 0x000e620000002400 */
        /* <DEDUP_REMOVED lines=12> */
[----:B------:R-:W-:Y:S01]  /*8650*/  UMOV UR14, UR10 ;  /* 0x0000000a000e7c82 */ /* 0x000fe20008000000 */
[----:B------:R-:W0:Y:S01]  /*8660*/  S2UR UR6, SR_CgaCtaId ;  /* 0x00000000000679c3 */ /* 0x000e220000008800 */
[----:B------:R-:W-:Y:S01]  /*8670*/  ULEA UR5, UR9, UR40, 0x3 ;  /* 0x0000002809057291 */ /* 0x000fe2000f8e183f */
[----:B------:R-:W3:Y:S01]  /*8680*/  MUFU.TANH R122, R122 ;  /* 0x0000007a007a7308 */ /* 0x000ee20000002400 */
[----:B-1----:R-:W-:-:S02]  /*8690*/  FMNMX.FTZ R11, R121, R0, !PT ;  /* 0x00000000790b7209 */ /* 0x002fc40007810000 */
[----:B------:R-:W-:-:S05]  /*86a0*/  UIADD3 UR5, UR5, 0x30840, URZ ;  /* 0x0003084005057890 */ /* 0x000fca000fffe03f */
[----:B------:R-:W1:Y:S01]  /*86b0*/  MUFU.TANH R124, R124 ;  /* 0x0000007c007c7308 */ /* 0x000e620000002400 */
[----:B--2---:R-:W-:-:S07]  /*86c0*/  FMNMX.FTZ R157, R123, R2, !PT ;  /* 0x000000027b9d7209 */ /* 0x004fce0007810000 */
[----:B------:R-:W2:Y:S01]  /*86d0*/  MUFU.TANH R125, R125 ;  /* 0x0000007d007d7308 */ /* 0x000ea20000002400 */
[----:B---3--:R-:W-:Y:S01]  /*86e0*/  FMNMX.FTZ R0, R122, R11, !PT ;  /* 0x0000000b7a007209 */ /* 0x008fe20007810000 */
[----:B0-----:R-:W-:-:S06]  /*86f0*/  UPRMT UR5, UR6, 0x654, UR5 ;  /* 0x0000065406057896 */ /* 0x001fcc0008000005 */
[----:B------:R-:W0:Y:S01]  /*8700*/  MUFU.TANH R127, R127 ;  /* 0x0000007f007f7308 */ /* 0x000e220000002400 */
[----:B-1----:R-:W-:Y:S01]  /*8710*/  FMNMX.FTZ R2, R124, R157, !PT ;  /* 0x0000009d7c027209 */ /* 0x002fe20007810000 */
[----:B------:R-:W-:Y:S01]  /*8720*/  FMUL.FTZ R157, R160, UR7 ;  /* 0x00000007a09d7c20 */ /* 0x000fe20008410000 */
[----:B------:R-:W-:Y:S01]  /*8730*/  FMUL.FTZ R160, R163, UR7 ;  /* 0x00000007a3a07c20 */ /* 0x000fe20008410000 */
[----:B------:R-:W-:Y:S04]  /*8740*/  SYNCS.ARRIVE.TRANS64.RED.A1T0 RZ, [UR5], RZ ;  /* 0x000000ffffff79a7 */ /* 0x000fe80008100405 */
        /* <DEDUP_REMOVED lines=81> */
[----:B-1----:R-:W-:-:S05]  /*8c60*/  FMNMX.FTZ R0, R162, R11, !PT ;  /* 0x0000000ba2007209 */ /* 0x002fca0007810000 */
        /* <DEDUP_REMOVED lines=10> */
[----:B------:R-:W-:Y:S02]  /*8d10*/  FMUL.FTZ R14, R14, UR14 ;  /* 0x0000000e0e0e7c20 */ /* 0x000fe40008410000 */
[----:B------:R-:W-:Y:S02]  /*8d20*/  FADD.FTZ R13, -R11, R13 ;  /* 0x0000000d0b0d7221 */ /* 0x000fe40000010100 */
[----:B------:R-:W-:Y:S02]  /*8d30*/  MUFU.EX2 R0, R14 ;  /* 0x0000000e00007308 */ /* 0x000fe40000000800 */
[----:B------:R-:W-:Y:S01]  /*8d40*/  FMUL.FTZ R165, R13, UR14 ;  /* 0x0000000e0da57c20 */ /* 0x000fe20008410000 */
[----:B------:R-:W-:-:S04]  /*8d50*/  FMUL.FTZ R13, R12, UR14 ;  /* 0x0000000e0c0d7c20 */ /* 0x000fc80008410000 */
        /* <DEDUP_REMOVED lines=8> */
[----:B------:R0:W-:Y:S01]  /*8de0*/  MUFU.EX2 R2, R165 ;  /* 0x000000a500027308 */ /* 0x0001e20000000800 */
        /* <DEDUP_REMOVED lines=8> */
[--C-:B0-----:R-:W-:Y:S01]  /*8e70*/  FFMA.FTZ R165, R126, UR14, -R13.reuse ;  /* 0x0000000e7ea57c23 */ /* 0x101fe2000801080d */
        /* <DEDUP_REMOVED lines=27> */
[----:B------:R-:W-:Y:S01]  /*9030*/  FFMA.FTZ R175, R155, UR14, -R130 ;  /* 0x0000000e9baf7c23 */ /* 0x000fe20008010882 */
[--C-:B------:R-:W-:Y:S01]  /*9040*/  FFMA.FTZ R15, R154, UR14, -R13.reuse ;  /* 0x0000000e9a0f7c23 */ /* 0x100fe2000801080d */
[--C-:B------:R-:W-:Y:S01]  /*9050*/  FFMA.FTZ R168, R157, UR14, -R13.reuse ;  /* 0x0000000e9da87c23 */ /* 0x100fe2000801080d */
[----:B------:R-:W0:Y:S01]  /*9060*/  MUFU.EX2 R190, R190 ;  /* 0x000000be00be7308 */ /* 0x000e220000000800 */
[----:B--2---:R-:W-:Y:S01]  /*9070*/  FADD.FTZ R3, R167, R10 ;  /* 0x0000000aa7037221 */ /* 0x004fe20000010000 */
[--C-:B------:R-:W-:Y:S01]  /*9080*/  FFMA.FTZ R169, R159, UR14, -R130.reuse ;  /* 0x0000000e9fa97c23 */ /* 0x100fe20008010882 */
[--C-:B------:R-:W-:Y:S01]  /*9090*/  FFMA.FTZ R14, R158, UR14, -R13.reuse ;  /* 0x0000000e9e0e7c23 */ /* 0x100fe2000801080d */
[--C-:B------:R-:W-:Y:S01]  /*90a0*/  FFMA.FTZ R170, R161, UR14, -R13.reuse ;  /* 0x0000000ea1aa7c23 */ /* 0x100fe2000801080d */
[----:B------:R-:W-:Y:S01]  /*90b0*/  FFMA.FTZ R171, R163, UR14, -R130 ;  /* 0x0000000ea3ab7c23 */ /* 0x000fe20008010882 */
[----:B------:R-:W-:-:S02]  /*90c0*/  FFMA.FTZ R13, R162, UR14, -R13 ;  /* 0x0000000ea20d7c23 */ /* 0x000fc4000801080d */
        /* <DEDUP_REMOVED lines=49> */
[--C-:B------:R-:W-:Y:S01]  /*93e0*/  FFMA.FTZ R21, R160, UR14, -R130.reuse ;  /* 0x0000000ea0157c23 */ /* 0x100fe20008010882 */
[----:B------:R-:W-:-:S05]  /*93f0*/  FFMA.FTZ R130, R164, UR14, -R130 ;  /* 0x0000000ea4827c23 */ /* 0x000fca0008010882 */
        /* <DEDUP_REMOVED lines=42> */
.L_x_2397:
        /* <DEDUP_REMOVED lines=36> */
.L_x_2387:
        /* <DEDUP_REMOVED lines=99> */
.L_x_2399:
[----:B------:R-:W-:Y:S01]  /*9f10*/  ULEA UR5, UR39, UR40, 0x3 ;  /* 0x0000002827057291 */ /* 0x000fe2000f8e183f */
[----:B------:R-:W-:-:S05]  /*9f20*/  IMAD.U32 R0, RZ, RZ, UR38 ;  /* 0x00000026ff007e24 */ /* 0x000fca000f8e00ff */
[----:B------:R-:W-:-:S04]  /*9f30*/  SHF.L.U32 R0, R0, 0x1f, RZ ;  /* 0x0000001f00007819 */ /* 0x000fc800000006ff */
[----:B------:R0:W1:Y:S01]  /*9f40*/  SYNCS.PHASECHK.TRANS64.TRYWAIT P1, [UR5+0x30850], R0 ;  /* 0x03085000ff0075a7 */ /* 0x0000620008020145 */
[----:B------:R-:W-:Y:S05]  /*9f50*/  @!P0 BRA `(.L_x_2400) ;  /* 0x0000000000048947 */ /* 0x000fea0003800000 */
[----:B------:R-:W-:Y:S01]  /*9f60*/  BPT.TRAP 0x1 ;  /* 0x000000040000795c */ /* 0x000fe20000300000 */
.L_x_2400:
[----:B-1----:R-:W-:Y:S05]  /*9f70*/  @P1 BRA `(.L_x_2401) ;  /* 0x0000000000081947 */ /* 0x002fea0003800000 */
[----:B------:R-:W1:Y:S02]  /*9f80*/  SYNCS.PHASECHK.TRANS64.TRYWAIT P1, [UR5+0x30850], R0 ;  /* 0x03085000ff0075a7 */ /* 0x000e640008020145 */
[----:B-1----:R-:W-:Y:S05]  /*9f90*/  @!P1 BRA `(.L_x_2402) ;  /* 0x000000ac004c9947 */ /* 0x002fea0003800000 */
.L_x_2401:
        /* <DEDUP_REMOVED lines=21> */
[----:B------:R-:W-:Y:S01]  /*a0f0*/  IMAD.U32 R5, RZ, RZ, UR14 ;  /* 0x0000000eff057e24 */ /* 0x000fe2000f8e00ff */
[----:B------:R-:W-:Y:S01]  /*a100*/  MOV R0, 0xff800000 ;  /* 0xff80000000007802 */ /* 0x000fe20000000f00 */
[----:B-1----:R-:W-:-:S02]  /*a110*/  FADD.FTZ R13, R2, R7 ;  /* 0x00000007020d7221 */ /* 0x002fc40000010000 */
[----:B------:R-:W-:Y:S01]  /*a120*/  FSETP.NE.FTZ.AND P1, PT, R9, RZ, PT ;  /* 0x000000ff0900720b */ /* 0x000fe20003f35000 */
[----:B------:R-:W-:Y:S02]  /*a130*/  IMAD.MOV.U32 R2, RZ, RZ, -0x800000 ;  /* 0xff800000ff027424 */ /* 0x000fe400078e00ff */
[----:B------:R-:W-:-:S10]  /*a140*/  FSETP.NE.FTZ.AND P2, PT, R13, RZ, PT ;  /* 0x000000ff0d00720b */ /* 0x000fd40003f55000 */
[----:B------:R-:W0:Y:S01]  /*a150*/  @P1 MUFU.LG2 R6, R9 ;  /* 0x0000000900061308 */ /* 0x000e220000000c00 */
[----:B------:R-:W-:Y:S02]  /*a160*/  @P1 FMUL.FTZ R5, R5, 0.69314718246459960938 ;  /* 0x3f31721805051820 */ /* 0x000fe40000410000 */
        /* <DEDUP_REMOVED lines=32> */
[----:B0-23--:R-:W-:Y:S05]  /*a370*/  @!P0 BRA `(.L_x_2403) ;  /* 0x0000000000048947 */ /* 0x00dfea0003800000 */
[----:B------:R-:W-:Y:S01]  /*a380*/  BPT.TRAP 0x1 ;  /* 0x000000040000795c */ /* 0x000fe20000300000 */
.L_x_2403:
        /* <DEDUP_REMOVED lines=109> */
.L_x_2367:
        /* <DEDUP_REMOVED lines=16> */
[----:B------:R-:W-:Y:S02]  /*ab60*/  R2UR UR18, R196 ;  /* 0x00000000c41272ca */ /* 0x000fe400000e0000 */
[----:B------:R-:W-:Y:S02]  /*ab70*/  R2UR UR17, R215 ;  /* 0x00000000d71172ca */ /* 0x000fe400000e0000 */
[----:B------:R-:W-:Y:S02]  /*ab80*/  R2UR UR19, R195 ;  /* 0x00000000c31372ca */ /* 0x000fe400000e0000 */
[----:B------:R-:W-:-:S09]  /*ab90*/  R2UR UR23, R213 ;  /* 0x00000000d51772ca */ /* 0x000fd200000e0000 */
[----:B------:R-:W-:Y:S01]  /*aba0*/  USHF.L.U64.HI UR16, UR18, 0x2, UR17 ;  /* 0x0000000212107899 */ /* 0x000fe20008010211 */
[----:B------:R-:W-:Y:S01]  /*abb0*/  UMOV UR10, UR8 ;  /* 0x00000008000a7c82 */ /* 0x000fe20008000000 */
[----:B0-----:R-:W-:Y:S01]  /*abc0*/  UMOV UR11, UR4 ;  /* 0x00000004000b7c82 */ /* 0x001fe20008000000 */
[----:B------:R-:W-:-:S04]  /*abd0*/  USHF.L.U32 UR4, UR18, 0x2, URZ ;  /* 0x0000000212047899 */ /* 0x000fc8000800063f */
[----:B------:R-:W-:-:S04]  /*abe0*/  UIADD3 UR9, UP0, UR4, UR14, URZ ;  /* 0x0000000e04097290 */ /* 0x000fc8000ff1e03f */
[----:B------:R-:W-:Y:S01]  /*abf0*/  UIADD3.X UR12, UR16, UR15, URZ, UP0, !UPT ;  /* 0x0000000f100c7290 */ /* 0x000fe200087fe43f */
[----:B------:R-:W-:Y:S01]  /*ac00*/  BAR.SYNC.DEFER_BLOCKING 0x1, 0x100 ;  /* 0x0044000000007b1d */ /* 0x000fe20000010000 */
[----:B--2---:R-:W-:-:S03]  /*ac10*/  IMAD.WIDE R4, R3, R4, UR10 ;  /* 0x0000000a03047e25 */ /* 0x004fc6000f8e0204 */
[C---:B------:R-:W-:Y:S02]  /*ac20*/  IADD3 R8, P1, R4.reuse, 0x40, RZ ;  /* 0x0000004004087810 */ /* 0x040fe40007f3e0ff */
[C---:B------:R-:W-:Y:S02]  /*ac30*/  LOP3.LUT R3, R4.reuse, 0x380, RZ, 0xc0, !PT ;  /* 0x0000038004037812 */ /* 0x040fe400078ec0ff */
[C---:B------:R-:W-:Y:S01]  /*ac40*/  IADD3 R6, P2, R4.reuse, 0x20, RZ ;  /* 0x0000002004067810 */ /* 0x040fe20007f5e0ff */
[--C-:B------:R-:W-:Y:S01]  /*ac50*/  IMAD.X R13, RZ, RZ, R5.reuse, P1 ;  /* 0x000000ffff0d7224 */ /* 0x100fe200008e0605 */
[C---:B------:R-:W-:Y:S02]  /*ac60*/  IADD3 R19, P6, R4.reuse, 0x60, RZ ;  /* 0x0000006004137810 */ /* 0x040fe40007fde0ff */
[----:B------:R-:W-:Y:S01]  /*ac70*/  IADD3 R133, P5, R4, 0x4000, RZ ;  /* 0x0000400004857810 */ /* 0x000fe20007fbe0ff */
[--C-:B------:R-:W-:Y:S01]  /*ac80*/  IMAD.X R11, RZ, RZ, R5.reuse, P2 ;  /* 0x000000ffff0b7224 */ /* 0x100fe200010e0605 */
[----:B------:R-:W-:Y:S01]  /*ac90*/  LOP3.LUT R7, R8, 0x380, RZ, 0xc0, !PT ;  /* 0x0000038008077812 */ /* 0x000fe200078ec0ff */
[--C-:B------:R-:W-:Y:S01]  /*aca0*/  IMAD.X R15, RZ, RZ, R5.reuse, P6 ;  /* 0x000000ffff0f7224 */ /* 0x100fe200030e0605 */
[----:B------:R-:W-:Y:S01]  /*acb0*/  SHF.R.U64 R3, R3, 0x3, RZ ;  /* 0x0000000303037819 */ /* 0x000fe200000012ff */
[----:B------:R-:W-:Y:S01]  /*acc0*/  IMAD.X R89, RZ, RZ, R5, P5 ;  /* 0x000000ffff597224 */ /* 0x000fe200028e0605 */
[----:B------:R-:W-:-:S02]  /*acd0*/  IADD3 R90, P0, R4, 0x4020, RZ ;  /* 0x00004020045a7810 */ /* 0x000fc40007f1e0ff */
[C---:B------:R-:W-:Y:S02]  /*ace0*/  IADD3 R135, P4, R4.reuse, 0x4040, RZ ;  /* 0x0000404004877810 */ /* 0x040fe40007f9e0ff */
[C---:B------:R-:W-:Y:S01]  /*acf0*/  IADD3 R94, P3, R4.reuse, 0x4060, RZ ;  /* 0x00004060045e7810 */ /* 0x040fe20007f7e0ff */
[--C-:B------:R-:W-:Y:S01]  /*ad00*/  IMAD.X R91, RZ, RZ, R5.reuse, P0 ;  /* 0x000000ffff5b7224 */ /* 0x100fe200000e0605 */
[C---:B------:R-:W-:Y:S01]  /*ad10*/  IADD3 R137, P2, R4.reuse, 0x8000, RZ ;  /* 0x0000800004897810 */ /* 0x040fe20007f5e0ff */
[--C-:B------:R-:W-:Y:S01]  /*ad20*/  IMAD.X R93, RZ, RZ, R5.reuse, P4 ;  /* 0x000000ffff5d7224 */ /* 0x100fe200020e0605 */
[C---:B------:R-:W-:Y:S01]  /*ad30*/  IADD3 R139, P1, R4.reuse, 0x8020, RZ ;  /* 0x00008020048b7810 */ /* 0x040fe20007f3e0ff */
[--C-:B------:R-:W-:Y:S01]  /*ad40*/  IMAD.X R95, RZ, RZ, R5.reuse, P3 ;  /* 0x000000ffff5f7224 */ /* 0x100fe200018e0605 */
[C---:B------:R-:W-:Y:S02]  /*ad50*/  IADD3 R130, P6, R4.reuse, 0x8040, RZ ;  /* 0x0000804004827810 */ /* 0x040fe40007fde0ff */
[----:B------:R-:W-:Y:S01]  /*ad60*/  IADD3 R141, P5, R4, 0x8060, RZ ;  /* 0x00008060048d7810 */ /* 0x000fe20007fbe0ff */
[--C-:B------:R-:W-:Y:S01]  /*ad70*/  IMAD.X R129, RZ, RZ, R5.reuse, P1 ;  /* 0x000000ffff817224 */ /* 0x100fe200008e0605 */
[----:B------:R-:W-:Y:S01]  /*ad80*/  SHF.R.U64 R7, R7, 0x3, RZ ;  /* 0x0000000307077819 */ /* 0x000fe200000012ff */
[--C-:B------:R-:W-:Y:S01]  /*ad90*/  IMAD.X R131, RZ, RZ, R5.reuse, P6 ;  /* 0x000000ffff837224 */ /* 0x100fe200030e0605 */
[----:B------:R-:W-:Y:S01]  /*ada0*/  LOP3.LUT R4, R3, R4, RZ, 0x3c, !PT ;  /* 0x0000000403047212 */ /* 0x000fe200078e3cff */
[----:B------:R-:W-:Y:S01]  /*adb0*/  IMAD.X R9, RZ, RZ, R5, P5 ;  /* 0x000000ffff097224 */ /* 0x000fe200028e0605 */
[----:B------:R-:W-:-:S02]  /*adc0*/  LOP3.LUT R3, R6, 0x380, RZ, 0xc0, !PT ;  /* 0x0000038006037812 */ /* 0x000fc400078ec0ff */
[----:B------:R-:W-:Y:S02]  /*add0*/  LOP3.LUT R12, R7, R8, RZ, 0x3c, !PT ;  /* 0x00000008070c7212 */ /* 0x000fe400078e3cff */
[----:B------:R-:W-:Y:S02]  /*ade0*/  LOP3.LUT R8, R137, 0x380, RZ, 0xc0, !PT ;  /* 0x0000038089087812 */ /* 0x000fe400078ec0ff */
[----:B------:R-:W-:Y:S02]  /*adf0*/  SHF.R.U64 R3, R3, 0x3, RZ ;  /* 0x0000000303037819 */ /* 0x000fe400000012ff */
[----:B------:R-:W-:Y:S02]  /*ae00*/  LOP3.LUT R14, R19, 0x380, RZ, 0xc0, !PT ;  /* 0x00000380130e7812 */ /* 0x000fe400078ec0ff */
[----:B------:R-:W-:Y:S02]  /*ae10*/  SHF.R.U64 R8, R8, 0x3, RZ ;  /* 0x0000000308087819 */ /* 0x000fe400000012ff */
[----:B------:R-:W-:-:S02]  /*ae20*/  LOP3.LUT R10, R3, R6, RZ, 0x3c, !PT ;  /* 0x00000006030a7212 */ /* 0x000fc400078e3cff */
[----:B------:R-:W-:Y:S02]  /*ae30*/  SHF.R.U64 R14, R14, 0x3, RZ ;  /* 0x000000030e0e7819 */ /* 0x000fe400000012ff */
[----:B------:R-:W-:Y:S02]  /*ae40*/  LOP3.LUT R3, R90, 0x380, RZ, 0xc0, !PT ;  /* 0x000003805a037812 */ /* 0x000fe400078ec0ff */
[----:B------:R-:W-:Y:S02]  /*ae50*/  LOP3.LUT R88, R133, 0x380, RZ, 0xc0, !PT ;  /* 0x0000038085587812 */ /* 0x000fe400078ec0ff */
[----:B------:R-:W-:Y:S02]  /*ae60*/  LOP3.LUT R6, R135, 0x380, RZ, 0xc0, !PT ;  /* 0x0000038087067812 */ /* 0x000fe400078ec0ff */
[----:B------:R-:W-:Y:S02]  /*ae70*/  LOP3.LUT R7, R94, 0x380, RZ, 0xc0, !PT ;  /* 0x000003805e077812 */ /* 0x000fe400078ec0ff */
[----:B------:R-:W-:-:S02]  /*ae80*/  LOP3.LUT R126, R8, R137, RZ, 0x3c, !PT ;  /* 0x00000089087e7212 */ /* 0x000fc400078e3cff */
[----:B------:R-:W-:Y:S02]  /*ae90*/  LOP3.LUT R8, R139, 0x380, RZ, 0xc0, !PT ;  /* 0x000003808b087812 */ /* 0x000fe400078ec0ff */
[----:B------:R-:W-:Y:S02]  /*aea0*/  LOP3.LUT R14, R14, R19, RZ, 0x3c, !PT ;  /* 0x000000130e0e7212 */ /* 0x000fe400078e3cff */
[----:B------:R-:W-:Y:S02]  /*aeb0*/  SHF.R.U64 R3, R3, 0x3, RZ ;  /* 0x0000000303037819 */ /* 0x000fe400000012ff */
[----:B------:R-:W-:Y:S02]  /*aec0*/  LOP3.LUT R132, R141, 0x380, RZ, 0xc0, !PT ;  /* 0x000003808d847812 */ /* 0x000fe400078ec0ff */
[----:B------:R-:W-:Y:S02]  /*aed0*/  SHF.R.U64 R88, R88, 0x3, RZ ;  /* 0x0000000358587819 */ /* 0x000fe400000012ff */
[----:B------:R-:W-:-:S02]  /*aee0*/  SHF.R.U64 R6, R6, 0x3, RZ ;  /* 0x0000000306067819 */ /* 0x000fc400000012ff */
[----:B------:R-:W-:Y:S02]  /*aef0*/  SHF.R.U64 R7, R7, 0x3, RZ ;  /* 0x0000000307077819 */ /* 0x000fe400000012ff */
[----:B------:R-:W-:Y:S02]  /*af00*/  LOP3.LUT R19, R130, 0x380, RZ, 0xc0, !PT ;  /* 0x0000038082137812 */ /* 0x000fe400078ec0ff */
[----:B------:R-:W-:Y:S02]  /*af10*/  SHF.R.U64 R8, R8, 0x3, RZ ;  /* 0x0000000308087819 */ /* 0x000fe400000012ff */
[----:B------:R-:W-:Y:S02]  /*af20*/  LOP3.LUT R90, R3, R90, RZ, 0x3c, !PT ;  /* 0x0000005a035a7212 */ /* 0x000fe400078e3cff */
[----:B------:R-:W-:Y:S02]  /*af30*/  SHF.R.U64 R132, R132, 0x3, RZ ;  /* 0x0000000384847819 */ /* 0x000fe400000012ff */
[----:B------:R-:W-:-:S02]  /*af40*/  IADD3.X R127, RZ, R5, RZ, P2, !PT ;  /* 0x00000005ff7f7210 */ /* 0x000fc400017fe4ff */
[----:B------:R-:W-:Y:S02]  /*af50*/  LOP3.LUT R88, R88, R133, RZ, 0x3c, !PT ;  /* 0x0000008558587212 */ /* 0x000fe400078e3cff */
[----:B------:R-:W-:Y:S02]  /*af60*/  LOP3.LUT R92, R6, R135, RZ, 0x3c, !PT ;  /* 0x00000087065c7212 */ /* 0x000fe400078e3cff */
[----:B------:R-:W-:Y:S02]  /*af70*/  LOP3.LUT R94, R7, R94, RZ, 0x3c, !PT ;  /* 0x0000005e075e7212 */ /* 0x000fe400078e3cff */
[----:B------:R-:W-:Y:S02]  /*af80*/  MOV R3, R4 ;  /* 0x0000000400037202 */ /* 0x000fe40000000f00 */
[----:B------:R-:W-:Y:S02]  /*af90*/  SHF.R.U64 R19, R19, 0x3, RZ ;  /* 0x0000000313137819 */ /* 0x000fe400000012ff */
[----:B------:R-:W-:-:S02]  /*afa0*/  F2FP.BF16.F32.PACK_AB R4, R25, R24 ;  /* 0x000000181904723e */ /* 0x000fc400000010ff */
[----:B------:R-:W-:Y:S02]  /*afb0*/  F2FP.BF16.F32.PACK_AB R5, R27, R26 ;  /* 0x0000001a1b05723e */ /* 0x000fe400000010ff */
[----:B------:R-:W-:Y:S02]  /*afc0*/  F2FP.BF16.F32.PACK_AB R6, R29, R28 ;  /* 0x0000001c1d06723e */ /* 0x000fe400000010ff */
[----:B------:R-:W-:Y:S02]  /*afd0*/  F2FP.BF16.F32.PACK_AB R7, R31, R30 ;  /* 0x0000001e1f07723e */ /* 0x000fe400000010ff */
[----:B------:R-:W-:Y:S02]  /*afe0*/  LOP3.LUT R128, R8, R139, RZ, 0x3c, !PT ;  /* 0x0000008b08807212 */ /* 0x000fe400078e3cff */
[----:B------:R-:W-:Y:S01]  /*aff0*/  MOV R136, R12 ;  /* 0x0000000c00887202 */ /* 0x000fe20000000f00 */
[----:B------:R0:W-:Y:S01]  /*b000*/  STSM.16.M88.4 [R3], R4 ;  /* 0x0000000403007844 */ /* 0x0001e20000000200 */
[----:B------:R-:W-:-:S02]  /*b010*/  MOV R135, R14 ;  /* 0x0000000e00877202 */ /* 0x000fc40000000f00 */
[----:B------:R-:W-:Y:S02]  /*b020*/  LOP3.LUT R8, R132, R141, RZ, 0x3c, !PT ;  /* 0x0000008d84087212 */ /* 0x000fe400078e3cff */
[----:B------:R-:W-:Y:S02]  /*b030*/  MOV R137, R10 ;  /* 0x0000000a00897202 */ /* 0x000fe40000000f00 */
[----:B------:R-:W-:Y:S02]  /*b040*/  F2FP.BF16.F32.PACK_AB R12, R33, R32 ;  /* 0x00000020210c723e */ /* 0x000fe400000010ff */
[----:B------:R-:W-:Y:S02]  /*b050*/  F2FP.BF16.F32.PACK_AB R13, R35, R34 ;  /* 0x00000022230d723e */ /* 0x000fe400000010ff */
[----:B------:R-:W-:Y:S02]  /*b060*/  F2FP.BF16.F32.PACK_AB R14, R37, R36 ;  /* 0x00000024250e723e */ /* 0x000fe400000010ff */
[----:B------:R-:W-:-:S02]  /*b070*/  F2FP.BF16.F32.PACK_AB R15, R39, R38 ;  /* 0x00000026270f723e */ /* 0x000fc400000010ff */
[----:B------:R-:W-:Y:S02]  /*b080*/  LOP3.LUT R130, R19, R130, RZ, 0x3c, !PT ;  /* 0x0000008213827212 */ /* 0x000fe400078e3cff */
[----:B------:R-:W-:Y:S01]  /*b090*/  MOV R134, R88 ;  /* 0x0000005800867202 */ /* 0x000fe20000000f00 */
[----:B------:R1:W-:Y:S01]  /*b0a0*/  STSM.16.M88.4 [R137], R12 ;  /* 0x0000000c89007844 */ /* 0x0003e20000000200 */
[----:B------:R-:W-:Y:S02]  /*b0b0*/  MOV R133, R90 ;  /* 0x0000005a00857202 */ /* 0x000fe40000000f00 */
[----:B------:R-:W-:Y:S02]  /*b0c0*/  MOV R132, R92 ;  /* 0x0000005c00847202 */ /* 0x000fe40000000f00 */
[----:B------:R-:W-:Y:S02]  /*b0d0*/  MOV R19, R94 ;  /* 0x0000005e00137202 */ /* 0x000fe40000000f00 */
[----:B------:R-:W-:-:S02]  /*b0e0*/  F2FP.BF16.F32.PACK_AB R88, R41, R40 ;  /* 0x000000282958723e */ /* 0x000fc400000010ff */
[----:B------:R-:W-:Y:S02]  /*b0f0*/  F2FP.BF16.F32.PACK_AB R89, R43, R42 ;  /* 0x0000002a2b59723e */ /* 0x000fe400000010ff */
[----:B------:R-:W-:Y:S02]  /*b100*/  F2FP.BF16.F32.PACK_AB R90, R45, R44 ;  /* 0x0000002c2d5a723e */ /* 0x000fe400000010ff */
[----:B------:R-:W-:Y:S02]  /*b110*/  F2FP.BF16.F32.PACK_AB R91, R47, R46 ;  /* 0x0000002e2f5b723e */ /* 0x000fe400000010ff */
[----:B------:R-:W-:Y:S02]  /*b120*/  F2FP.BF16.F32.PACK_AB R92, R49, R48 ;  /* 0x00000030315c723e */ /* 0x000fe400000010ff */
[----:B------:R-:W-:Y:S01]  /*b130*/  F2FP.BF16.F32.PACK_AB R93, R51, R50 ;  /* 0x00000032335d723e */ /* 0x000fe200000010ff */
[----:B------:R2:W-:Y:S01]  /*b140*/  STSM.16.M88.4 [R136], R88 ;  /* 0x0000005888007844 */ /* 0x0005e20000000200 */
[----:B------:R-:W-:-:S02]  /*b150*/  F2FP.BF16.F32.PACK_AB R94, R53, R52 ;  /* 0x00000034355e723e */ /* 0x000fc400000010ff */
[----:B------:R-:W-:Y:S02]  /*b160*/  F2FP.BF16.F32.PACK_AB R95, R55, R54 ;  /* 0x00000036375f723e */ /* 0x000fe400000010ff */
[----:B0-----:R-:W-:Y:S02]  /*b170*/  MOV R3, R8 ;  /* 0x0000000800037202 */ /* 0x001fe40000000f00 */
[----:B------:R-:W-:Y:S01]  /*b180*/  F2FP.BF16.F32.PACK_AB R4, R57, R56 ;  /* 0x000000383904723e */ /* 0x000fe200000010ff */
[----:B------:R0:W-:Y:S01]  /*b190*/  STSM.16.M88.4 [R135], R92 ;  /* 0x0000005c87007844 */ /* 0x0001e20000000200 */
[----:B------:R-:W-:Y:S02]  /*b1a0*/  F2FP.BF16.F32.PACK_AB R5, R59, R58 ;  /* 0x0000003a3b05723e */ /* 0x000fe400000010ff */
[----:B------:R-:W-:Y:S02]  /*b1b0*/  F2FP.BF16.F32.PACK_AB R6, R61, R60 ;  /* 0x0000003c3d06723e */ /* 0x000fe400000010ff */
[----:B------:R-:W-:-:S02]  /*b1c0*/  F2FP.BF16.F32.PACK_AB R7, R63, R62 ;  /* 0x0000003e3f07723e */ /* 0x000fc400000010ff */
[----:B------:R-:W-:Y:S02]  /*b1d0*/  F2FP.BF16.F32.PACK_AB R8, R65, R64 ;  /* 0x000000404108723e */ /* 0x000fe400000010ff */
[----:B------:R-:W-:Y:S01]  /*b1e0*/  F2FP.BF16.F32.PACK_AB R9, R67, R66 ;  /* 0x000000424309723e */ /* 0x000fe200000010ff */
[----:B------:R3:W-:Y:S01]  /*b1f0*/  STSM.16.M88.4 [R134], R4 ;  /* 0x0000000486007844 */ /* 0x0007e20000000200 */
[----:B------:R-:W-:Y:S02]  /*b200*/  F2FP.BF16.F32.PACK_AB R10, R69, R68 ;  /* 0x00000044450a723e */ /* 0x000fe400000010ff */
[----:B------:R-:W-:Y:S02]  /*b210*/  F2FP.BF16.F32.PACK_AB R11, R71, R70 ;  /* 0x00000046470b723e */ /* 0x000fe400000010ff */
[----:B-1----:R-:W-:Y:S02]  /*b220*/  F2FP.BF16.F32.PACK_AB R12, R73, R72 ;  /* 0x00000048490c723e */ /* 0x002fe400000010ff */
[----:B------:R-:W-:Y:S01]  /*b230*/  F2FP.BF16.F32.PACK_AB R13, R75, R74 ;  /* 0x0000004a4b0d723e */ /* 0x000fe200000010ff */
[----:B------:R-:W-:Y:S01]  /*b240*/  STSM.16.M88.4 [R133], R8 ;  /* 0x0000000885007844 */ /* 0x000fe20000000200 */
[----:B------:R-:W-:-:S02]  /*b250*/  F2FP.BF16.F32.PACK_AB R14, R77, R76 ;  /* 0x0000004c4d0e723e */ /* 0x000fc400000010ff */
[----:B------:R-:W-:Y:S02]  /*b260*/  F2FP.BF16.F32.PACK_AB R15, R79, R78 ;  /* 0x0000004e4f0f723e */ /* 0x000fe400000010ff */
[----:B--2---:R-:W-:Y:S02]  /*b270*/  F2FP.BF16.F32.PACK_AB R88, R81, R80 ;  /* 0x000000505158723e */ /* 0x004fe400000010ff */
[----:B------:R-:W-:Y:S01]  /*b280*/  F2FP.BF16.F32.PACK_AB R89, R83, R82 ;  /* 0x000000525359723e */ /* 0x000fe200000010ff */
[----:B------:R-:W-:Y:S01]  /*b290*/  STSM.16.M88.4 [R132], R12 ;  /* 0x0000000c84007844 */ /* 0x000fe20000000200 */
[----:B------:R-:W-:Y:S02]  /*b2a0*/  F2FP.BF16.F32.PACK_AB R90, R85, R84 ;  /* 0x00000054555a723e */ /* 0x000fe400000010ff */
[----:B------:R-:W-:Y:S02]  /*b2b0*/  F2FP.BF16.F32.PACK_AB R91, R87, R86 ;  /* 0x00000056575b723e */ /* 0x000fe400000010ff */
[----:B------:R-:W-:-:S02]  /*b2c0*/  MOV R126, R126 ;  /* 0x0000007e007e7202 */ /* 0x000fc40000000f00 */
[----:B0-----:R-:W-:Y:S01]  /*b2d0*/  F2FP.BF16.F32.PACK_AB R92, R21, R20 ;  /* 0x00000014155c723e */ /* 0x001fe200000010ff */
[----:B------:R0:W-:Y:S01]  /*b2e0*/  STSM.16.M88.4 [R19], R88 ;  /* 0x0000005813007844 */ /* 0x0001e20000000200 */
[----:B------:R-:W-:Y:S02]  /*b2f0*/  F2FP.BF16.F32.PACK_AB R93, R123, R122 ;  /* 0x0000007a7b5d723e */ /* 0x000fe400000010ff */
[----:B------:R-:W-:Y:S02]  /*b300*/  F2FP.BF16.F32.PACK_AB R94, R121, R120 ;  /* 0x00000078795e723e */ /* 0x000fe400000010ff */
[----:B------:R-:W-:Y:S02]  /*b310*/  F2FP.BF16.F32.PACK_AB R95, R125, R124 ;  /* 0x0000007c7d5f723e */ /* 0x000fe400000010ff */
[----:B------:R-:W-:Y:S02]  /*b320*/  MOV R128, R128 ;  /* 0x0000008000807202 */ /* 0x000fe40000000f00 */
[----:B---3--:R-:W-:Y:S01]  /*b330*/  F2FP.BF16.F32.PACK_AB R4, R97, R96 ;  /* 0x000000606104723e */ /* 0x008fe200000010ff */
[----:B------:R-:W-:Y:S01]  /*b340*/  STSM.16.M88.4 [R126], R92 ;  /* 0x0000005c7e007844 */ /* 0x000fe20000000200 */
[----:B------:R-:W-:-:S02]  /*b350*/  F2FP.BF16.F32.PACK_AB R5, R99, R98 ;  /* 0x000000626305723e */ /* 0x000fc400000010ff */
[----:B------:R-:W-:Y:S02]  /*b360*/  F2FP.BF16.F32.PACK_AB R6, R101, R100 ;  /* 0x000000646506723e */ /* 0x000fe400000010ff */
[----:B------:R-:W-:Y:S01]  /*b370*/  F2FP.BF16.F32.PACK_AB R7, R103, R102 ;  /* 0x000000666707723e */ /* 0x000fe200000010ff */
[----:B0-----:R-:W-:Y:S01]  /*b380*/  IMAD.U32 R88, RZ, RZ, UR9 ;  /* 0x00000009ff587e24 */ /* 0x001fe2000f8e00ff */
[----:B------:R-:W-:Y:S01]  /*b390*/  MOV R130, R130 ;  /* 0x0000008200827202 */ /* 0x000fe20000000f00 */
[----:B------:R-:W-:Y:S01]  /*b3a0*/  IMAD.U32 R89, RZ, RZ, UR12 ;  /* 0x0000000cff597e24 */ /* 0x000fe2000f8e00ff */
[----:B------:R-:W-:Y:S01]  /*b3b0*/  F2FP.BF16.F32.PACK_AB R8, R105, R104 ;  /* 0x000000686908723e */ /* 0x000fe200000010ff */
[----:B------:R-:W-:Y:S01]  /*b3c0*/  STSM.16.M88.4 [R128], R4 ;  /* 0x0000000480007844 */ /* 0x000fe20000000200 */
[----:B------:R-:W-:Y:S01]  /*b3d0*/  F2FP.BF16.F32.PACK_AB R9, R107, R106 ;  /* 0x0000006a6b09723e */ /* 0x000fe200000010ff */
[----:B------:R-:W-:Y:S01]  /*b3e0*/  ULDC.64 UR12, c[0x0][0xc08] ;  /* 0x00030200000c7ab9 */ /* 0x000fe20000000a00 */
        /* <DEDUP_REMOVED lines=10> */
[----:B------:R-:W-:-:S07]  /*b490*/  ISETP.NE.AND.EX P0, PT, RZ, UR15, PT, P0 ;  /* 0x0000000fff007c0c */ /* 0x000fce000bf05300 */
[----:B0-----:R-:W0:Y:S06]  /*b4a0*/  LDC R3, c[0x0][0xbe8] ;  /* 0x0002fa00ff037b82 */ /* 0x001e2c0000000800 */
[----:B------:R-:W2:Y:S01]  /*b4b0*/  @P0 LDG.E R19, desc[UR36][R88.64] ;  /* 0x0000002458130981 */ /* 0x000ea2000c1e1900 */
[----:B------:R-:W-:-:S04]  /*b4c0*/  UISETP.NE.U32.AND UP0, UPT, UR12, URZ, UPT ;  /* 0x0000003f0c00728c */ /* 0x000fc8000bf05070 */
[----:B------:R-:W-:-:S06]  /*b4d0*/  UISETP.NE.AND.EX UP0, UPT, UR13, URZ, UPT, UP0 ;  /* 0x0000003f0d00728c */ /* 0x000fcc000bf05300 */
[----:B------:R-:W-:Y:S02]  /*b4e0*/  PLOP3.LUT P4, PT, PT, PT, UP0, 0x80, 0x0 ;  /* 0x000000000000781c */ /* 0x000fe40003f8f008 */
[----:B0-----:R-:W-:-:S03]  /*b4f0*/  ISETP.NE.AND P1, PT, R3, 0x1, PT ;  /* 0x000000010300780c */ /* 0x001fc60003f25270 */
[----:B------:R-:W-:-:S03]  /*b500*/  @UP0 UIADD3 UR12, UP1, UR4, UR12, URZ ;  /* 0x0000000c040c0290 */ /* 0x000fc6000ff3e03f */
[----:B------:R-:W-:Y:S01]  /*b510*/  ULDC UR4, c[0x0][0xa88] ;  /* 0x0002a20000047ab9 */ /* 0x000fe20000000800 */
[----:B------:R-:W-:Y:S01]  /*b520*/  @UP0 UIADD3.X UR13, UR16, UR13, URZ, UP1, !UPT ;  /* 0x0000000d100d0290 */ /* 0x000fe20008ffe43f */
[----:B------:R-:W-:Y:S01]  /*b530*/  IMAD.U32 R8, RZ, RZ, UR4 ;  /* 0x00000004ff087e24 */ /* 0x000fe2000f8e00ff */
[----:B------:R-:W-:Y:S01]  /*b540*/  UISETP.NE.AND UP0, UPT, UR20, URZ, UPT ;  /* 0x0000003f1400728c */ /* 0x000fe2000bf05270 */
[----:B------:R-:W-:Y:S01]  /*b550*/  IMAD.U32 R4, RZ, RZ, UR12 ;  /* 0x0000000cff047e24 */ /* 0x000fe2000f8e00ff */
[----:B------:R-:W-:Y:S02]  /*b560*/  ULDC UR4, c[0x0][0xad4] ;  /* 0x0002b50000047ab9 */ /* 0x000fe40000000800 */
[----:B------:R-:W0:Y:S01]  /*b570*/  @P1 LDC R6, c[0x0][0xbec] ;  /* 0x0002fb00ff061b82 */ /* 0x000e220000000800 */
[----:B------:R-:W-:Y:S01]  /*b580*/  USEL UR4, UR20, UR4, UP0 ;  /* 0x0000000414047287 */ /* 0x000fe20008000000 */
[----:B------:R-:W-:Y:S01]  /*b590*/  IMAD.U32 R5, RZ, RZ, UR13 ;  /* 0x0000000dff057e24 */ /* 0x000fe2000f8e00ff */
[----:B------:R-:W-:-:S02]  /*b5a0*/  UMOV UR22, 0x9b8 ;  /* 0x000009b800167882 */ /* 0x000fc40000000000 */
[----:B------:R-:W-:-:S03]  /*b5b0*/  UISETP.GT.AND UP1, UPT, UR4, 0x1, UPT ;  /* 0x000000010400788c */ /* 0x000fc6000bf24270 */
[----:B------:R-:W1:Y:S01]  /*b5c0*/  @P1 LDC R9, c[0x0][0xbf0] ;  /* 0x0002fc00ff091b82 */ /* 0x000e620000000800 */
[----:B------:R-:W-:Y:S01]  /*b5d0*/  USEL UR22, UR22, 0x978, UP1 ;  /* 0x0000097816167887 */ /* 0x000fe20008800000 */
[----:B------:R-:W-:Y:S01]  /*b5e0*/  VIADD R11, R17, UR42 ;  /* 0x0000002a110b7c36 */ /* 0x000fe20008000000 */
[----:B------:R-:W-:Y:S01]  /*b5f0*/  UISETP.NE.U32.AND UP0, UPT, UR14, URZ, UPT ;  /* 0x0000003f0e00728c */ /* 0x000fe2000bf05070 */
[----:B------:R0:W5:Y:S01]  /*b600*/  @P4 LDG.E R8, desc[UR36][R4.64] ;  /* 0x0000002404084981 */ /* 0x000162000c1e1900 */
[----:B------:R-:W-:Y:S01]  /*b610*/  UMOV UR4, URZ ;  /* 0x0000003f00047c82 */ /* 0x000fe20008000000 */
[----:B------:R-:W-:Y:S01]  /*b620*/  USEL UR20, UR19, URZ, UP1 ;  /* 0x0000003f13147287 */ /* 0x000fe20008800000 */
[----:B------:R-:W-:Y:S01]  /*b630*/  IMAD.MOV.U32 R7, RZ, RZ, R11 ;  /* 0x000000ffff077224 */ /* 0x000fe200078e000b */
[----:B------:R-:W-:-:S04]  /*b640*/  UISETP.NE.AND.EX UP0, UPT, UR15, URZ, UPT, UP0 ;  /* 0x0000003f0f00728c */ /* 0x000fc8000bf05300 */
[----:B------:R-:W-:Y:S02]  /*b650*/  USEL UR9, UR18, URZ, !UP0 ;  /* 0x0000003f12097287 */ /* 0x000fe4000c000000 */
[----:B------:R-:W-:Y:S01]  /*b660*/  USEL UR21, UR17, URZ, !UP0 ;  /* 0x0000003f11157287 */ /* 0x000fe2000c000000 */
[----:B------:R-:W-:Y:S02]  /*b670*/  ULDC.64 UR12, c[0x0][UR22+0x218] ;  /* 0x00008600160c7abb */ /* 0x000fe40008000a00 */
[----:B------:R-:W-:Y:S01]  /*b680*/  ULDC.64 UR16, c[0x0][UR22+0x220] ;  /* 0x0000880016107abb */ /* 0x000fe20008000a00 */
[----:B------:R-:W-:Y:S01]  /*b690*/  ULDC.64 UR18, c[0x0][UR22+0x228] ;  /* 0x00008a0016127abb */ /* 0x000fe20008000a00 */
[----:B------:R-:W-:Y:S01]  /*b6a0*/  UIMAD.WIDE.U32 UR14, UR12, UR23, URZ ;  /* 0x000000170c0e72a5 */ /* 0x000fe2000f8e003f */
[----:B0-----:R-:W-:Y:S01]  /*b6b0*/  @P1 IMAD.HI.U32 R4, R11, R6, RZ ;  /* 0x000000060b041227 */ /* 0x001fe200078e00ff */
[----:B------:R-:W-:Y:S02]  /*b6c0*/  UIMAD UR23, UR13, UR23, URZ ;  /* 0x000000170d1772a4 */ /* 0x000fe4000f8e023f */
[----:B------:R-:W-:-:S02]  /*b6d0*/  UIMAD UR17, UR17, UR9, URZ ;  /* 0x00000009111172a4 */ /* 0x000fc4000f8e023f */
[----:B------:R-:W-:Y:S01]  /*b6e0*/  UIMAD.WIDE.U32 UR24, UR18, UR20, URZ ;  /* 0x00000014121872a5 */ /* 0x000fe2000f8e003f */
[----:B-1----:R-:W-:Y:S01]  /*b6f0*/  @P1 SHF.R.U32.HI R7, RZ, R9, R4 ;  /* 0x00000009ff071219 */ /* 0x002fe20000011604 */
[----:B------:R-:W-:Y:S02]  /*b700*/  UIMAD.WIDE.U32 UR12, UR16, UR9, URZ ;  /* 0x00000009100c72a5 */ /* 0x000fe4000f8e003f */
[----:B------:R-:W-:Y:S01]  /*b710*/  UIMAD UR18, UR19, UR20, URZ ;  /* 0x00000014131272a4 */ /* 0x000fe2000f8e023f */
[----:B------:R-:W-:Y:S01]  /*b720*/  IADD3 R6, -R7, RZ, RZ ;  /* 0x000000ff07067210 */ /* 0x000fe20007ffe1ff */
[----:B------:R-:W-:Y:S01]  /*b730*/  UIMAD UR17, UR16, UR21, UR17 ;  /* 0x00000015101172a4 */ /* 0x000fe2000f8e0211 */
[----:B------:R-:W-:Y:S01]  /*b740*/  IMAD.U32 R4, RZ, RZ, UR24 ;  /* 0x00000018ff047e24 */ /* 0x000fe2000f8e00ff */
[----:B------:R-:W-:Y:S02]  /*b750*/  UIADD3 UR18, UR25, UR18, URZ ;  /* 0x0000001219127290 */ /* 0x000fe4000fffe03f */
[----:B------:R-:W-:Y:S01]  /*b760*/  IMAD.U32 R5, RZ, RZ, UR25 ;  /* 0x00000019ff057e24 */ /* 0x000fe2000f8e00ff */
[----:B------:R-:W-:Y:S01]  /*b770*/  UIADD3 UR23, UR15, UR23, URZ ;  /* 0x000000170f177290 */ /* 0x000fe2000fffe03f */
[----:B------:R-:W-:Y:S01]  /*b780*/  IMAD R9, R3, R6, R11 ;  /* 0x0000000603097224 */ /* 0x000fe200078e020b */
[----:B------:R-:W-:Y:S01]  /*b790*/  UIADD3 UR17, UR13, UR17, URZ ;  /* 0x000000110d117290 */ /* 0x000fe2000fffe03f */
[----:B------:R-:W-:Y:S01]  /*b7a0*/  SHF.R.S32.HI R5, RZ, 0x1f, R7 ;  /* 0x0000001fff057819 */ /* 0x000fe20000011407 */
[----:B------:R-:W-:-:S02]  /*b7b0*/  IMAD.U32 R10, RZ, RZ, UR18 ;  /* 0x00000012ff0a7e24 */ /* 0x000fc4000f8e00ff */
[----:B------:R-:W-:Y:S02]  /*b7c0*/  SHF.R.S32.HI R6, RZ, 0x1f, R9 ;  /* 0x0000001fff067819 */ /* 0x000fe40000011409 */
[----:B--2---:R-:W-:-:S13]  /*b7d0*/  @P0 R2UR UR4, R19 ;  /* 0x00000000130402ca */ /* 0x004fda00000e0000 */
[----:B------:R-:W-:Y:S02]  /*b7e0*/  UIADD3 UR14, UP0, UP2, UR12, UR14, UR4 ;  /* 0x0000000e0c0e7290 */ /* 0x000fe4000fa1e004 */
[----:B------:R-:W-:Y:S01]  /*b7f0*/  USHF.R.S32.HI UR16, URZ, 0x1f, UR4 ;  /* 0x0000001f3f107899 */ /* 0x000fe20008011404 */
[----:B------:R-:W-:-:S03]  /*b800*/  ULDC.64 UR12, c[0x0][UR22+0x210] ;  /* 0x00008400160c7abb */ /* 0x000fc60008000a00 */
[----:B------:R-:W-:Y:S01]  /*b810*/  IADD3 R4, P2, P3, R7, UR14, R4 ;  /* 0x0000000e07047c10 */ /* 0x000fe2000fb5e004 */
[----:B------:R-:W-:Y:S01]  /*b820*/  UIADD3.X UR14, UR17, UR23, UR16, UP0, UP2 ;  /* 0x00000017110e7290 */ /* 0x000fe200087e4410 */
[----:B------:R-:W-:-:S04]  /*b830*/  IMAD R7, R9, UR13, RZ ;  /* 0x0000000d09077c24 */ /* 0x000fc8000f8e02ff */
[----:B------:R-:W-:Y:S01]  /*b840*/  IMAD R7, R6, UR12, R7 ;  /* 0x0000000c06077c24 */ /* 0x000fe2000f8e0207 */
[----:B------:R-:W-:Y:S01]  /*b850*/  IADD3.X R5, R5, UR14, R10, P2, P3 ;  /* 0x0000000e05057c10 */ /* 0x000fe200097e640a */
        /* <DEDUP_REMOVED lines=12> */
.L_x_2406:
[----:B------:R-:W2:Y:S01]  /*b920*/  LDL R12, [R1+0x10] ;  /* 0x00001000010c7983 */ /* 0x000ea20000100800 */
[----:B-----5:R-:W-:Y:S01]  /*b930*/  IMAD R19, R8, R3, RZ ;  /* 0x0000000308137224 */ /* 0x020fe200078e02ff */
[----:B------:R-:W-:Y:S02]  /*b940*/  LOP3.LUT P0, RZ, R217, 0x3, RZ, 0xc0, !PT ;  /* 0x00000003d9ff7812 */ /* 0x000fe4000780c0ff */
[----:B------:R-:W-:Y:S01]  /*b950*/  SHFL.IDX PT, R4, R9, RZ, 0x1c1f ;  /* 0x001c1fff09047589 */ /* 0x000fe200000e0000 */
[----:B------:R-:W-:-:S03]  /*b960*/  PLOP3.LUT P3, PT, PT, PT, UP1, 0x80, 0x0 ;  /* 0x000000000000781c */ /* 0x000fc60003f6f018 */
[----:B------:R-:W0:Y:S04]  /*b970*/  SHFL.IDX PT, R5, R10, RZ, 0x1c1f ;  /* 0x001c1fff0a057589 */ /* 0x000e2800000e0000 */
[----:B------:R-:W-:Y:S04]  /*b980*/  SHFL.IDX PT, R6, R9, 0x1, 0x1c1f ;  /* 0x003c1f0009067f89 */ /* 0x000fe800000e0000 */
[----:B------:R-:W1:Y:S01]  /*b990*/  SHFL.IDX PT, R7, R10, 0x1, 0x1c1f ;  /* 0x003c1f000a077f89 */ /* 0x000e6200000e0000 */
[----:B--2---:R-:W-:-:S04]  /*b9a0*/  VIADD R12, R12, UR42 ;  /* 0x0000002a0c0c7c36 */ /* 0x004fc80008000000 */
        /* <DEDUP_REMOVED lines=8> */
[----:B------:R-:W-:Y:S01]  /*ba30*/  IMAD.SHL.U32 R67, R18, 0x8, RZ ;  /* 0x0000000812437824 */ /* 0x000fe200078e00ff */
[----:B------:R-:W1:Y:S01]  /*ba40*/  @P1 LDC R21, c[0x0][0xbec] ;  /* 0x0002fb00ff151b82 */ /* 0x000e620000000800 */
[----:B0-----:R-:W-:Y:S01]  /*ba50*/  IMAD.MOV.U32 R5, RZ, RZ, 0x2 ;  /* 0x00000002ff057424 */ /* 0x001fe200078e00ff */
[----:B------:R-:W-:Y:S01]  /*ba60*/  ULDC.64 UR14, c[0x0][0xaa0] ;  /* 0x0002a800000e7ab9 */ /* 0x000fe20000000a00 */
[----:B------:R-:W-:Y:S01]  /*ba70*/  IMAD R4, R214, 0x40, R67 ;  /* 0x00000040d6047824 */ /* 0x000fe200078e0243 */
[----:B------:R-:W-:-:S03]  /*ba80*/  R2UR UR17, R213 ;  /* 0x00000000d51172ca */ /* 0x000fc600000e0000 */
[----:B------:R-:W-:Y:S01]  /*ba90*/  IMAD.WIDE R4, R4, R5, UR10 ;  /* 0x0000000a04047e25 */ /* 0x000fe2000f8e0205 */
[----:B------:R-:W0:Y:S02]  /*baa0*/  @P1 LDC R63, c[0x0][0xbf0] ;  /* 0x0002fc00ff3f1b82 */ /* 0x000e240000000800 */
[C---:B------:R-:W-:Y:S01]  /*bab0*/  IADD3 R33, P2, R4.reuse, 0x5000, RZ ;  /* 0x0000500004217810 */ /* 0x040fe20007f5e0ff */
[----:B------:R-:W-:Y:S01]  /*bac0*/  UIMAD UR12, UR16, UR14, URZ ;  /* 0x0000000e100c72a4 */ /* 0x000fe2000f8e023f */
[C---:B------:R-:W-:Y:S02]  /*bad0*/  IADD3 R9, P4, R4.reuse, 0x1000, RZ ;  /* 0x0000100004097810 */ /* 0x040fe40007f9e0ff */
[----:B------:R-:W-:Y:S02]  /*bae0*/  LOP3.LUT R32, R33, 0x380, RZ, 0xc0, !PT ;  /* 0x0000038021207812 */ /* 0x000fe400078ec0ff */
[----:B------:R-:W-:Y:S02]  /*baf0*/  IADD3 R13, P3, R4, 0x2000, RZ ;  /* 0x00002000040d7810 */ /* 0x000fe40007f7e0ff */
[----:B------:R-:W-:-:S02]  /*bb00*/  SHF.R.U64 R32, R32, 0x3, RZ ;  /* 0x0000000320207819 */ /* 0x000fc400000012ff */
[----:B------:R-:W-:Y:S02]  /*bb10*/  IADD3 R25, P6, R4, 0x3000, RZ ;  /* 0x0000300004197810 */ /* 0x000fe40007fde0ff */
[----:B------:R-:W-:Y:S01]  /*bb20*/  LOP3.LUT R32, R32, R33, RZ, 0x3c, !PT ;  /* 0x0000002120207212 */ /* 0x000fe200078e3cff */
[--C-:B------:R-:W-:Y:S01]  /*bb30*/  IMAD.X R33, RZ, RZ, R5.reuse, P2 ;  /* 0x000000ffff217224 */ /* 0x100fe200010e0605 */
[C---:B------:R-:W-:Y:S02]  /*bb40*/  IADD3 R7, P2, R4.reuse, 0xb000, RZ ;  /* 0x0000b00004077810 */ /* 0x040fe40007f5e0ff */
        /* <DEDUP_REMOVED lines=10> */
[----:B------:R-:W-:Y:S01]  /*bbf0*/  LOP3.LUT R28, R29, 0x380, RZ, 0xc0, !PT ;  /* 0x000003801d1c7812 */ /* 0x000fe200078ec0ff */
[----:B------:R-:W-:Y:S01]  /*bc00*/  UIADD3 UR11, UR11, UR12, URZ ;  /* 0x0000000c0b0b7290 */ /* 0x000fe2000fffe03f */
[----:B------:R-:W-:Y:S02]  /*bc10*/  LOP3.LUT R56, R0, R7, RZ, 0x3c, !PT ;  /* 0x0000000700387212 */ /* 0x000fe400078e3cff */
[----:B------:R-:W-:Y:S01]  /*bc20*/  LEA R0, R18, R214, 0x5 ;  /* 0x000000d612007211 */ /* 0x000fe200078e28ff */
[----:B------:R-:W-:Y:S01]  /*bc30*/  ULDC.64 UR12, c[0x0][0xae8] ;  /* 0x0002ba00000c7ab9 */ /* 0x000fe20000000a00 */
[----:B------:R-:W-:Y:S02]  /*bc40*/  SHF.R.U64 R8, R8, 0x3, RZ ;  /* 0x0000000308087819 */ /* 0x000fe400000012ff */
[----:B------:R-:W-:Y:S02]  /*bc50*/  SHF.R.U64 R12, R12, 0x3, RZ ;  /* 0x000000030c0c7819 */ /* 0x000fe400000012ff */
[----:B------:R-:W-:-:S02]  /*bc60*/  SHF.R.U64 R24, R24, 0x3, RZ ;  /* 0x0000000318187819 */ /* 0x000fc400000012ff */
[----:B------:R-:W-:Y:S01]  /*bc70*/  SHF.R.U64 R28, R28, 0x3, RZ ;  /* 0x000000031c1c7819 */ /* 0x000fe200000012ff */
[----:B------:R-:W-:Y:S01]  /*bc80*/  UIMAD.WIDE.U32 UR10, UR17, UR12, UR10 ;  /* 0x0000000c110a72a5 */ /* 0x000fe2000f8e000a */
[----:B------:R-:W-:Y:S01]  /*bc90*/  LOP3.LUT R8, R8, R9, RZ, 0x3c, !PT ;  /* 0x0000000908087212 */ /* 0x000fe200078e3cff */
[----:B------:R-:W-:Y:S01]  /*bca0*/  VIADD R60, R0, UR42 ;  /* 0x0000002a003c7c36 */ /* 0x000fe20008000000 */
[----:B------:R-:W-:Y:S01]  /*bcb0*/  LOP3.LUT R12, R12, R13, RZ, 0x3c, !PT ;  /* 0x0000000d0c0c7212 */ /* 0x000fe200078e3cff */
[--C-:B------:R-:W-:Y:S01]  /*bcc0*/  IMAD.X R13, RZ, RZ, R5.reuse, P3 ;  /* 0x000000ffff0d7224 */ /* 0x100fe200018e0605 */
[----:B------:R-:W-:Y:S01]  /*bcd0*/  LOP3.LUT R24, R24, R25, RZ, 0x3c, !PT ;  /* 0x0000001918187212 */ /* 0x000fe200078e3cff */
[--C-:B------:R-:W-:Y:S01]  /*bce0*/  IMAD.X R25, RZ, RZ, R5.reuse, P6 ;  /* 0x000000ffff197224 */ /* 0x100fe200030e0605 */
[----:B------:R-:W-:Y:S01]  /*bcf0*/  LOP3.LUT R28, R28, R29, RZ, 0x3c, !PT ;  /* 0x0000001d1c1c7212 */ /* 0x000fe200078e3cff */
[----:B------:R-:W-:Y:S01]  /*bd00*/  IMAD.X R29, RZ, RZ, R5, P5 ;  /* 0x000000ffff1d7224 */ /* 0x000fe200028e0605 */
[----:B------:R-:W-:Y:S01]  /*bd10*/  IADD3.X R9, RZ, R5, RZ, P4, !PT ;  /* 0x00000005ff097210 */ /* 0x000fe200027fe4ff */
[----:B------:R-:W-:Y:S01]  /*bd20*/  USHF.R.S32.HI UR4, URZ, 0x1f, UR9 ;  /* 0x0000001f3f047899 */ /* 0x000fe20008011409 */
[C---:B------:R-:W-:Y:S01]  /*bd30*/  IADD3 R37, P0, R4.reuse, 0x6000, RZ ;  /* 0x0000600004257810 */ /* 0x040fe20007f1e0ff */
[----:B------:R-:W-:Y:S01]  /*bd40*/  UIMAD UR11, UR17, UR13, UR11 ;  /* 0x0000000d110b72a4 */ /* 0x000fe2000f8e020b */
[----:B------:R-:W-:Y:S01]  /*bd50*/  IADD3 R41, P4, R4, 0x7000, RZ ;  /* 0x0000700004297810 */ /* 0x000fe20007f9e0ff */
[----:B-1----:R-:W-:Y:S01]  /*bd60*/  @P1 IMAD.HI.U32 R0, R60, R21, RZ ;  /* 0x000000153c001227 */ /* 0x002fe200078e00ff */
[C---:B------:R-:W-:Y:S01]  /*bd70*/  IADD3 R45, P3, R4.reuse, 0x8000, RZ ;  /* 0x00008000042d7810 */ /* 0x040fe20007f7e0ff */
[----:B------:R-:W-:Y:S01]  /*bd80*/  ULDC.64 UR12, c[0x0][0xaf0] ;  /* 0x0002bc00000c7ab9 */ /* 0x000fe20000000a00 */
[C---:B------:R-:W-:Y:S01]  /*bd90*/  IADD3 R49, P6, R4.reuse, 0x9000, RZ ;  /* 0x0000900004317810 */ /* 0x040fe20007fde0ff */
[----:B------:R-:W-:Y:S01]  /*bda0*/  IMAD.MOV.U32 R61, RZ, RZ, R60 ;  /* 0x000000ffff3d7224 */ /* 0x000fe200078e003c */
[----:B------:R-:W-:Y:S01]  /*bdb0*/  IADD3 R53, P5, R4, 0xa000, RZ ;  /* 0x0000a00004357810 */ /* 0x000fe20007fbe0ff */
[----:B------:R-:W-:Y:S01]  /*bdc0*/  UIMAD UR4, UR4, UR12, URZ ;  /* 0x0000000c040472a4 */ /* 0x000fe2000f8e023f */
[----:B------:R-:W-:Y:S01]  /*bdd0*/  LOP3.LUT R36, R37, 0x380, RZ, 0xc0, !PT ;  /* 0x0000038025247812 */ /* 0x000fe200078ec0ff */
[----:B------:R-:W5:Y:S01]  /*bde0*/  LD.E.128 R12, desc[UR36][R12.64] ;  /* 0x000000240c0c7980 */ /* 0x000f62000c101d00 */
[----:B------:R-:W-:-:S02]  /*bdf0*/  LOP3.LUT R40, R41, 0x380, RZ, 0xc0, !PT ;  /* 0x0000038029287812 */ /* 0x000fc400078ec0ff */
[----:B------:R-:W-:Y:S01]  /*be00*/  LOP3.LUT R44, R45, 0x380, RZ, 0xc0, !PT ;  /* 0x000003802d2c7812 */ /* 0x000fe200078ec0ff */
[----:B------:R-:W5:Y:S01]  /*be10*/  LD.E.128 R24, desc[UR36][R24.64] ;  /* 0x0000002418187980 */ /* 0x000f62000c101d00 */
[----:B------:R-:W-:Y:S02]  /*be20*/  LOP3.LUT R48, R49, 0x380, RZ, 0xc0, !PT ;  /* 0x0000038031307812 */ /* 0x000fe400078ec0ff */
[----:B------:R-:W-:Y:S02]  /*be30*/  LOP3.LUT R52, R53, 0x380, RZ, 0xc0, !PT ;  /* 0x0000038035347812 */ /* 0x000fe400078ec0ff */
[----:B------:R-:W-:Y:S01]  /*be40*/  LOP3.LUT R11, R4, 0x380, RZ, 0xc0, !PT ;  /* 0x00000380040b7812 */ /* 0x000fe200078ec0ff */
[----:B------:R-:W-:Y:S01]  /*be50*/  UIMAD UR4, UR9, UR13, UR4 ;  /* 0x0000000d090472a4 */ /* 0x000fe2000f8e0204 */
[----:B0-----:R-:W-:Y:S01]  /*be60*/  @P1 SHF.R.U32.HI R61, RZ, R63, R0 ;  /* 0x0000003fff3d1219 */ /* 0x001fe20000011600 */
[----:B------:R-:W-:Y:S01]  /*be70*/  UIMAD.WIDE.U32 UR10, UR9, UR12, UR10 ;  /* 0x0000000c090a72a5 */ /* 0x000fe2000f8e000a */
[----:B------:R-:W-:Y:S01]  /*be80*/  SHF.R.U64 R36, R36, 0x3, RZ ;  /* 0x0000000324247819 */ /* 0x000fe200000012ff */
[----:B------:R-:W5:Y:S01]  /*be90*/  LD.E.128 R28, desc[UR36][R28.64] ;  /* 0x000000241c1c7980 */ /* 0x000f62000c101d00 */
[----:B------:R-:W-:-:S02]  /*bea0*/  SHF.R.U64 R40, R40, 0x3, RZ ;  /* 0x0000000328287819 */ /* 0x000fc400000012ff */
[----:B------:R-:W-:Y:S01]  /*beb0*/  SHF.R.U64 R44, R44, 0x3, RZ ;  /* 0x000000032c2c7819 */ /* 0x000fe200000012ff */
[----:B------:R-:W5:Y:S01]  /*bec0*/  LD.E.128 R56, desc[UR36][R56.64] ;  /* 0x0000002438387980 */ /* 0x000f62000c101d00 */
[----:B------:R-:W-:Y:S02]  /*bed0*/  SHF.R.U64 R48, R48, 0x3, RZ ;  /* 0x0000000330307819 */ /* 0x000fe400000012ff */
[----:B------:R-:W-:Y:S02]  /*bee0*/  SHF.R.U64 R52, R52, 0x3, RZ ;  /* 0x0000000334347819 */ /* 0x000fe400000012ff */
[----:B------:R-:W-:Y:S01]  /*bef0*/  SHF.R.U64 R11, R11, 0x3, RZ ;  /* 0x000000030b0b7819 */ /* 0x000fe200000012ff */
[----:B------:R-:W-:Y:S01]  /*bf00*/  UIADD3 UR4, UR11, UR4, URZ ;  /* 0x000000040b047290 */ /* 0x000fe2000fffe03f */
[--C-:B------:R-:W-:Y:S01]  /*bf10*/  SHF.R.S32.HI R0, RZ, 0x1f, R61.reuse ;  /* 0x0000001fff007819 */ /* 0x100fe2000001143d */
[----:B------:R-:W-:Y:S01]  /*bf20*/  IMAD.MOV R2, RZ, RZ, -R61 ;  /* 0x000000ffff027224 */ /* 0x000fe200078e0a3d */
        /* <DEDUP_REMOVED lines=10> */
[----:B------:R-:W-:Y:S01]  /*bfd0*/  LOP3.LUT R4, R11, R4, RZ, 0x3c, !PT ;  /* 0x000000040b047212 */ /* 0x000fe200078e3cff */
[----:B------:R-:W-:Y:S01]  /*bfe0*/  ULDC.64 UR12, c[0x0][0xae0] ;  /* 0x0002b800000c7ab9 */ /* 0x000fe20000000a00 */
[----:B------:R-:W-:Y:S01]  /*bff0*/  IMAD R63, R3, R2, R60 ;  /* 0x00000002033f7224 */ /* 0x000fe200078e023c */
[----:B------:R-:W5:Y:S01]  /*c000*/  LD.E.128 R8, desc[UR36][R8.64] ;  /* 0x0000002408087980 */ /* 0x000f62000c101d00 */
[----:B------:R-:W-:-:S02]  /*c010*/  IMAD R0, R0, UR12, RZ ;  /* 0x0000000c00007c24 */ /* 0x000fc4000f8e02ff */
[----:B------:R-:W-:Y:S01]  /*c020*/  IMAD.U32 R21, RZ, RZ, UR11 ;  /* 0x0000000bff157e24 */ /* 0x000fe2000f8e00ff */
[----:B------:R-:W5:Y:S01]  /*c030*/  LD.E.128 R4, desc[UR36][R4.64] ;  /* 0x0000002404047980 */ /* 0x000f62000c101d00 */
[----:B------:R-:W-:Y:S01]  /*c040*/  IMAD.U32 R20, RZ, RZ, UR10 ;  /* 0x0000000aff147e24 */ /* 0x000fe2000f8e00ff */
[----:B------:R-:W-:Y:S01]  /*c050*/  ULDC.64 UR10, c[0x0][0xad8] ;  /* 0x0002b600000a7ab9 */ /* 0x000fe20000000a00 */
[----:B------:R-:W-:Y:S01]  /*c060*/  IMAD.U32 R21, RZ, RZ, UR4 ;  /* 0x00000004ff157e24 */ /* 0x000fe2000f8e00ff */
[----:B------:R-:W5:Y:S01]  /*c070*/  LD.E.128 R36, desc[UR36][R36.64] ;  /* 0x0000002424247980 */ /* 0x000f62000c101d00 */
[C---:B------:R-:W-:Y:S01]  /*c080*/  IMAD R65, R61.reuse, UR13, R0 ;  /* 0x0000000d3d417c24 */ /* 0x040fe2000f8e0200 */
[----:B------:R-:W-:Y:S02]  /*c090*/  SHF.R.S32.HI R0, RZ, 0x1f, R63 ;  /* 0x0000001fff007819 */ /* 0x000fe4000001143f */
[----:B------:R-:W5:Y:S01]  /*c0a0*/  LD.E.128 R40, desc[UR36][R40.64] ;  /* 0x0000002428287980 */ /* 0x000f62000c101d00 */
[----:B------:R-:W-:-:S03]  /*c0b0*/  IMAD.WIDE.U32 R2, R61, UR12, R20 ;  /* 0x0000000c3d027c25 */ /* 0x000fc6000f8e0014 */
        /* <DEDUP_REMOVED lines=11> */
[----:B------:R-:W-:Y:S01]  /*c170*/  VIADD R64, R214, UR42 ;  /* 0x0000002ad6407c36 */ /* 0x000fe20008000000 */
[----:B------:R-:W-:Y:S01]  /*c180*/  UIADD3 UR8, UR8, 0x30820, URZ ;  /* 0x0003082008087890 */ /* 0x000fe2000fffe03f */
[C---:B------:R-:W-:Y:S02]  /*c190*/  IMAD R21, R63.reuse, UR11, R20 ;  /* 0x0000000b3f157c24 */ /* 0x040fe4000f8e0214 */
[----:B------:R-:W-:Y:S01]  /*c1a0*/  IMAD.WIDE.U32 R2, R63, UR10, R2 ;  /* 0x0000000a3f027c25 */ /* 0x000fe2000f8e0002 */
[----:B------:R-:W-:Y:S01]  /*c1b0*/  ISETP.GE.AND P2, PT, R64, R19, PT ;  /* 0x000000134000720c */ /* 0x000fe20003f46270 */
[----:B------:R-:W-:Y:S01]  /*c1c0*/  ULDC.64 UR10, c[0x0][0xa80] ;  /* 0x0002a000000a7ab9 */ /* 0x000fe20000000a00 */
[----:B------:R-:W-:Y:S02]  /*c1d0*/  UPRMT UR8, URZ, 0x654, UR8 ;  /* 0x000006543f087896 */ /* 0x000fe40008000008 */
[----:B------:R-:W-:-:S02]  /*c1e0*/  IADD3 R3, R3, R21, RZ ;  /* 0x0000001503037210 */ /* 0x000fc40007ffe0ff */
[----:B------:R-:W-:Y:S01]  /*c1f0*/  LEA R62, P3, R2, UR10, 0x1 ;  /* 0x0000000a023e7c11 */ /* 0x000fe2000f8608ff */
[----:B------:R-:W-:-:S03]  /*c200*/  VIADD R0, R64, 0x20 ;  /* 0x0000002040007836 */ /* 0x000fc60000000000 */
[----:B------:R-:W-:Y:S01]  /*c210*/  LEA.HI.X R63, R2, UR11, R3, 0x1, P3 ;  /* 0x0000000b023f7c11 */ /* 0x000fe200098f0c03 */
[----:B------:R-:W-:Y:S01]  /*c220*/  VIADD R20, R64, 0x40 ;  /* 0x0000004040147836 */ /* 0x000fe20000000000 */
[-C--:B------:R-:W-:Y:S01]  /*c230*/  ISETP.GE.AND P0, PT, R0, R19.reuse, PT ;  /* 0x000000130000720c */ /* 0x080fe20003f06270 */
[C---:B------:R-:W-:Y:S01]  /*c240*/  VIADD R65, R67.reuse, 0x80 ;  /* 0x0000008043417836 */ /* 0x040fe20000000000 */
[----:B0-----:R-:W-:Y:S01]  /*c250*/  SYNCS.ARRIVE.TRANS64.RED.A1T0 RZ, [UR8], RZ ;  /* 0x000000ffffff79a7 */ /* 0x001fe20008100408 */
[----:B------:R-:W-:Y:S01]  /*c260*/  VIADD R69, R67, 0x40 ;  /* 0x0000004043457836 */ /* 0x000fe20000000000 */
[----:B------:R0:W1:Y:S01]  /*c270*/  SHFL.IDX PT, R60, R62, RZ, 0x181f ;  /* 0x00181fff3e3c7589 */ /* 0x00006200000e0000 */
[----:B------:R-:W-:Y:S03]  /*c280*/  BSSY B1, `(.L_x_2408) ;  /* 0x0000014000017945 */ /* 0x000fe60003800000 */
[----:B------:R0:W2:Y:S01]  /*c290*/  SHFL.IDX PT, R0, R63, RZ, 0x181f ;  /* 0x00181fff3f007589 */ /* 0x0000a200000e0000 */
[----:B------:R-:W-:-:S02]  /*c2a0*/  ISETP.GE.AND P1, PT, R20, R19, PT ;  /* 0x000000131400720c */ /* 0x000fc40003f26270 */
        /* <DEDUP_REMOVED lines=17> */
.L_x_2409:
[----:B------:R-:W-:Y:S05]  /*c3c0*/  BSYNC B1 ;  /* 0x0000000000017941 */ /* 0x000fea0003800000 */
.L_x_2408:
[----:B--2---:R2:W3:Y:S01]  /*c3d0*/  SHFL.IDX PT, R0, R63, 0x1, 0x181f ;  /* 0x00381f003f007f89 */ /* 0x0044e200000e0000 */
[----:B------:R-:W-:Y:S03]  /*c3e0*/  BSSY B1, `(.L_x_2410) ;  /* 0x0000010000017945 */ /* 0x000fe60003800000 */
[----:B0----5:R2:W0:Y:S01]  /*c3f0*/  SHFL.IDX PT, R6, R62, 0x1, 0x181f ;  /* 0x00381f003e067f89 */ /* 0x02142200000e0000 */
        /* <DEDUP_REMOVED lines=14> */
.L_x_2411:
[----:B------:R-:W-:Y:S05]  /*c4e0*/  BSYNC B1 ;  /* 0x0000000000017941 */ /* 0x000fea0003800000 */
.L_x_2410:
[----:B---3--:R3:W1:Y:S01]  /*c4f0*/  SHFL.IDX PT, R0, R63, 0x2, 0x181f ;  /* 0x00581f003f007f89 */ /* 0x00866200000e0000 */
[----:B------:R-:W-:Y:S03]  /*c500*/  BSSY B1, `(.L_x_2412) ;  /* 0x0000010000017945 */ /* 0x000fe60003800000 */
[----:B0---4-:R3:W0:Y:S01]  /*c510*/  SHFL.IDX PT, R6, R62, 0x2, 0x181f ;  /* 0x00581f003e067f89 */ /* 0x01162200000e0000 */
        /* <DEDUP_REMOVED lines=8> */
[-C--:B-1----:R-:W-:Y:S02]  /*c5a0*/  @!P3 LEA.HI.X R3, R67, R0.reuse, R68, 0x1, P0 ;  /* 0x000000004303b211 */ /* 0x082fe400000f0c44 */
[-C--:B------:R-:W-:Y:S02]  /*c5b0*/  @!P4 LEA.HI.X R5, R69, R0.reuse, R70, 0x1, P1 ;  /* 0x000000004505c211 */ /* 0x080fe400008f0c46 */
[----:B------:R-:W-:Y:S01]  /*c5c0*/  @!P5 LEA.HI.X R7, R65, R0, R66, 0x1, P2 ;  /* 0x000000004107d211 */ /* 0x000fe200010f0c42 */
[----:B------:R4:W-:Y:S04]  /*c5d0*/  @!P3 ST.E.128 desc[UR36][R2.64], R12 ;  /* 0x0000000c0200b985 */ /* 0x0009e8000c101d24 */
[----:B------:R4:W-:Y:S04]  /*c5e0*/  @!P4 ST.E.128 desc[UR36][R4.64], R36 ;  /* 0x000000240400c985 */ /* 0x0009e8000c101d24 */
[----:B------:R4:W-:Y:S02]  /*c5f0*/  @!P5 ST.E.128 desc[UR36][R6.64], R52 ;  /* 0x000000340600d985 */ /* 0x0009e4000c101d24 */
.L_x_2413:
[----:B------:R-:W-:Y:S05]  /*c600*/  BSYNC B1 ;  /* 0x0000000000017941 */ /* 0x000fea0003800000 */
.L_x_2412:
[----:B-1----:R-:W-:Y:S01]  /*c610*/  VIADD R0, R64, 0x60 ;  /* 0x0000006040007836 */ /* 0x002fe20000000000 */
[----:B--23--:R-:W1:Y:S04]  /*c620*/  SHFL.IDX PT, R63, R63, 0x3, 0x181f ;  /* 0x00781f003f3f7f89 */ /* 0x00ce6800000e0000 */
[----:B------:R-:W-:Y:S01]  /*c630*/  ISETP.GE.AND P0, PT, R0, R19, PT ;  /* 0x000000130000720c */ /* 0x000fe20003f06270 */
[----:B------:R-:W2:-:S12]  /*c640*/  SHFL.IDX PT, R62, R62, 0x3, 0x181f ;  /* 0x00781f003e3e7f89 */ /* 0x000e9800000e0000 */
[----:B------:R-:W-:Y:S05]  /*c650*/  @P0 BRA `(.L_x_2414) ;  /* 0x0000002000140947 */ /* 0x000fea0003800000 */
[----:B------:R-:W-:Y:S02]  /*c660*/  ULDC UR4, c[0x0][0xac8] ;  /* 0x0002b20000047ab9 */ /* 0x000fe40000000800 */
[----:B------:R-:W-:Y:S02]  /*c670*/  ISETP.GE.AND P2, PT, R67, UR4, PT ;  /* 0x0000000443007c0c */ /* 0x000fe4000bf46270 */
[----:B------:R-:W-:-:S11]  /*c680*/  ISETP.GE.AND P3, PT, R69, UR4, PT ;  /* 0x0000000445007c0c */ /* 0x000fd6000bf66270 */
[-C--:B--2-4-:R-:W-:Y:S02]  /*c690*/  @!P2 LEA R2, P0, R67, R62.reuse, 0x1 ;  /* 0x0000003e4302a211 */ /* 0x094fe400078008ff */
[----:B------:R-:W-:Y:S02]  /*c6a0*/  @!P3 LEA R4, P1, R69, R62, 0x1 ;  /* 0x0000003e4504b211 */ /* 0x000fe400078208ff */
[-C--:B-1----:R-:W-:Y:S02]  /*c6b0*/  @!P2 LEA.HI.X R3, R67, R63.reuse, R68, 0x1, P0 ;  /* 0x0000003f4303a211 */ /* 0x082fe400000f0c44 */
[----:B------:R-:W-:Y:S02]  /*c6c0*/  @!P3 LEA.HI.X R5, R69, R63, R70, 0x1, P1 ;  /* 0x0000003f4505b211 */ /* 0x000fe400008f0c46 */
[----:B------:R-:W-:Y:S01]  /*c6d0*/  ISETP.GE.AND P0, PT, R65, UR4, PT ;  /* 0x0000000441007c0c */ /* 0x000fe2000bf06270 */
[----:B------:R1:W-:Y:S04]  /*c6e0*/  @!P2 ST.E.128 desc[UR36][R2.64], R24 ;  /* 0x000000180200a985 */ /* 0x0003e8000c101d24 */
[----:B------:R1:W-:Y:S08]  /*c6f0*/  @!P3 ST.E.128 desc[UR36][R4.64], R40 ;  /* 0x000000280400b985 */ /* 0x0003f0000c101d24 */
[----:B------:R-:W-:Y:S05]  /*c700*/  @P0 BRA `(.L_x_2414) ;  /* 0x0000001c00e80947 */ /* 0x000fea0003800000 */
[----:B-1----:R-:W-:-:S04]  /*c710*/  LEA R2, P0, R65, R62, 0x1 ;  /* 0x0000003e41027211 */ /* 0x002fc800078008ff */
[----:B------:R-:W-:-:S05]  /*c720*/  LEA.HI.X R3, R65, R63, R66, 0x1, P0 ;  /* 0x0000003f41037211 */ /* 0x000fca00000f0c42 */
[----:B------:R1:W-:Y:S01]  /*c730*/  ST.E.128 desc[UR36][R2.64], R56 ;  /* 0x0000003802007985 */ /* 0x0003e2000c101d24 */
[----:B------:R-:W-:Y:S05]  /*c740*/  BRA `(.L_x_2414) ;  /* 0x0000001c00d87947 */ /* 0x000fea0003800000 */
.L_x_2407:
        /* <DEDUP_REMOVED lines=16> */
[----:B------:R-:W-:Y:S01]  /*c850*/  UIMAD.WIDE.U32 UR10, UR18, UR12, UR10 ;  /* 0x0000000c120a72a5 */ /* 0x000fe2000f8e000a */
[----:B------:R-:W-:Y:S01]  /*c860*/  SHF.R.S32.HI R90, RZ, 0x1f, R211 ;  /* 0x0000001fff5a7819 */ /* 0x000fe200000114d3 */
[----:B------:R-:W-:Y:S01]  /*c870*/  UPRMT UR8, URZ, 0x654, UR8 ;  /* 0x000006543f087896 */ /* 0x000fe20008000008 */
[----:B------:R-:W-:Y:S01]  /*c880*/  SHF.R.S32.HI R19, RZ, 0x1f, R212 ;  /* 0x0000001fff137819 */ /* 0x000fe200000114d4 */
        /* <DEDUP_REMOVED lines=40> */
[----:B------:R-:W-:Y:S02]  /*cb10*/  IADD3 R11, R16, 0x18, RZ ;  /* 0x00000018100b7810 */ /* 0x000fe40007ffe0ff */
[----:B------:R-:W-:-:S02]  /*cb20*/  SHF.R.S32.HI R9, RZ, 0x1f, R194 ;  /* 0x0000001fff097819 */ /* 0x000fc400000114c2 */
[----:B------:R-:W-:Y:S02]  /*cb30*/  ISETP.GE.AND P3, PT, R11, UR4, PT ;  /* 0x000000040b007c0c */ /* 0x000fe4000bf66270 */
[----:B------:R-:W-:Y:S01]  /*cb40*/  SHF.R.S32.HI R12, RZ, 0x1f, R11 ;  /* 0x0000001fff0c7819 */ /* 0x000fe2000001140b */
[----:B-12---:R-:W-:Y:S01]  /*cb50*/  @!P4 IMAD.WIDE R4, R16, 0x4, R2 ;  /* 0x000000041004c825 */ /* 0x006fe200078e0202 */
[----:B------:R-:W-:Y:S02]  /*cb60*/  SHF.R.S32.HI R15, RZ, 0x1f, R193 ;  /* 0x0000001fff0f7819 */ /* 0x000fe400000114c1 */
[-C--:B------:R-:W-:Y:S02]  /*cb70*/  @!P1 LEA R6, P5, R212, R2.reuse, 0x2 ;  /* 0x00000002d4069211 */ /* 0x080fe400078a10ff */
[----:B------:R1:W-:Y:S01]  /*cb80*/  @!P4 ST.E.64 desc[UR36][R4.64], R24 ;  /* 0x000000180400c985 */ /* 0x0003e2000c101b24 */
[----:B------:R-:W-:Y:S02]  /*cb90*/  ISETP.GE.AND P4, PT, R13, UR4, PT ;  /* 0x000000040d007c0c */ /* 0x000fe4000bf86270 */
[----:B------:R-:W-:-:S02]  /*cba0*/  @!P2 LEA R8, P6, R194, R2, 0x2 ;  /* 0x00000002c208a211 */ /* 0x000fc400078c10ff */
[-C--:B------:R-:W-:Y:S02]  /*cbb0*/  @!P1 LEA.HI.X R7, R212, R3.reuse, R19, 0x2, P5 ;  /* 0x00000003d4079211 */ /* 0x080fe400028f1413 */
[----:B------:R-:W-:Y:S02]  /*cbc0*/  ISETP.GE.AND P5, PT, R193, UR4, PT ;  /* 0x00000004c1007c0c */ /* 0x000fe4000bfa6270 */
[----:B------:R-:W-:Y:S01]  /*cbd0*/  @!P2 LEA.HI.X R9, R194, R3, R9, 0x2, P6 ;  /* 0x00000003c209a211 */ /* 0x000fe200030f1409 */
[----:B------:R2:W-:Y:S01]  /*cbe0*/  @!P1 ST.E.64 desc[UR36][R6.64], R28 ;  /* 0x0000001c06009985 */ /* 0x0005e2000c101b24 */
[-C--:B------:R-:W-:Y:S02]  /*cbf0*/  @!P3 LEA R10, P6, R11, R2.reuse, 0x2 ;  /* 0x000000020b0ab211 */ /* 0x080fe400078c10ff */
[----:B-1----:R-:W-:Y:S01]  /*cc00*/  SHF.R.S32.HI R5, RZ, 0x1f, R13 ;  /* 0x0000001fff057819 */ /* 0x002fe2000001140d */
[----:B------:R1:W-:Y:S01]  /*cc10*/  @!P2 ST.E.64 desc[UR36][R8.64], R32 ;  /* 0x000000200800a985 */ /* 0x0003e2000c101b24 */
[----:B------:R-:W-:-:S02]  /*cc20*/  @!P4 LEA R4, P1, R13, R2, 0x2 ;  /* 0x000000020d04c211 */ /* 0x000fc400078210ff */
[----:B------:R-:W-:Y:S02]  /*cc30*/  ISETP.GE.AND P2, PT, R192, UR4, PT ;  /* 0x00000004c0007c0c */ /* 0x000fe4000bf46270 */
[-C--:B------:R-:W-:Y:S02]  /*cc40*/  @!P4 LEA.HI.X R5, R13, R3.reuse, R5, 0x2, P1 ;  /* 0x000000030d05c211 */ /* 0x080fe400008f1405 */
[----:B------:R-:W-:Y:S02]  /*cc50*/  ISETP.GE.AND P1, PT, R23, UR4, PT ;  /* 0x0000000417007c0c */ /* 0x000fe4000bf26270 */
[-C--:B------:R-:W-:Y:S02]  /*cc60*/  @!P3 LEA.HI.X R11, R11, R3.reuse, R12, 0x2, P6 ;  /* 0x000000030b0bb211 */ /* 0x080fe400030f140c */
[C---:B------:R-:W-:Y:S02]  /*cc70*/  @!P5 LEA R12, P6, R193.reuse, R2, 0x2 ;  /* 0x00000002c10cd211 */ /* 0x040fe400078c10ff */
[----:B--2---:R-:W-:Y:S01]  /*cc80*/  SHF.R.S32.HI R7, RZ, 0x1f, R192 ;  /* 0x0000001fff077819 */ /* 0x004fe200000114c0 */
[----:B------:R-:W-:Y:S01]  /*cc90*/  @!P3 ST.E.64 desc[UR36][R10.64], R36 ;  /* 0x000000240a00b985 */ /* 0x000fe2000c101b24 */
[----:B------:R-:W-:-:S02]  /*cca0*/  @!P5 LEA.HI.X R13, R193, R3, R15, 0x2, P6 ;  /* 0x00000003c10dd211 */ /* 0x000fc400030f140f */
[----:B------:R-:W-:Y:S01]  /*ccb0*/  ISETP.GE.AND P6, PT, R22, UR4, PT ;  /* 0x0000000416007c0c */ /* 0x000fe2000bfc6270 */
[----:B------:R2:W-:Y:S01]  /*ccc0*/  @!P4 ST.E.64 desc[UR36][R4.64], R40 ;  /* 0x000000280400c985 */ /* 0x0005e2000c101b24 */
[CC--:B------:R-:W-:Y:S02]  /*ccd0*/  @!P2 LEA R6, P4, R192.reuse, R2.reuse, 0x2 ;  /* 0x00000002c006a211 */ /* 0x0c0fe400078810ff */
[----:B------:R-:W-:Y:S01]  /*cce0*/  ISETP.GE.AND P3, PT, R211, UR4, PT ;  /* 0x00000004d3007c0c */ /* 0x000fe2000bf66270 */
[----:B------:R-:W-:Y:S01]  /*ccf0*/  @!P5 ST.E.64 desc[UR36][R12.64], R44 ;  /* 0x0000002c0c00d985 */ /* 0x000fe2000c101b24 */
[----:B-1----:R-:W-:Y:S02]  /*cd00*/  SHF.R.S32.HI R9, RZ, 0x1f, R23 ;  /* 0x0000001fff097819 */ /* 0x002fe40000011417 */
[----:B------:R-:W-:Y:S02]  /*cd10*/  @!P1 LEA R8, P5, R23, R2, 0x2 ;  /* 0x0000000217089211 */ /* 0x000fe400078a10ff */
[----:B------:R-:W-:-:S02]  /*cd20*/  @!P2 LEA.HI.X R7, R192, R3, R7, 0x2, P4 ;  /* 0x00000003c007a211 */ /* 0x000fc400020f1407 */
[----:B------:R-:W-:Y:S02]  /*cd30*/  @!P1 LEA.HI.X R9, R23, R3, R9, 0x2, P5 ;  /* 0x0000000317099211 */ /* 0x000fe400028f1409 */
[----:B------:R-:W-:Y:S01]  /*cd40*/  ISETP.GE.AND P4, PT, R210, UR4, PT ;  /* 0x00000004d2007c0c */ /* 0x000fe2000bf86270 */
[----:B------:R1:W-:Y:S01]  /*cd50*/  @!P2 ST.E.64 desc[UR36][R6.64], R48 ;  /* 0x000000300600a985 */ /* 0x0003e2000c101b24 */
[----:B--2---:R-:W-:Y:S02]  /*cd60*/  SHF.R.S32.HI R5, RZ, 0x1f, R22 ;  /* 0x0000001fff057819 */ /* 0x004fe40000011416 */
[-C--:B------:R-:W-:Y:S01]  /*cd70*/  @!P6 LEA R4, P2, R22, R2.reuse, 0x2 ;  /* 0x000000021604e211 */ /* 0x080fe200078410ff */
[----:B------:R2:W-:Y:S01]  /*cd80*/  @!P1 ST.E.64 desc[UR36][R8.64], R52 ;  /* 0x0000003408009985 */ /* 0x0005e2000c101b24 */
[----:B------:R-:W-:Y:S02]  /*cd90*/  ISETP.GE.AND P5, PT, R209, UR4, PT ;  /* 0x00000004d1007c0c */ /* 0x000fe4000bfa6270 */
[----:B------:R-:W-:-:S02]  /*cda0*/  @!P3 LEA R10, P1, R211, R2, 0x2 ;  /* 0x00000002d30ab211 */ /* 0x000fc400078210ff */
[-C--:B------:R-:W-:Y:S02]  /*cdb0*/  @!P6 LEA.HI.X R5, R22, R3.reuse, R5, 0x2, P2 ;  /* 0x000000031605e211 */ /* 0x080fe400010f1405 */
[----:B------:R-:W-:Y:S02]  /*cdc0*/  @!P3 LEA.HI.X R11, R211, R3, R90, 0x2, P1 ;  /* 0x00000003d30bb211 */ /* 0x000fe400008f145a */
[----:B------:R-:W-:Y:S01]  /*cdd0*/  ISETP.GE.AND P1, PT, R208, UR4, PT ;  /* 0x00000004d0007c0c */ /* 0x000fe2000bf26270 */
[----:B------:R3:W-:Y:S01]  /*cde0*/  @!P6 ST.E.64 desc[UR36][R4.64], R56 ;  /* 0x000000380400e985 */ /* 0x0007e2000c101b24 */
[-C--:B-1----:R-:W-:Y:S02]  /*cdf0*/  @!P4 LEA R6, P6, R210, R2.reuse, 0x2 ;  /* 0x00000002d206c211 */ /* 0x082fe400078c10ff */
[----:B------:R-:W-:Y:S01]  /*ce00*/  ISETP.GE.AND P2, PT, R207, UR4, PT ;  /* 0x00000004cf007c0c */ /* 0x000fe2000bf46270 */
[----:B------:R1:W-:Y:S01]  /*ce10*/  @!P3 ST.E.64 desc[UR36][R10.64], R60 ;  /* 0x0000003c0a00b985 */ /* 0x0003e2000c101b24 */
[----:B------:R-:W-:-:S02]  /*ce20*/  @!P5 LEA R12, P3, R209, R2, 0x2 ;  /* 0x00000002d10cd211 */ /* 0x000fc400078610ff */
[-C--:B------:R-:W-:Y:S02]  /*ce30*/  @!P4 LEA.HI.X R7, R210, R3.reuse, R89, 0x2, P6 ;  /* 0x00000003d207c211 */ /* 0x080fe400030f1459 */
[----:B------:R-:W-:-:S03]  /*ce40*/  @!P5 LEA.HI.X R13, R209, R3, R88, 0x2, P3 ;  /* 0x00000003d10dd211 */ /* 0x000fc600018f1458 */
[----:B------:R4:W-:Y:S01]  /*ce50*/  @!P4 ST.E.64 desc[UR36][R6.64], R64 ;  /* 0x000000400600c985 */ /* 0x0009e2000c101b24 */
[----:B------:R-:W-:Y:S02]  /*ce60*/  ISETP.GE.AND P4, PT, R206, UR4, PT ;  /* 0x00000004ce007c0c */ /* 0x000fe4000bf86270 */
[CC--:B--2---:R-:W-:Y:S01]  /*ce70*/  @!P1 LEA R8, P3, R208.reuse, R2.reuse, 0x2 ;  /* 0x00000002d0089211 */ /* 0x0c4fe200078610ff */
        /* <DEDUP_REMOVED lines=45> */
.L_x_2416:
[----:B------:R-:W-:Y:S05]  /*d150*/  BSYNC B1 ;  /* 0x0000000000017941 */ /* 0x000fea0003800000 */
.L_x_2415:
        /* <DEDUP_REMOVED lines=11> */
[----:B------:R-:W-:Y:S02]  /*d210*/  SHF.R.S32.HI R8, RZ, 0x1f, R11 ;  /* 0x0000001fff087819 */ /* 0x000fe4000001140b */
[----:B0--3--:R-:W-:Y:S01]  /*d220*/  SHF.R.S32.HI R0, RZ, 0x1f, R9 ;  /* 0x0000001fff007819 */ /* 0x009fe20000011409 */
[----:B-12-4-:R-:W-:Y:S01]  /*d230*/  @!P3 IMAD.WIDE R2, R16, 0x4, R4 ;  /* 0x000000041002b825 */ /* 0x016fe200078e0204 */
[----:B------:R-:W-:Y:S02]  /*d240*/  SHF.R.S32.HI R15, RZ, 0x1f, R194 ;  /* 0x0000001fff0f7819 */ /* 0x000fe400000114c2 */
[CC--:B------:R-:W-:Y:S02]  /*d250*/  @!P4 LEA R6, P6, R212.reuse, R4.reuse, 0x2 ;  /* 0x00000004d406c211 */ /* 0x0c0fe400078c10ff */
[----:B------:R-:W-:Y:S01]  /*d260*/  @!P1 LEA R10, P5, R11, R4, 0x2 ;  /* 0x000000040b0a9211 */ /* 0x000fe200078a10ff */
[----:B------:R0:W-:Y:S01]  /*d270*/  @!P3 ST.E.64 desc[UR36][R2.64], R26 ;  /* 0x0000001a0200b985 */ /* 0x0001e2000c101b24 */
[----:B------:R-:W-:-:S02]  /*d280*/  @!P4 LEA.HI.X R7, R212, R5, R19, 0x2, P6 ;  /* 0x00000005d407c211 */ /* 0x000fc400030f1413 */
[----:B------:R-:W-:Y:S02]  /*d290*/  ISETP.GE.AND P3, PT, R193, UR4, PT ;  /* 0x00000004c1007c0c */ /* 0x000fe4000bf66270 */
[-C--:B------:R-:W-:Y:S01]  /*d2a0*/  @!P2 LEA R12, P6, R9, R4.reuse, 0x2 ;  /* 0x00000004090ca211 */ /* 0x080fe200078c10ff */
[----:B------:R1:W-:Y:S01]  /*d2b0*/  @!P4 ST.E.64 desc[UR36][R6.64], R30 ;  /* 0x0000001e0600c985 */ /* 0x0003e2000c101b24 */
[-C--:B------:R-:W-:Y:S02]  /*d2c0*/  @!P1 LEA.HI.X R11, R11, R5.reuse, R8, 0x2, P5 ;  /* 0x000000050b0b9211 */ /* 0x080fe400028f1408 */
[C---:B------:R-:W-:Y:S02]  /*d2d0*/  @!P0 LEA R8, P5, R194.reuse, R4, 0x2 ;  /* 0x00000004c2088211 */ /* 0x040fe400078a10ff */
[-C--:B------:R-:W-:Y:S02]  /*d2e0*/  @!P2 LEA.HI.X R13, R9, R5.reuse, R0, 0x2, P6 ;  /* 0x00000005090da211 */ /* 0x080fe400030f1400 */
[----:B------:R-:W-:-:S02]  /*d2f0*/  @!P0 LEA.HI.X R9, R194, R5, R15, 0x2, P5 ;  /* 0x00000005c2098211 */ /* 0x000fc400028f140f */
[----:B------:R-:W-:Y:S02]  /*d300*/  ISETP.GE.AND P4, PT, R192, UR4, PT ;  /* 0x00000004c0007c0c */ /* 0x000fe4000bf86270 */
[----:B------:R-:W-:Y:S01]  /*d310*/  ISETP.GE.AND P5, PT, R23, UR4, PT ;  /* 0x0000000417007c0c */ /* 0x000fe2000bfa6270 */
[----:B------:R-:W-:Y:S01]  /*d320*/  @!P0 ST.E.64 desc[UR36][R8.64], R34 ;  /* 0x0000002208008985 */ /* 0x000fe2000c101b24 */
[----:B------:R-:W-:Y:S02]  /*d330*/  SHF.R.S32.HI R0, RZ, 0x1f, R193 ;  /* 0x0000001fff007819 */ /* 0x000fe400000114c1 */
[----:B------:R-:W-:Y:S01]  /*d340*/  SHF.R.S32.HI R15, RZ, 0x1f, R192 ;  /* 0x0000001fff0f7819 */ /* 0x000fe200000114c0 */
[----:B------:R2:W-:Y:S01]  /*d350*/  @!P1 ST.E.64 desc[UR36][R10.64], R38 ;  /* 0x000000260a009985 */ /* 0x0005e2000c101b24 */
[C---:B0-----:R-:W-:Y:S02]  /*d360*/  @!P3 LEA R2, P1, R193.reuse, R4, 0x2 ;  /* 0x00000004c102b211 */ /* 0x041fe400078210ff */
[----:B------:R-:W-:Y:S01]  /*d370*/  SHF.R.S32.HI R19, RZ, 0x1f, R23 ;  /* 0x0000001fff137819 */ /* 0x000fe20000011417 */
[----:B------:R0:W-:Y:S01]  /*d380*/  @!P2 ST.E.64 desc[UR36][R12.64], R42 ;  /* 0x0000002a0c00a985 */ /* 0x0001e2000c101b24 */
[----:B------:R-:W-:-:S02]  /*d390*/  @!P3 LEA.HI.X R3, R193, R5, R0, 0x2, P1 ;  /* 0x00000005c103b211 */ /* 0x000fc400008f1400 */
[----:B------:R-:W-:Y:S02]  /*d3a0*/  ISETP.GE.AND P1, PT, R211, UR4, PT ;  /* 0x00000004d3007c0c */ /* 0x000fe4000bf26270 */
[----:B------:R-:W-:Y:S01]  /*d3b0*/  ISETP.GE.AND P2, PT, R22, UR4, PT ;  /* 0x0000000416007c0c */ /* 0x000fe2000bf46270 */
[----:B------:R3:W-:Y:S01]  /*d3c0*/  @!P3 ST.E.64 desc[UR36][R2.64], R46 ;  /* 0x0000002e0200b985 */ /* 0x0007e2000c101b24 */
[CC--:B-1----:R-:W-:Y:S02]  /*d3d0*/  @!P4 LEA R6, P0, R192.reuse, R4.reuse, 0x2 ;  /* 0x00000004c006c211 */ /* 0x0c2fe400078010ff */
[----:B------:R-:W-:Y:S02]  /*d3e0*/  @!P5 LEA R14, P6, R23, R4, 0x2 ;  /* 0x00000004170ed211 */ /* 0x000fe400078c10ff */
[----:B------:R-:W-:Y:S02]  /*d3f0*/  @!P4 LEA.HI.X R7, R192, R5, R15, 0x2, P0 ;  /* 0x00000005c007c211 */ /* 0x000fe400000f140f */
[----:B------:R-:W-:-:S02]  /*d400*/  ISETP.GE.AND P0, PT, R210, UR4, PT ;  /* 0x00000004d2007c0c */ /* 0x000fc4000bf06270 */
[----:B------:R-:W-:Y:S01]  /*d410*/  @!P5 LEA.HI.X R15, R23, R5, R19, 0x2, P6 ;  /* 0x00000005170fd211 */ /* 0x000fe200030f1413 */
[----:B------:R1:W-:Y:S01]  /*d420*/  @!P4 ST.E.64 desc[UR36][R6.64], R50 ;  /* 0x000000320600c985 */ /* 0x0003e2000c101b24 */
[-C--:B--2---:R-:W-:Y:S02]  /*d430*/  @!P1 LEA R10, P3, R211, R4.reuse, 0x2 ;  /* 0x00000004d30a9211 */ /* 0x084fe400078610ff */
[----:B------:R-:W-:Y:S01]  /*d440*/  SHF.R.S32.HI R9, RZ, 0x1f, R22 ;  /* 0x0000001fff097819 */ /* 0x000fe20000011416 */
[----:B------:R2:W-:Y:S01]  /*d450*/  @!P5 ST.E.64 desc[UR36][R14.64], R54 ;  /* 0x000000360e00d985 */ /* 0x0005e2000c101b24 */
[----:B------:R-:W-:Y:S02]  /*d460*/  ISETP.GE.AND P5, PT, R209, UR4, PT ;  /* 0x00000004d1007c0c */ /* 0x000fe4000bfa6270 */
[----:B------:R-:W-:Y:S02]  /*d470*/  @!P2 LEA R8, P6, R22, R4, 0x2 ;  /* 0x000000041608a211 */ /* 0x000fe400078c10ff */
[----:B------:R-:W-:-:S02]  /*d480*/  ISETP.GE.AND P4, PT, R208, UR4, PT ;  /* 0x00000004d0007c0c */ /* 0x000fc4000bf86270 */
[-C--:B------:R-:W-:Y:S02]  /*d490*/  @!P1 LEA.HI.X R11, R211, R5.reuse, R90, 0x2, P3 ;  /* 0x00000005d30b9211 */ /* 0x080fe400018f145a */
[----:B------:R-:W-:Y:S02]  /*d4a0*/  ISETP.GE.AND P3, PT, R207, UR4, PT ;  /* 0x00000004cf007c0c */ /* 0x000fe4000bf66270 */
[----:B------:R-:W-:Y:S02]  /*d4b0*/  @!P2 LEA.HI.X R9, R22, R5, R9, 0x2, P6 ;  /* 0x000000051609a211 */ /* 0x000fe400030f1409 */
[----:B0-----:R-:W-:-:S03]  /*d4c0*/  @!P0 LEA R12, P6, R210, R4, 0x2 ;  /* 0x00000004d20c8211 */ /* 0x001fc600078c10ff */
[----:B------:R0:W-:Y:S01]  /*d4d0*/  @!P2 ST.E.64 desc[UR36][R8.64], R58 ;  /* 0x0000003a0800a985 */ /* 0x0001e2000c101b24 */
[-C--:B------:R-:W-:Y:S02]  /*d4e0*/  @!P0 LEA.HI.X R13, R210, R5.reuse, R89, 0x2, P6 ;  /* 0x00000005d20d8211 */ /* 0x080fe400030f1459 */
[CC--:B---3--:R-:W-:Y:S01]  /*d4f0*/  @!P5 LEA R2, P6, R209.reuse, R4.reuse, 0x2 ;  /* 0x00000004d102d211 */ /* 0x0c8fe200078c10ff */
[----:B------:R3:W-:Y:S01]  /*d500*/  @!P1 ST.E.64 desc[UR36][R10.64], R62 ;  /* 0x0000003e0a009985 */ /* 0x0007e2000c101b24 */
[----:B------:R-:W-:Y:S02]  /*d510*/  ISETP.GE.AND P2, PT, R206, UR4, PT ;  /* 0x00000004ce007c0c */ /* 0x000fe4000bf46270 */
[----:B------:R-:W-:Y:S01]  /*d520*/  @!P5 LEA.HI.X R3, R209, R5, R88, 0x2, P6 ;  /* 0x00000005d103d211 */ /* 0x000fe200030f1458 */
[----:B------:R4:W-:Y:S01]  /*d530*/  @!P0 ST.E.64 desc[UR36][R12.64], R66 ;  /* 0x000000420c008985 */ /* 0x0009e2000c101b24 */
[-C--:B-1----:R-:W-:Y:S02]  /*d540*/  @!P4 LEA R6, P0, R208, R4.reuse, 0x2 ;  /* 0x00000004d006c211 */ /* 0x082fe400078010ff */
[----:B--2---:R-:W-:Y:S01]  /*d550*/  @!P3 LEA R14, P6, R207, R4, 0x2 ;  /* 0x00000004cf0eb211 */ /* 0x004fe200078c10ff */
[----:B------:R1:W-:Y:S01]  /*d560*/  @!P5 ST.E.64 desc[UR36][R2.64], R70 ;  /* 0x000000460200d985 */ /* 0x0003e2000c101b24 */
[----:B------:R-:W-:-:S02]  /*d570*/  ISETP.GE.AND P1, PT, R205, UR4, PT ;  /* 0x00000004cd007c0c */ /* 0x000fc4000bf26270 */
[-C--:B------:R-:W-:Y:S02]  /*d580*/  @!P4 LEA.HI.X R7, R208, R5.reuse, R229, 0x2, P0 ;  /* 0x00000005d007c211 */ /* 0x080fe400000f14e5 */
[----:B------:R-:W-:Y:S02]  /*d590*/  ISETP.GE.AND P0, PT, R204, UR4, PT ;  /* 0x00000004cc007c0c */ /* 0x000fe4000bf06270 */
[----:B------:R-:W-:Y:S01]  /*d5a0*/  @!P3 LEA.HI.X R15, R207, R5, R228, 0x2, P6 ;  /* 0x00000005cf0fb211 */ /* 0x000fe200030f14e4 */
[----:B------:R2:W-:Y:S01]  /*d5b0*/  @!P4 ST.E.64 desc[UR36][R6.64], R74 ;  /* 0x0000004a0600c985 */ /* 0x0005e2000c101b24 */
[----:B0-----:R-:W-:-:S03]  /*d5c0*/  @!P2 LEA R8, P4, R206, R4, 0x2 ;  /* 0x00000004ce08a211 */ /* 0x001fc600078810ff */
[----:B------:R-:W-:Y:S01]  /*d5d0*/  @!P3 ST.E.64 desc[UR36][R14.64], R78 ;  /* 0x0000004e0e00b985 */ /* 0x000fe2000c101b24 */
[----:B------:R-:W-:Y:S02]  /*d5e0*/  ISETP.GE.AND P3, PT, R203, UR4, PT ;  /* 0x00000004cb007c0c */ /* 0x000fe4000bf66270 */
[CC--:B---3--:R-:W-:Y:S02]  /*d5f0*/  @!P1 LEA R10, P5, R205.reuse, R4.reuse, 0x2 ;  /* 0x00000004cd0a9211 */ /* 0x0c8fe400078a10ff */
[-C--:B------:R-:W-:Y:S02]  /*d600*/  @!P2 LEA.HI.X R9, R206, R5.reuse, R227, 0x2, P4 ;  /* 0x00000005ce09a211 */ /* 0x080fe400020f14e3 */
[----:B----4-:R-:W-:Y:S02]  /*d610*/  @!P0 LEA R12, P6, R204, R4, 0x2 ;  /* 0x00000004cc0c8211 */ /* 0x010fe400078c10ff */
[----:B------:R-:W-:Y:S01]  /*d620*/  ISETP.GE.AND P4, PT, R202, UR4, PT ;  /* 0x00000004ca007c0c */ /* 0x000fe2000bf86270 */
[----:B------:R0:W-:Y:S01]  /*d630*/  @!P2 ST.E.64 desc[UR36][R8.64], R82 ;  /* 0x000000520800a985 */ /* 0x0001e2000c101b24 */
[----:B------:R-:W-:-:S02]  /*d640*/  @!P1 LEA.HI.X R11, R205, R5, R226, 0x2, P5 ;  /* 0x00000005cd0b9211 */ /* 0x000fc400028f14e2 */
[-C--:B------:R-:W-:Y:S02]  /*d650*/  @!P0 LEA.HI.X R13, R204, R5.reuse, R225, 0x2, P6 ;  /* 0x00000005cc0d8211 */ /* 0x080fe400030f14e1 */
[----:B------:R-:W-:Y:S01]  /*d660*/  ISETP.GE.AND P2, PT, R201, UR4, PT ;  /* 0x00000004c9007c0c */ /* 0x000fe2000bf46270 */
[----:B------:R3:W-:Y:S01]  /*d670*/  @!P1 ST.E.64 desc[UR36][R10.64], R86 ;  /* 0x000000560a009985 */ /* 0x0007e2000c101b24 */
[----:B-1----:R-:W-:Y:S02]  /*d680*/  @!P3 LEA R2, P5, R203, R4, 0x2 ;  /* 0x00000004cb02b211 */ /* 0x002fe400078a10ff */
[----:B------:R-:W-:Y:S01]  /*d690*/  ISETP.GE.AND P1, PT, R200, UR4, PT ;  /* 0x00000004c8007c0c */ /* 0x000fe2000bf26270 */
[----:B------:R1:W-:Y:S01]  /*d6a0*/  @!P0 ST.E.64 desc[UR36][R12.64], R122 ;  /* 0x0000007a0c008985 */ /* 0x0003e2000c101b24 */
[----:B------:R-:W-:Y:S02]  /*d6b0*/  ISETP.GE.AND P0, PT, R199, UR4, PT ;  /* 0x00000004c7007c0c */ /* 0x000fe4000bf06270 */
[----:B------:R-:W-:-:S02]  /*d6c0*/  @!P3 LEA.HI.X R3, R203, R5, R224, 0x2, P5 ;  /* 0x00000005cb03b211 */ /* 0x000fc400028f14e0 */
[----:B------:R-:W-:Y:S02]  /*d6d0*/  ISETP.GE.AND P5, PT, R198, UR4, PT ;  /* 0x00000004c6007c0c */ /* 0x000fe4000bfa6270 */
[CC--:B--2---:R-:W-:Y:S01]  /*d6e0*/  @!P4 LEA R6, P6, R202.reuse, R4.reuse, 0x2 ;  /* 0x00000004ca06c211 */ /* 0x0c4fe200078c10ff */
[----:B------:R2:W-:Y:S01]  /*d6f0*/  @!P3 ST.E.64 desc[UR36][R2.64], R124 ;  /* 0x0000007c0200b985 */ /* 0x0005e2000c101b24 */
[CC--:B0-----:R-:W-:Y:S02]  /*d700*/  @!P2 LEA R8, P3, R201.reuse, R4.reuse, 0x2 ;  /* 0x00000004c908a211 */ /* 0x0c1fe400078610ff */
[-C--:B------:R-:W-:Y:S02]  /*d710*/  @!P4 LEA.HI.X R7, R202, R5.reuse, R223, 0x2, P6 ;  /* 0x00000005ca07c211 */ /* 0x080fe400030f14df */
[-C--:B---3--:R-:W-:Y:S02]  /*d720*/  @!P1 LEA R10, P6, R200, R4.reuse, 0x2 ;  /* 0x00000004c80a9211 */ /* 0x088fe400078c10ff */
[----:B------:R-:W-:Y:S01]  /*d730*/  @!P2 LEA.HI.X R9, R201, R5, R222, 0x2, P3 ;  /* 0x00000005c909a211 */ /* 0x000fe200018f14de */
[----:B------:R2:W-:Y:S01]  /*d740*/  @!P4 ST.E.64 desc[UR36][R6.64], R98 ;  /* 0x000000620600c985 */ /* 0x0005e2000c101b24 */
[----:B-1----:R-:W-:-:S02]  /*d750*/  @!P0 LEA R12, P4, R199, R4, 0x2 ;  /* 0x00000004c70c8211 */ /* 0x002fc400078810ff */
[----:B------:R-:W-:Y:S01]  /*d760*/  @!P5 LEA R14, P3, R198, R4, 0x2 ;  /* 0x00000004c60ed211 */ /* 0x000fe200078610ff */
[----:B------:R2:W-:Y:S01]  /*d770*/  @!P2 ST.E.64 desc[UR36][R8.64], R102 ;  /* 0x000000660800a985 */ /* 0x0005e2000c101b24 */
[-C--:B------:R-:W-:Y:S02]  /*d780*/  @!P1 LEA.HI.X R11, R200, R5.reuse, R221, 0x2, P6 ;  /* 0x00000005c80b9211 */ /* 0x080fe400030f14dd */
        /* <DEDUP_REMOVED lines=11> */
.L_x_2405:
[----:B------:R-:W-:Y:S01]  /*d840*/  R2UR UR4, R196 ;  /* 0x00000000c40472ca */ /* 0x000fe200000e0000 */
[----:B------:R-:W-:Y:S01]  /*d850*/  ULDC.64 UR8, c[0x0][0xc00] ;  /* 0x0003000000087ab9 */ /* 0x000fe20000000a00 */
[----:B------:R-:W-:Y:S01]  /*d860*/  R2UR UR10, R19 ;  /* 0x00000000130a72ca */ /* 0x000fe200000e0000 */
[----:B------:R-:W-:-:S04]  /*d870*/  UISETP.NE.U32.AND UP0, UPT, UR8, URZ, UPT ;  /* 0x0000003f0800728c */ /* 0x000fc8000bf05070 */
[----:B------:R-:W-:-:S03]  /*d880*/  UISETP.NE.AND.EX UP0, UPT, UR9, URZ, UPT, UP0 ;  /* 0x0000003f0900728c */ /* 0x000fc6000bf05300 */
[----:B------:R-:W-:-:S03]  /*d890*/  ULDC.64 UR8, c[0x0][0xc00] ;  /* 0x0003000000087ab9 */ /* 0x000fc60000000a00 */
[----:B------:R-:W-:Y:S01]  /*d8a0*/  UIMAD.WIDE UR8, UR4, 0x4, UR8 ;  /* 0x00000004040878a5 */ /* 0x000fe2000f8e0208 */
[----:B------:R-:W-:-:S05]  /*d8b0*/  PLOP3.LUT P1, PT, PT, PT, UP0, 0x80, 0x0 ;  /* 0x000000000000781c */ /* 0x000fca0003f2f008 */
[----:B------:R-:W-:Y:S02]  /*d8c0*/  IMAD.U32 R2, RZ, RZ, UR8 ;  /* 0x00000008ff027e24 */ /* 0x000fe4000f8e00ff */
[----:B------:R-:W-:Y:S01]  /*d8d0*/  IMAD.U32 R3, RZ, RZ, UR9 ;  /* 0x00000009ff037e24 */ /* 0x000fe2000f8e00ff */
[----:B------:R-:W-:Y:S02]  /*d8e0*/  ULDC.64 UR8, c[0x0][0xc08] ;  /* 0x0003020000087ab9 */ /* 0x000fe40000000a00 */
[----:B------:R-:W-:-:S03]  /*d8f0*/  UISETP.NE.U32.AND UP1, UPT, UR8, URZ, UPT ;  /* 0x0000003f0800728c */ /* 0x000fc6000bf25070 */
[----:B------:R-:W2:Y:S01]  /*d900*/  @P1 LDG.E R6, desc[UR36][R2.64] ;  /* 0x0000002402061981 */ /* 0x000ea2000c1e1900 */
[----:B------:R-:W-:-:S06]  /*d910*/  UISETP.NE.AND.EX UP1, UPT, UR9, URZ, UPT, UP1 ;  /* 0x0000003f0900728c */ /* 0x000fcc000bf25310 */
[----:B------:R-:W-:-:S05]  /*d920*/  PLOP3.LUT P2, PT, PT, PT, UP1, 0x80, 0x0 ;  /* 0x000000000000781c */ /* 0x000fca0003f4f018 */
[----:B------:R-:W-:Y:S02]  /*d930*/  @UP1 ULDC.64 UR8, c[0x0][0xc08] ;  /* 0x0003020000081ab9 */ /* 0x000fe40000000a00 */
[----:B------:R-:W-:-:S03]  /*d940*/  @UP1 UIMAD.WIDE UR8, UR4, 0x4, UR8 ;  /* 0x00000004040818a5 */ /* 0x000fc6000f8e0208 */
[----:B------:R-:W-:Y:S02]  /*d950*/  ULDC UR4, c[0x0][0xa88] ;  /* 0x0002a20000047ab9 */ /* 0x000fe40000000800 */
[----:B------:R-:W-:Y:S02]  /*d960*/  IMAD.U32 R0, RZ, RZ, UR4 ;  /* 0x00000004ff007e24 */ /* 0x000fe4000f8e00ff */
[----:B------:R-:W-:Y:S02]  /*d970*/  IMAD.U32 R4, RZ, RZ, UR8 ;  /* 0x00000008ff047e24 */ /* 0x000fe4000f8e00ff */
[----:B------:R-:W-:-:S05]  /*d980*/  IMAD.U32 R5, RZ, RZ, UR9 ;  /* 0x00000009ff057e24 */ /* 0x000fca000f8e00ff */
[----:B------:R0:W5:Y:S01]  /*d990*/  @P2 LDG.E R0, desc[UR36][R4.64] ;  /* 0x0000002404002981 */ /* 0x000162000c1e1900 */
[----:B------:R-:W-:Y:S01]  /*d9a0*/  UMOV UR4, URZ ;  /* 0x0000003f00047c82 */ /* 0x000fe20008000000 */
[----:B------:R-:W-:Y:S01]  /*d9b0*/  UISETP.NE.AND UP1, UPT, UR10, URZ, UPT ;  /* 0x0000003f0a00728c */ /* 0x000fe2000bf25270 */
[----:B------:R-:W1:Y:S10]  /*d9c0*/  S2R R7, SR_TID.X ;  /* 0x0000000000077919 */ /* 0x000e740000002100 */
[----:B------:R-:W-:-:S02]  /*d9d0*/  @!UP1 ULDC UR10, c[0x0][0xad4] ;  /* 0x0002b500000a9ab9 */ /* 0x000fc40000000800 */
[----:B------:R-:W-:Y:S02]  /*d9e0*/  IMAD.U32 R19, RZ, RZ, UR10 ;  /* 0x0000000aff137e24 */ /* 0x000fe4000f8e00ff */
        /* <DEDUP_REMOVED lines=8> */
[----:B--2---:R-:W-:-:S07]  /*da70*/  IADD3 R0, -R5, R0, RZ ;  /* 0x0000000005007210 */ /* 0x004fce0007ffe1ff */
.L_x_2417:
[----:B------:R-:W-:Y:S01]  /*da80*/  R2UR UR9, R196 ;  /* 0x00000000c40972ca */ /* 0x000fe200000e0000 */
[----:B------:R-:W-:Y:S01]  /*da90*/  BSSY B1, `(.L_x_2418) ;  /* 0x000003d000017945 */ /* 0x000fe20003800000 */
[----:B------:R-:W-:-:S11]  /*daa0*/  R2UR UR8, R215 ;  /* 0x00000000d70872ca */ /* 0x000fd600000e0000 */
[----:B------:R-:W-:Y:S02]  /*dab0*/  USEL UR12, UR9, URZ, !UP0 ;  /* 0x0000003f090c7287 */ /* 0x000fe4000c000000 */
[----:B------:R-:W-:Y:S01]  /*dac0*/  USEL UR13, UR8, URZ, !UP0 ;  /* 0x0000003f080d7287 */ /* 0x000fe2000c000000 */
[----:B------:R-:W-:Y:S11]  /*dad0*/  @P0 BRA `(.L_x_2419) ;  /* 0x0000000000e00947 */ /* 0x000ff60003800000 */
[----:B------:R-:W0:Y:S01]  /*dae0*/  S2R R4, SR_TID.X ;  /* 0x0000000000047919 */ /* 0x000e220000002100 */
[----:B------:R-:W1:Y:S01]  /*daf0*/  LDC R9, c[0x0][0xbe8] ;  /* 0x0002fa00ff097b82 */ /* 0x000e620000000800 */
[----:B------:R-:W-:Y:S02]  /*db00*/  IMAD.U32 R3, RZ, RZ, UR42 ;  /* 0x0000002aff037e24 */ /* 0x000fe4000f8e00ff */
[----:B-1---5:R-:W-:-:S03]  /*db10*/  IMAD R2, R0, R9, RZ ;  /* 0x0000000900027224 */ /* 0x022fc600078e02ff */
        /* <DEDUP_REMOVED lines=37> */
[----:B------:R-:W-:Y:S01]  /*dd70*/  IMAD.U32 R6, RZ, RZ, UR16 ;  /* 0x00000010ff067e24 */ /* 0x000fe2000f8e00ff */
        /* <DEDUP_REMOVED lines=14> */
.L_x_2419:
[----:B------:R-:W-:Y:S05]  /*de60*/  BSYNC B1 ;  /* 0x0000000000017941 */ /* 0x000fea0003800000 */
.L_x_2418:
[----:B------:R-:W-:-:S13]  /*de70*/  R2UR UR8, R19 ;  /* 0x00000000130872ca */ /* 0x000fda00000e0000 */
[----:B------:R-:W-:-:S06]  /*de80*/  UISETP.GT.AND UP0, UPT, UR8, 0x1, UPT ;  /* 0x000000010800788c */ /* 0x000fcc000bf04270 */
[----:B------:R-:W-:-:S13]  /*de90*/  PLOP3.LUT P0, PT, PT, PT, UP0, 0x80, 0x0 ;  /* 0x000000000000781c */ /* 0x000fda0003f0f008 */
[----:B------:R-:W-:Y:S05]  /*dea0*/  @P0 BRA `(.L_x_2414) ;  /* 0x0000000800000947 */ /* 0x000fea0003800000 */
[----:B------:R-:W1:Y:S01]  /*deb0*/  LDC R11, c[0x0][0xbe8] ;  /* 0x0002fa00ff0b7b82 */ /* 0x000e620000000800 */
[----:B------:R-:W-:Y:S01]  /*dec0*/  ULDC.64 UR14, c[0x0][0xaa0] ;  /* 0x0002a800000e7ab9 */ /* 0x000fe20000000a00 */
[----:B------:R-:W-:Y:S01]  /*ded0*/  R2UR UR16, R213 ;  /* 0x00000000d51072ca */ /* 0x000fe200000e0000 */
[----:B------:R-:W-:Y:S01]  /*dee0*/  UIMAD UR10, UR21, UR14, URZ ;  /* 0x0000000e150a72a4 */ /* 0x000fe2000f8e023f */
[----:B------:R-:W-:Y:S01]  /*def0*/  IMAD R2, R18, 0x20, R214 ;  /* 0x0000002012027824 */ /* 0x000fe200078e02d6 */
[----:B------:R-:W-:Y:S01]  /*df00*/  UIMAD.WIDE.U32 UR8, UR4, UR14, URZ ;  /* 0x0000000e040872a5 */ /* 0x000fe2000f8e003f */
[----:B------:R-:W-:Y:S01]  /*df10*/  VIADD R8, R214, UR42 ;  /* 0x0000002ad6087c36 */ /* 0x000fe20008000000 */
[----:B------:R-:W-:Y:S01]  /*df20*/  UIMAD UR10, UR4, UR15, UR10 ;  /* 0x0000000f040a72a4 */ /* 0x000fe2000f8e020a */
[----:B------:R-:W-:Y:S01]  /*df30*/  VIADD R6, R2, UR42 ;  /* 0x0000002a02067c36 */ /* 0x000fe20008000000 */
[----:B------:R-:W-:Y:S02]  /*df40*/  BSSY B1, `(.L_x_2420) ;  /* 0x0000040000017945 */ /* 0x000fe40003800000 */
[----:B------:R-:W-:-:S02]  /*df50*/  UIADD3 UR9, UR9, UR10, URZ ;  /* 0x0000000a09097290 */ /* 0x000fc4000fffe03f */
[----:B0-----:R-:W-:Y:S01]  /*df60*/  MOV R5, R6 ;  /* 0x0000000600057202 */ /* 0x001fe20000000f00 */
[----:B------:R-:W-:Y:S02]  /*df70*/  ULDC.64 UR10, c[0x0][0xae8] ;  /* 0x0002ba00000a7ab9 */ /* 0x000fe40000000a00 */
[----:B------:R-:W-:-:S04]  /*df80*/  UIMAD.WIDE.U32 UR8, UR16, UR10, UR8 ;  /* 0x0000000a100872a5 */ /* 0x000fc8000f8e0008 */
[----:B------:R-:W-:-:S03]  /*df90*/  UIMAD UR9, UR16, UR11, UR9 ;  /* 0x0000000b100972a4 */ /* 0x000fc6000f8e0209 */
[----:B------:R-:W-:Y:S01]  /*dfa0*/  ULDC.64 UR10, c[0x0][0xaf0] ;  /* 0x0002bc00000a7ab9 */ /* 0x000fe20000000a00 */
[----:B-1----:R-:W-:Y:S01]  /*dfb0*/  ISETP.NE.AND P0, PT, R11, 0x1, PT ;  /* 0x000000010b00780c */ /* 0x002fe20003f05270 */
[----:B------:R-:W-:-:S04]  /*dfc0*/  UIMAD UR13, UR13, UR10, URZ ;  /* 0x0000000a0d0d72a4 */ /* 0x000fc8000f8e023f */
[----:B------:R-:W-:Y:S02]  /*dfd0*/  UIMAD UR4, UR12, UR11, UR13 ;  /* 0x0000000b0c0472a4 */ /* 0x000fe4000f8e020d */
[----:B------:R-:W-:-:S03]  /*dfe0*/  UIMAD.WIDE.U32 UR12, UR12, UR10, UR8 ;  /* 0x0000000a0c0c72a5 */ /* 0x000fc6000f8e0008 */
[----:B------:R-:W-:Y:S01]  /*dff0*/  ULDC.64 UR8, c[0x0][0xae0] ;  /* 0x0002b80000087ab9 */ /* 0x000fe20000000a00 */
[----:B------:R-:W-:Y:S02]  /*e000*/  UIADD3 UR4, UR13, UR4, URZ ;  /* 0x000000040d047290 */ /* 0x000fe4000fffe03f */
[----:B------:R-:W0:Y:S08]  /*e010*/  @P0 LDC R3, c[0x0][0xbec] ;  /* 0x0002fb00ff030b82 */ /* 0x000e300000000800 */
[----:B------:R-:W1:Y:S01]  /*e020*/  @P0 LDC R7, c[0x0][0xbf0] ;  /* 0x0002fc00ff070b82 */ /* 0x000e620000000800 */
        /* <DEDUP_REMOVED lines=8> */
[----:B------:R-:W-:Y:S02]  /*e0b0*/  IMAD.U32 R2, RZ, RZ, UR12 ;  /* 0x0000000cff027e24 */ /* 0x000fe4000f8e00ff */
[C---:B------:R-:W-:Y:S01]  /*e0c0*/  IMAD R9, R5.reuse, UR9, R4 ;  /* 0x0000000905097c24 */ /* 0x040fe2000f8e0204 */
[----:B------:R-:W-:Y:S01]  /*e0d0*/  SHF.R.S32.HI R4, RZ, 0x1f, R7 ;  /* 0x0000001fff047819 */ /* 0x000fe20000011407 */
[----:B------:R-:W-:Y:S01]  /*e0e0*/  IMAD.WIDE.U32 R2, R5, UR8, R2 ;  /* 0x0000000805027c25 */ /* 0x000fe2000f8e0002 */
[----:B------:R-:W-:-:S03]  /*e0f0*/  ULDC.64 UR8, c[0x0][0xad8] ;  /* 0x0002b60000087ab9 */ /* 0x000fc60000000a00 */
        /* <DEDUP_REMOVED lines=36> */
.L_x_2421:
[----:B------:R-:W-:Y:S05]  /*e340*/  BSYNC B1 ;  /* 0x0000000000017941 */ /* 0x000fea0003800000 */
.L_x_2420:
        /* <DEDUP_REMOVED lines=17> */
.L_x_2423:
[----:B------:R-:W-:Y:S05]  /*e460*/  BSYNC B1 ;  /* 0x0000000000017941 */ /* 0x000fea0003800000 */
.L_x_2422:
        /* <DEDUP_REMOVED lines=17> */
.L_x_2425:
[----:B------:R-:W-:Y:S05]  /*e580*/  BSYNC B1 ;  /* 0x0000000000017941 */ /* 0x000fea0003800000 */
.L_x_2424:
[----:B0-----:R-:W-:Y:S01]  /*e590*/  VIADD R0, R8, 0x60 ;  /* 0x0000006008007836 */ /* 0x001fe20000000000 */
[----:B--2-4-:R-:W2:Y:S04]  /*e5a0*/  SHFL.IDX PT, R5, R5, 0x3, 0x181f ;  /* 0x00781f0005057f89 */ /* 0x014ea800000e0000 */
[----:B------:R-:W-:Y:S01]  /*e5b0*/  ISETP.GE.AND P0, PT, R0, R11, PT ;  /* 0x0000000b0000720c */ /* 0x000fe20003f06270 */
[----:B-1-3--:R1:W3:-:S12]  /*e5c0*/  SHFL.IDX PT, R2, R4, 0x3, 0x181f ;  /* 0x00781f0004027f89 */ /* 0x00a2d800000e0000 */
        /* <DEDUP_REMOVED lines=8> */
[-C--:B--2---:R-:W-:Y:S02]  /*e650*/  @!P3 LEA.HI.X R15, R7, R5.reuse, R10, 0x1, P0 ;  /* 0x00000005070fb211 */ /* 0x084fe400000f0c0a */
[-C--:B------:R-:W-:Y:S02]  /*e660*/  @!P4 LEA.HI.X R9, R9, R5.reuse, R6, 0x1, P1 ;  /* 0x000000050909c211 */ /* 0x080fe400008f0c06 */
[----:B------:R-:W-:Y:S01]  /*e670*/  @!P5 LEA.HI.X R3, R13, R5, R12, 0x1, P2 ;  /* 0x000000050d03d211 */ /* 0x000fe200010f0c0c */
[----:B------:R1:W-:Y:S04]  /*e680*/  @!P3 ST.E.128 desc[UR36][R14.64], RZ ;  /* 0x000000ff0e00b985 */ /* 0x0003e8000c101d24 */
[----:B------:R1:W-:Y:S04]  /*e690*/  @!P4 ST.E.128 desc[UR36][R8.64], RZ ;  /* 0x000000ff0800c985 */ /* 0x0003e8000c101d24 */
[----:B------:R1:W-:Y:S02]  /*e6a0*/  @!P5 ST.E.128 desc[UR36][R2.64], RZ ;  /* 0x000000ff0200d985 */ /* 0x0003e4000c101d24 */
.L_x_2414:
[----:B------:R-:W-:Y:S05]  /*e6b0*/  BSYNC B0 ;  /* 0x0000000000007941 */ /* 0x000fea0003800000 */
.L_x_2404:
[----:B------:R-:W-:Y:S02]  /*e6c0*/  ULDC UR4, c[0x0][0xc3c] ;  /* 0x00030f0000047ab9 */ /* 0x000fe40000000800 */
[----:B------:R-:W-:-:S06]  /*e6d0*/  UISETP.GE.AND UP0, UPT, UR7, UR4, UPT ;  /* 0x000000040700728c */ /* 0x000fcc000bf06270 */
[----:B------:R-:W-:-:S13]  /*e6e0*/  PLOP3.LUT P0, PT, PT, PT, UP0, 0x80, 0x0 ;  /* 0x000000000000781c */ /* 0x000fda0003f0f008 */
[----:B------:R-:W-:Y:S05]  /*e6f0*/  @!P0 BRA `(.L_x_2426) ;  /* 0xffffff28002c8947 */ /* 0x000fea000383ffff */
[----:B------:R-:W-:Y:S05]  /*e700*/  EXIT ;  /* 0x000000000000794d */ /* 0x000fea0003800000 */
.L_x_2361:
        /* <DEDUP_REMOVED lines=16> */
.L_x_2427:
        /* <DEDUP_REMOVED lines=40> */
[----:B------:R-:W-:Y:S01]  /*ea90*/  MOV R8, R3 ;  /* 0x0000000300087202 */ /* 0x000fe20000000f00 */
[----:B------:R-:W-:Y:S01]  /*eaa0*/  UMOV UR4, URZ ;  /* 0x0000003f00047c82 */ /* 0x000fe20008000000 */
[----:B------:R-:W-:-:S05]  /*eab0*/  ULDC UR5, c[0x0][0xc38] ;  /* 0x00030e0000057ab9 */ /* 0x000fca0000000800 */
.L_x_2431:
        /* <DEDUP_REMOVED lines=35> */
.L_x_2429:
[----:B------:R-:W-:Y:S01]  /*ecf0*/  IMAD.IADD R3, R8, 0x1, -R3 ;  /* 0x0000000108037824 */ /* 0x000fe200078e0a03 */
[----:B------:R-:W-:-:S03]  /*ed00*/  MOV R16, RZ ;  /* 0x000000ff00107202 */ /* 0x000fc60000000f00 */
        /* <DEDUP_REMOVED lines=11> */
.L_x_2432:
        /* <DEDUP_REMOVED lines=30> */
[----:B------:R-:W-:-:S02]  /*efa0*/  @P0 VIADD R2, R2, 0x1 ;  /* 0x0000000102020836 */ /* 0x000fc40000000000 */
[----:B0-----:R-:W-:-:S03]  /*efb0*/  IMAD.MOV R13, RZ, RZ, -R3 ;  /* 0x000000ffff0d7224 */ /* 0x001fc600078e0a03 */
[----:B------:R-:W-:Y:S02]  /*efc0*/  MOV R10, R2 ;  /* 0x00000002000a7202 */ /* 0x000fe40000000f00 */
[----:B------:R-:W-:Y:S01]  /*efd0*/  IABS R2, R9 ;  /* 0x0000000900027213 */ /* 0x000fe20000000000 */
[----:B------:R-:W-:Y:S02]  /*efe0*/  IMAD R11, R13, R4, RZ ;  /* 0x000000040d0b7224 */ /* 0x000fe400078e02ff */
[----:B------:R-:W-:Y:S01]  /*eff0*/  @!P2 IMAD.MOV R10, RZ, RZ, -R10 ;  /* 0x000000ffff0aa224 */ /* 0x000fe200078e0a0a */
[----:B------:R-:W-:Y:S01]  /*f000*/  @!P1 LOP3.LUT R10, RZ, R6, RZ, 0x33, !PT ;  /* 0x00000006ff0a9212 */ /* 0x000fe200078e33ff */
[----:B------:R-:W-:Y:S02]  /*f010*/  IMAD.MOV R12, RZ, RZ, -R2 ;  /* 0x000000ffff0c7224 */ /* 0x000fe400078e0a02 */
[----:B------:R-:W-:Y:S01]  /*f020*/  IMAD.MOV.U32 R2, RZ, RZ, RZ ;  /* 0x000000ffff027224 */ /* 0x000fe200078e00ff */
[----:B------:R-:W-:-:S03]  /*f030*/  IABS R8, R10 ;  /* 0x0000000a00087213 */ /* 0x000fc60000000000 */
        /* <DEDUP_REMOVED lines=15> */
[----:B------:R-:W-:-:S04]  /*f130*/  @!P1 LOP3.LUT R2, RZ, R9, RZ, 0x33, !PT ;  /* 0x00000009ff029212 */ /* 0x000fc800078e33ff */
[----:B------:R-:W-:-:S05]  /*f140*/  IADD3 R18, -R2, RZ, RZ ;  /* 0x000000ff02127210 */ /* 0x000fca0007ffe1ff */
[C---:B------:R-:W-:Y:S02]  /*f150*/  IMAD R18, R9.reuse, R18, R10 ;  /* 0x0000001209127224 */ /* 0x040fe400078e020a */
[----:B------:R-:W-:Y:S02]  /*f160*/  IMAD R9, R9, 0x1000000, R2 ;  /* 0x0100000009097824 */ /* 0x000fe400078e0202 */
[----:B------:R-:W-:Y:S02]  /*f170*/  IMAD R2, R6, R3, R5 ;  /* 0x0000000306027224 */ /* 0x000fe400078e0205 */
[----:B------:R-:W-:Y:S01]  /*f180*/  IMAD R18, R18, 0x10000, R9 ;  /* 0x0001000012127824 */ /* 0x000fe200078e0209 */
[----:B------:R-:W-:Y:S06]  /*f190*/  BRA `(.L_x_2434) ;  /* 0x0000000000f47947 */ /* 0x000fec0003800000 */
.L_x_2433:
        /* <DEDUP_REMOVED lines=26> */
[----:B------:R-:W-:Y:S02]  /*f340*/  @!P2 IADD3 R2, -R2, RZ, RZ ;  /* 0x000000ff0202a210 */ /* 0x000fe40007ffe1ff */
        /* <DEDUP_REMOVED lines=31> */
[----:B------:R-:W-:Y:S02]  /*f540*/  @!P2 IADD3 R2, -R2, RZ, RZ ;  /* 0x000000ff0202a210 */ /* 0x000fe40007ffe1ff */
[----:B------:R-:W-:-:S05]  /*f550*/  @!P1 LOP3.LUT R2, RZ, R13, RZ, 0x33, !PT ;  /* 0x0000000dff029212 */ /* 0x000fca00078e33ff */
[----:B------:R-:W-:-:S07]  /*f560*/  IMAD R18, R2, R18, R3 ;  /* 0x0000001202127224 */ /* 0x000fce00078e0203 */
.L_x_2434:
[----:B------:R-:W-:-:S05]  /*f570*/  LOP3.LUT R17, RZ, R2, RZ, 0x33, !PT ;  /* 0x00000002ff117212 */ /* 0x000fca00078e33ff */
[----:B------:R-:W-:Y:S01]  /*f580*/  IMAD.IADD R17, R6, 0x1, R17 ;  /* 0x0000000106117824 */ /* 0x000fe200078e0211 */
[----:B------:R-:W-:Y:S06]  /*f590*/  BRA `(.L_x_2435) ;  /* 0x0000000000147947 */ /* 0x000fec0003800000 */
.L_x_2430:
[----:B------:R-:W-:Y:S01]  /*f5a0*/  ULDC UR4, c[0x0][0xc3c] ;  /* 0x00030f0000047ab9 */ /* 0x000fe20000000800 */
[----:B------:R-:W-:Y:S02]  /*f5b0*/  IMAD.MOV.U32 R17, RZ, RZ, RZ ;  /* 0x000000ffff117224 */ /* 0x000fe400078e00ff */
[----:B------:R-:W-:Y:S02]  /*f5c0*/  IMAD.U32 R16, RZ, RZ, UR6 ;  /* 0x00000006ff107e24 */ /* 0x000fe4000f8e00ff */
[----:B------:R-:W-:Y:S02]  /*f5d0*/  IMAD.MOV.U32 R18, RZ, RZ, RZ ;  /* 0x000000ffff127224 */ /* 0x000fe400078e00ff */
[----:B------:R-:W-:-:S07]  /*f5e0*/  IMAD.U32 R19, RZ, RZ, UR4 ;  /* 0x00000004ff137e24 */ /* 0x000fce000f8e00ff */
.L_x_2435:
[----:B------:R-:W-:-:S13]  /*f5f0*/  ISETP.NE.AND P0, PT, R7, RZ, PT ;  /* 0x000000ff0700720c */ /* 0x000fda0003f05270 */
[----:B------:R-:W0:Y:S01]  /*f600*/  @!P0 S2R R3, SR_CgaCtaId ;  /* 0x0000000000038919 */ /* 0x000e220000008800 */
[----:B------:R-:W-:-:S04]  /*f610*/  @!P0 MOV R2, 0x400 ;  /* 0x0000040000028802 */ /* 0x000fc80000000f00 */
[----:B0-----:R-:W-:-:S05]  /*f620*/  @!P0 LEA R2, R3, R2, 0x18 ;  /* 0x0000000203028211 */ /* 0x001fca00078ec0ff */
[----:B------:R1:W-:Y:S01]  /*f630*/  @!P0 STS.128 [R2+0x308d0], R16 ;  /* 0x0308d01002008388 */ /* 0x0003e20000000c00 */
[----:B------:R-:W-:Y:S06]  /*f640*/  BAR.ARV 0x5, 0x180 ;  /* 0x0146000000007b1d */ /* 0x000fec0000002000 */
.L_x_2428:
        /* <DEDUP_REMOVED lines=11> */
[----:B------:R-:W-:Y:S01]  /*f700*/  MOV R28, 0x1 ;  /* 0x00000001001c7802 */ /* 0x000fe20000000f00 */
[----:B------:R-:W-:Y:S01]  /*f710*/  IMAD.MOV.U32 R27, RZ, RZ, RZ ;  /* 0x000000ffff1b7224 */ /* 0x000fe200078e00ff */
[----:B------:R-:W-:Y:S01]  /*f720*/  LOP3.LUT R3, R31, 0x1f8, RZ, 0xc0, !PT ;  /* 0x000001f81f037812 */ /* 0x000fe200078ec0ff */
[----:B------:R-:W-:-:S03]  /*f730*/  ULDC UR39, c[0x0][0xc] ;  /* 0x0000030000277ab9 */ /* 0x000fc60000000800 */
        /* <DEDUP_REMOVED lines=15> */
.L_x_2501:
[----:B0-----:R-:W0:Y:S02]  /*f830*/  LDC.64 R2, c[0x0][0xc88] ;  /* 0x00032200ff027b82 */ /* 0x001e240000000a00 */
[----:B0-----:R-:W-:-:S05]  /*f840*/  IMAD.WIDE R2, R19, 0x4, R2 ;  /* 0x0000000413027825 */ /* 0x001fca00078e0202 */
[----:B------:R-:W2:Y:S01]  /*f850*/  LDG.E R29, desc[UR36][R2.64] ;  /* 0x00000024021d7981 */ /* 0x000ea2000c1e1900 */
[----:B------:R-:W-:Y:S05]  /*f860*/  YIELD ;  /* 0x0000000000007946 */ /* 0x000fea0003800000 */
[----:B------:R-:W-:Y:S01]  /*f870*/  ULDC.64 UR4, c[0x0][0xa28] ;  /* 0x00028a0000047ab9 */ /* 0x000fe20000000a00 */
[----:B------:R-:W-:Y:S01]  /*f880*/  IMAD.MOV.U32 R6, RZ, RZ, RZ ;  /* 0x000000ffff067224 */ /* 0x000fe200078e00ff */
[----:B------:R-:W-:Y:S01]  /*f890*/  ISETP.NE.U32.AND P0, PT, RZ, UR4, PT ;  /* 0x00000004ff007c0c */ /* 0x000fe2000bf05070 */
[----:B------:R-:W-:-:S03]  /*f8a0*/  ULDC.64 UR6, c[0x0][0xa18] ;  /* 0x0002860000067ab9 */ /* 0x000fc60000000a00 */
        /* <DEDUP_REMOVED lines=9> */
[----:B-1----:R1:W2:Y:S01]  /*f940*/  @P0 LDG.E R6, desc[UR36][R2.64] ;  /* 0x0000002402060981 */ /* 0x0022a2000c1e1900 */
        /* <DEDUP_REMOVED lines=31> */
.L_x_2437:
        /* <DEDUP_REMOVED lines=9> */
.L_x_2438:
        /* <DEDUP_REMOVED lines=8> */
[----:B---3--:R-:W-:-:S07]  /*fc50*/  IADD3 R37, -R37, R0, RZ ;  /* 0x0000000025257210 */ /* 0x008fce0007ffe1ff */
.L_x_2439:
[----:B------:R-:W4:Y:S01]  /*fc60*/  LDL R4, [R1+0xc] ;  /* 0x00000c0001047983 */ /* 0x000f220000100800 */
[----:B012---:R-:W0:Y:S01]  /*fc70*/  LDC R0, c[0x0][0x448] ;  /* 0x00011200ff007b82 */ /* 0x007e220000000800 */
[----:B-----5:R-:W-:Y:S01]  /*fc80*/  IMAD.IADD R37, R37, 0x1, -R6 ;  /* 0x0000000125257824 */ /* 0x020fe200078e0a06 */
[----:B------:R-:W-:Y:S01]  /*fc90*/  LOP3.LUT R23, R23, 0xffffff7f, RZ, 0xc0, !PT ;  /* 0xffffff7f17177812 */ /* 0x000fe200078ec0ff */
[----:B------:R-:W-:Y:S01]  /*fca0*/  BSSY B0, `(.L_x_2440) ;  /* 0x0000038000007945 */ /* 0x000fe20003800000 */
[----:B0-----:R-:W-:Y:S01]  /*fcb0*/  ISETP.NE.AND P0, PT, R0, 0x1, PT ;  /* 0x000000010000780c */ /* 0x001fe20003f05270 */
[----:B------:R-:W-:-:S04]  /*fcc0*/  IMAD.SHL.U32 R0, R17, 0x80, RZ ;  /* 0x0000008011007824 */ /* 0x000fc800078e00ff */
[----:B------:R-:W-:-:S08]  /*fcd0*/  VIADD R0, R0, 0x7f ;  /* 0x0000007f00007836 */ /* 0x000fd00000000000 */
[----:B---3--:R-:W0:Y:S01]  /*fce0*/  @P0 LDC R3, c[0x0][0x44c] ;  /* 0x00011300ff030b82 */ /* 0x008e220000000800 */
[----:B------:R-:W-:-:S07]  /*fcf0*/  @P0 LOP3.LUT R23, R23, 0x80, RZ, 0xfc, !PT ;  /* 0x0000008017170812 */ /* 0x000fce00078efcff */
[----:B------:R-:W1:Y:S01]  /*fd00*/  @P0 LDC R5, c[0x0][0x450] ;  /* 0x00011400ff050b82 */ /* 0x000e620000000800 */
[----:B0-----:R-:W-:-:S05]  /*fd10*/  @P0 IMAD.HI.U32 R2, R0, R3, RZ ;  /* 0x0000000300020227 */ /* 0x001fca00078e00ff */
[----:B-1----:R-:W-:Y:S01]  /*fd20*/  @P0 SHF.R.U32.HI R0, RZ, R5, R2 ;  /* 0x00000005ff000219 */ /* 0x002fe20000011602 */
[----:B------:R-:W-:-:S04]  /*fd30*/  VIADD R2, R37, 0x5f ;  /* 0x0000005f25027836 */ /* 0x000fc80000000000 */
[----:B------:R-:W-:Y:S01]  /*fd40*/  IMAD.HI R2, R2, 0x2aaaaaab, RZ ;  /* 0x2aaaaaab02027827 */ /* 0x000fe200078e02ff */
[----:B----4-:R-:W-:-:S05]  /*fd50*/  IADD3 R3, R37, 0x60, -R4 ;  /* 0x0000006025037810 */ /* 0x010fca0007ffe804 */
[----:B------:R-:W-:Y:S01]  /*fd60*/  IMAD.IADD R0, R3, 0x1, R0 ;  /* 0x0000000103007824 */ /* 0x000fe200078e0200 */
[----:B------:R-:W-:-:S03]  /*fd70*/  SHF.R.U32.HI R3, RZ, 0x1f, R2 ;  /* 0x0000001fff037819 */ /* 0x000fc60000011602 */
[----:B------:R-:W-:Y:S01]  /*fd80*/  IMAD.HI R4, R0, 0x2aaaaaab, RZ ;  /* 0x2aaaaaab00047827 */ /* 0x000fe200078e02ff */
[----:B------:R-:W-:Y:S02]  /*fd90*/  LEA.HI.SX32 R0, R2, R3, 0x1c ;  /* 0x0000000302007211 */ /* 0x000fe400078fe2ff */
[----:B------:R-:W-:Y:S02]  /*fda0*/  LOP3.LUT R2, R18, 0xff000000, RZ, 0xc0, !PT ;  /* 0xff00000012027812 */ /* 0x000fe400078ec0ff */
[----:B------:R-:W-:Y:S02]  /*fdb0*/  SHF.R.U32.HI R3, RZ, 0x1f, R4 ;  /* 0x0000001fff037819 */ /* 0x000fe40000011604 */
[----:B------:R-:W-:Y:S02]  /*fdc0*/  SHF.R.U32.HI R2, RZ, 0x8, R2 ;  /* 0x00000008ff027819 */ /* 0x000fe40000011602 */
[----:B------:R-:W-:-:S04]  /*fdd0*/  LEA.HI.SX32 R3, R4, R3, 0x1c ;  /* 0x0000000304037211 */ /* 0x000fc800078fe2ff */
[----:B------:R-:W-:Y:S02]  /*fde0*/  VIMNMX R0, R0, R3, PT ;  /* 0x0000000300007248 */ /* 0x000fe40003fe0100 */
[----:B------:R-:W-:Y:S02]  /*fdf0*/  LOP3.LUT R3, R18, 0xff0000, RZ, 0xc0, !PT ;  /* 0x00ff000012037812 */ /* 0x000fe400078ec0ff */
[----:B------:R-:W-:Y:S02]  /*fe00*/  ISETP.GE.AND P0, PT, R0, 0x1, PT ;  /* 0x000000010000780c */ /* 0x000fe40003f06270 */
[----:B------:R-:W-:Y:S01]  /*fe10*/  LEA.HI R2, R3, R2, RZ, 0x10 ;  /* 0x0000000203027211 */ /* 0x000fe200078f80ff */
[----:B------:R-:W-:-:S03]  /*fe20*/  IMAD.MOV.U32 R3, RZ, RZ, RZ ;  /* 0x000000ffff037224 */ /* 0x000fc600078e00ff */
[----:B------:R-:W-:-:S07]  /*fe30*/  LOP3.LUT R4, R2, 0xff, RZ, 0xc0, !PT ;  /* 0x000000ff02047812 */ /* 0x000fce00078ec0ff */
[----:B------:R-:W-:Y:S05]  /*fe40*/  @!P0 BRA `(.L_x_2441) ;  /* 0x0000000000748947 */ /* 0x000fea0003800000 */
[----:B------:R-:W-:-:S04]  /*fe50*/  SHF.R.U32.HI R5, RZ, 0x10, R2 ;  /* 0x00000010ff057819 */ /* 0x000fc80000011602 */
[----:B------:R-:W-:-:S13]  /*fe60*/  ISETP.NE.AND P0, PT, R5, RZ, PT ;  /* 0x000000ff0500720c */ /* 0x000fda0003f05270 */
[----:B------:R-:W0:Y:S02]  /*fe70*/  @!P0 LDC R5, c[0x0][0x9f0] ;  /* 0x00027c00ff058b82 */ /* 0x000e240000000800 */
[-C--:B0-----:R-:W-:Y:S02]  /*fe80*/  IABS R7, R5.reuse ;  /* 0x0000000500077213 */ /* 0x081fe40000000000 */
[----:B------:R-:W-:Y:S02]  /*fe90*/  IADD3 R6, R5, -0x1, R0 ;  /* 0xffffffff05067810 */ /* 0x000fe40007ffe000 */
[----:B------:R-:W0:Y:S02]  /*fea0*/  I2F.RP R9, R7 ;  /* 0x0000000700097306 */ /* 0x000e240000209400 */
[----:B------:R-:W-:-:S04]  /*feb0*/  LOP3.LUT R2, R6, R5, RZ, 0x3c, !PT ;  /* 0x0000000506027212 */ /* 0x000fc800078e3cff */
[----:B------:R-:W-:Y:S02]  /*fec0*/  ISETP.GE.AND P2, PT, R2, RZ, PT ;  /* 0x000000ff0200720c */ /* 0x000fe40003f46270 */
[----:B0-----:R-:W0:Y:S02]  /*fed0*/  MUFU.RCP R9, R9 ;  /* 0x0000000900097308 */ /* 0x001e240000001000 */
[----:B0-----:R-:W-:-:S06]  /*fee0*/  VIADD R10, R9, 0xffffffe ;  /* 0x0ffffffe090a7836 */ /* 0x001fcc0000000000 */
[----:B------:R-:W0:Y:S02]  /*fef0*/  F2I.FTZ.U32.TRUNC.NTZ R3, R10 ;  /* 0x0000000a00037305 */ /* 0x000e24000021f000 */
[----:B0-----:R-:W-:-:S04]  /*ff00*/  IMAD.MOV R2, RZ, RZ, -R3 ;  /* 0x000000ffff027224 */ /* 0x001fc800078e0a03 */
        /* <DEDUP_REMOVED lines=17> */
.L_x_2441:
[----:B------:R-:W-:Y:S05]  /*10020*/  BSYNC B0 ;  /* 0x0000000000007941 */ /* 0x000fea0003800000 */
.L_x_2440:
        /* <DEDUP_REMOVED lines=24> */
.L_x_2443:
        /* <DEDUP_REMOVED lines=20> */
.L_x_2446:
[----:B------:R-:W-:Y:S05]  /*102f0*/  BSYNC B6 ;  /* 0x0000000000067941 */ /* 0x000fea0003800000 */
.L_x_2445:
        /* <DEDUP_REMOVED lines=10> */
[----:B------:R-:W-:Y:S01]  /*103a0*/  MOV R8, 0x70 ;  /* 0x0000007000087802 */ /* 0x000fe20000000f00 */
[----:B------:R-:W-:Y:S02]  /*103b0*/  IMAD.U32 R5, RZ, RZ, UR7 ;  /* 0x00000007ff057e24 */ /* 0x000fe4000f8e00ff */
[----:B------:R-:W-:Y:S02]  /*103c0*/  IMAD.U32 R6, RZ, RZ, UR8 ;  /* 0x00000008ff067e24 */ /* 0x000fe4000f8e00ff */
[----:B------:R-:W-:-:S02]  /*103d0*/  IMAD.U32 R7, RZ, RZ, UR9 ;  /* 0x00000009ff077e24 */ /* 0x000fc4000f8e00ff */
[----:B------:R-:W-:Y:S02]  /*103e0*/  IMAD.U32 R10, RZ, RZ, UR4 ;  /* 0x00000004ff0a7e24 */ /* 0x000fe4000f8e00ff */
[----:B------:R-:W-:Y:S02]  /*103f0*/  IMAD.U32 R11, RZ, RZ, UR5 ;  /* 0x00000005ff0b7e24 */ /* 0x000fe4000f8e00ff */
[----:B------:R-:W-:Y:S02]  /*10400*/  IMAD.MOV.U32 R12, RZ, RZ, 0x1 ;  /* 0x00000001ff0c7424 */ /* 0x000fe400078e00ff */
[----:B0-----:R-:W-:-:S07]  /*10410*/  IMAD.MOV.U32 R13, RZ, RZ, RZ ;  /* 0x000000ffff0d7224 */ /* 0x001fce00078e00ff */
[----:B------:R-:W-:-:S07]  /*10420*/  LEPC R20, `(.L_x_2449) ;  /* 0x000000001014794e */ /* 0x000fce0000000000 */
[----:B-1----:R-:W-:Y:S05]  /*10430*/  CALL.ABS.NOINC R2 ;  /* 0x0000000002007343 */ /* 0x002fea0003c00000 */
.L_x_2449:
[----:B------:R0:W1:Y:S01]  /*10440*/  LDC.64 R2, c[0x4][R26] ;  /* 0x010000001a027b82 */ /* 0x0000620000000a00 */
[----:B------:R-:W-:Y:S01]  /*10450*/  ULDC.64 UR6, c[0x4][0x88] ;  /* 0x0100220000067ab9 */ /* 0x000fe20000000a00 */
[----:B------:R-:W-:Y:S01]  /*10460*/  ULDC.64 UR8, c[0x4][0x90] ;  /* 0x0100240000087ab9 */ /* 0x000fe20000000a00 */
[----:B------:R-:W-:Y:S01]  /*10470*/  ULDC.64 UR4, c[0x4][0x18] ;  /* 0x0100060000047ab9 */ /* 0x000fe20000000a00 */
[----:B------:R-:W-:Y:S01]  /*10480*/  IMAD.U32 R4, RZ, RZ, UR6 ;  /* 0x00000006ff047e24 */ /* 0x000fe2000f8e00ff */
[----:B------:R-:W-:Y:S01]  /*10490*/  MOV R13, RZ ;  /* 0x000000ff000d7202 */ /* 0x000fe20000000f00 */
[----:B------:R-:W-:Y:S02]  /*104a0*/  IMAD.U32 R5, RZ, RZ, UR7 ;  /* 0x00000007ff057e24 */ /* 0x000fe4000f8e00ff */
[----:B------:R-:W-:Y:S02]  /*104b0*/  IMAD.U32 R6, RZ, RZ, UR8 ;  /* 0x00000008ff067e24 */ /* 0x000fe4000f8e00ff */
[----:B------:R-:W-:-:S02]  /*104c0*/  IMAD.U32 R7, RZ, RZ, UR9 ;  /* 0x00000009ff077e24 */ /* 0x000fc4000f8e00ff */
[----:B------:R-:W-:Y:S02]  /*104d0*/  IMAD.U32 R10, RZ, RZ, UR4 ;  /* 0x00000004ff0a7e24 */ /* 0x000fe4000f8e00ff */
[----:B------:R-:W-:Y:S02]  /*104e0*/  IMAD.U32 R11, RZ, RZ, UR5 ;  /* 0x00000005ff0b7e24 */ /* 0x000fe4000f8e00ff */
[----:B------:R-:W-:Y:S02]  /*104f0*/  IMAD.MOV.U32 R8, RZ, RZ, 0x70 ;  /* 0x00000070ff087424 */ /* 0x000fe400078e00ff */
[----:B0-----:R-:W-:-:S07]  /*10500*/  IMAD.MOV.U32 R12, RZ, RZ, 0x1 ;  /* 0x00000001ff0c7424 */ /* 0x001fce00078e00ff */
[----:B------:R-:W-:-:S07]  /*10510*/  LEPC R20, `(.L_x_2448) ;  /* 0x000000001014794e */ /* 0x000fce0000000000 */
[----:B-1----:R-:W-:Y:S05]  /*10520*/  CALL.ABS.NOINC R2 ;  /* 0x0000000002007343 */ /* 0x002fea0003c00000 */
.L_x_2448:
[----:B------:R-:W-:Y:S05]  /*10530*/  BSYNC B6 ;  /* 0x0000000000067941 */ /* 0x000fea0003800000 */
.L_x_2447:
        /* <DEDUP_REMOVED lines=14> */
[----:B------:R-:W-:Y:S02]  /*10620*/  @P2 LOP3.LUT R23, R23, 0x20, RZ, 0xfc, !PT ;  /* 0x0000002017172812 */ /* 0x000fe400078efcff */
[----:B-1----:R-:W-:-:S04]  /*10630*/  LOP3.LUT R20, R20, 0x7f, RZ, 0xc0, !PT ;  /* 0x0000007f14147812 */ /* 0x002fc800078ec0ff */
[----:B------:R-:W-:Y:S02]  /*10640*/  SHF.R.U32.HI R26, RZ, 0x3, R20 ;  /* 0x00000003ff1a7819 */ /* 0x000fe40000011614 */
[----:B------:R-:W1:Y:S02]  /*10650*/  S2R R20, SR_TID.X ;  /* 0x0000000000147919 */ /* 0x000e640000002100 */
[----:B-1----:R-:W-:-:S05]  /*10660*/  IMAD.SHL.U32 R20, R20, 0x10, RZ ;  /* 0x0000001014147824 */ /* 0x002fca00078e00ff */
[----:B------:R-:W-:Y:S02]  /*10670*/  LOP3.LUT R20, R26, 0x70, R20, 0xf8, !PT ;  /* 0x000000701a147812 */ /* 0x000fe400078ef814 */
[----:B------:R-:W-:Y:S01]  /*10680*/  LOP3.LUT R23, R23, 0xfffffffb, RZ, 0xc0, !PT ;  /* 0xfffffffb17177812 */ /* 0x000fe200078ec0ff */
[----:B------:R-:W-:Y:S01]  /*10690*/  UMOV UR5, 0xffffffff ;  /* 0xffffffff00057882 */ /* 0x000fe20000000000 */
[----:B------:R-:W-:Y:S01]  /*106a0*/  LOP3.LUT R26, R18, 0xffff, RZ, 0xc0, !PT ;  /* 0x0000ffff121a7812 */ /* 0x000fe200078ec0ff */
[----:B--2---:R-:W-:Y:S02]  /*106b0*/  VIADD R25, R2, 0xffffffff ;  /* 0xffffffff02197836 */ /* 0x004fe40000000000 */
[----:B------:R-:W1:Y:S02]  /*106c0*/  @P2 LDC R2, c[0x0][0x438] ;  /* 0x00010e00ff022b82 */ /* 0x000e640000000800 */
[----:B------:R-:W-:-:S05]  /*106d0*/  IMAD R0, R25, 0x60, R20 ;  /* 0x0000006019007824 */ /* 0x000fca00078e0214 */
[C---:B------:R-:W-:Y:S01]  /*106e0*/  ISETP.GE.AND P0, PT, R0.reuse, R37, PT ;  /* 0x000000250000720c */ /* 0x040fe20003f06270 */
[----:B---3--:R-:W-:-:S03]  /*106f0*/  IMAD.IADD R0, R0, 0x1, R21 ;  /* 0x0000000100007824 */ /* 0x008fc600078e0215 */
[----:B------:R-:W-:Y:S01]  /*10700*/  ISETP.GT.U32.OR P0, PT, R20, 0x5f, P0 ;  /* 0x0000005f1400780c */ /* 0x000fe20000704470 */
[----:B0-----:R-:W-:-:S04]  /*10710*/  @P2 IMAD.HI.U32 R3, R0, R3, RZ ;  /* 0x0000000300032227 */ /* 0x001fc800078e00ff */
[----:B------:R-:W-:Y:S01]  /*10720*/  IMAD.MOV.U32 R4, RZ, RZ, R0 ;  /* 0x000000ffff047224 */ /* 0x000fe200078e0000 */
[----:B-1----:R-:W-:-:S07]  /*10730*/  @P2 SHF.R.U32.HI R4, RZ, R2, R3 ;  /* 0x00000002ff042219 */ /* 0x002fce0000011603 */
[----:B------:R-:W0:Y:S01]  /*10740*/  @!P0 LDC.64 R2, c[0x0][0x428] ;  /* 0x00010a00ff028b82 */ /* 0x000e220000000a00 */
[----:B------:R-:W-:-:S04]  /*10750*/  IMAD.MOV R5, RZ, RZ, -R4 ;  /* 0x000000ffff057224 */ /* 0x000fc800078e0a04 */
[----:B------:R-:W-:Y:S01]  /*10760*/  IMAD R0, R6, R5, R0 ;  /* 0x0000000506007224 */ /* 0x000fe200078e0200 */
[----:B----4-:R-:W-:Y:S02]  /*10770*/  SHF.R.S32.HI R6, RZ, 0x1f, R30 ;  /* 0x0000001fff067819 */ /* 0x010fe4000001141e */
[----:B------:R-:W-:-:S03]  /*10780*/  @!P0 SHF.R.S32.HI R5, RZ, 0x1f, R4 ;  /* 0x0000001fff058819 */ /* 0x000fc60000011404 */
[----:B------:R0:W-:Y:S02]  /*10790*/  STL [R1+0x8], R6 ;  /* 0x0000080601007387 */ /* 0x0001e40000100800 */
[-C--:B0-----:R-:W-:Y:S02]  /*107a0*/  @!P0 IMAD R6, R6, R2.reuse, RZ ;  /* 0x0000000206068224 */ /* 0x081fe400078e02ff */
[----:B------:R-:W-:-:S04]  /*107b0*/  @!P0 IMAD.WIDE.U32 R4, R30, R2, R4 ;  /* 0x000000021e048225 */ /* 0x000fc800078e0004 */
[----:B------:R-:W-:Y:S02]  /*107c0*/  @!P0 IMAD R6, R30, R3, R6 ;  /* 0x000000031e068224 */ /* 0x000fe400078e0206 */
[----:B------:R-:W0:Y:S01]  /*107d0*/  @!P0 LDC.64 R2, c[0x0][0x418] ;  /* 0x00010600ff028b82 */ /* 0x000e220000000a00 */
[----:B------:R-:W-:Y:S01]  /*107e0*/  ISETP.GE.AND P2, PT, R31, UR4, PT ;  /* 0x000000041f007c0c */ /* 0x000fe2000bf46270 */
[----:B------:R-:W-:-:S12]  /*107f0*/  @!P0 IMAD.IADD R6, R5, 0x1, R6 ;  /* 0x0000000105068824 */ /* 0x000fd800078e0206 */
[----:B------:R-:W-:Y:S02]  /*10800*/  @P2 LOP3.LUT R23, R23, 0x4, RZ, 0xfc, !PT ;  /* 0x0000000417172812 */ /* 0x000fe400078efcff */
[----:B0-----:R-:W-:-:S04]  /*10810*/  @!P0 LEA R2, P1, R4, R2, 0x2 ;  /* 0x0000000204028211 */ /* 0x001fc800078210ff */
[----:B------:R-:W-:Y:S01]  /*10820*/  @!P0 LEA.HI.X R3, R4, R3, R6, 0x2, P1 ;  /* 0x0000000304038211 */ /* 0x000fe200008f1406 */
[----:B------:R-:W-:Y:S01]  /*10830*/  IMAD.MOV.U32 R4, RZ, RZ, RZ ;  /* 0x000000ffff047224 */ /* 0x000fe200078e00ff */
[----:B------:R-:W-:Y:S02]  /*10840*/  ISETP.GE.AND P1, PT, R33, UR4, PT ;  /* 0x0000000421007c0c */ /* 0x000fe4000bf26270 */
[----:B------:R-:W-:-:S03]  /*10850*/  LOP3.LUT R23, R23, 0xfffffffd, RZ, 0xc0, !PT ;  /* 0xfffffffd17177812 */ /* 0x000fc600078ec0ff */
[----:B------:R0:W5:Y:S01]  /*10860*/  @!P0 LDG.E R4, desc[UR36][R2.64] ;  /* 0x0000002402048981 */ /* 0x000162000c1e1900 */
[----:B------:R-:W-:-:S07]  /*10870*/  ISETP.GE.AND P0, PT, R32, UR4, PT ;  /* 0x0000000420007c0c */ /* 0x000fce000bf06270 */
[----:B------:R-:W-:Y:S01]  /*10880*/  @P1 LOP3.LUT R23, R23, 0x2, RZ, 0xfc, !PT ;  /* 0x0000000217171812 */ /* 0x000fe200078efcff */
[----:B0-----:R-:W-:-:S03]  /*10890*/  IMAD.U32 R2, RZ, RZ, UR38 ;  /* 0x00000026ff027e24 */ /* 0x001fc6000f8e00ff */
[----:B------:R-:W-:-:S04]  /*108a0*/  LOP3.LUT R23, R23, 0xfffffffe, RZ, 0xc0, !PT ;  /* 0xfffffffe17177812 */ /* 0x000fc800078ec0ff */
[----:B------:R-:W-:Y:S01]  /*108b0*/  @P0 LOP3.LUT R23, R23, 0x1, RZ, 0xfc, !PT ;  /* 0x0000000117170812 */ /* 0x000fe200078efcff */
[----:B------:R-:W-:Y:S06]  /*108c0*/  BRA.DIV UR5, `(.L_x_2450) ;  /* 0x0000004605187947 */ /* 0x000fec000b800000 */
.L_x_2518:
        /* <DEDUP_REMOVED lines=8> */
.L_x_2451:
        /* <DEDUP_REMOVED lines=14> */
[----:B------:R-:W-:Y:S01]  /*10a30*/  IMAD.IADD R3, R3, 0x1, R7 ;  /* 0x0000000103037824 */ /* 0x000fe200078e0207 */
[----:B------:R-:W-:Y:S01]  /*10a40*/  LEA R7, R27, R22, 0x3 ;  /* 0x000000161b077211 */ /* 0x000fe200078e18ff */
[----:B------:R-:W-:-:S04]  /*10a50*/  IMAD.WIDE.U32 R2, R26, UR4, R2 ;  /* 0x000000041a027c25 */ /* 0x000fc8000f8e0002 */
[----:B------:R-:W-:Y:S01]  /*10a60*/  IMAD R24, R26, UR5, R3 ;  /* 0x000000051a187c24 */ /* 0x000fe2000f8e0203 */
[----:B------:R-:W-:-:S04]  /*10a70*/  LEA R18, P0, R2, UR6, 0x1 ;  /* 0x0000000602127c11 */ /* 0x000fc8000f8008ff */
[----:B------:R-:W-:Y:S02]  /*10a80*/  LEA.HI.X R24, R2, UR7, R24, 0x1, P0 ;  /* 0x0000000702187c11 */ /* 0x000fe400080f0c18 */
[----:B------:R-:W-:-:S06]  /*10a90*/  SHF.L.U32 R2, R28, 0x1f, RZ ;  /* 0x0000001f1c027819 */ /* 0x000fcc00000006ff */
[----:B------:R-:W0:Y:S02]  /*10aa0*/  SYNCS.PHASECHK.TRANS64.TRYWAIT P0, [R7+URZ+0x30840], R2 ;  /* 0x03084002070075a7 */ /* 0x000e24000800017f */
[----:B0-----:R-:W-:Y:S05]  /*10ab0*/  @!P0 BRA `(.L_x_2453) ;  /* 0x0000004000d08947 */ /* 0x001fea0003800000 */
.L_x_2519:
[----:B------:R-:W-:Y:S05]  /*10ac0*/  BSYNC B0 ;  /* 0x0000000000007941 */ /* 0x000fea0003800000 */
.L_x_2452:
        /* <DEDUP_REMOVED lines=90> */
.L_x_2533:
        /* <DEDUP_REMOVED lines=12> */
.L_x_2455:
        /* <DEDUP_REMOVED lines=10> */
.L_x_2456:
        /* <DEDUP_REMOVED lines=24> */
[----:B--2---:R-:W-:Y:S01]  /*11350*/  MOV R7, UR9 ;  /* 0x0000000900077c02 */ /* 0x004fe20008000f00 */
        /* <DEDUP_REMOVED lines=10> */
.L_x_2458:
[----:B------:R-:W-:Y:S05]  /*11400*/  BSYNC B6 ;  /* 0x0000000000067941 */ /* 0x000fea0003800000 */
.L_x_2457:
[----:B------:R-:W3:Y:S01]  /*11410*/  LDL.LU.64 R2, [R1+0x18] ;  /* 0x0000180001027983 */ /* 0x000ee20000300a00 */
[----:B------:R-:W0:Y:S01]  /*11420*/  LDC R0, c[0x0][0x448] ;  /* 0x00011200ff007b82 */ /* 0x000e220000000800 */
[----:B------:R-:W-:Y:S02]  /*11430*/  ULDC.64 UR4, c[0x0][0x2d8] ;  /* 0x0000b60000047ab9 */ /* 0x000fe40000000a00 */
[----:B------:R-:W4:Y:S04]  /*11440*/  LDL.LU R20, [R1+0x10] ;  /* 0x0000100001147983 */ /* 0x000f280000300800 */
[----:B------:R1:W5:Y:S01]  /*11450*/  LDL R9, [R1+0xc] ;  /* 0x00000c0001097983 */ /* 0x0003620000100800 */
[----:B------:R-:W2:Y:S01]  /*11460*/  S2R R21, SR_TID.X ;  /* 0x0000000000157919 */ /* 0x000ea20000002100 */
[----:B0-----:R-:W-:-:S13]  /*11470*/  ISETP.NE.AND P6, PT, R0, 0x1, PT ;  /* 0x000000010000780c */ /* 0x001fda0003fc5270 */
[----:B------:R-:W0:Y:S01]  /*11480*/  @P6 LDC R4, c[0x0][0x44c] ;  /* 0x00011300ff046b82 */ /* 0x000e220000000800 */
[----:B--2---:R-:W-:-:S07]  /*11490*/  LOP3.LUT R21, R21, 0x7f, RZ, 0xc0, !PT ;  /* 0x0000007f15157812 */ /* 0x004fce00078ec0ff */
[----:B------:R-:W2:Y:S01]  /*114a0*/  @P6 LDC R5, c[0x0][0x450] ;  /* 0x00011400ff056b82 */ /* 0x000ea20000000800 */
[----:B------:R-:W-:Y:S02]  /*114b0*/  SHF.R.U32.HI R0, RZ, 0x3, R21 ;  /* 0x00000003ff007819 */ /* 0x000fe40000011615 */
[----:B------:R-:W1:Y:S02]  /*114c0*/  S2R R21, SR_TID.X ;  /* 0x0000000000157919 */ /* 0x000e640000002100 */
[----:B-1----:R-:W-:-:S05]  /*114d0*/  IMAD.SHL.U32 R21, R21, 0x10, RZ ;  /* 0x0000001015157824 */ /* 0x002fca00078e00ff */
[----:B------:R-:W-:-:S05]  /*114e0*/  LOP3.LUT R21, R0, 0x70, R21, 0xf8, !PT ;  /* 0x0000007000157812 */ /* 0x000fca00078ef815 */
[----:B------:R-:W-:-:S04]  /*114f0*/  IMAD R0, R17, 0x80, R21 ;  /* 0x0000008011007824 */ /* 0x000fc800078e0215 */
[----:B0-----:R-:W-:-:S04]  /*11500*/  @P6 IMAD.HI.U32 R6, R0, R4, RZ ;  /* 0x0000000400066227 */ /* 0x001fc800078e00ff */
[----:B------:R-:W-:Y:S01]  /*11510*/  IMAD.MOV.U32 R4, RZ, RZ, R0 ;  /* 0x000000ffff047224 */ /* 0x000fe200078e0000 */
[----:B--2---:R-:W-:-:S05]  /*11520*/  @P6 SHF.R.U32.HI R4, RZ, R5, R6 ;  /* 0x00000005ff046219 */ /* 0x004fca0000011606 */
[----:B------:R-:W-:Y:S02]  /*11530*/  IMAD.MOV R6, RZ, RZ, -R4 ;  /* 0x000000ffff067224 */ /* 0x000fe400078e0a04 */
[----:B---3--:R-:W-:Y:S02]  /*11540*/  IMAD.MOV.U32 R3, RZ, RZ, R35 ;  /* 0x000000ffff037224 */ /* 0x008fe400078e0023 */
[----:B------:R-:W-:-:S04]  /*11550*/  IMAD.WIDE.U32 R2, R26, UR4, R2 ;  /* 0x000000041a027c25 */ /* 0x000fc8000f8e0002 */
[----:B------:R-:W-:Y:S01]  /*11560*/  IMAD R3, R26, UR5, R3 ;  /* 0x000000051a037c24 */ /* 0x000fe2000f8e0203 */
[----:B------:R-:W-:Y:S02]  /*11570*/  ULDC.64 UR4, c[0x0][0x2e0] ;  /* 0x0000b80000047ab9 */ /* 0x000fe40000000a00 */
[----:B----4-:R-:W-:Y:S02]  /*11580*/  IMAD R5, R20, UR4, RZ ;  /* 0x0000000414057c24 */ /* 0x010fe4000f8e02ff */
[----:B------:R-:W-:-:S04]  /*11590*/  IMAD.WIDE.U32 R2, R29, UR4, R2 ;  /* 0x000000041d027c25 */ /* 0x000fc8000f8e0002 */
[----:B------:R-:W-:Y:S01]  /*115a0*/  IMAD R5, R29, UR5, R5 ;  /* 0x000000051d057c24 */ /* 0x000fe2000f8e0205 */
[----:B------:R-:W0:Y:S01]  /*115b0*/  S2R R20, SR_TID.X ;  /* 0x0000000000147919 */ /* 0x000e220000002100 */
[----:B------:R-:W-:-:S03]  /*115c0*/  ULDC.64 UR4, c[0x0][0x2d0] ;  /* 0x0000b40000047ab9 */ /* 0x000fc60000000a00 */
[----:B------:R-:W-:Y:S02]  /*115d0*/  IADD3 R3, R3, R5, RZ ;  /* 0x0000000503037210 */ /* 0x000fe40007ffe0ff */
[----:B------:R-:W1:Y:S01]  /*115e0*/  LDC R5, c[0x0][0x448] ;  /* 0x00011200ff057b82 */ /* 0x000e620000000800 */
[----:B------:R-:W-:-:S04]  /*115f0*/  IMAD.WIDE.U32 R2, R4, UR4, R2 ;  /* 0x0000000404027c25 */ /* 0x000fc8000f8e0002 */
[----:B-1----:R-:W-:Y:S01]  /*11600*/  IMAD R0, R5, R6, R0 ;  /* 0x0000000605007224 */ /* 0x002fe200078e0200 */
        /* <DEDUP_REMOVED lines=22> */
[----:B-----5:R-:W-:Y:S02]  /*11770*/  IMAD R5, R9, R5, RZ ;  /* 0x0000000509057224 */ /* 0x020fe400078e02ff */
[----:B------:R-:W-:Y:S01]  /*11780*/  IMAD R17, R17, 0x80, R8 ;  /* 0x0000008011117824 */ /* 0x000fe200078e0208 */
        /* <DEDUP_REMOVED lines=16> */
[----:B------:R-:W0:Y:S01]  /*11890*/  SHFL.IDX PT, R14, R0, 0x2, 0x181f ;  /* 0x00581f00000e7f89 */ /* 0x000e2200000e0000 */
[----:B------:R-:W-:-:S05]  /*118a0*/  @!P1 MOV R3, R7 ;  /* 0x0000000700039202 */ /* 0x000fca0000000f00 */
        /* <DEDUP_REMOVED lines=28> */
[----:B0-----:R-:W-:-:S04]  /*11a70*/  @!P1 LEA R14, P4, R31, R14, 0x1 ;  /* 0x0000000e1f0e9211 */ /* 0x001fc800078808ff */
[----:B-1----:R-:W-:Y:S01]  /*11a80*/  @!P1 IADD3.X R7, RZ, R2, RZ, P4, !PT ;  /* 0x00000002ff079210 */ /* 0x002fe200027fe4ff */
[----:B------:R-:W-:Y:S02]  /*11a90*/  @!P1 IMAD.MOV.U32 R2, RZ, RZ, R14 ;  /* 0x000000ffff029224 */ /* 0x000fe400078e000e */
[----:B------:R-:W0:Y:S02]  /*11aa0*/  SHFL.IDX PT, R14, R0, 0x5, 0x181f ;  /* 0x00b81f00000e7f89 */ /* 0x000e2400000e0000 */
[----:B------:R-:W-:-:S05]  /*11ab0*/  @!P1 IMAD.MOV.U32 R3, RZ, RZ, R7 ;  /* 0x000000ffff039224 */ /* 0x000fca00078e0007 */
        /* <DEDUP_REMOVED lines=20> */
[----:B------:R1:W2:Y:S01]  /*11c00*/  SHFL.IDX PT, R14, R0, 0x7, 0x181f ;  /* 0x00f81f00000e7f89 */ /* 0x0002a200000e0000 */
[----:B------:R-:W-:-:S05]  /*11c10*/  @!P1 MOV R3, R7 ;  /* 0x0000000700039202 */ /* 0x000fca0000000f00 */
[----:B------:R1:W-:Y:S04]  /*11c20*/  @!P1 LDGSTS.E.BYPASS.LTC128B.128 [R36+0x15400], desc[UR36][R2.64], !P3 ;  /* 0x1540000002249fae */ /* 0x0003e8000d901d64 */
[----:B------:R1:W-:Y:S04]  /*11c30*/  @!P1 LDGSTS.E.BYPASS.LTC128B.128 [R36+0x19400], desc[UR36][R2.64+0x80], !P2 ;  /* 0x1940008002249fae */ /* 0x0003e8000d101d64 */
[----:B0-----:R1:W-:Y:S02]  /*11c40*/  @!P1 LDGSTS.E.BYPASS.LTC128B.128 [R36+0x1d400], desc[UR36][R2.64+0x100], !P0 ;  /* 0x1d40010002249fae */ /* 0x0013e4000c101d64 */
.L_x_2550:
        /* <DEDUP_REMOVED lines=12> */
.L_x_2461:
[----:B------:R-:W-:Y:S05]  /*11d10*/  BSYNC B0 ;  /* 0x0000000000007941 */ /* 0x000fea0003800000 */
.L_x_2460:
[----:B------:R-:W-:Y:S01]  /*11d20*/  NOP ;  /* 0x0000000000007918 */ /* 0x000fe20000000000 */
[----:B------:R-:W-:-:S13]  /*11d30*/  PLOP3.LUT P0, PT, PT, PT, PT, 0x80, 0x0 ;  /* 0x000000000000781c */ /* 0x000fda0003f0f070 */
.L_x_2462:
        /* <DEDUP_REMOVED lines=20> */
.L_x_2551:
[----:B------:R-:W-:Y:S05]  /*11e80*/  BSYNC B0 ;  /* 0x0000000000007941 */ /* 0x000fea0003800000 */
.L_x_2463:
        /* <DEDUP_REMOVED lines=11> */
.L_x_2479:
        /* <DEDUP_REMOVED lines=14> */
[----:B---3--:R-:W-:-:S05]  /*12020*/  IMAD R9, R8, 0x60, R5 ;  /* 0x0000006008097824 */ /* 0x008fca00078e0205 */
[----:B------:R-:W-:Y:S02]  /*12030*/  IADD3 R9, R4, R9, RZ ;  /* 0x0000000904097210 */ /* 0x000fe40007ffe0ff */
[----:B------:R-:W2:Y:S03]  /*12040*/  @!P5 LDC.64 R4, c[0x0][0x418] ;  /* 0x00010600ff04db82 */ /* 0x000ea60000000a00 */
        /* <DEDUP_REMOVED lines=9> */
[----:B--2---:R-:W-:Y:S01]  /*120e0*/  @!P5 LEA R4, P0, R2, R4, 0x2 ;  /* 0x000000040204d211 */ /* 0x004fe200078010ff */
        /* <DEDUP_REMOVED lines=16> */
.L_x_2467:
[----:B------:R-:W-:Y:S01]  /*121f0*/  IMAD R6, R27, 0x8, R22 ;  /* 0x000000081b067824 */ /* 0x000fe200078e0216 */
[----:B------:R-:W-:Y:S01]  /*12200*/  SHF.L.U32 R3, R28, 0x1f, RZ ;  /* 0x0000001f1c037819 */ /* 0x000fe200000006ff */
[----:B------:R-:W-:Y:S03]  /*12210*/  BSSY B1, `(.L_x_2468) ;  /* 0x0000003000017945 */ /* 0x000fe60003800000 */
[----:B------:R-:W0:Y:S02]  /*12220*/  SYNCS.PHASECHK.TRANS64.TRYWAIT P0, [R6+URZ+0x30840], R3 ;  /* 0x03084003060075a7 */ /* 0x000e24000800017f */
[----:B0-----:R-:W-:Y:S05]  /*12230*/  @!P0 BRA `(.L_x_2469) ;  /* 0x0000003c00dc8947 */ /* 0x001fea0003800000 */
.L_x_2552:
[----:B------:R-:W-:Y:S05]  /*12240*/  BSYNC B1 ;  /* 0x0000000000017941 */ /* 0x000fea0003800000 */
.L_x_2468:
        /* <DEDUP_REMOVED lines=15> */
[----:B------:R-:W-:-:S04]  /*12340*/  ULDC.64 UR4, c[0x0][0x308] ;  /* 0x0000c20000047ab9 */ /* 0x000fc80000000a00 */
[----:B------:R-:W-:-:S03]  /*12350*/  IADD3 R3, R3, R4, RZ ;  /* 0x0000000403037210 */ /* 0x000fc60007ffe0ff */
        /* <DEDUP_REMOVED lines=46> */
.L_x_2566:
        /* <DEDUP_REMOVED lines=11> */
.L_x_2471:
        /* <DEDUP_REMOVED lines=10> */
.L_x_2472:
[----:B------:R2:W-:Y:S01]  /*12790*/  SYNCS.ARRIVE.TRANS64.A1T0 RZ, [R6+URZ+0x30830], RZ ;  /* 0x030830ff06ff79a7 */ /* 0x0005e2000810003f */
[----:B------:R-:W-:Y:S05]  /*127a0*/  @!P5 BRA `(.L_x_2473) ;  /* 0x000000000004d947 */ /* 0x000fea0003800000 */
[----:B------:R-:W-:Y:S01]  /*127b0*/  BPT.TRAP 0x1 ;  /* 0x000000040000795c */ /* 0x000fe20000300000 */
.L_x_2473:
[----:B-1----:R-:W-:Y:S01]  /*127c0*/  SHF.L.U32 R2, R17, 0x1f, RZ ;  /* 0x0000001f11027819 */ /* 0x002fe200000006ff */
[----:B--2---:R-:W-:Y:S01]  /*127d0*/  IMAD R6, R10, 0x8, R22 ;  /* 0x000000080a067824 */ /* 0x004fe200078e0216 */
[----:B------:R-:W-:Y:S01]  /*127e0*/  BSSY B1, `(.L_x_2474) ;  /* 0x0000004000017945 */ /* 0x000fe20003800000 */
[----:B0-----:R-:W-:Y:S02]  /*127f0*/  IMAD R7, R29, -0x60, R37 ;  /* 0xffffffa01d077824 */ /* 0x001fe400078e0225 */
[----:B------:R-:W0:Y:S02]  /*12800*/  SYNCS.PHASECHK.TRANS64.TRYWAIT P0, [R6+URZ+0x30860], R2 ;  /* 0x03086002060075a7 */ /* 0x000e24000800017f */
[----:B0-----:R-:W-:Y:S05]  /*12810*/  @!P0 BRA `(.L_x_2475) ;  /* 0x0000004000588947 */ /* 0x001fea0003800000 */
.L_x_2567:
[----:B------:R-:W-:Y:S05]  /*12820*/  BSYNC B1 ;  /* 0x0000000000017941 */ /* 0x000fea0003800000 */
.L_x_2474:
[----:B------:R-:W1:Y:S01]  /*12830*/  S2R R3, SR_TID.X ;  /* 0x0000000000037919 */ /* 0x000e620000002100 */
[----:B------:R-:W-:Y:S01]  /*12840*/  UMOV UR4, 0xffffffff ;  /* 0xffffffff00047882 */ /* 0x000fe20000000000 */
[----:B------:R-:W-:Y:S01]  /*12850*/  IMAD R5, R10, 0x4800, R34 ;  /* 0x000048000a057824 */ /* 0x000fe200078e0222 */
[----:B-1----:R-:W-:-:S04]  /*12860*/  LOP3.LUT R3, R3, 0x7f, RZ, 0xc0, !PT ;  /* 0x0000007f03037812 */ /* 0x002fc800078ec0ff */
[----:B------:R-:W-:-:S04]  /*12870*/  SHF.R.U32.HI R3, RZ, 0x3, R3 ;  /* 0x00000003ff037819 */ /* 0x000fc80000011603 */
[----:B------:R-:W-:Y:S01]  /*12880*/  IADD3 R7, -R3, R7, RZ ;  /* 0x0000000703077210 */ /* 0x000fe20007ffe1ff */
        /* <DEDUP_REMOVED lines=54> */
.L_x_2581:
        /* <DEDUP_REMOVED lines=29> */
.L_x_2477:
        /* <DEDUP_REMOVED lines=10> */
.L_x_2478:
[----:B------:R-:W2:Y:S01]  /*12e60*/  LDL R0, [R1] ;  /* 0x0000000001007983 */ /* 0x000ea20000100800 */
[----:B------:R1:W-:Y:S01]  /*12e70*/  SYNCS.ARRIVE.TRANS64.A1T0 RZ, [R6+URZ+0x30850], RZ ;  /* 0x030850ff06ff79a7 */ /* 0x0003e2000810003f */
[C---:B------:R-:W-:Y:S01]  /*12e80*/  IADD3 R8, R25.reuse, -0x1, RZ ;  /* 0xffffffff19087810 */ /* 0x040fe20007ffe0ff */
[----:B------:R-:W-:Y:S02]  /*12e90*/  IMAD.MOV.U32 R17, RZ, RZ, R28 ;  /* 0x000000ffff117224 */ /* 0x000fe400078e001c */
[----:B------:R-:W-:Y:S02]  /*12ea0*/  IMAD.MOV.U32 R10, RZ, RZ, R27 ;  /* 0x000000ffff0a7224 */ /* 0x000fe400078e001b */
[----:B------:R-:W-:Y:S01]  /*12eb0*/  IMAD.MOV.U32 R29, RZ, RZ, R25 ;  /* 0x000000ffff1d7224 */ /* 0x000fe200078e0019 */
[----:B--2---:R-:W-:-:S13]  /*12ec0*/  ISETP.GT.AND P0, PT, R25, R0, PT ;  /* 0x000000001900720c */ /* 0x004fda0003f04270 */
[----:B-1----:R-:W-:Y:S05]  /*12ed0*/  @P0 BRA `(.L_x_2479) ;  /* 0xfffffff000180947 */ /* 0x002fea000383ffff */
.L_x_2466:
[----:B------:R-:W-:Y:S05]  /*12ee0*/  BSYNC B0 ;  /* 0x0000000000007941 */ /* 0x000fea0003800000 */
.L_x_2465:
        /* <DEDUP_REMOVED lines=17> */
.L_x_2481:
[----:B------:R-:W-:Y:S05]  /*13000*/  BSYNC B0 ;  /* 0x0000000000007941 */ /* 0x000fea0003800000 */
.L_x_2480:
[----:B------:R-:W-:-:S13]  /*13010*/  LOP3.LUT P0, RZ, R23, 0x10, RZ, 0xc0, !PT ;  /* 0x0000001017ff7812 */ /* 0x000fda000780c0ff */
[----:B------:R-:W-:Y:S05]  /*13020*/  @!P0 BRA `(.L_x_2482) ;  /* 0x0000000000048947 */ /* 0x000fea0003800000 */
[----:B------:R-:W-:Y:S01]  /*13030*/  BPT.TRAP 0x1 ;  /* 0x000000040000795c */ /* 0x000fe20000300000 */
.L_x_2482:
[----:B------:R-:W-:Y:S01]  /*13040*/  IMAD R0, R27, 0x8, R22 ;  /* 0x000000081b007824 */ /* 0x000fe200078e0216 */
[----:B0-----:R-:W-:Y:S01]  /*13050*/  SHF.L.U32 R3, R28, 0x1f, RZ ;  /* 0x0000001f1c037819 */ /* 0x001fe200000006ff */
[----:B------:R-:W-:Y:S01]  /*13060*/  BSSY B0, `(.L_x_2483) ;  /* 0x0000004000007945 */ /* 0x000fe20003800000 */
[----:B------:R-:W-:Y:S02]  /*13070*/  IMAD R6, R25, -0x60, R37 ;  /* 0xffffffa019067824 */ /* 0x000fe400078e0225 */
[----:B------:R-:W0:Y:S02]  /*13080*/  SYNCS.PHASECHK.TRANS64.TRYWAIT P0, [R0+URZ+0x30860], R3 ;  /* 0x03086003000075a7 */ /* 0x000e24000800017f */
[----:B0-----:R-:W-:Y:S05]  /*13090*/  @!P0 BRA `(.L_x_2484) ;  /* 0x00000040005c8947 */ /* 0x001fea0003800000 */
.L_x_2582:
[----:B------:R-:W-:Y:S05]  /*130a0*/  BSYNC B0 ;  /* 0x0000000000007941 */ /* 0x000fea0003800000 */
.L_x_2483:
        /* <DEDUP_REMOVED lines=42> */
[----:B------:R-:W-:-:S08]  /*13350*/  ISETP.LT.OR P4, PT, R6, 0x21, P0 ;  /* 0x000000210600780c */ /* 0x000fd00000781670 */
[----:B------:R-:W-:Y:S05]  /*13360*/  LDGSTS.E.BYPASS.LTC128B.128 [R4+0x4400], desc[UR36][R2.64+0x80], !P3 ;  /* 0x0440008002047fae */ /* 0x000fea000d901d64 */
        /* <DEDUP_REMOVED lines=21> */
.L_x_2596:
        /* <DEDUP_REMOVED lines=13> */
.L_x_2486:
        /* <DEDUP_REMOVED lines=10> */
.L_x_2487:
[----:B------:R1:W-:Y:S01]  /*13630*/  SYNCS.ARRIVE.TRANS64.A1T0 RZ, [R0+URZ+0x30850], RZ ;  /* 0x030850ff00ff79a7 */ /* 0x0003e2000810003f */
[----:B------:R-:W-:-:S05]  /*13640*/  VIADD R27, R27, 0x1 ;  /* 0x000000011b1b7836 */ /* 0x000fca0000000000 */
[----:B------:R-:W-:-:S04]  /*13650*/  ISETP.NE.AND P0, PT, R27, 0x2, PT ;  /* 0x000000021b00780c */ /* 0x000fc80003f05270 */
[----:B0-----:R-:W-:Y:S02]  /*13660*/  SEL R3, RZ, 0x1, P0 ;  /* 0x00000001ff037807 */ /* 0x001fe40000000000 */
[----:B------:R-:W-:Y:S02]  /*13670*/  SEL R27, R27, RZ, P0 ;  /* 0x000000ff1b1b7207 */ /* 0x000fe40000000000 */
[----:B-1----:R-:W-:-:S07]  /*13680*/  LOP3.LUT R28, R28, R3, RZ, 0x3c, !PT ;  /* 0x000000031c1c7212 */ /* 0x002fce00078e3cff */
.L_x_2444:
[----:B------:R-:W-:Y:S05]  /*13690*/  BSYNC B7 ;  /* 0x0000000000077941 */ /* 0x000fea0003800000 */
.L_x_2442:
        /* <DEDUP_REMOVED lines=8> */
[----:B------:R1:W2:Y:S01]  /*13720*/  LDS.128 R16, [R22+0x308d0] ;  /* 0x0308d00016107984 */ /* 0x0002a20000000c00 */
[----:B------:R-:W-:Y:S06]  /*13730*/  BAR.ARV 0x4, 0x180 ;  /* 0x0106000000007b1d */ /* 0x000fec0000002000 */
[----:B------:R-:W-:Y:S05]  /*13740*/  BRA `(.L_x_2489) ;  /* 0x0000000c00d47947 */ /* 0x000fea0003800000 */
.L_x_2488:
        /* <DEDUP_REMOVED lines=43> */
.L_x_2606:
[----:B------:R-:W-:Y:S02]  /*13a00*/  ULDC UR4, c[0x0][0xc38] ;  /* 0x00030e0000047ab9 */ /* 0x000fe40000000800 */
[----:B------:R-:W-:-:S04]  /*13a10*/  IMAD.U32 R5, RZ, RZ, UR4 ;  /* 0x00000004ff057e24 */ /* 0x000fc8000f8e00ff */
[----:B-1----:R-:W-:-:S04]  /*13a20*/  IMAD R14, R14, R5, RZ ;  /* 0x000000050e0e7224 */ /* 0x002fc800078e02ff */
[----:B------:R-:W-:-:S05]  /*13a30*/  IMAD.IADD R7, R7, 0x1, R14 ;  /* 0x0000000107077824 */ /* 0x000fca00078e020e */
[----:B------:R-:W-:-:S13]  /*13a40*/  ISETP.GT.AND P6, PT, R7, R0, PT ;  /* 0x000000000700720c */ /* 0x000fda0003fc4270 */
[----:B------:R-:W-:Y:S05]  /*13a50*/  @P6 BRA `(.L_x_2491) ;  /* 0x0000000000a46947 */ /* 0x000fea0003800000 */
.L_x_2494:
[----:B0-----:R-:W0:Y:S01]  /*13a60*/  LDC R2, c[0x0][0xc3c] ;  /* 0x00030f00ff027b82 */ /* 0x001e220000000800 */
[----:B------:R-:W-:-:S05]  /*13a70*/  VIADD R19, R19, 0x1f ;  /* 0x0000001f13137836 */ /* 0x000fca0000000000 */
[----:B0-----:R-:W-:-:S13]  /*13a80*/  ISETP.GE.AND P6, PT, R19, R2, PT ;  /* 0x000000021300720c */ /* 0x001fda0003fc6270 */
[----:B------:R-:W-:Y:S05]  /*13a90*/  @P6 BRA `(.L_x_2492) ;  /* 0x0000000800bc6947 */ /* 0x000fea0003800000 */
[----:B------:R-:W0:Y:S01]  /*13aa0*/  S2R R3, SR_TID.X ;  /* 0x0000000000037919 */ /* 0x000e220000002100 */
[----:B------:R-:W-:Y:S01]  /*13ab0*/  IMAD.MOV.U32 R17, RZ, RZ, RZ ;  /* 0x000000ffff117224 */ /* 0x000fe200078e00ff */
[----:B0-----:R-:W-:-:S04]  /*13ac0*/  LOP3.LUT R3, R3, 0x1f, RZ, 0xc0, !PT ;  /* 0x0000001f03037812 */ /* 0x001fc800078ec0ff */
[----:B------:R-:W-:-:S04]  /*13ad0*/  IADD3 R9, R19, R3, RZ ;  /* 0x0000000313097210 */ /* 0x000fc80007ffe0ff */
        /* <DEDUP_REMOVED lines=27> */
.L_x_2614:
[----:B------:R-:W-:Y:S02]  /*13c90*/  ULDC UR4, c[0x0][0xc38] ;  /* 0x00030e0000047ab9 */ /* 0x000fe40000000800 */
[----:B------:R-:W-:-:S04]  /*13ca0*/  IMAD.U32 R5, RZ, RZ, UR4 ;  /* 0x00000004ff057e24 */ /* 0x000fc8000f8e00ff */
[----:B-1----:R-:W-:-:S04]  /*13cb0*/  IMAD R14, R14, R5, RZ ;  /* 0x000000050e0e7224 */ /* 0x002fc800078e02ff */
[----:B------:R-:W-:-:S05]  /*13cc0*/  IMAD.IADD R7, R14, 0x1, R7 ;  /* 0x000000010e077824 */ /* 0x000fca00078e0207 */
[----:B------:R-:W-:-:S13]  /*13cd0*/  ISETP.GT.AND P6, PT, R7, R0, PT ;  /* 0x000000000700720c */ /* 0x000fda0003fc4270 */
[----:B------:R-:W-:Y:S05]  /*13ce0*/  @!P6 BRA `(.L_x_2494) ;  /* 0xfffffffc005ce947 */ /* 0x000fea000383ffff */
.L_x_2491:
[----:B------:R-:W-:Y:S01]  /*13cf0*/  IADD3 R7, -R14, R7, RZ ;  /* 0x000000070e077210 */ /* 0x000fe20007ffe1ff */
[----:B------:R-:W-:-:S04]  /*13d00*/  UMOV UR4, 0xffffffff ;  /* 0xffffffff00047882 */ /* 0x000fc80000000000 */
        /* <DEDUP_REMOVED lines=8> */
.L_x_2619:
[----:B------:R-:W-:-:S13]  /*13d90*/  ISETP.NE.AND P0, PT, R3, RZ, PT ;  /* 0x000000ff0300720c */ /* 0x000fda0003f05270 */
[----:B------:R-:W-:Y:S05]  /*13da0*/  @!P0 BRA `(.L_x_2496) ;  /* 0x0000000000108947 */ /* 0x000fea0003800000 */
[----:B------:R-:W-:Y:S01]  /*13db0*/  UMOV UR4, 0xffffffff ;  /* 0xffffffff00047882 */ /* 0x000fe20000000000 */
[----:B-1----:R-:W-:Y:S02]  /*13dc0*/  VIADD R12, R12, 0xffffffff ;  /* 0xffffffff0c0c7836 */ /* 0x002fe40000000000 */
[----:B------:R-:W-:Y:S05]  /*13dd0*/  BRA.DIV UR4, `(.L_x_2497) ;  /* 0x0000004604747947 */ /* 0x000fea000b800000 */
[----:B------:R4:W1:Y:S02]  /*13de0*/  SHFL.IDX PT, R6, R2, R12, 0x1f ;  /* 0x00001f0c02067589 */ /* 0x00086400000e0000 */
.L_x_2496:
        /* <DEDUP_REMOVED lines=28> */
[----:B------:R-:W-:Y:S01]  /*13fb0*/  IMAD.MOV.U32 R2, RZ, RZ, RZ ;  /* 0x000000ffff027224 */ /* 0x000fe200078e00ff */
[----:B0-----:R-:W-:-:S05]  /*13fc0*/  IADD3 R5, RZ, -R3, RZ ;  /* 0x80000003ff057210 */ /* 0x001fca0007ffe0ff */
        /* <DEDUP_REMOVED lines=23> */
[----:B------:R-:W-:-:S04]  /*14140*/  @!P1 LOP3.LUT R5, RZ, R8, RZ, 0x33, !PT ;  /* 0x00000008ff059212 */ /* 0x000fc800078e33ff */
[----:B------:R-:W-:Y:S01]  /*14150*/  IADD3 R3, -R5, RZ, RZ ;  /* 0x000000ff05037210 */ /* 0x000fe20007ffe1ff */
[----:B------:R-:W-:-:S04]  /*14160*/  IMAD R5, R8, 0x1000000, R5 ;  /* 0x0100000008057824 */ /* 0x000fc800078e0205 */
[----:B------:R-:W-:-:S04]  /*14170*/  IMAD R8, R8, R3, R6 ;  /* 0x0000000308087224 */ /* 0x000fc800078e0206 */
[----:B------:R-:W-:Y:S01]  /*14180*/  IMAD R18, R8, 0x10000, R5 ;  /* 0x0001000008127824 */ /* 0x000fe200078e0205 */
[----:B------:R-:W-:Y:S06]  /*14190*/  BRA `(.L_x_2499) ;  /* 0x0000000000f07947 */ /* 0x000fec0003800000 */
.L_x_2498:
        /* <DEDUP_REMOVED lines=25> */
[----:B------:R-:W-:-:S06]  /*14330*/  @P0 IADD3 R2, R2, 0x1, RZ ;  /* 0x0000000102020810 */ /* 0x000fcc0007ffe0ff */
        /* <DEDUP_REMOVED lines=29> */
[----:B------:R-:W-:-:S06]  /*14510*/  @P0 IADD3 R2, R2, 0x1, RZ ;  /* 0x0000000102020810 */ /* 0x000fcc0007ffe0ff */
[----:B------:R-:W-:Y:S01]  /*14520*/  @!P2 IMAD.MOV R2, RZ, RZ, -R2 ;  /* 0x000000ffff02a224 */ /* 0x000fe200078e0a02 */
[----:B------:R-:W-:Y:S01]  /*14530*/  @!P1 LOP3.LUT R2, RZ, R5, RZ, 0x33, !PT ;  /* 0x00000005ff029212 */ /* 0x000fe200078e33ff */
[----:B------:R-:W-:-:S04]  /*14540*/  IMAD.MOV R5, RZ, RZ, -R5 ;  /* 0x000000ffff057224 */ /* 0x000fc800078e0a05 */
[----:B------:R-:W-:-:S07]  /*14550*/  IMAD R18, R2, R5, R3 ;  /* 0x0000000502127224 */ /* 0x000fce00078e0203 */
.L_x_2499:
[----:B------:R-:W-:-:S05]  /*14560*/  LOP3.LUT R2, RZ, R2, RZ, 0x33, !PT ;  /* 0x00000002ff027212 */ /* 0x000fca00078e33ff */
[----:B------:R-:W-:Y:S01]  /*14570*/  IMAD.IADD R17, R17, 0x1, R2 ;  /* 0x0000000111117824 */ /* 0x000fe200078e0202 */
[----:B------:R-:W-:Y:S06]  /*14580*/  BRA `(.L_x_2500) ;  /* 0x00000000001c7947 */ /* 0x000fec0003800000 */
.L_x_2492:
[----:B------:R-:W-:Y:S01]  /*14590*/  UMOV UR4, URZ ;  /* 0x0000003f00047c82 */ /* 0x000fe20008000000 */
[----:B------:R-:W-:Y:S01]  /*145a0*/  UMOV UR5, URZ ;  /* 0x0000003f00057c82 */ /* 0x000fe20008000000 */
[----:B------:R-:W-:Y:S01]  /*145b0*/  ULDC UR6, c[0x0][0xc3c] ;  /* 0x00030f0000067ab9 */ /* 0x000fe20000000800 */
[----:B------:R-:W-:Y:S02]  /*145c0*/  IMAD.MOV.U32 R16, RZ, RZ, R0 ;  /* 0x000000ffff107224 */ /* 0x000fe400078e0000 */
[----:B------:R-:W-:Y:S02]  /*145d0*/  IMAD.U32 R17, RZ, RZ, UR4 ;  /* 0x00000004ff117e24 */ /* 0x000fe4000f8e00ff */
[----:B------:R-:W-:Y:S02]  /*145e0*/  IMAD.U32 R18, RZ, RZ, UR5 ;  /* 0x00000005ff127e24 */ /* 0x000fe4000f8e00ff */
[----:B------:R-:W-:-:S07]  /*145f0*/  IMAD.U32 R19, RZ, RZ, UR6 ;  /* 0x00000006ff137e24 */ /* 0x000fce000f8e00ff */
.L_x_2500:
        /* <DEDUP_REMOVED lines=10> */
.L_x_2489:
[----:B------:R-:W-:Y:S02]  /*146a0*/  ULDC UR4, c[0x0][0xc3c] ;  /* 0x00030f0000047ab9 */ /* 0x000fe40000000800 */
[----:B--2---:R-:W-:-:S13]  /*146b0*/  ISETP.GE.AND P0, PT, R19, UR4, PT ;  /* 0x0000000413007c0c */ /* 0x004fda000bf06270 */
[----:B------:R-:W-:Y:S05]  /*146c0*/  @!P0 BRA `(.L_x_2501) ;  /* 0xffffffb000588947 */ /* 0x000fea000383ffff */
[----:B------:R-:W-:Y:S05]  /*146d0*/  BSYNC B8 ;  /* 0x0000000000087941 */ /* 0x000fea0003800000 */
.L_x_2436:
[----:B------:R-:W2:Y:S01]  /*146e0*/  LDL.LU R0, [R1+0x24] ;  /* 0x0000240001007983 */ /* 0x000ea20000300800 */
[----:B------:R-:W-:Y:S01]  /*146f0*/  BSSY B0, `(.L_x_2502) ;  /* 0x000000b000007945 */ /* 0x000fe20003800000 */
[----:B------:R-:W3:Y:S01]  /*14700*/  S2R R5, SR_CgaCtaId ;  /* 0x0000000000057919 */ /* 0x000ee20000008800 */
[----:B--2---:R-:W-:-:S05]  /*14710*/  VIADD R0, R0, 0x1 ;  /* 0x0000000100007836 */ /* 0x004fca0000000000 */
[----:B-1----:R-:W-:-:S04]  /*14720*/  LEA.HI R2, R0, R0, RZ, 0x1 ;  /* 0x0000000000027211 */ /* 0x002fc800078f08ff */
[----:B------:R-:W-:Y:S02]  /*14730*/  LOP3.LUT R3, R2, 0xfffffffe, RZ, 0xc0, !PT ;  /* 0xfffffffe02037812 */ /* 0x000fe400078ec0ff */
[----:B------:R-:W-:-:S03]  /*14740*/  MOV R2, 0x400 ;  /* 0x0000040000027802 */ /* 0x000fc60000000f00 */
[----:B------:R-:W-:Y:S01]  /*14750*/  IMAD.IADD R0, R0, 0x1, -R3 ;  /* 0x0000000100007824 */ /* 0x000fe200078e0a03 */
[----:B---3--:R-:W-:-:S04]  /*14760*/  LEA R4, R5, R2, 0x18 ;  /* 0x0000000205047211 */ /* 0x008fc800078ec0ff */
[----:B------:R-:W-:-:S04]  /*14770*/  SHF.L.U32 R0, R0, 0x1f, RZ ;  /* 0x0000001f00007819 */ /* 0x000fc800000006ff */
[----:B------:R-:W1:Y:S02]  /*14780*/  SYNCS.PHASECHK.TRANS64.TRYWAIT P0, [R4+URZ+0x30820], R0 ;  /* 0x03082000040075a7 */ /* 0x000e64000800017f */
[----:B-1----:R-:W-:Y:S05]  /*14790*/  @!P0 BRA `(.L_x_2503) ;  /* 0x0000003c002c8947 */ /* 0x002fea0003800000 */
.L_x_2622:
[----:B------:R-:W-:Y:S05]  /*147a0*/  BSYNC B0 ;  /* 0x0000000000007941 */ /* 0x000fea0003800000 */
.L_x_2502:
[----:B------:R-:W-:-:S03]  /*147b0*/  UMOV UR4, 0xffffffff ;  /* 0xffffffff00047882 */ /* 0x000fc60000000000 */
[----:B------:R-:W-:Y:S05]  /*147c0*/  BRA.DIV UR4, `(.L_x_2504) ;  /* 0x0000003e04347947 */ /* 0x000fea000b800000 */
[----:B-1----:R-:W1:Y:S02]  /*147d0*/  S2R R0, SR_TID.X ;  /* 0x0000000000007919 */ /* 0x002e640000002100 */
[----:B-1----:R-:W-:-:S04]  /*147e0*/  SHF.R.U32.HI R0, RZ, 0x5, R0 ;  /* 0x00000005ff007819 */ /* 0x002fc80000011600 */
[----:B------:R-:W-:-:S05]  /*147f0*/  LOP3.LUT R0, R0, 0x3, RZ, 0xc0, !PT ;  /* 0x0000000300007812 */ /* 0x000fca00078ec0ff */
[----:B------:R1:W2:Y:S02]  /*14800*/  SHFL.IDX PT, R14, R0, RZ, 0x1f ;  /* 0x00001fff000e7589 */ /* 0x0002a400000e0000 */
.L_x_2625:
[----:B--2---:R-:W-:Y:S01]  /*14810*/  ISETP.NE.AND P0, PT, R14, RZ, PT ;  /* 0x000000ff0e00720c */ /* 0x004fe20003f05270 */
[----:B------:R-:W-:-:S12]  /*14820*/  BSSY B0, `(.L_x_2505) ;  /* 0x0000026000007945 */ /* 0x000fd80003800000 */
[----:B------:R-:W-:Y:S05]  /*14830*/  @P0 BRA `(.L_x_2506) ;  /* 0x0000000000900947 */ /* 0x000fea0003800000 */
[----:B------:R-:W-:-:S03]  /*14840*/  UMOV UR4, 0xffffffff ;  /* 0xffffffff00047882 */ /* 0x000fc60000000000 */
[----:B------:R-:W-:Y:S05]  /*14850*/  BRA.DIV UR4, `(.L_x_2507) ;  /* 0x0000003e04447947 */ /* 0x000fea000b800000 */
[----:B------:R-:W-:-:S13]  /*14860*/  ELECT P6, URZ, PT ;  /* 0x00000000003f782f */ /* 0x000fda00038c0000 */
.L_x_2628:
        /* <DEDUP_REMOVED lines=8> */
.L_x_2508:
[C---:B------:R-:W-:Y:S01]  /*148f0*/  IMAD R5, R27.reuse, 0x8, R4 ;  /* 0x000000081b057824 */ /* 0x040fe200078e0204 */
[----:B------:R-:W-:Y:S01]  /*14900*/  SHF.L.U32 R0, R28, 0x1f, RZ ;  /* 0x0000001f1c007819 */ /* 0x000fe200000006ff */
[----:B------:R-:W-:-:S03]  /*14910*/  VIADD R27, R27, 0x1 ;  /* 0x000000011b1b7836 */ /* 0x000fc60000000000 */
[----:B------:R-:W1:Y:S02]  /*14920*/  SYNCS.PHASECHK.TRANS64.TRYWAIT P1, [R5+URZ+0x30840], R0 ;  /* 0x03084000050075a7 */ /* 0x000e64000802017f */
[----:B------:R-:W-:-:S04]  /*14930*/  ISETP.NE.AND P2, PT, R27, 0x2, PT ;  /* 0x000000021b00780c */ /* 0x000fc80003f45270 */
[----:B------:R-:W-:Y:S01]  /*14940*/  SEL R3, RZ, 0x1, P2 ;  /* 0x00000001ff037807 */ /* 0x000fe20001000000 */
[----:B-1----:R-:W-:Y:S08]  /*14950*/  @!P1 BRA `(.L_x_2509) ;  /* 0x0000003c00249947 */ /* 0x002ff00003800000 */
.L_x_2629:
[----:B------:R-:W-:Y:S02]  /*14960*/  SEL R27, R27, RZ, P2 ;  /* 0x000000ff1b1b7207 */ /* 0x000fe40001000000 */
[----:B------:R-:W-:Y:S01]  /*14970*/  LOP3.LUT R2, R28, R3, RZ, 0x3c, !PT ;  /* 0x000000031c027212 */ /* 0x000fe200078e3cff */
[----:B------:R-:W-:Y:S06]  /*14980*/  @!P0 BRA `(.L_x_2510) ;  /* 0x0000000000048947 */ /* 0x000fec0003800000 */
[----:B------:R-:W-:Y:S01]  /*14990*/  BPT.TRAP 0x1 ;  /* 0x000000040000795c */ /* 0x000fe20000300000 */
.L_x_2510:
[----:B------:R-:W-:Y:S01]  /*149a0*/  IMAD R27, R27, 0x8, R4 ;  /* 0x000000081b1b7824 */ /* 0x000fe200078e0204 */
[----:B------:R-:W-:-:S04]  /*149b0*/  SHF.L.U32 R2, R2, 0x1f, RZ ;  /* 0x0000001f02027819 */ /* 0x000fc800000006ff */
[----:B------:R-:W2:Y:S02]  /*149c0*/  SYNCS.PHASECHK.TRANS64.TRYWAIT P1, [R27+URZ+0x30840], R2 ;  /* 0x030840021b0075a7 */ /* 0x000ea4000802017f */
[----:B--2---:R-:W-:Y:S05]  /*149d0*/  @!P1 BRA `(.L_x_2511) ;  /* 0x0000003c00189947 */ /* 0x004fea0003800000 */
.L_x_2630:
[----:B------:R-:W-:Y:S05]  /*149e0*/  @!P0 BRA `(.L_x_2512) ;  /* 0x0000000000048947 */ /* 0x000fea0003800000 */
[----:B------:R-:W-:Y:S01]  /*149f0*/  BPT.TRAP 0x1 ;  /* 0x000000040000795c */ /* 0x000fe20000300000 */
.L_x_2512:
[----:B------:R-:W3:Y:S02]  /*14a00*/  SYNCS.PHASECHK.TRANS64.TRYWAIT P1, [R5+URZ+0x30860], R0 ;  /* 0x03086000050075a7 */ /* 0x000ee4000802017f */
[----:B---3--:R-:W-:Y:S05]  /*14a10*/  @!P1 BRA `(.L_x_2513) ;  /* 0x0000003c001c9947 */ /* 0x008fea0003800000 */
.L_x_2631:
[----:B------:R-:W-:Y:S05]  /*14a20*/  @!P0 BRA `(.L_x_2514) ;  /* 0x0000000000048947 */ /* 0x000fea0003800000 */
[----:B------:R-:W-:Y:S01]  /*14a30*/  BPT.TRAP 0x1 ;  /* 0x000000040000795c */ /* 0x000fe20000300000 */
.L_x_2514:
[----:B----4-:R4:W0:Y:S02]  /*14a40*/  SYNCS.PHASECHK.TRANS64.TRYWAIT P0, [R27+URZ+0x30860], R2 ;  /* 0x030860021b0075a7 */ /* 0x010824000800017f */
[----:B0-----:R-:W-:Y:S05]  /*14a50*/  @!P0 NANOSLEEP.SYNCS 0x989680 ;  /* 0x009896800000895d */ /* 0x001fea0003900000 */
[----:B------:R-:W0:Y:S02]  /*14a60*/  @!P0 SYNCS.PHASECHK.TRANS64 P0, [R27+URZ+0x30860], R2 ;  /* 0x030860021b0085a7 */ /* 0x000e24000800007f */
[----:B0-----:R-:W-:Y:S05]  /*14a70*/  @!P0 BRA `(.L_x_2514) ;  /* 0xfffffffc00f08947 */ /* 0x001fea000383ffff */
.L_x_2506:
[----:B------:R-:W-:Y:S05]  /*14a80*/  BSYNC B0 ;  /* 0x0000000000007941 */ /* 0x000fea0003800000 */
.L_x_2505:
[----:B------:R-:W-:Y:S05]  /*14a90*/  EXIT ;  /* 0x000000000000794d */ /* 0x000fea0003800000 */
.L_x_2369:
[----:B0-----:R-:W-:-:S04]  /*14aa0*/  IMAD.U32 R3, RZ, RZ, UR40 ;  /* 0x00000028ff037e24 */ /* 0x001fc8000f8e00ff */
[----:B------:R0:W1:Y:S03]  /*14ab0*/  SYNCS.PHASECHK.TRANS64.TRYWAIT P1, [R3+URZ+0x30800], R0 ;  /* 0x03080000030075a7 */ /* 0x000066000802017f */
[----:B-1----:R-:W-:Y:S05]  /*14ac0*/  @!P1 NANOSLEEP.SYNCS 0x989680 ;  /* 0x009896800000995d */ /* 0x002fea0003900000 */
[----:B------:R-:W1:Y:S02]  /*14ad0*/  @!P1 SYNCS.PHASECHK.TRANS64 P1, [R3+URZ+0x30800], R0 ;  /* 0x03080000030095a7 */ /* 0x000e64000802007f */
[----:B-1----:R-:W-:Y:S05]  /*14ae0*/  @!P1 BRA `(.L_x_2369) ;  /* 0xfffffffc00ec9947 */ /* 0x002fea000383ffff */
[----:B------:R-:W-:Y:S05]  /*14af0*/  BRA `(.L_x_2515) ;  /* 0xfffffed400407947 */ /* 0x000fea000383ffff */
.L_x_2373:
[----:B-1----:R1:W2:Y:S02]  /*14b00*/  SYNCS.PHASECHK.TRANS64.TRYWAIT P1, [R0+URZ+0x30830], R3 ;  /* 0x03083003000075a7 */ /* 0x0022a4000802017f */
[----:B--2---:R-:W-:Y:S05]  /*14b10*/  @!P1 NANOSLEEP.SYNCS 0x989680 ;  /* 0x009896800000995d */ /* 0x004fea0003900000 */
[----:B------:R-:W2:Y:S02]  /*14b20*/  @!P1 SYNCS.PHASECHK.TRANS64 P1, [R0+URZ+0x30830], R3 ;  /* 0x03083003000095a7 */ /* 0x000ea4000802007f */
[----:B--2---:R-:W-:Y:S05]  /*14b30*/  @!P1 BRA `(.L_x_2373) ;  /* 0xfffffffc00f09947 */ /* 0x004fea000383ffff */
[----:B------:R-:W-:Y:S05]  /*14b40*/  BRA `(.L_x_2372) ;  /* 0xfffffed4005c7947 */ /* 0x000fea000383ffff */
.L_x_2379:
[----:B-1----:R-:W-:-:S04]  /*14b50*/  IMAD.U32 R12, RZ, RZ, UR8 ;  /* 0x00000008ff0c7e24 */ /* 0x002fc8000f8e00ff */
[----:B------:R1:W2:Y:S03]  /*14b60*/  SYNCS.PHASECHK.TRANS64.TRYWAIT P1, [R12+URZ+0x30830], R11 ;  /* 0x0308300b0c0075a7 */ /* 0x0002a6000802017f */
[----:B--2---:R-:W-:Y:S05]  /*14b70*/  @!P1 NANOSLEEP.SYNCS 0x989680 ;  /* 0x009896800000995d */ /* 0x004fea0003900000 */
[----:B------:R-:W2:Y:S02]  /*14b80*/  @!P1 SYNCS.PHASECHK.TRANS64 P1, [R12+URZ+0x30830], R11 ;  /* 0x0308300b0c0095a7 */ /* 0x000ea4000802007f */
[----:B--2---:R-:W-:Y:S05]  /*14b90*/  @!P1 BRA `(.L_x_2379) ;  /* 0xfffffffc00ec9947 */ /* 0x004fea000383ffff */
[----:B------:R-:W-:Y:S05]  /*14ba0*/  BRA `(.L_x_2378) ;  /* 0xfffffefc00447947 */ /* 0x000fea000383ffff */
.L_x_2383:
[----:B---3--:R-:W-:-:S04]  /*14bb0*/  IMAD.U32 R2, RZ, RZ, UR9 ;  /* 0x00000009ff027e24 */ /* 0x008fc8000f8e00ff */
[----:B------:R3:W4:Y:S03]  /*14bc0*/  SYNCS.PHASECHK.TRANS64.TRYWAIT P1, [R2+URZ+0x30850], R0 ;  /* 0x03085000020075a7 */ /* 0x000726000802017f */
[----:B----4-:R-:W-:Y:S05]  /*14bd0*/  @!P1 NANOSLEEP.SYNCS 0x989680 ;  /* 0x009896800000995d */ /* 0x010fea0003900000 */
[----:B------:R-:W4:Y:S02]  /*14be0*/  @!P1 SYNCS.PHASECHK.TRANS64 P1, [R2+URZ+0x30850], R0 ;  /* 0x03085000020095a7 */ /* 0x000f24000802007f */
[----:B----4-:R-:W-:Y:S05]  /*14bf0*/  @!P1 BRA `(.L_x_2383) ;  /* 0xfffffffc00ec9947 */ /* 0x010fea000383ffff */
[----:B------:R-:W-:Y:S05]  /*14c00*/  BRA `(.L_x_2382) ;  /* 0xffffff08000c7947 */ /* 0x000fea000383ffff */
.L_x_2391:
[----:B-1----:R-:W-:-:S04]  /*14c10*/  IMAD.U32 R12, RZ, RZ, UR8 ;  /* 0x00000008ff0c7e24 */ /* 0x002fc8000f8e00ff */
[----:B------:R1:W2:Y:S03]  /*14c20*/  SYNCS.PHASECHK.TRANS64.TRYWAIT P1, [R12+URZ+0x30830], R11 ;  /* 0x0308300b0c0075a7 */ /* 0x0002a6000802017f */
[----:B--2---:R-:W-:Y:S05]  /*14c30*/  @!P1 NANOSLEEP.SYNCS 0x989680 ;  /* 0x009896800000995d */ /* 0x004fea0003900000 */
[----:B------:R-:W2:Y:S02]  /*14c40*/  @!P1 SYNCS.PHASECHK.TRANS64 P1, [R12+URZ+0x30830], R11 ;  /* 0x0308300b0c0095a7 */ /* 0x000ea4000802007f */
[----:B--2---:R-:W-:Y:S05]  /*14c50*/  @!P1 BRA `(.L_x_2391) ;  /* 0xfffffffc00ec9947 */ /* 0x004fea000383ffff */
[----:B------:R-:W-:Y:S05]  /*14c60*/  BRA `(.L_x_2390) ;  /* 0xffffff2800387947 */ /* 0x000fea000383ffff */
.L_x_2395:
[----:B---3--:R-:W-:-:S04]  /*14c70*/  IMAD.U32 R2, RZ, RZ, UR8 ;  /* 0x00000008ff027e24 */ /* 0x008fc8000f8e00ff */
[----:B------:R3:W4:Y:S03]  /*14c80*/  SYNCS.PHASECHK.TRANS64.TRYWAIT P1, [R2+URZ+0x30850], R0 ;  /* 0x03085000020075a7 */ /* 0x000726000802017f */
[----:B----4-:R-:W-:Y:S05]  /*14c90*/  @!P1 NANOSLEEP.SYNCS 0x989680 ;  /* 0x009896800000995d */ /* 0x010fea0003900000 */
[----:B------:R-:W4:Y:S02]  /*14ca0*/  @!P1 SYNCS.PHASECHK.TRANS64 P1, [R2+URZ+0x30850], R0 ;  /* 0x03085000020095a7 */ /* 0x000f24000802007f */
[----:B----4-:R-:W-:Y:S05]  /*14cb0*/  @!P1 BRA `(.L_x_2395) ;  /* 0xfffffffc00ec9947 */ /* 0x010fea000383ffff */
[----:B------:R-:W-:Y:S05]  /*14cc0*/  BRA `(.L_x_2394) ;  /* 0xffffff3400007947 */ /* 0x000fea000383ffff */
.L_x_2402:
[----:B-1----:R-:W-:-:S04]  /*14cd0*/  IMAD.U32 R5, RZ, RZ, UR5 ;  /* 0x00000005ff057e24 */ /* 0x002fc8000f8e00ff */
[----:B------:R1:W2:Y:S03]  /*14ce0*/  SYNCS.PHASECHK.TRANS64.TRYWAIT P1, [R5+URZ+0x30850], R0 ;  /* 0x03085000050075a7 */ /* 0x0002a6000802017f */
[----:B--2---:R-:W-:Y:S05]  /*14cf0*/  @!P1 NANOSLEEP.SYNCS 0x989680 ;  /* 0x009896800000995d */ /* 0x004fea0003900000 */
[----:B------:R-:W2:Y:S02]  /*14d00*/  @!P1 SYNCS.PHASECHK.TRANS64 P1, [R5+URZ+0x30850], R0 ;  /* 0x03085000050095a7 */ /* 0x000ea4000802007f */
[----:B--2---:R-:W-:Y:S05]  /*14d10*/  @!P1 BRA `(.L_x_2402) ;  /* 0xfffffffc00ec9947 */ /* 0x004fea000383ffff */
[----:B------:R-:W-:Y:S05]  /*14d20*/  BRA `(.L_x_2401) ;  /* 0xffffff50009c7947 */ /* 0x000fea000383ffff */
.L_x_2450:
[----:B------:R-:W0:Y:S01]  /*14d30*/  S2R R7, SR_TID.X ;  /* 0x0000000000077919 */ /* 0x000e220000002100 */
[----:B------:R-:W-:Y:S01]  /*14d40*/  BSSY B0, `(.L_x_2516) ;  /* 0x000000a000007945 */ /* 0x000fe20003800000 */
[----:B------:R-:W-:Y:S02]  /*14d50*/  IMAD.MOV.U32 R12, RZ, RZ, RZ ;  /* 0x000000ffff0c7224 */ /* 0x000fe400078e00ff */
[----:B------:R-:W-:Y:S02]  /*14d60*/  IMAD.MOV.U32 R11, RZ, RZ, 0x1f ;  /* 0x0000001fff0b7424 */ /* 0x000fe400078e00ff */
[----:B------:R-:W-:Y:S01]  /*14d70*/  IMAD.MOV.U32 R15, RZ, RZ, -0x1 ;  /* 0xffffffffff0f7424 */ /* 0x000fe200078e00ff */
[----:B0-----:R-:W-:-:S04]  /*14d80*/  SHF.R.U32.HI R7, RZ, 0x5, R7 ;  /* 0x00000005ff077819 */ /* 0x001fc80000011607 */
[----:B------:R-:W-:-:S04]  /*14d90*/  LOP3.LUT R7, R7, 0x3, RZ, 0xc0, !PT ;  /* 0x0000000307077812 */ /* 0x000fc800078ec0ff */
[----:B------:R-:W-:-:S07]  /*14da0*/  MOV R13, R7 ;  /* 0x00000007000d7202 */ /* 0x000fce0000000f00 */
[----:B-----5:R-:W-:Y:S05]  /*14db0*/  WARPSYNC.COLLECTIVE R15, `(.L_x_2517) ;  /* 0x000000000f087348 */ /* 0x020fea0003c00000 */
[----:B------:R0:W1:Y:S02]  /*14dc0*/  SHFL.IDX P6, R14, R13, R12, R11 ;  /* 0x0000000c0d0e7389 */ /* 0x00006400000c000b */
[----:B01---5:R-:W-:Y:S01]  /*14dd0*/  ENDCOLLECTIVE ;  /* 0x000000000000791b */ /* 0x023fe20003800000 */
.L_x_2517:
[----:B------:R-:W-:Y:S05]  /*14de0*/  BSYNC B0 ;  /* 0x0000000000007941 */ /* 0x000fea0003800000 */
.L_x_2516:
[----:B------:R-:W-:Y:S05]  /*14df0*/  BRA `(.L_x_2518) ;  /* 0xffffffb800b47947 */ /* 0x000fea000383ffff */
.L_x_2453:
[----:B0-----:R0:W1:Y:S02]  /*14e00*/  SYNCS.PHASECHK.TRANS64.TRYWAIT P0, [R7+URZ+0x30840], R2 ;  /* 0x03084002070075a7 */ /* 0x001064000800017f */
[----:B-1----:R-:W-:Y:S05]  /*14e10*/  @!P0 NANOSLEEP.SYNCS 0x989680 ;  /* 0x009896800000895d */ /* 0x002fea0003900000 */
[----:B------:R-:W1:Y:S02]  /*14e20*/  @!P0 SYNCS.PHASECHK.TRANS64 P0, [R7+URZ+0x30840], R2 ;  /* 0x03084002070085a7 */ /* 0x000e64000800007f */
[----:B-1----:R-:W-:Y:S05]  /*14e30*/  @!P0 BRA `(.L_x_2453) ;  /* 0xfffffffc00f08947 */ /* 0x002fea000383ffff */
[----:B------:R-:W-:Y:S05]  /*14e40*/  BRA `(.L_x_2519) ;  /* 0xffffffbc001c7947 */ /* 0x000fea000383ffff */
.L_x_2454:
        /* <DEDUP_REMOVED lines=8> */
.L_x_2521:
[----:B------:R-:W-:Y:S05]  /*14ed0*/  BSYNC B0 ;  /* 0x0000000000007941 */ /* 0x000fea0003800000 */
.L_x_2520:
[----:B------:R-:W-:Y:S01]  /*14ee0*/  IMAD.MOV.U32 R13, RZ, RZ, R4 ;  /* 0x000000ffff0d7224 */ /* 0x000fe200078e0004 */
[----:B------:R-:W-:Y:S01]  /*14ef0*/  MOV R12, RZ ;  /* 0x000000ff000c7202 */ /* 0x000fe20000000f00 */
[----:B------:R-:W-:Y:S02]  /*14f00*/  IMAD.MOV.U32 R11, RZ, RZ, 0x181f ;  /* 0x0000181fff0b7424 */ /* 0x000fe400078e00ff */
[----:B------:R-:W-:Y:S02]  /*14f10*/  IMAD.MOV.U32 R15, RZ, RZ, -0x1 ;  /* 0xffffffffff0f7424 */ /* 0x000fe400078e00ff */
[----:B------:R-:W-:Y:S02]  /*14f20*/  IMAD.MOV.U32 R2, RZ, RZ, R14 ;  /* 0x000000ffff027224 */ /* 0x000fe400078e000e */
[----:B------:R-:W-:-:S07]  /*14f30*/  @P0 IMAD R8, R5, 0x2, R22 ;  /* 0x0000000205080824 */ /* 0x000fce00078e0216 */
[----:B------:R-:W-:Y:S05]  /*14f40*/  WARPSYNC.COLLECTIVE R15, `(.L_x_2522) ;  /* 0x000000000f087348 */ /* 0x000fea0003c00000 */
[----:B------:R0:W1:Y:S02]  /*14f50*/  SHFL.IDX P6, R14, R13, R12, R11 ;  /* 0x0000000c0d0e7389 */ /* 0x00006400000c000b */
[----:B01----:R-:W-:Y:S01]  /*14f60*/  ENDCOLLECTIVE ;  /* 0x000000000000791b */ /* 0x003fe20003800000 */
.L_x_2522:
[----:B------:R-:W-:Y:S02]  /*14f70*/  IMAD.MOV.U32 R13, RZ, RZ, R0 ;  /* 0x000000ffff0d7224 */ /* 0x000fe400078e0000 */
[----:B------:R-:W-:Y:S02]  /*14f80*/  IMAD.MOV.U32 R12, RZ, RZ, 0x1 ;  /* 0x00000001ff0c7424 */ /* 0x000fe400078e00ff */
[----:B------:R-:W-:-:S07]  /*14f90*/  IMAD.MOV.U32 R3, RZ, RZ, R14 ;  /* 0x000000ffff037224 */ /* 0x000fce00078e000e */
[----:B------:R-:W-:Y:S05]  /*14fa0*/  WARPSYNC.COLLECTIVE R15, `(.L_x_2523) ;  /* 0x000000000f087348 */ /* 0x000fea0003c00000 */
[----:B------:R0:W1:Y:S02]  /*14fb0*/  SHFL.IDX P6, R14, R13, R12, R11 ;  /* 0x0000000c0d0e7389 */ /* 0x00006400000c000b */
[----:B01----:R-:W-:Y:S01]  /*14fc0*/  ENDCOLLECTIVE ;  /* 0x000000000000791b */ /* 0x003fe20003800000 */
.L_x_2523:
        /* <DEDUP_REMOVED lines=17> */
.L_x_2524:
[----:B------:R-:W-:Y:S02]  /*150e0*/  @P1 IMAD R8, R5, 0x2, R22 ;  /* 0x0000000205081824 */ /* 0x000fe400078e0216 */
[----:B------:R-:W-:Y:S02]  /*150f0*/  IMAD.MOV.U32 R13, RZ, RZ, R0 ;  /* 0x000000ffff0d7224 */ /* 0x000fe400078e0000 */
[----:B------:R-:W-:Y:S01]  /*15100*/  IMAD.MOV.U32 R12, RZ, RZ, 0x2 ;  /* 0x00000002ff0c7424 */ /* 0x000fe200078e00ff */
[----:B------:R-:W-:-:S07]  /*15110*/  MOV R3, R14 ;  /* 0x0000000e00037202 */ /* 0x000fce0000000f00 */
[----:B------:R-:W-:Y:S05]  /*15120*/  WARPSYNC.COLLECTIVE R15, `(.L_x_2525) ;  /* 0x000000000f087348 */ /* 0x000fea0003c00000 */
[----:B------:R0:W1:Y:S02]  /*15130*/  SHFL.IDX P6, R14, R13, R12, R11 ;  /* 0x0000000c0d0e7389 */ /* 0x00006400000c000b */
[----:B01----:R-:W-:Y:S01]  /*15140*/  ENDCOLLECTIVE ;  /* 0x000000000000791b */ /* 0x003fe20003800000 */
.L_x_2525:
        /* <DEDUP_REMOVED lines=17> */
.L_x_2526:
[----:B------:R-:W-:Y:S01]  /*15260*/  @P1 IMAD R8, R5, 0x2, R22 ;  /* 0x0000000205081824 */ /* 0x000fe200078e0216 */
[----:B------:R-:W-:Y:S01]  /*15270*/  MOV R13, R0 ;  /* 0x00000000000d7202 */ /* 0x000fe20000000f00 */
[----:B------:R-:W-:Y:S02]  /*15280*/  IMAD.MOV.U32 R12, RZ, RZ, 0x3 ;  /* 0x00000003ff0c7424 */ /* 0x000fe400078e00ff */
[----:B------:R-:W-:-:S07]  /*15290*/  IMAD.MOV.U32 R3, RZ, RZ, R14 ;  /* 0x000000ffff037224 */ /* 0x000fce00078e000e */
[----:B------:R-:W-:Y:S05]  /*152a0*/  WARPSYNC.COLLECTIVE R15, `(.L_x_2527) ;  /* 0x000000000f087348 */ /* 0x000fea0003c00000 */
[----:B------:R0:W1:Y:S02]  /*152b0*/  SHFL.IDX P6, R14, R13, R12, R11 ;  /* 0x0000000c0d0e7389 */ /* 0x00006400000c000b */
[----:B01----:R-:W-:Y:S01]  /*152c0*/  ENDCOLLECTIVE ;  /* 0x000000000000791b */ /* 0x003fe20003800000 */
.L_x_2527:
        /* <DEDUP_REMOVED lines=17> */
.L_x_2528:
[----:B------:R-:W-:Y:S02]  /*153e0*/  @P1 IMAD R8, R5, 0x2, R22 ;  /* 0x0000000205081824 */ /* 0x000fe400078e0216 */
[----:B------:R-:W-:Y:S02]  /*153f0*/  IMAD.MOV.U32 R13, RZ, RZ, R0 ;  /* 0x000000ffff0d7224 */ /* 0x000fe400078e0000 */
[----:B------:R-:W-:Y:S02]  /*15400*/  IMAD.MOV.U32 R12, RZ, RZ, 0x4 ;  /* 0x00000004ff0c7424 */ /* 0x000fe400078e00ff */
[----:B------:R-:W-:-:S07]  /*15410*/  IMAD.MOV.U32 R3, RZ, RZ, R14 ;  /* 0x000000ffff037224 */ /* 0x000fce00078e000e */
[----:B------:R-:W-:Y:S05]  /*15420*/  WARPSYNC.COLLECTIVE R15, `(.L_x_2529) ;  /* 0x000000000f087348 */ /* 0x000fea0003c00000 */
[----:B------:R0:W1:Y:S02]  /*15430*/  SHFL.IDX P6, R14, R13, R12, R11 ;  /* 0x0000000c0d0e7389 */ /* 0x00006400000c000b */
[----:B01----:R-:W-:Y:S01]  /*15440*/  ENDCOLLECTIVE ;  /* 0x000000000000791b */ /* 0x003fe20003800000 */
.L_x_2529:
[----:B------:R-:W-:-:S05]  /*15450*/  @P1 LEA R3, P0, R31, R3, 0x1 ;  /* 0x000000031f031211 */ /* 0x000fca00078008ff */
[----:B------:R-:W-:-:S05]  /*15460*/  @P1 IMAD.X R2, RZ, RZ, R2, P0 ;  /* 0x000000ffff021224 */ /* 0x000fca00000e0602 */
[----:B------:R-:W-:Y:S02]  /*15470*/  @P1 LOP3.LUT R3, R3, R2, RZ, 0x3c, !PT ;  /* 0x0000000203031212 */ /* 0x000fe400078e3cff */
[----:B------:R-:W-:Y:S02]  /*15480*/  MOV R13, R4 ;  /* 0x00000004000d7202 */ /* 0x000fe40000000f00 */
        /* <DEDUP_REMOVED lines=13> */
.L_x_2530:
[----:B------:R-:W-:Y:S02]  /*15560*/  @P1 IMAD R8, R5, 0x2, R22 ;  /* 0x0000000205081824 */ /* 0x000fe400078e0216 */
[----:B------:R-:W-:Y:S02]  /*15570*/  IMAD.MOV.U32 R13, RZ, RZ, R0 ;  /* 0x000000ffff0d7224 */ /* 0x000fe400078e0000 */
[----:B------:R-:W-:Y:S02]  /*15580*/  IMAD.MOV.U32 R12, RZ, RZ, 0x5 ;  /* 0x00000005ff0c7424 */ /* 0x000fe400078e00ff */
[----:B------:R-:W-:-:S07]  /*15590*/  IMAD.MOV.U32 R3, RZ, RZ, R14 ;  /* 0x000000ffff037224 */ /* 0x000fce00078e000e */
[----:B------:R-:W-:Y:S05]  /*155a0*/  WARPSYNC.COLLECTIVE R15, `(.L_x_2531) ;  /* 0x000000000f087348 */ /* 0x000fea0003c00000 */
[----:B------:R0:W1:Y:S02]  /*155b0*/  SHFL.IDX P6, R14, R13, R12, R11 ;  /* 0x0000000c0d0e7389 */ /* 0x00006400000c000b */
[----:B01----:R-:W-:Y:S01]  /*155c0*/  ENDCOLLECTIVE ;  /* 0x000000000000791b */ /* 0x003fe20003800000 */
.L_x_2531:
        /* <DEDUP_REMOVED lines=10> */
.L_x_2532:
        /* <DEDUP_REMOVED lines=8> */
.L_x_2459:
[----:B------:R-:W-:Y:S01]  /*156f0*/  IMAD.MOV.U32 R13, RZ, RZ, R4 ;  /* 0x000000ffff0d7224 */ /* 0x000fe200078e0004 */
[----:B------:R-:W-:Y:S01]  /*15700*/  MOV R12, RZ ;  /* 0x000000ff000c7202 */ /* 0x000fe20000000f00 */
[----:B------:R-:W-:Y:S02]  /*15710*/  IMAD.MOV.U32 R11, RZ, RZ, 0x181f ;  /* 0x0000181fff0b7424 */ /* 0x000fe400078e00ff */
[----:B------:R-:W-:Y:S02]  /*15720*/  IMAD.MOV.U32 R15, RZ, RZ, -0x1 ;  /* 0xffffffffff0f7424 */ /* 0x000fe400078e00ff */
[----:B-----5:R-:W-:Y:S02]  /*15730*/  IMAD R5, R9, R5, RZ ;  /* 0x0000000509057224 */ /* 0x020fe400078e02ff */
[----:B------:R-:W-:-:S07]  /*15740*/  IMAD R17, R17, 0x80, R8 ;  /* 0x0000008011117824 */ /* 0x000fce00078e0208 */
[----:B------:R-:W-:Y:S05]  /*15750*/  WARPSYNC.COLLECTIVE R15, `(.L_x_2534) ;  /* 0x000000000f087348 */ /* 0x000fea0003c00000 */
[----:B------:R0:W1:Y:S02]  /*15760*/  SHFL.IDX P6, R14, R13, R12, R11 ;  /* 0x0000000c0d0e7389 */ /* 0x00006400000c000b */
[----:B01----:R-:W-:Y:S01]  /*15770*/  ENDCOLLECTIVE ;  /* 0x000000000000791b */ /* 0x003fe20003800000 */
.L_x_2534:
[C---:B------:R-:W-:Y:S01]  /*15780*/  VIADD R6, R17.reuse, 0x10 ;  /* 0x0000001011067836 */ /* 0x040fe20000000000 */
[----:B------:R-:W-:Y:S01]  /*15790*/  ISETP.GE.AND P1, PT, R17, R5, PT ;  /* 0x000000051100720c */ /* 0x000fe20003f26270 */
[----:B------:R-:W-:Y:S02]  /*157a0*/  IMAD.MOV.U32 R13, RZ, RZ, R0 ;  /* 0x000000ffff0d7224 */ /* 0x000fe400078e0000 */
[----:B------:R-:W-:-:S10]  /*157b0*/  IMAD.MOV.U32 R2, RZ, RZ, R14 ;  /* 0x000000ffff027224 */ /* 0x000fd400078e000e */
[----:B------:R-:W-:Y:S05]  /*157c0*/  WARPSYNC.COLLECTIVE R15, `(.L_x_2535) ;  /* 0x000000000f087348 */ /* 0x000fea0003c00000 */
[----:B------:R0:W1:Y:S02]  /*157d0*/  SHFL.IDX P6, R14, R13, R12, R11 ;  /* 0x0000000c0d0e7389 */ /* 0x00006400000c000b */
[----:B01----:R-:W-:Y:S01]  /*157e0*/  ENDCOLLECTIVE ;  /* 0x000000000000791b */ /* 0x003fe20003800000 */
.L_x_2535:
[----:B------:R-:W-:Y:S01]  /*157f0*/  IMAD.MOV.U32 R13, RZ, RZ, R4 ;  /* 0x000000ffff0d7224 */ /* 0x000fe200078e0004 */
[----:B------:R-:W-:Y:S02]  /*15800*/  MOV R12, 0x1 ;  /* 0x00000001000c7802 */ /* 0x000fe40000000f00 */
[----:B------:R-:W-:-:S05]  /*15810*/  @!P1 LEA R14, P4, R31, R14, 0x1 ;  /* 0x0000000e1f0e9211 */ /* 0x000fca00078808ff */
[----:B------:R-:W-:Y:S02]  /*15820*/  @!P1 IMAD.X R3, RZ, RZ, R2, P4 ;  /* 0x000000ffff039224 */ /* 0x000fe400020e0602 */
[----:B------:R-:W-:-:S07]  /*15830*/  @!P1 IMAD.MOV.U32 R2, RZ, RZ, R14 ;  /* 0x000000ffff029224 */ /* 0x000fce00078e000e */
[----:B------:R-:W-:Y:S05]  /*15840*/  WARPSYNC.COLLECTIVE R15, `(.L_x_2536) ;  /* 0x000000000f087348 */ /* 0x000fea0003c00000 */
[----:B------:R0:W1:Y:S02]  /*15850*/  SHFL.IDX P6, R14, R13, R12, R11 ;  /* 0x0000000c0d0e7389 */ /* 0x00006400000c000b */
[----:B01----:R-:W-:Y:S01]  /*15860*/  ENDCOLLECTIVE ;  /* 0x000000000000791b */ /* 0x003fe20003800000 */
.L_x_2536:
        /* <DEDUP_REMOVED lines=13> */
.L_x_2537:
        /* <DEDUP_REMOVED lines=8> */
.L_x_2538:
[----:B------:R-:W-:-:S05]  /*159c0*/  @!P1 IMAD.MOV.U32 R3, RZ, RZ, R7 ;  /* 0x000000ffff039224 */ /* 0x000fca00078e0007 */
        /* <DEDUP_REMOVED lines=8> */
[----:B------:R-:W-:Y:S02]  /*15a50*/  VIADD R6, R17, 0x30 ;  /* 0x0000003011067836 */ /* 0x000fe40000000000 */
[----:B0-----:R-:W-:-:S10]  /*15a60*/  IMAD.MOV.U32 R2, RZ, RZ, R14 ;  /* 0x000000ffff027224 */ /* 0x001fd400078e000e */
[----:B------:R-:W-:Y:S05]  /*15a70*/  WARPSYNC.COLLECTIVE R15, `(.L_x_2539) ;  /* 0x000000000f087348 */ /* 0x000fea0003c00000 */
[----:B------:R0:W1:Y:S02]  /*15a80*/  SHFL.IDX P6, R14, R13, R12, R11 ;  /* 0x0000000c0d0e7389 */ /* 0x00006400000c000b */
[----:B01----:R-:W-:Y:S01]  /*15a90*/  ENDCOLLECTIVE ;  /* 0x000000000000791b */ /* 0x003fe20003800000 */
.L_x_2539:
        /* <DEDUP_REMOVED lines=8> */
.L_x_2540:
        /* <DEDUP_REMOVED lines=14> */
.L_x_2541:
        /* <DEDUP_REMOVED lines=8> */
.L_x_2542:
        /* <DEDUP_REMOVED lines=8> */
[----:B------:R-:W-:Y:S02]  /*15d00*/  ISETP.GE.AND P1, PT, R6, R5, PT ;  /* 0x000000050600720c */ /* 0x000fe40003f26270 */
[----:B------:R-:W-:Y:S01]  /*15d10*/  IADD3 R6, R17, 0x50, RZ ;  /* 0x0000005011067810 */ /* 0x000fe20007ffe0ff */
[----:B0-----:R-:W-:-:S10]  /*15d20*/  IMAD.MOV.U32 R2, RZ, RZ, R14 ;  /* 0x000000ffff027224 */ /* 0x001fd400078e000e */
[----:B------:R-:W-:Y:S05]  /*15d30*/  WARPSYNC.COLLECTIVE R15, `(.L_x_2543) ;  /* 0x000000000f087348 */ /* 0x000fea0003c00000 */
[----:B------:R0:W1:Y:S02]  /*15d40*/  SHFL.IDX P6, R14, R13, R12, R11 ;  /* 0x0000000c0d0e7389 */ /* 0x00006400000c000b */
[----:B01----:R-:W-:Y:S01]  /*15d50*/  ENDCOLLECTIVE ;  /* 0x000000000000791b */ /* 0x003fe20003800000 */
.L_x_2543:
        /* <DEDUP_REMOVED lines=8> */
.L_x_2544:
        /* <DEDUP_REMOVED lines=14> */
.L_x_2545:
        /* <DEDUP_REMOVED lines=8> */
.L_x_2546:
        /* <DEDUP_REMOVED lines=13> */
.L_x_2547:
        /* <DEDUP_REMOVED lines=8> */
.L_x_2548:
        /* <DEDUP_REMOVED lines=12> */
.L_x_2549:
[----:B------:R-:W-:Y:S05]  /*16150*/  BRA `(.L_x_2550) ;  /* 0xffffffb800bc7947 */ /* 0x000fea000383ffff */
.L_x_2464:
[----:B0-----:R0:W1:Y:S02]  /*16160*/  SYNCS.PHASECHK.TRANS64.TRYWAIT P0, [R22+URZ+0x30820], R3 ;  /* 0x03082003160075a7 */ /* 0x001064000800017f */
[----:B-1----:R-:W-:Y:S05]  /*16170*/  @!P0 NANOSLEEP.SYNCS 0x989680 ;  /* 0x009896800000895d */ /* 0x002fea0003900000 */
[----:B------:R-:W1:Y:S02]  /*16180*/  @!P0 SYNCS.PHASECHK.TRANS64 P0, [R22+URZ+0x30820], R3 ;  /* 0x03082003160085a7 */ /* 0x000e64000800007f */
[----:B-1----:R-:W-:Y:S05]  /*16190*/  @!P0 BRA `(.L_x_2464) ;  /* 0xfffffffc00f08947 */ /* 0x002fea000383ffff */
[----:B------:R-:W-:Y:S05]  /*161a0*/  BRA `(.L_x_2551) ;  /* 0xffffffbc00347947 */ /* 0x000fea000383ffff */
.L_x_2469:
[----:B0-----:R0:W1:Y:S02]  /*161b0*/  SYNCS.PHASECHK.TRANS64.TRYWAIT P0, [R6+URZ+0x30840], R3 ;  /* 0x03084003060075a7 */ /* 0x001064000800017f */
[----:B-1----:R-:W-:Y:S05]  /*161c0*/  @!P0 NANOSLEEP.SYNCS 0x989680 ;  /* 0x009896800000895d */ /* 0x002fea0003900000 */
[----:B------:R-:W1:Y:S02]  /*161d0*/  @!P0 SYNCS.PHASECHK.TRANS64 P0, [R6+URZ+0x30840], R3 ;  /* 0x03084003060085a7 */ /* 0x000e64000800007f */
[----:B-1----:R-:W-:Y:S05]  /*161e0*/  @!P0 BRA `(.L_x_2469) ;  /* 0xfffffffc00f08947 */ /* 0x002fea000383ffff */
[----:B------:R-:W-:Y:S05]  /*161f0*/  BRA `(.L_x_2552) ;  /* 0xffffffc000107947 */ /* 0x000fea000383ffff */
.L_x_2470:
[----:B------:R-:W-:Y:S01]  /*16200*/  BSSY B1, `(.L_x_2553) ;  /* 0x0000008000017945 */ /* 0x000fe20003800000 */
[----:B------:R-:W-:Y:S01]  /*16210*/  MOV R13, R8 ;  /* 0x00000008000d7202 */ /* 0x000fe20000000f00 */
[----:B------:R-:W-:Y:S02]  /*16220*/  IMAD.MOV.U32 R12, RZ, RZ, RZ ;  /* 0x000000ffff0c7224 */ /* 0x000fe400078e00ff */
[----:B------:R-:W-:Y:S02]  /*16230*/  IMAD.MOV.U32 R11, RZ, RZ, 0x181f ;  /* 0x0000181fff0b7424 */ /* 0x000fe400078e00ff */
[----:B------:R-:W-:-:S07]  /*16240*/  IMAD.MOV.U32 R15, RZ, RZ, -0x1 ;  /* 0xffffffffff0f7424 */ /* 0x000fce00078e00ff */
[----:B------:R-:W-:Y:S05]  /*16250*/  WARPSYNC.COLLECTIVE R15, `(.L_x_2554) ;  /* 0x000000000f087348 */ /* 0x000fea0003c00000 */
[----:B------:R0:W1:Y:S02]  /*16260*/  SHFL.IDX P6, R14, R13, R12, R11 ;  /* 0x0000000c0d0e7389 */ /* 0x00006400000c000b */
[----:B01----:R-:W-:Y:S01]  /*16270*/  ENDCOLLECTIVE ;  /* 0x000000000000791b */ /* 0x003fe20003800000 */
.L_x_2554:
[----:B------:R-:W-:Y:S05]  /*16280*/  BSYNC B1 ;  /* 0x0000000000017941 */ /* 0x000fea0003800000 */
.L_x_2553:
[----:B------:R-:W-:Y:S01]  /*16290*/  IMAD.MOV.U32 R13, RZ, RZ, R7 ;  /* 0x000000ffff0d7224 */ /* 0x000fe200078e0007 */
[----:B------:R-:W-:Y:S01]  /*162a0*/  LOP3.LUT R23, R23, 0xfffffdff, RZ, 0xc0, !PT ;  /* 0xfffffdff17177812 */ /* 0x000fe200078ec0ff */
[----:B------:R-:W-:Y:S01]  /*162b0*/  IMAD.MOV.U32 R12, RZ, RZ, RZ ;  /* 0x000000ffff0c7224 */ /* 0x000fe200078e00ff */
[----:B------:R-:W-:Y:S01]  /*162c0*/  SHF.L.U32 R4, R31, 0x1, RZ ;  /* 0x000000011f047819 */ /* 0x000fe200000006ff */
[----:B------:R-:W-:Y:S01]  /*162d0*/  IMAD.MOV.U32 R11, RZ, RZ, 0x181f ;  /* 0x0000181fff0b7424 */ /* 0x000fe200078e00ff */
[----:B------:R-:W-:Y:S01]  /*162e0*/  @P1 LOP3.LUT R23, R23, 0x200, RZ, 0xfc, !PT ;  /* 0x0000020017171812 */ /* 0x000fe200078efcff */
[----:B------:R-:W-:Y:S02]  /*162f0*/  IMAD.MOV.U32 R15, RZ, RZ, -0x1 ;  /* 0xffffffffff0f7424 */ /* 0x000fe400078e00ff */
[----:B------:R-:W-:Y:S01]  /*16300*/  IMAD.MOV.U32 R3, RZ, RZ, R14 ;  /* 0x000000ffff037224 */ /* 0x000fe200078e000e */
[----:B------:R-:W-:Y:S01]  /*16310*/  LOP3.LUT P1, RZ, R23, 0x4, RZ, 0xc0, !PT ;  /* 0x0000000417ff7812 */ /* 0x000fe2000782c0ff */
[----:B------:R-:W-:-:S12]  /*16320*/  IMAD R5, R5, 0x2, R22 ;  /* 0x0000000205057824 */ /* 0x000fd800078e0216 */
[----:B------:R-:W-:Y:S05]  /*16330*/  WARPSYNC.COLLECTIVE R15, `(.L_x_2555) ;  /* 0x000000000f087348 */ /* 0x000fea0003c00000 */
[----:B------:R0:W1:Y:S02]  /*16340*/  SHFL.IDX P6, R14, R13, R12, R11 ;  /* 0x0000000c0d0e7389 */ /* 0x00006400000c000b */
[----:B01----:R-:W-:Y:S01]  /*16350*/  ENDCOLLECTIVE ;  /* 0x000000000000791b */ /* 0x003fe20003800000 */
.L_x_2555:
[----:B------:R-:W-:Y:S02]  /*16360*/  IMAD.MOV.U32 R13, RZ, RZ, R8 ;  /* 0x000000ffff0d7224 */ /* 0x000fe400078e0008 */
[----:B------:R-:W-:Y:S02]  /*16370*/  IMAD.MOV.U32 R12, RZ, RZ, 0x1 ;  /* 0x00000001ff0c7424 */ /* 0x000fe400078e00ff */
[----:B------:R-:W-:-:S07]  /*16380*/  IMAD.MOV.U32 R2, RZ, RZ, R14 ;  /* 0x000000ffff027224 */ /* 0x000fce00078e000e */
[----:B------:R-:W-:Y:S05]  /*16390*/  WARPSYNC.COLLECTIVE R15, `(.L_x_2556) ;  /* 0x000000000f087348 */ /* 0x000fea0003c00000 */
[----:B------:R0:W1:Y:S02]  /*163a0*/  SHFL.IDX P6, R14, R13, R12, R11 ;  /* 0x0000000c0d0e7389 */ /* 0x00006400000c000b */
[----:B01----:R-:W-:Y:S01]  /*163b0*/  ENDCOLLECTIVE ;  /* 0x000000000000791b */ /* 0x003fe20003800000 */
.L_x_2556:
        /* <DEDUP_REMOVED lines=13> */
.L_x_2557:
[----:B------:R-:W-:Y:S01]  /*16490*/  IMAD.MOV.U32 R13, RZ, RZ, R8 ;  /* 0x000000ffff0d7224 */ /* 0x000fe200078e0008 */
[----:B------:R-:W-:Y:S01]  /*164a0*/  MOV R12, 0x2 ;  /* 0x00000002000c7802 */ /* 0x000fe20000000f00 */
[----:B------:R-:W-:-:S07]  /*164b0*/  IMAD.MOV.U32 R2, RZ, RZ, R14 ;  /* 0x000000ffff027224 */ /* 0x000fce00078e000e */
[----:B------:R-:W-:Y:S05]  /*164c0*/  WARPSYNC.COLLECTIVE R15, `(.L_x_2558) ;  /* 0x000000000f087348 */ /* 0x000fea0003c00000 */
[----:B------:R0:W1:Y:S02]  /*164d0*/  SHFL.IDX P6, R14, R13, R12, R11 ;  /* 0x0000000c0d0e7389 */ /* 0x00006400000c000b */
[----:B01----:R-:W-:Y:S01]  /*164e0*/  ENDCOLLECTIVE ;  /* 0x000000000000791b */ /* 0x003fe20003800000 */
.L_x_2558:
        /* <DEDUP_REMOVED lines=13> */
.L_x_2559:
[----:B------:R-:W-:Y:S02]  /*165c0*/  IMAD.MOV.U32 R13, RZ, RZ, R8 ;  /* 0x000000ffff0d7224 */ /* 0x000fe400078e0008 */
[----:B------:R-:W-:Y:S02]  /*165d0*/  IMAD.MOV.U32 R12, RZ, RZ, 0x3 ;  /* 0x00000003ff0c7424 */ /* 0x000fe400078e00ff */
[----:B------:R-:W-:-:S07]  /*165e0*/  IMAD.MOV.U32 R2, RZ, RZ, R14 ;  /* 0x000000ffff027224 */ /* 0x000fce00078e000e */
[----:B------:R-:W-:Y:S05]  /*165f0*/  WARPSYNC.COLLECTIVE R15, `(.L_x_2560) ;  /* 0x000000000f087348 */ /* 0x000fea0003c00000 */
[----:B------:R0:W1:Y:S02]  /*16600*/  SHFL.IDX P6, R14, R13, R12, R11 ;  /* 0x0000000c0d0e7389 */ /* 0x00006400000c000b */
[----:B01----:R-:W-:Y:S01]  /*16610*/  ENDCOLLECTIVE ;  /* 0x000000000000791b */ /* 0x003fe20003800000 */
.L_x_2560:
        /* <DEDUP_REMOVED lines=13> */
.L_x_2561:
[----:B------:R-:W-:Y:S02]  /*166f0*/  IMAD.MOV.U32 R13, RZ, RZ, R8 ;  /* 0x000000ffff0d7224 */ /* 0x000fe400078e0008 */
[----:B------:R-:W-:Y:S02]  /*16700*/  IMAD.MOV.U32 R12, RZ, RZ, 0x4 ;  /* 0x00000004ff0c7424 */ /* 0x000fe400078e00ff */
[----:B------:R-:W-:-:S07]  /*16710*/  IMAD.MOV.U32 R2, RZ, RZ, R14 ;  /* 0x000000ffff027224 */ /* 0x000fce00078e000e */
[----:B------:R-:W-:Y:S05]  /*16720*/  WARPSYNC.COLLECTIVE R15, `(.L_x_2562) ;  /* 0x000000000f087348 */ /* 0x000fea0003c00000 */
[----:B------:R0:W1:Y:S02]  /*16730*/  SHFL.IDX P6, R14, R13, R12, R11 ;  /* 0x0000000c0d0e7389 */ /* 0x00006400000c000b */
[----:B01----:R-:W-:Y:S01]  /*16740*/  ENDCOLLECTIVE ;  /* 0x000000000000791b */ /* 0x003fe20003800000 */
.L_x_2562:
[----:B------:R-:W-:-:S04]  /*16750*/  IADD3 R2, P0, R2, R4, RZ ;  /* 0x0000000402027210 */ /* 0x000fc80007f1e0ff */
[----:B------:R-:W-:-:S05]  /*16760*/  IADD3.X R3, RZ, R35, RZ, P0, !PT ;  /* 0x00000023ff037210 */ /* 0x000fca00007fe4ff */
        /* <DEDUP_REMOVED lines=11> */
.L_x_2563:
[----:B------:R-:W-:Y:S02]  /*16820*/  IMAD.MOV.U32 R13, RZ, RZ, R8 ;  /* 0x000000ffff0d7224 */ /* 0x000fe400078e0008 */
[----:B------:R-:W-:Y:S02]  /*16830*/  IMAD.MOV.U32 R12, RZ, RZ, 0x5 ;  /* 0x00000005ff0c7424 */ /* 0x000fe400078e00ff */
[----:B------:R-:W-:-:S07]  /*16840*/  IMAD.MOV.U32 R2, RZ, RZ, R14 ;  /* 0x000000ffff027224 */ /* 0x000fce00078e000e */
[----:B------:R-:W-:Y:S05]  /*16850*/  WARPSYNC.COLLECTIVE R15, `(.L_x_2564) ;  /* 0x000000000f087348 */ /* 0x000fea0003c00000 */
[----:B------:R0:W1:Y:S02]  /*16860*/  SHFL.IDX P6, R14, R13, R12, R11 ;  /* 0x0000000c0d0e7389 */ /* 0x00006400000c000b */
[----:B01----:R-:W-:Y:S01]  /*16870*/  ENDCOLLECTIVE ;  /* 0x000000000000791b */ /* 0x003fe20003800000 */
.L_x_2564:
[----:B------:R-:W-:-:S05]  /*16880*/  IADD3 R2, P0, R2, R4, RZ ;  /* 0x0000000402027210 */ /* 0x000fca0007f1e0ff */
[----:B------:R-:W-:-:S05]  /*16890*/  IMAD.X R3, RZ, RZ, R35, P0 ;  /* 0x000000ffff037224 */ /* 0x000fca00000e0623 */
[----:B------:R-:W-:Y:S01]  /*168a0*/  @!PT LDS RZ, [RZ] ;  /* 0x00000000fffff984 */ /* 0x000fe20000000800 */
[----:B------:R-:W-:Y:S01]  /*168b0*/  @!PT LDS RZ, [RZ] ;  /* 0x00000000fffff984 */ /* 0x000fe20000000800 */
[----:B------:R-:W-:Y:S01]  /*168c0*/  @!PT LDS RZ, [RZ] ;  /* 0x00000000fffff984 */ /* 0x000fe20000000800 */
[----:B------:R0:W-:Y:S01]  /*168d0*/  LDGSTS.E.BYPASS.LTC128B.128 [R5+0x20400], desc[UR36][R2.64], !P1 ;  /* 0x2040000002057fae */ /* 0x0001e2000c901d64 */
[----:B------:R-:W-:Y:S02]  /*168e0*/  MOV R13, R7 ;  /* 0x00000007000d7202 */ /* 0x000fe40000000f00 */
[----:B------:R-:W-:Y:S01]  /*168f0*/  LOP3.LUT P1, RZ, R23, 0x200, RZ, 0xc0, !PT ;  /* 0x0000020017ff7812 */ /* 0x000fe2000782c0ff */
[----:B------:R0:W-:Y:S04]  /*16900*/  LDGSTS.E.BYPASS.LTC128B.128 [R5+0x23400], desc[UR36][R2.64+0x80], !P5 ;  /* 0x2340008002057fae */ /* 0x0001e8000e901d64 */
[----:B------:R0:W-:Y:S01]  /*16910*/  LDGSTS.E.BYPASS.LTC128B.128 [R5+0x26400], desc[UR36][R2.64+0x100], !P4 ;  /* 0x2640010002057fae */ /* 0x0001e2000e101d64 */
[----:B------:R-:W-:-:S07]  /*16920*/  IMAD.MOV.U32 R35, RZ, RZ, R14 ;  /* 0x000000ffff237224 */ /* 0x000fce00078e000e */
[----:B0-----:R-:W-:Y:S05]  /*16930*/  WARPSYNC.COLLECTIVE R15, `(.L_x_2565) ;  /* 0x000000000f087348 */ /* 0x001fea0003c00000 */
[----:B------:R1:W2:Y:S02]  /*16940*/  SHFL.IDX P6, R14, R13, R12, R11 ;  /* 0x0000000c0d0e7389 */ /* 0x0002a400000c000b */
[----:B012---:R-:W-:Y:S01]  /*16950*/  ENDCOLLECTIVE ;  /* 0x000000000000791b */ /* 0x007fe20003800000 */
.L_x_2565:
[----:B------:R-:W-:Y:S01]  /*16960*/  IMAD.MOV.U32 R2, RZ, RZ, R14 ;  /* 0x000000ffff027224 */ /* 0x000fe200078e000e */
[----:B------:R-:W-:Y:S06]  /*16970*/  BRA `(.L_x_2566) ;  /* 0xffffffbc00307947 */ /* 0x000fec000383ffff */
.L_x_2475:
[----:B0-----:R0:W1:Y:S02]  /*16980*/  SYNCS.PHASECHK.TRANS64.TRYWAIT P0, [R6+URZ+0x30860], R2 ;  /* 0x03086002060075a7 */ /* 0x001064000800017f */
[----:B-1----:R-:W-:Y:S05]  /*16990*/  @!P0 NANOSLEEP.SYNCS 0x989680 ;  /* 0x009896800000895d */ /* 0x002fea0003900000 */
[----:B------:R-:W1:Y:S02]  /*169a0*/  @!P0 SYNCS.PHASECHK.TRANS64 P0, [R6+URZ+0x30860], R2 ;  /* 0x03086002060085a7 */ /* 0x000e64000800007f */
[----:B-1----:R-:W-:Y:S05]  /*169b0*/  @!P0 BRA `(.L_x_2475) ;  /* 0xfffffffc00f08947 */ /* 0x002fea000383ffff */
[----:B------:R-:W-:Y:S05]  /*169c0*/  BRA `(.L_x_2567) ;  /* 0xffffffbc00947947 */ /* 0x000fea000383ffff */
.L_x_2476:
        /* <DEDUP_REMOVED lines=8> */
.L_x_2569:
[----:B------:R-:W-:Y:S05]  /*16a50*/  BSYNC B1 ;  /* 0x0000000000017941 */ /* 0x000fea0003800000 */
.L_x_2568:
        /* <DEDUP_REMOVED lines=9> */
.L_x_2570:
[----:B------:R-:W-:Y:S02]  /*16af0*/  IMAD.MOV.U32 R13, RZ, RZ, R24 ;  /* 0x000000ffff0d7224 */ /* 0x000fe400078e0018 */
[----:B------:R-:W-:Y:S02]  /*16b00*/  IMAD.MOV.U32 R12, RZ, RZ, 0x1 ;  /* 0x00000001ff0c7424 */ /* 0x000fe400078e00ff */
[----:B------:R-:W-:-:S07]  /*16b10*/  IMAD.MOV.U32 R2, RZ, RZ, R14 ;  /* 0x000000ffff027224 */ /* 0x000fce00078e000e */
[----:B------:R-:W-:Y:S05]  /*16b20*/  WARPSYNC.COLLECTIVE R15, `(.L_x_2571) ;  /* 0x000000000f087348 */ /* 0x000fea0003c00000 */
[----:B------:R0:W1:Y:S02]  /*16b30*/  SHFL.IDX P6, R14, R13, R12, R11 ;  /* 0x0000000c0d0e7389 */ /* 0x00006400000c000b */
[----:B01----:R-:W-:Y:S01]  /*16b40*/  ENDCOLLECTIVE ;  /* 0x000000000000791b */ /* 0x003fe20003800000 */
.L_x_2571:
        /* <DEDUP_REMOVED lines=16> */
.L_x_2572:
[----:B------:R-:W-:Y:S01]  /*16c50*/  MOV R13, R24 ;  /* 0x00000018000d7202 */ /* 0x000fe20000000f00 */
[----:B------:R-:W-:Y:S02]  /*16c60*/  IMAD.MOV.U32 R12, RZ, RZ, 0x2 ;  /* 0x00000002ff0c7424 */ /* 0x000fe400078e00ff */
[----:B------:R-:W-:-:S07]  /*16c70*/  IMAD.MOV.U32 R2, RZ, RZ, R14 ;  /* 0x000000ffff027224 */ /* 0x000fce00078e000e */
[----:B------:R-:W-:Y:S05]  /*16c80*/  WARPSYNC.COLLECTIVE R15, `(.L_x_2573) ;  /* 0x000000000f087348 */ /* 0x000fea0003c00000 */
[----:B------:R0:W1:Y:S02]  /*16c90*/  SHFL.IDX P6, R14, R13, R12, R11 ;  /* 0x0000000c0d0e7389 */ /* 0x00006400000c000b */
[----:B01----:R-:W-:Y:S01]  /*16ca0*/  ENDCOLLECTIVE ;  /* 0x000000000000791b */ /* 0x003fe20003800000 */
.L_x_2573:
        /* <DEDUP_REMOVED lines=16> */
.L_x_2574:
[----:B------:R-:W-:Y:S02]  /*16db0*/  IMAD.MOV.U32 R13, RZ, RZ, R24 ;  /* 0x000000ffff0d7224 */ /* 0x000fe400078e0018 */
[----:B------:R-:W-:Y:S02]  /*16dc0*/  IMAD.MOV.U32 R12, RZ, RZ, 0x3 ;  /* 0x00000003ff0c7424 */ /* 0x000fe400078e00ff */
[----:B------:R-:W-:-:S07]  /*16dd0*/  IMAD.MOV.U32 R2, RZ, RZ, R14 ;  /* 0x000000ffff027224 */ /* 0x000fce00078e000e */
[----:B------:R-:W-:Y:S05]  /*16de0*/  WARPSYNC.COLLECTIVE R15, `(.L_x_2575) ;  /* 0x000000000f087348 */ /* 0x000fea0003c00000 */
[----:B------:R0:W1:Y:S02]  /*16df0*/  SHFL.IDX P6, R14, R13, R12, R11 ;  /* 0x0000000c0d0e7389 */ /* 0x00006400000c000b */
[----:B01----:R-:W-:Y:S01]  /*16e00*/  ENDCOLLECTIVE ;  /* 0x000000000000791b */ /* 0x003fe20003800000 */
.L_x_2575:
        /* <DEDUP_REMOVED lines=16> */
.L_x_2576:
[----:B------:R-:W-:Y:S02]  /*16f10*/  IMAD.MOV.U32 R13, RZ, RZ, R24 ;  /* 0x000000ffff0d7224 */ /* 0x000fe400078e0018 */
[----:B------:R-:W-:Y:S01]  /*16f20*/  IMAD.MOV.U32 R12, RZ, RZ, 0x4 ;  /* 0x00000004ff0c7424 */ /* 0x000fe200078e00ff */
[----:B------:R-:W-:-:S07]  /*16f30*/  MOV R2, R14 ;  /* 0x0000000e00027202 */ /* 0x000fce0000000f00 */
[----:B------:R-:W-:Y:S05]  /*16f40*/  WARPSYNC.COLLECTIVE R15, `(.L_x_2577) ;  /* 0x000000000f087348 */ /* 0x000fea0003c00000 */
[----:B------:R0:W1:Y:S02]  /*16f50*/  SHFL.IDX P6, R14, R13, R12, R11 ;  /* 0x0000000c0d0e7389 */ /* 0x00006400000c000b */
[----:B01----:R-:W-:Y:S01]  /*16f60*/  ENDCOLLECTIVE ;  /* 0x000000000000791b */ /* 0x003fe20003800000 */
.L_x_2577:
        /* <DEDUP_REMOVED lines=16> */
.L_x_2578:
[----:B------:R-:W-:Y:S02]  /*17070*/  IMAD.MOV.U32 R13, RZ, RZ, R24 ;  /* 0x000000ffff0d7224 */ /* 0x000fe400078e0018 */
[----:B------:R-:W-:Y:S02]  /*17080*/  IMAD.MOV.U32 R12, RZ, RZ, 0x5 ;  /* 0x00000005ff0c7424 */ /* 0x000fe400078e00ff */
[----:B------:R-:W-:-:S07]  /*17090*/  IMAD.MOV.U32 R2, RZ, RZ, R14 ;  /* 0x000000ffff027224 */ /* 0x000fce00078e000e */
[----:B------:R-:W-:Y:S05]  /*170a0*/  WARPSYNC.COLLECTIVE R15, `(.L_x_2579) ;  /* 0x000000000f087348 */ /* 0x000fea0003c00000 */
[----:B------:R0:W1:Y:S02]  /*170b0*/  SHFL.IDX P6, R14, R13, R12, R11 ;  /* 0x0000000c0d0e7389 */ /* 0x00006400000c000b */
[----:B01----:R-:W-:Y:S01]  /*170c0*/  ENDCOLLECTIVE ;  /* 0x000000000000791b */ /* 0x003fe20003800000 */
.L_x_2579:
        /* <DEDUP_REMOVED lines=13> */
.L_x_2580:
[----:B------:R-:W-:Y:S01]  /*171a0*/  @!PT LDS RZ, [RZ] ;  /* 0x00000000fffff984 */ /* 0x000fe20000000800 */
[----:B------:R-:W-:Y:S01]  /*171b0*/  @!PT LDS RZ, [RZ] ;  /* 0x00000000fffff984 */ /* 0x000fe20000000800 */
[----:B------:R-:W-:Y:S01]  /*171c0*/  @!PT LDS RZ, [RZ] ;  /* 0x00000000fffff984 */ /* 0x000fe20000000800 */
[----:B------:R1:W-:Y:S01]  /*171d0*/  LDGSTS.E.BYPASS.LTC128B.128 [R5+0x5400], desc[UR36][R2.64+0x80], !P0 ;  /* 0x0540008002057fae */ /* 0x0003e2000c101d64 */
[----:B------:R-:W-:-:S13]  /*171e0*/  ISETP.LT.OR P0, PT, R7, 0x41, P1 ;  /* 0x000000410700780c */ /* 0x000fda0000f01670 */
[----:B------:R1:W-:Y:S01]  /*171f0*/  LDGSTS.E.BYPASS.LTC128B.128 [R5+0x8400], desc[UR36][R2.64+0x100], !P0 ;  /* 0x0840010002057fae */ /* 0x0003e2000c101d64 */
[----:B------:R-:W-:Y:S05]  /*17200*/  BRA `(.L_x_2581) ;  /* 0xffffffb800787947 */ /* 0x000fea000383ffff */
.L_x_2484:
[----:B0-----:R0:W1:Y:S02]  /*17210*/  SYNCS.PHASECHK.TRANS64.TRYWAIT P0, [R0+URZ+0x30860], R3 ;  /* 0x03086003000075a7 */ /* 0x001064000800017f */
[----:B-1----:R-:W-:Y:S05]  /*17220*/  @!P0 NANOSLEEP.SYNCS 0x989680 ;  /* 0x009896800000895d */ /* 0x002fea0003900000 */
[----:B------:R-:W1:Y:S02]  /*17230*/  @!P0 SYNCS.PHASECHK.TRANS64 P0, [R0+URZ+0x30860], R3 ;  /* 0x03086003000085a7 */ /* 0x000e64000800007f */
[----:B-1----:R-:W-:Y:S05]  /*17240*/  @!P0 BRA `(.L_x_2484) ;  /* 0xfffffffc00f08947 */ /* 0x002fea000383ffff */
[----:B------:R-:W-:Y:S05]  /*17250*/  BRA `(.L_x_2582) ;  /* 0xffffffbc00907947 */ /* 0x000fea000383ffff */
.L_x_2485:
        /* <DEDUP_REMOVED lines=8> */
.L_x_2584:
[----:B------:R-:W-:Y:S05]  /*172e0*/  BSYNC B0 ;  /* 0x0000000000007941 */ /* 0x000fea0003800000 */
.L_x_2583:
[----:B------:R-:W-:Y:S01]  /*172f0*/  IMAD.MOV.U32 R13, RZ, RZ, R18 ;  /* 0x000000ffff0d7224 */ /* 0x000fe200078e0012 */
[----:B------:R-:W-:Y:S01]  /*17300*/  MOV R15, 0xffffffff ;  /* 0xffffffff000f7802 */ /* 0x000fe20000000f00 */
[----:B------:R-:W-:Y:S02]  /*17310*/  IMAD.MOV.U32 R12, RZ, RZ, RZ ;  /* 0x000000ffff0c7224 */ /* 0x000fe400078e00ff */
[----:B------:R-:W-:Y:S02]  /*17320*/  IMAD.MOV.U32 R11, RZ, RZ, 0x181f ;  /* 0x0000181fff0b7424 */ /* 0x000fe400078e00ff */
[----:B------:R-:W-:Y:S02]  /*17330*/  IMAD.MOV.U32 R3, RZ, RZ, R14 ;  /* 0x000000ffff037224 */ /* 0x000fe400078e000e */
[----:B------:R-:W-:-:S07]  /*17340*/  IMAD.SHL.U32 R5, R31, 0x2, RZ ;  /* 0x000000021f057824 */ /* 0x000fce00078e00ff */
[----:B------:R-:W-:Y:S05]  /*17350*/  WARPSYNC.COLLECTIVE R15, `(.L_x_2585) ;  /* 0x000000000f087348 */ /* 0x000fea0003c00000 */
[----:B------:R0:W1:Y:S02]  /*17360*/  SHFL.IDX P6, R14, R13, R12, R11 ;  /* 0x0000000c0d0e7389 */ /* 0x00006400000c000b */
[----:B01----:R-:W-:Y:S01]  /*17370*/  ENDCOLLECTIVE ;  /* 0x000000000000791b */ /* 0x003fe20003800000 */
.L_x_2585:
        /* <DEDUP_REMOVED lines=14> */
.L_x_2586:
        /* <DEDUP_REMOVED lines=13> */
.L_x_2587:
[----:B------:R-:W-:Y:S01]  /*17530*/  IMAD.MOV.U32 R13, RZ, RZ, R24 ;  /* 0x000000ffff0d7224 */ /* 0x000fe200078e0018 */
[----:B------:R-:W-:Y:S02]  /*17540*/  MOV R12, 0x2 ;  /* 0x00000002000c7802 */ /* 0x000fe40000000f00 */
[----:B------:R-:W-:-:S13]  /*17550*/  IADD3 R2, P4, R14, R5, RZ ;  /* 0x000000050e027210 */ /* 0x000fda0007f9e0ff */
[----:B------:R-:W-:Y:S05]  /*17560*/  WARPSYNC.COLLECTIVE R15, `(.L_x_2588) ;  /* 0x000000000f087348 */ /* 0x000fea0003c00000 */
[----:B------:R0:W1:Y:S02]  /*17570*/  SHFL.IDX P6, R14, R13, R12, R11 ;  /* 0x0000000c0d0e7389 */ /* 0x00006400000c000b */
[----:B01----:R-:W-:Y:S01]  /*17580*/  ENDCOLLECTIVE ;  /* 0x000000000000791b */ /* 0x003fe20003800000 */
.L_x_2588:
        /* <DEDUP_REMOVED lines=15> */
.L_x_2589:
[----:B------:R-:W-:Y:S02]  /*17680*/  IMAD.MOV.U32 R13, RZ, RZ, R24 ;  /* 0x000000ffff0d7224 */ /* 0x000fe400078e0018 */
[----:B------:R-:W-:Y:S01]  /*17690*/  IMAD.MOV.U32 R12, RZ, RZ, 0x3 ;  /* 0x00000003ff0c7424 */ /* 0x000fe200078e00ff */
[----:B------:R-:W-:-:S13]  /*176a0*/  IADD3 R2, P4, R14, R5, RZ ;  /* 0x000000050e027210 */ /* 0x000fda0007f9e0ff */
[----:B------:R-:W-:Y:S05]  /*176b0*/  WARPSYNC.COLLECTIVE R15, `(.L_x_2590) ;  /* 0x000000000f087348 */ /* 0x000fea0003c00000 */
[----:B------:R0:W1:Y:S02]  /*176c0*/  SHFL.IDX P6, R14, R13, R12, R11 ;  /* 0x0000000c0d0e7389 */ /* 0x00006400000c000b */
[----:B01----:R-:W-:Y:S01]  /*176d0*/  ENDCOLLECTIVE ;  /* 0x000000000000791b */ /* 0x003fe20003800000 */
.L_x_2590:
        /* <DEDUP_REMOVED lines=15> */
.L_x_2591:
[----:B------:R-:W-:Y:S01]  /*177d0*/  IMAD.MOV.U32 R13, RZ, RZ, R24 ;  /* 0x000000ffff0d7224 */ /* 0x000fe200078e0018 */
[----:B------:R-:W-:Y:S02]  /*177e0*/  MOV R12, 0x4 ;  /* 0x00000004000c7802 */ /* 0x000fe40000000f00 */
[----:B------:R-:W-:-:S13]  /*177f0*/  IADD3 R2, P4, R14, R5, RZ ;  /* 0x000000050e027210 */ /* 0x000fda0007f9e0ff */
[----:B------:R-:W-:Y:S05]  /*17800*/  WARPSYNC.COLLECTIVE R15, `(.L_x_2592) ;  /* 0x000000000f087348 */ /* 0x000fea0003c00000 */
[----:B------:R0:W1:Y:S02]  /*17810*/  SHFL.IDX P6, R14, R13, R12, R11 ;  /* 0x0000000c0d0e7389 */ /* 0x00006400000c000b */
[----:B01----:R-:W-:Y:S01]  /*17820*/  ENDCOLLECTIVE ;  /* 0x000000000000791b */ /* 0x003fe20003800000 */
.L_x_2592:
        /* <DEDUP_REMOVED lines=15> */
.L_x_2593:
[----:B------:R-:W-:Y:S02]  /*17920*/  IMAD.MOV.U32 R13, RZ, RZ, R24 ;  /* 0x000000ffff0d7224 */ /* 0x000fe400078e0018 */
[----:B------:R-:W-:Y:S01]  /*17930*/  IMAD.MOV.U32 R12, RZ, RZ, 0x5 ;  /* 0x00000005ff0c7424 */ /* 0x000fe200078e00ff */
[----:B------:R-:W-:-:S13]  /*17940*/  IADD3 R2, P4, R14, R5, RZ ;  /* 0x000000050e027210 */ /* 0x000fda0007f9e0ff */
[----:B------:R-:W-:Y:S05]  /*17950*/  WARPSYNC.COLLECTIVE R15, `(.L_x_2594) ;  /* 0x000000000f087348 */ /* 0x000fea0003c00000 */
[----:B------:R0:W1:Y:S02]  /*17960*/  SHFL.IDX P6, R14, R13, R12, R11 ;  /* 0x0000000c0d0e7389 */ /* 0x00006400000c000b */
[----:B01----:R-:W-:Y:S01]  /*17970*/  ENDCOLLECTIVE ;  /* 0x000000000000791b */ /* 0x003fe20003800000 */
.L_x_2594:
        /* <DEDUP_REMOVED lines=14> */
.L_x_2595:
[----:B------:R-:W-:Y:S05]  /*17a60*/  BRA `(.L_x_2596) ;  /* 0xffffffb800947947 */ /* 0x000fea000383ffff */
.L_x_2490:
[----:B------:R-:W-:Y:S01]  /*17a70*/  BSSY B0, `(.L_x_2597) ;  /* 0x0000008000007945 */ /* 0x000fe20003800000 */
[----:B------:R-:W-:Y:S01]  /*17a80*/  IMAD.MOV.U32 R13, RZ, RZ, R16 ;  /* 0x000000ffff0d7224 */ /* 0x000fe200078e0010 */
[----:B------:R-:W-:Y:S01]  /*17a90*/  MOV R11, 0x1f ;  /* 0x0000001f000b7802 */ /* 0x000fe20000000f00 */
[----:B------:R-:W-:Y:S02]  /*17aa0*/  IMAD.MOV.U32 R12, RZ, RZ, RZ ;  /* 0x000000ffff0c7224 */ /* 0x000fe400078e00ff */
[----:B------:R-:W-:-:S07]  /*17ab0*/  IMAD.MOV.U32 R15, RZ, RZ, -0x1 ;  /* 0xffffffffff0f7424 */ /* 0x000fce00078e00ff */
[----:B------:R-:W-:Y:S05]  /*17ac0*/  WARPSYNC.COLLECTIVE R15, `(.L_x_2598) ;  /* 0x000000000f087348 */ /* 0x000fea0003c00000 */
[----:B------:R0:W1:Y:S02]  /*17ad0*/  SHFL.IDX P6, R14, R13, R12, R11 ;  /* 0x0000000c0d0e7389 */ /* 0x00006400000c000b */
[----:B01----:R-:W-:Y:S01]  /*17ae0*/  ENDCOLLECTIVE ;  /* 0x000000000000791b */ /* 0x003fe20003800000 */
.L_x_2598:
[----:B------:R-:W-:Y:S05]  /*17af0*/  BSYNC B0 ;  /* 0x0000000000007941 */ /* 0x000fea0003800000 */
.L_x_2597:
        /* <DEDUP_REMOVED lines=9> */
.L_x_2599:
        /* <DEDUP_REMOVED lines=15> */
[C---:B------:R-:W-:Y:S02]  /*17c80*/  ISETP.GE.U32.AND P5, PT, R10.reuse, 0x10, PT ;  /* 0x000000100a00780c */ /* 0x040fe40003fa6070 */
[----:B--2---:R-:W-:Y:S01]  /*17c90*/  @!P1 MOV R17, R4 ;  /* 0x0000000400119202 */ /* 0x004fe20000000f00 */
[----:B---3--:R-:W-:Y:S01]  /*17ca0*/  @!P1 IMAD.MOV.U32 R8, RZ, RZ, R2 ;  /* 0x000000ffff089224 */ /* 0x008fe200078e0002 */
[----:B------:R-:W-:-:S03]  /*17cb0*/  ISETP.NE.AND P1, PT, R10, RZ, PT ;  /* 0x000000ff0a00720c */ /* 0x000fc60003f25270 */
[----:B------:R-:W-:-:S10]  /*17cc0*/  IMAD R13, R8, R17, RZ ;  /* 0x00000011080d7224 */ /* 0x000fd400078e02ff */
[----:B------:R-:W-:Y:S05]  /*17cd0*/  WARPSYNC.COLLECTIVE R15, `(.L_x_2600) ;  /* 0x000000000f087348 */ /* 0x000fea0003c00000 */
[----:B------:R0:W1:Y:S02]  /*17ce0*/  SHFL.UP P6, R14, R13, R12, R11 ;  /* 0x0400000c0d0e7389 */ /* 0x00006400000c000b */
[----:B01----:R-:W-:Y:S01]  /*17cf0*/  ENDCOLLECTIVE ;  /* 0x000000000000791b */ /* 0x003fe20003800000 */
.L_x_2600:
[----:B------:R-:W-:Y:S01]  /*17d00*/  IMAD.MOV.U32 R12, RZ, RZ, 0x2 ;  /* 0x00000002ff0c7424 */ /* 0x000fe200078e00ff */
[----:B------:R-:W-:-:S05]  /*17d10*/  SEL R6, R14, RZ, P1 ;  /* 0x000000ff0e067207 */ /* 0x000fca0000800000 */
[----:B------:R-:W-:-:S04]  /*17d20*/  IMAD.IADD R6, R13, 0x1, R6 ;  /* 0x000000010d067824 */ /* 0x000fc800078e0206 */
[----:B------:R-:W-:-:S07]  /*17d30*/  IMAD.MOV.U32 R13, RZ, RZ, R6 ;  /* 0x000000ffff0d7224 */ /* 0x000fce00078e0006 */
[----:B------:R-:W-:Y:S05]  /*17d40*/  WARPSYNC.COLLECTIVE R15, `(.L_x_2601) ;  /* 0x000000000f087348 */ /* 0x000fea0003c00000 */
[----:B------:R0:W1:Y:S02]  /*17d50*/  SHFL.UP P6, R14, R13, R12, R11 ;  /* 0x0400000c0d0e7389 */ /* 0x00006400000c000b */
[----:B01----:R-:W-:Y:S01]  /*17d60*/  ENDCOLLECTIVE ;  /* 0x000000000000791b */ /* 0x003fe20003800000 */
.L_x_2601:
        /* <DEDUP_REMOVED lines=8> */
.L_x_2602:
[----:B------:R-:W-:Y:S01]  /*17df0*/  IMAD.MOV.U32 R12, RZ, RZ, 0x8 ;  /* 0x00000008ff0c7424 */ /* 0x000fe200078e00ff */
[----:B------:R-:W-:-:S04]  /*17e00*/  SEL R3, R14, RZ, P3 ;  /* 0x000000ff0e037207 */ /* 0x000fc80001800000 */
[----:B------:R-:W-:-:S05]  /*17e10*/  IADD3 R3, R2, R3, RZ ;  /* 0x0000000302037210 */ /* 0x000fca0007ffe0ff */
[----:B------:R-:W-:-:S07]  /*17e20*/  IMAD.MOV.U32 R13, RZ, RZ, R3 ;  /* 0x000000ffff0d7224 */ /* 0x000fce00078e0003 */
[----:B------:R-:W-:Y:S05]  /*17e30*/  WARPSYNC.COLLECTIVE R15, `(.L_x_2603) ;  /* 0x000000000f087348 */ /* 0x000fea0003c00000 */
[----:B------:R0:W1:Y:S02]  /*17e40*/  SHFL.UP P6, R14, R13, R12, R11 ;  /* 0x0400000c0d0e7389 */ /* 0x00006400000c000b */
[----:B01----:R-:W-:Y:S01]  /*17e50*/  ENDCOLLECTIVE ;  /* 0x000000000000791b */ /* 0x003fe20003800000 */
.L_x_2603:
[----:B------:R-:W-:Y:S01]  /*17e60*/  IMAD.MOV.U32 R12, RZ, RZ, 0x10 ;  /* 0x00000010ff0c7424 */ /* 0x000fe200078e00ff */
[----:B------:R-:W-:-:S05]  /*17e70*/  SEL R4, R14, RZ, P4 ;  /* 0x000000ff0e047207 */ /* 0x000fca0002000000 */
[----:B------:R-:W-:-:S04]  /*17e80*/  IMAD.IADD R4, R3, 0x1, R4 ;  /* 0x0000000103047824 */ /* 0x000fc800078e0204 */
[----:B------:R-:W-:-:S07]  /*17e90*/  IMAD.MOV.U32 R13, RZ, RZ, R4 ;  /* 0x000000ffff0d7224 */ /* 0x000fce00078e0004 */
[----:B------:R-:W-:Y:S05]  /*17ea0*/  WARPSYNC.COLLECTIVE R15, `(.L_x_2604) ;  /* 0x000000000f087348 */ /* 0x000fea0003c00000 */
[----:B------:R0:W1:Y:S02]  /*17eb0*/  SHFL.UP P6, R14, R13, R12, R11 ;  /* 0x0400000c0d0e7389 */ /* 0x00006400000c000b */
[----:B01----:R-:W-:Y:S01]  /*17ec0*/  ENDCOLLECTIVE ;  /* 0x000000000000791b */ /* 0x003fe20003800000 */
.L_x_2604:
        /* <DEDUP_REMOVED lines=8> */
.L_x_2605:
[----:B------:R-:W-:Y:S05]  /*17f50*/  BRA `(.L_x_2606) ;  /* 0xffffffb800a87947 */ /* 0x000fea000383ffff */
.L_x_2493:
[----:B------:R-:W-:Y:S01]  /*17f60*/  BSSY B0, `(.L_x_2607) ;  /* 0x0000007000007945 */ /* 0x000fe20003800000 */
[----:B------:R-:W-:Y:S02]  /*17f70*/  IMAD.MOV.U32 R12, RZ, RZ, 0x1 ;  /* 0x00000001ff0c7424 */ /* 0x000fe400078e00ff */
[----:B------:R-:W-:Y:S02]  /*17f80*/  IMAD.MOV.U32 R11, RZ, RZ, RZ ;  /* 0x000000ffff0b7224 */ /* 0x000fe400078e00ff */
[----:B------:R-:W-:-:S07]  /*17f90*/  IMAD.MOV.U32 R15, RZ, RZ, -0x1 ;  /* 0xffffffffff0f7424 */ /* 0x000fce00078e00ff */
[----:B------:R-:W-:Y:S05]  /*17fa0*/  WARPSYNC.COLLECTIVE R15, `(.L_x_2608) ;  /* 0x000000000f087348 */ /* 0x000fea0003c00000 */
[----:B------:R0:W1:Y:S02]  /*17fb0*/  SHFL.UP P6, R14, R13, R12, R11 ;  /* 0x0400000c0d0e7389 */ /* 0x00006400000c000b */
[----:B01----:R-:W-:Y:S01]  /*17fc0*/  ENDCOLLECTIVE ;  /* 0x000000000000791b */ /* 0x003fe20003800000 */
.L_x_2608:
[----:B------:R-:W-:Y:S05]  /*17fd0*/  BSYNC B0 ;  /* 0x0000000000007941 */ /* 0x000fea0003800000 */
.L_x_2607:
        /* <DEDUP_REMOVED lines=8> */
.L_x_2609:
[----:B------:R-:W-:Y:S02]  /*18060*/  MOV R12, 0x4 ;  /* 0x00000004000c7802 */ /* 0x000fe40000000f00 */
[----:B------:R-:W-:-:S05]  /*18070*/  SEL R2, R14, RZ, P2 ;  /* 0x000000ff0e027207 */ /* 0x000fca0001000000 */
[----:B------:R-:W-:-:S04]  /*18080*/  IMAD.IADD R2, R13, 0x1, R2 ;  /* 0x000000010d027824 */ /* 0x000fc800078e0202 */
[----:B------:R-:W-:-:S07]  /*18090*/  IMAD.MOV.U32 R13, RZ, RZ, R2 ;  /* 0x000000ffff0d7224 */ /* 0x000fce00078e0002 */
[----:B------:R-:W-:Y:S05]  /*180a0*/  WARPSYNC.COLLECTIVE R15, `(.L_x_2610) ;  /* 0x000000000f087348 */ /* 0x000fea0003c00000 */
[----:B------:R0:W1:Y:S02]  /*180b0*/  SHFL.UP P6, R14, R13, R12, R11 ;  /* 0x0400000c0d0e7389 */ /* 0x00006400000c000b */
[----:B01----:R-:W-:Y:S01]  /*180c0*/  ENDCOLLECTIVE ;  /* 0x000000000000791b */ /* 0x003fe20003800000 */
.L_x_2610:
[----:B------:R-:W-:Y:S01]  /*180d0*/  IMAD.MOV.U32 R12, RZ, RZ, 0x8 ;  /* 0x00000008ff0c7424 */ /* 0x000fe200078e00ff */
[----:B------:R-:W-:-:S05]  /*180e0*/  SEL R3, R14, RZ, P3 ;  /* 0x000000ff0e037207 */ /* 0x000fca0001800000 */
[----:B------:R-:W-:-:S04]  /*180f0*/  IMAD.IADD R3, R2, 0x1, R3 ;  /* 0x0000000102037824 */ /* 0x000fc800078e0203 */
[----:B------:R-:W-:-:S07]  /*18100*/  IMAD.MOV.U32 R13, RZ, RZ, R3 ;  /* 0x000000ffff0d7224 */ /* 0x000fce00078e0003 */
[----:B------:R-:W-:Y:S05]  /*18110*/  WARPSYNC.COLLECTIVE R15, `(.L_x_2611) ;  /* 0x000000000f087348 */ /* 0x000fea0003c00000 */
[----:B------:R0:W1:Y:S02]  /*18120*/  SHFL.UP P6, R14, R13, R12, R11 ;  /* 0x0400000c0d0e7389 */ /* 0x00006400000c000b */
[----:B01----:R-:W-:Y:S01]  /*18130*/  ENDCOLLECTIVE ;  /* 0x000000000000791b */ /* 0x003fe20003800000 */
.L_x_2611:
[----:B------:R-:W-:Y:S01]  /*18140*/  IMAD.MOV.U32 R12, RZ, RZ, 0x10 ;  /* 0x00000010ff0c7424 */ /* 0x000fe200078e00ff */
[----:B------:R-:W-:-:S05]  /*18150*/  SEL R4, R14, RZ, P4 ;  /* 0x000000ff0e047207 */ /* 0x000fca0002000000 */
[----:B------:R-:W-:-:S04]  /*18160*/  IMAD.IADD R4, R3, 0x1, R4 ;  /* 0x0000000103047824 */ /* 0x000fc800078e0204 */
[----:B------:R-:W-:-:S07]  /*18170*/  IMAD.MOV.U32 R13, RZ, RZ, R4 ;  /* 0x000000ffff0d7224 */ /* 0x000fce00078e0004 */
[----:B------:R-:W-:Y:S05]  /*18180*/  WARPSYNC.COLLECTIVE R15, `(.L_x_2612) ;  /* 0x000000000f087348 */ /* 0x000fea0003c00000 */
[----:B------:R0:W1:Y:S02]  /*18190*/  SHFL.UP P6, R14, R13, R12, R11 ;  /* 0x0400000c0d0e7389 */ /* 0x00006400000c000b */
[----:B01----:R-:W-:Y:S01]  /*181a0*/  ENDCOLLECTIVE ;  /* 0x000000000000791b */ /* 0x003fe20003800000 */
.L_x_2612:
[----:B------:R-:W-:Y:S01]  /*181b0*/  IMAD.MOV.U32 R12, RZ, RZ, 0x1f ;  /* 0x0000001fff0c7424 */ /* 0x000fe200078e00ff */
[----:B------:R-:W-:Y:S02]  /*181c0*/  MOV R11, 0x1f ;  /* 0x0000001f000b7802 */ /* 0x000fe40000000f00 */
[----:B------:R-:W-:-:S05]  /*181d0*/  SEL R3, R14, RZ, P5 ;  /* 0x000000ff0e037207 */ /* 0x000fca0002800000 */
[----:B------:R-:W-:-:S04]  /*181e0*/  IMAD.IADD R2, R4, 0x1, R3 ;  /* 0x0000000104027824 */ /* 0x000fc800078e0203 */
[----:B------:R-:W-:-:S07]  /*181f0*/  IMAD.MOV.U32 R13, RZ, RZ, R2 ;  /* 0x000000ffff0d7224 */ /* 0x000fce00078e0002 */
[----:B------:R-:W-:Y:S05]  /*18200*/  WARPSYNC.COLLECTIVE R15, `(.L_x_2613) ;  /* 0x000000000f087348 */ /* 0x000fea0003c00000 */
[----:B------:R0:W1:Y:S02]  /*18210*/  SHFL.IDX P6, R14, R13, R12, R11 ;  /* 0x0000000c0d0e7389 */ /* 0x00006400000c000b */
[----:B01----:R-:W-:Y:S01]  /*18220*/  ENDCOLLECTIVE ;  /* 0x000000000000791b */ /* 0x003fe20003800000 */
.L_x_2613:
[----:B------:R-:W-:Y:S05]  /*18230*/  BRA `(.L_x_2614) ;  /* 0xffffffb800947947 */ /* 0x000fea000383ffff */
.L_x_2495:
[----:B------:R-:W-:Y:S01]  /*18240*/  BSSY B0, `(.L_x_2615) ;  /* 0x0000006000007945 */ /* 0x000fe20003800000 */
[----:B------:R-:W-:Y:S01]  /*18250*/  PLOP3.LUT P6, PT, P6, PT, PT, 0x8, 0x0 ;  /* 0x000000000000781c */ /* 0x000fe200037ce170 */
[----:B------:R-:W-:-:S12]  /*18260*/  IMAD.MOV.U32 R15, RZ, RZ, -0x1 ;  /* 0xffffffffff0f7424 */ /* 0x000fd800078e00ff */
[----:B0-----:R-:W-:Y:S05]  /*18270*/  WARPSYNC.COLLECTIVE R15, `(.L_x_2616) ;  /* 0x000000000f087348 */ /* 0x001fea0003c00000 */
[----:B------:R-:W-:Y:S01]  /*18280*/  VOTE.ANY R14, PT, P6 ;  /* 0x00000000000e7806 */ /* 0x000fe200030e0100 */
[----:B0-----:R-:W-:Y:S06]  /*18290*/  ENDCOLLECTIVE ;  /* 0x000000000000791b */ /* 0x001fec0003800000 */
.L_x_2616:
[----:B------:R-:W-:Y:S05]  /*182a0*/  BSYNC B0 ;  /* 0x0000000000007941 */ /* 0x000fea0003800000 */
.L_x_2615:
        /* <DEDUP_REMOVED lines=8> */
.L_x_2617:
[----:B------:R-:W-:Y:S02]  /*18330*/  IMAD.IADD R19, R12, 0x1, R19 ;  /* 0x000000010c137824 */ /* 0x000fe400078e0213 */
[----:B------:R-:W-:Y:S02]  /*18340*/  IMAD.MOV.U32 R13, RZ, RZ, R8 ;  /* 0x000000ffff0d7224 */ /* 0x000fe400078e0008 */
[----:B------:R-:W-:-:S07]  /*18350*/  IMAD.MOV.U32 R17, RZ, RZ, R14 ;  /* 0x000000ffff117224 */ /* 0x000fce00078e000e */
[----:B------:R-:W-:Y:S05]  /*18360*/  WARPSYNC.COLLECTIVE R15, `(.L_x_2618) ;  /* 0x000000000f087348 */ /* 0x000fea0003c00000 */
[----:B------:R0:W1:Y:S02]  /*18370*/  SHFL.IDX P6, R14, R13, R12, R11 ;  /* 0x0000000c0d0e7389 */ /* 0x00006400000c000b */
[----:B01----:R-:W-:Y:S01]  /*18380*/  ENDCOLLECTIVE ;  /* 0x000000000000791b */ /* 0x003fe20003800000 */
.L_x_2618:
[----:B------:R-:W-:Y:S01]  /*18390*/  IMAD.MOV.U32 R8, RZ, RZ, R14 ;  /* 0x000000ffff087224 */ /* 0x000fe200078e000e */
[----:B------:R-:W-:Y:S06]  /*183a0*/  BRA `(.L_x_2619) ;  /* 0xffffffb800787947 */ /* 0x000fec000383ffff */
.L_x_2497:
[----:B------:R-:W-:Y:S01]  /*183b0*/  BSSY B0, `(.L_x_2620) ;  /* 0x0000007000007945 */ /* 0x000fe20003800000 */
[----:B------:R-:W-:Y:S01]  /*183c0*/  MOV R13, R2 ;  /* 0x00000002000d7202 */ /* 0x000fe20000000f00 */
[----:B------:R-:W-:Y:S02]  /*183d0*/  IMAD.MOV.U32 R11, RZ, RZ, 0x1f ;  /* 0x0000001fff0b7424 */ /* 0x000fe400078e00ff */
[----:B------:R-:W-:-:S07]  /*183e0*/  IMAD.MOV.U32 R15, RZ, RZ, -0x1 ;  /* 0xffffffffff0f7424 */ /* 0x000fce00078e00ff */
[----:B0-23--:R-:W-:Y:S05]  /*183f0*/  WARPSYNC.COLLECTIVE R15, `(.L_x_2621) ;  /* 0x000000000f087348 */ /* 0x00dfea0003c00000 */
[----:B------:R1:W4:Y:S02]  /*18400*/  SHFL.IDX P6, R14, R13, R12, R11 ;  /* 0x0000000c0d0e7389 */ /* 0x00032400000c000b */
[----:B01234-:R-:W-:Y:S01]  /*18410*/  ENDCOLLECTIVE ;  /* 0x000000000000791b */ /* 0x01ffe20003800000 */
.L_x_2621:
[----:B------:R-:W-:Y:S05]  /*18420*/  BSYNC B0 ;  /* 0x0000000000007941 */ /* 0x000fea0003800000 */
.L_x_2620:
[----:B------:R-:W-:Y:S01]  /*18430*/  IMAD.MOV.U32 R6, RZ, RZ, R14 ;  /* 0x000000ffff067224 */ /* 0x000fe200078e000e */
[----:B------:R-:W-:Y:S06]  /*18440*/  BRA `(.L_x_2496) ;  /* 0xffffffb800687947 */ /* 0x000fec000383ffff */
.L_x_2503:
[----:B-1----:R1:W2:Y:S02]  /*18450*/  SYNCS.PHASECHK.TRANS64.TRYWAIT P0, [R4+URZ+0x30820], R0 ;  /* 0x03082000040075a7 */ /* 0x0022a4000800017f */
[----:B--2---:R-:W-:Y:S05]  /*18460*/  @!P0 NANOSLEEP.SYNCS 0x989680 ;  /* 0x009896800000895d */ /* 0x004fea0003900000 */
[----:B------:R-:W2:Y:S02]  /*18470*/  @!P0 SYNCS.PHASECHK.TRANS64 P0, [R4+URZ+0x30820], R0 ;  /* 0x03082000040085a7 */ /* 0x000ea4000800007f */
[----:B--2---:R-:W-:Y:S05]  /*18480*/  @!P0 BRA `(.L_x_2503) ;  /* 0xfffffffc00f08947 */ /* 0x004fea000383ffff */
[----:B------:R-:W-:Y:S05]  /*18490*/  BRA `(.L_x_2622) ;  /* 0xffffffc000c07947 */ /* 0x000fea000383ffff */
.L_x_2504:
[----:B------:R-:W2:Y:S01]  /*184a0*/  S2R R2, SR_TID.X ;  /* 0x0000000000027919 */ /* 0x000ea20000002100 */
[----:B------:R-:W-:Y:S01]  /*184b0*/  BSSY B0, `(.L_x_2623) ;  /* 0x000000a000007945 */ /* 0x000fe20003800000 */
[----:B------:R-:W-:Y:S02]  /*184c0*/  IMAD.MOV.U32 R12, RZ, RZ, RZ ;  /* 0x000000ffff0c7224 */ /* 0x000fe400078e00ff */
[----:B------:R-:W-:Y:S02]  /*184d0*/  IMAD.MOV.U32 R11, RZ, RZ, 0x1f ;  /* 0x0000001fff0b7424 */ /* 0x000fe400078e00ff */
[----:B------:R-:W-:Y:S01]  /*184e0*/  IMAD.MOV.U32 R15, RZ, RZ, -0x1 ;  /* 0xffffffffff0f7424 */ /* 0x000fe200078e00ff */
[----:B--2---:R-:W-:-:S04]  /*184f0*/  SHF.R.U32.HI R2, RZ, 0x5, R2 ;  /* 0x00000005ff027819 */ /* 0x004fc80000011602 */
[----:B------:R-:W-:-:S05]  /*18500*/  LOP3.LUT R2, R2, 0x3, RZ, 0xc0, !PT ;  /* 0x0000000302027812 */ /* 0x000fca00078ec0ff */
[----:B------:R-:W-:-:S07]  /*18510*/  IMAD.MOV.U32 R13, RZ, RZ, R2 ;  /* 0x000000ffff0d7224 */ /* 0x000fce00078e0002 */
[----:B01----:R-:W-:Y:S05]  /*18520*/  WARPSYNC.COLLECTIVE R15, `(.L_x_2624) ;  /* 0x000000000f087348 */ /* 0x003fea0003c00000 */
[----:B------:R2:W3:Y:S02]  /*18530*/  SHFL.IDX P6, R14, R13, R12, R11 ;  /* 0x0000000c0d0e7389 */ /* 0x0004e400000c000b */
[----:B0123--:R-:W-:Y:S01]  /*18540*/  ENDCOLLECTIVE ;  /* 0x000000000000791b */ /* 0x00ffe20003800000 */
.L_x_2624:
[----:B------:R-:W-:Y:S05]  /*18550*/  BSYNC B0 ;  /* 0x0000000000007941 */ /* 0x000fea0003800000 */
.L_x_2623:
[----:B------:R-:W-:Y:S05]  /*18560*/  BRA `(.L_x_2625) ;  /* 0xffffffc000a87947 */ /* 0x000fea000383ffff */
.L_x_2507:
[----:B------:R-:W-:Y:S01]  /*18570*/  BSSY B1, `(.L_x_2626) ;  /* 0x0000006000017945 */ /* 0x000fe20003800000 */
[----:B------:R-:W-:-:S07]  /*18580*/  IMAD.MOV.U32 R15, RZ, RZ, -0x1 ;  /* 0xffffffffff0f7424 */ /* 0x000fce00078e00ff */
[----:B01----:R-:W-:Y:S05]  /*18590*/  WARPSYNC.COLLECTIVE R15, `(.L_x_2627) ;  /* 0x000000000f0c7348 */ /* 0x003fea0003c00000 */
[----:B------:R-:W-:Y:S02]  /*185a0*/  ELECT P6, UR62, PT ;  /* 0x00000000003e782f */ /* 0x000fe400038c0000 */
[----:B------:R-:W-:Y:S01]  /*185b0*/  MOV R14, UR62 ;  /* 0x0000003e000e7c02 */ /* 0x000fe20008000f00 */
[----:B01----:R-:W-:Y:S10]  /*185c0*/  ENDCOLLECTIVE ;  /* 0x000000000000791b */ /* 0x003ff40003800000 */
.L_x_2627:
[----:B------:R-:W-:Y:S05]  /*185d0*/  BSYNC B1 ;  /* 0x0000000000017941 */ /* 0x000fea0003800000 */
.L_x_2626:
[----:B------:R-:W-:Y:S05]  /*185e0*/  BRA `(.L_x_2628) ;  /* 0xffffffc000a07947 */ /* 0x000fea000383ffff */
.L_x_2509:
[----:B-1----:R1:W2:Y:S02]  /*185f0*/  SYNCS.PHASECHK.TRANS64.TRYWAIT P1, [R5+URZ+0x30840], R0 ;  /* 0x03084000050075a7 */ /* 0x0022a4000802017f */
[----:B--2---:R-:W-:Y:S05]  /*18600*/  @!P1 NANOSLEEP.SYNCS 0x989680 ;  /* 0x009896800000995d */ /* 0x004fea0003900000 */
[----:B------:R-:W2:Y:S02]  /*18610*/  @!P1 SYNCS.PHASECHK.TRANS64 P1, [R5+URZ+0x30840], R0 ;  /* 0x03084000050095a7 */ /* 0x000ea4000802007f */
[----:B--2---:R-:W-:Y:S05]  /*18620*/  @!P1 BRA `(.L_x_2509) ;  /* 0xfffffffc00f09947 */ /* 0x004fea000383ffff */
[----:B------:R-:W-:Y:S05]  /*18630*/  BRA `(.L_x_2629) ;  /* 0xffffffc000c87947 */ /* 0x000fea000383ffff */
.L_x_2511:
[----:B--2---:R2:W3:Y:S02]  /*18640*/  SYNCS.PHASECHK.TRANS64.TRYWAIT P1, [R27+URZ+0x30840], R2 ;  /* 0x030840021b0075a7 */ /* 0x0044e4000802017f */
[----:B---3--:R-:W-:Y:S05]  /*18650*/  @!P1 NANOSLEEP.SYNCS 0x989680 ;  /* 0x009896800000995d */ /* 0x008fea0003900000 */
[----:B------:R-:W3:Y:S02]  /*18660*/  @!P1 SYNCS.PHASECHK.TRANS64 P1, [R27+URZ+0x30840], R2 ;  /* 0x030840021b0095a7 */ /* 0x000ee4000802007f */
[----:B---3--:R-:W-:Y:S05]  /*18670*/  @!P1 BRA `(.L_x_2511) ;  /* 0xfffffffc00f09947 */ /* 0x008fea000383ffff */
[----:B------:R-:W-:Y:S05]  /*18680*/  BRA `(.L_x_2630) ;  /* 0xffffffc000d47947 */ /* 0x000fea000383ffff */
.L_x_2513:
[----:B---3--:R3:W4:Y:S02]  /*18690*/  SYNCS.PHASECHK.TRANS64.TRYWAIT P1, [R5+URZ+0x30860], R0 ;  /* 0x03086000050075a7 */ /* 0x008724000802017f */
[----:B----4-:R-:W-:Y:S05]  /*186a0*/  @!P1 NANOSLEEP.SYNCS 0x989680 ;  /* 0x009896800000995d */ /* 0x010fea0003900000 */
[----:B------:R-:W4:Y:S02]  /*186b0*/  @!P1 SYNCS.PHASECHK.TRANS64 P1, [R5+URZ+0x30860], R0 ;  /* 0x03086000050095a7 */ /* 0x000f24000802007f */
[----:B----4-:R-:W-:Y:S05]  /*186c0*/  @!P1 BRA `(.L_x_2513) ;  /* 0xfffffffc00f09947 */ /* 0x010fea000383ffff */
[----:B------:R-:W-:Y:S05]  /*186d0*/  BRA `(.L_x_2631) ;  /* 0xffffffc000d07947 */ /* 0x000fea000383ffff */
.L_x_2632:
        /* <DEDUP_REMOVED lines=10> */
.L_x_3204:


//--------------------- .text._ZN7cutlass13device_kernelIN5flash11enable_sm90INS1_16FlashAttnFwdSm90INS1_25CollectiveMainloopFwdSm90ILi2EN4cute5tupleIJNS5_1CILi1EEES8_S8_EEENS6_IJNS7_ILi128EEENS7_ILi96EEENS7_ILi192EEEEEELi192ENS_10bfloat16_tEfNS_4arch4Sm90ELb1ELb0ELb1ELb1ELb1ELb1ELb0ELb1ELb1ELb1ELb1ELb0EEENS1_21CollectiveEpilogueFwdINS6_IJSA_SC_SB_EEES9_SE_SG_Li256ELb1ELb1ELb1ELb0EEENS1_36VarlenDynamicPersistentTileSchedulerILi128ELi96ELi256ELi128ELb1ELb1ELb1ELb1ELb1ELb1EEEEEEEEEvNT_6ParamsE --------------------------
	.section	.text._ZN7cutlass13device_kernelIN5flash11enable_sm90INS1_16FlashAttnFwdSm90INS1_25CollectiveMainloopFwdSm90ILi2EN4cute5tupleIJNS5_1CILi1EEES8_S8_EEENS6_IJNS7_ILi128EEENS7_ILi96EEENS7_ILi192EEEEEELi192ENS_10bfloat16_tEfNS_4arch4Sm90ELb1ELb0ELb1ELb1ELb1ELb1ELb0ELb1ELb1ELb1ELb1ELb0EEENS1_21CollectiveEpilogueFwdINS6_IJSA_SC_SB_EEES9_SE_SG_Li256ELb1ELb1ELb1ELb0EEENS1_36VarlenDynamicPersistentTileSchedulerILi128ELi96ELi256ELi128ELb1ELb1ELb1ELb1ELb1ELb1EEEEEEEEEvNT_6ParamsE,"ax",@progbits
	.align	128
.text._ZN7cutlass13device_kernelIN5flash11enable_sm90INS1_16FlashAttnFwdSm90INS1_25CollectiveMainloopFwdSm90ILi2EN4cute5tupleIJNS5_1CILi1EEES8_S8_EEENS6_IJNS7_ILi128EEENS7_ILi96EEENS7_ILi192EEEEEELi192ENS_10bfloat16_tEfNS_4arch4Sm90ELb1ELb0ELb1ELb1ELb1ELb1ELb0ELb1ELb1ELb1ELb1ELb0EEENS1_21CollectiveEpilogueFwdINS6_IJSA_SC_SB_EEES9_SE_SG_Li256ELb1ELb1ELb1ELb0EEENS1_36VarlenDynamicPersistentTileSchedulerILi128ELi96ELi256ELi128ELb1ELb1ELb1ELb1ELb1ELb1EEEEEEEEEvNT_6ParamsE:
        .type           _ZN7cutlass13device_kernelIN5flash11enable_sm90INS1_16FlashAttnFwdSm90INS1_25CollectiveMainloopFwdSm90ILi2EN4cute5tupleIJNS5_1CILi1EEES8_S8_EEENS6_IJNS7_ILi128EEENS7_ILi96EEENS7_ILi192EEEEEELi192ENS_10bfloat16_tEfNS_4arch4Sm90ELb1ELb0ELb1ELb1ELb1ELb1ELb0ELb1ELb1ELb1ELb1ELb0EEENS1_21CollectiveEpilogueFwdINS6_IJSA_SC_SB_EEES9_SE_SG_Li256ELb1ELb1ELb1ELb0EEENS1_36VarlenDynamicPersistentTileSchedulerILi128ELi96ELi256ELi128ELb1ELb1ELb1ELb1ELb1ELb1EEEEEEEEEvNT_6ParamsE,@function
        .size           _ZN7cutlass13device_kernelIN5flash11enable_sm90INS1_16FlashAttnFwdSm90INS1_25CollectiveMainloopFwdSm90ILi2EN4cute5tupleIJNS5_1CILi1EEES8_S8_EEENS6_IJNS7_ILi128EEENS7_ILi96EEENS7_ILi192EEEEEELi192ENS_10bfloat16_tEfNS_4arch4Sm90ELb1ELb0ELb1ELb1ELb1ELb1ELb0ELb1ELb1ELb1ELb1ELb0EEENS1_21CollectiveEpilogueFwdINS6_IJSA_SC_SB_EEES9_SE_SG_Li256ELb1ELb1ELb1ELb0EEENS1_36VarlenDynamicPersistentTileSchedulerILi128ELi96ELi256ELi128ELb1ELb1ELb1ELb1ELb1ELb1EEEEEEEEEvNT_6ParamsE,(.L_x_3205 - _ZN7cutlass13device_kernelIN5flash11enable_sm90INS1_16FlashAttnFwdSm90INS1_25CollectiveMainloopFwdSm90ILi2EN4cute5tupleIJNS5_1CILi1EEES8_S8_EEENS6_IJNS7_ILi128EEENS7_ILi96EEENS7_ILi192EEEEEELi192ENS_10bfloat16_tEfNS_4arch4Sm90ELb1ELb0ELb1ELb1ELb1ELb1ELb0ELb1ELb1ELb1ELb1ELb0EEENS1_21CollectiveEpilogueFwdINS6_IJSA_SC_SB_EEES9_SE_SG_Li256ELb1ELb1ELb1ELb0EEENS1_36VarlenDynamicPersistentTileSchedulerILi128ELi96ELi256ELi128ELb1ELb1ELb1ELb1ELb1ELb1EEEEEEEEEvNT_6ParamsE)
        .other          _ZN7cutlass13device_kernelIN5flash11enable_sm90INS1_16FlashAttnFwdSm90INS1_25CollectiveMainloopFwdSm90ILi2EN4cute5tupleIJNS5_1CILi1EEES8_S8_EEENS6_IJNS7_ILi128EEENS7_ILi96EEENS7_ILi192EEEEEELi192ENS_10bfloat16_tEfNS_4arch4Sm90ELb1ELb0ELb1ELb1ELb1ELb1ELb0ELb1ELb1ELb1ELb1ELb0EEENS1_21CollectiveEpilogueFwdINS6_IJSA_SC_SB_EEES9_SE_SG_Li256ELb1ELb1ELb1ELb0EEENS1_36VarlenDynamicPersistentTileSchedulerILi128ELi96ELi256ELi128ELb1ELb1ELb1ELb1ELb1ELb1EEEEEEEEEvNT_6ParamsE,@"STO_CUDA_ENTRY STV_DEFAULT"
_ZN7cutlass13device_kernelIN5flash11enable_sm90INS1_16FlashAttnFwdSm90INS1_25CollectiveMainloopFwdSm90ILi2EN4cute5tupleIJNS5_1CILi1EEES8_S8_EEENS6_IJNS7_ILi128EEENS7_ILi96EEENS7_ILi192EEEEEELi192ENS_10bfloat16_tEfNS_4arch4Sm90ELb1ELb0ELb1ELb1ELb1ELb1ELb0ELb1ELb1ELb1ELb1ELb0EEENS1_21CollectiveEpilogueFwdINS6_IJSA_SC_SB_EEES9_SE_SG_Li256ELb1ELb1ELb1ELb0EEENS1_36VarlenDynamicPersistentTileSchedulerILi128ELi96ELi256ELi128ELb1ELb1ELb1ELb1ELb1ELb1EEEEEEEEEvNT_6ParamsE:
[----:B------:R-:W0:Y:S02]  /*0000*/  LDC R1, c[0x0][0x28] ;  /* 0x00000a00ff017b82 */ /* 0x000e240000000800 */
[----:B0-----:R-:W-:Y:S01]  /*0010*/  VIADD R1, R1, 0xffffff80 ;  /* 0xffffff8001017836 */ /* 0x001fe20000000000 */
[----:B------:R-:W0:Y:S01]  /*0020*/  S2R R0, SR_TID.X ;  /* 0x0000000000007919 */ /* 0x000e220000002100 */
[----:B------:R-:W-:Y:S01]  /*0030*/  ELECT P0, URZ, PT ;  /* 0x00000000003f782f */ /* 0x000fe20003800000 */
[----:B------:R-:W-:Y:S01]  /*0040*/  BSSY B0, `(.L_x_2633) ;  /* 0x000000e000007945 */ /* 0x000fe20003800000 */
[----:B0-----:R-:W-:-:S05]  /*0050*/  SHF.R.U32.HI R2, RZ, 0x5, R0 ;  /* 0x00000005ff027819 */ /* 0x001fca0000011600 */
[----:B------:R-:W0:Y:S02]  /*0060*/  SHFL.IDX PT, R3, R2, RZ, 0x1f ;  /* 0x00001fff02037589 */ /* 0x000e2400000e0000 */
[----:B0-----:R-:W-:Y:S02]  /*0070*/  ISETP.EQ.AND P0, PT, R3, RZ, P0 ;  /* 0x000000ff0300720c */ /* 0x001fe40000702270 */
[----:B------:R-:W-:-:S11]  /*0080*/  SHF.R.U32.HI R3, RZ, 0x7, R0 ;  /* 0x00000007ff037819 */ /* 0x000fd60000011600 */
        /* <DEDUP_REMOVED lines=9> */
.L_x_2634:
[----:B------:R-:W-:Y:S05]  /*0120*/  BSYNC B0 ;  /* 0x0000000000007941 */ /* 0x000fea0003800000 */
.L_x_2633:
[----:B------:R-:W-:Y:S01]  /*0130*/  VOTEU.ANY UP0, P0 ;  /* 0x00000000003f7886 */ /* 0x000fe20000000100 */
[----:B------:R-:W0:Y:S01]  /*0140*/  SHFL.IDX PT, R3, R3, RZ, 0x1f ;  /* 0x00001fff03037589 */ /* 0x000e2200000e0000 */
[----:B------:R-:W-:Y:S01]  /*0150*/  UMOV UR4, 0x80 ;  /* 0x0000008000047882 */ /* 0x000fe20000000000 */
[----:B------:R-:W-:Y:S01]  /*0160*/  UMOV UR7, 0x100 ;  /* 0x0000010000077882 */ /* 0x000fe20000000000 */
[----:B------:R-:W-:Y:S01]  /*0170*/  VOTEU.ANY UP1, P0 ;  /* 0x00000000003f7886 */ /* 0x000fe20000020100 */
[----:B------:R-:W1:Y:S01]  /*0180*/  @UP0 S2UR UR8, SR_CgaCtaId ;  /* 0x00000000000809c3 */ /* 0x000e620000008800 */
[----:B------:R-:W2:Y:S01]  /*0190*/  SHFL.IDX PT, R4, R2, RZ, 0x1f ;  /* 0x00001fff02047589 */ /* 0x000ea200000e0000 */
[----:B------:R-:W-:Y:S01]  /*01a0*/  @UP0 UMOV UR6, 0x400 ;  /* 0x0000040000060882 */ /* 0x000fe20000000000 */
[----:B------:R-:W-:-:S04]  /*01b0*/  @UP0 UIADD3 UR4, -UR4, 0x100000, URZ ;  /* 0x0010000004040890 */ /* 0x000fc8000fffe13f */
[----:B------:R-:W-:Y:S02]  /*01c0*/  @UP0 USHF.L.U32 UR5, UR4, 0xb, URZ ;  /* 0x0000000b04050899 */ /* 0x000fe4000800063f */
[----:B------:R-:W-:Y:S01]  /*01d0*/  @UP0 USHF.L.U32 UR4, UR4, 0x1, URZ ;  /* 0x0000000104040899 */ /* 0x000fe2000800063f */
[----:B------:R-:W-:Y:S01]  /*01e0*/  VOTEU.ANY UP2, P0 ;  /* 0x00000000003f7886 */ /* 0x000fe20000040100 */
[----:B0-----:R-:W-:Y:S01]  /*01f0*/  R2UR UR9, R3 ;  /* 0x00000000030972ca */ /* 0x001fe200000e0000 */
[----:B-1----:R-:W-:Y:S01]  /*0200*/  @UP0 ULEA UR8, UR8, UR6, 0x18 ;  /* 0x0000000608080291 */ /* 0x002fe2000f8ec03f */
[----:B--2---:R-:W-:Y:S01]  /*0210*/  ISETP.NE.AND P1, PT, R4, RZ, PT ;  /* 0x000000ff0400720c */ /* 0x004fe20003f25270 */
        /* <DEDUP_REMOVED lines=26> */
.L_x_2635:
        /* <DEDUP_REMOVED lines=22> */
.L_x_2636:
        /* <DEDUP_REMOVED lines=18> */
.L_x_2637:
        /* <DEDUP_REMOVED lines=22> */
.L_x_2638:
        /* <DEDUP_REMOVED lines=22> */
.L_x_2639:
[----:B0-----:R-:W-:Y:S01]  /*0900*/  UMOV UR4, 0x1 ;  /* 0x0000000100047882 */ /* 0x001fe20000000000 */
[----:B------:R-:W-:Y:S01]  /*0910*/  PLOP3.LUT P0, PT, PT, PT, UP0, 0x80, 0x0 ;  /* 0x000000000000781c */ /* 0x000fe20003f0f008 */
[----:B------:R-:W-:Y:S01]  /*0920*/  USEL UR4, UR4, 0x2, !UP0 ;  /* 0x0000000204047887 */ /* 0x000fe2000c000000 */
[----:B------:R-:W-:Y:S01]  /*0930*/  NOP ;  /* 0x0000000000007918 */ /* 0x000fe20000000000 */
[----:B------:R-:W-:Y:S01]  /*0940*/  ULDC.64 UR60, c[0x0][0x208] ;  /* 0x00008200003c7ab9 */ /* 0x000fe20000000a00 */
[----:B------:R-:W-:Y:S03]  /*0950*/  BSSY B9, `(.L_x_2640) ;  /* 0x00027e5000097945 */ /* 0x000fe60003800000 */
[----:B------:R-:W-:-:S05]  /*0960*/  IMAD.U32 R3, RZ, RZ, UR4 ;  /* 0x00000004ff037e24 */ /* 0x000fca000f8e00ff */
[----:B------:R0:W-:Y:S01]  /*0970*/  STL [R1+0x6c], R3 ;  /* 0x00006c0301007387 */ /* 0x0001e20000100800 */
[----:B-12-4-:R-:W-:Y:S06]  /*0980*/  BAR.SYNC.DEFER_BLOCKING 0x0 ;  /* 0x0000000000007b1d */ /* 0x016fec0000010000 */
[----:B------:R-:W-:Y:S05]  /*0990*/  @!P0 BRA `(.L_x_2641) ;  /* 0x0000020000208947 */ /* 0x000fea0003800000 */
.L_x_2642:
        /* <DEDUP_REMOVED lines=15> */
[----:B------:R-:W2:Y:S01]  /*0a90*/  LDL R4, [R1+0x6c] ;  /* 0x00006c0001047983 */ /* 0x000ea20000100800 */
[----:B------:R-:W-:Y:S01]  /*0aa0*/  VIADD R0, R0, 0xffffff80 ;  /* 0xffffff8000007836 */ /* 0x000fe20000000000 */
[----:B------:R-:W-:Y:S01]  /*0ab0*/  R2UR UR4, R2 ;  /* 0x00000000020472ca */ /* 0x000fe200000e0000 */
[----:B------:R-:W-:Y:S02]  /*0ac0*/  IMAD.MOV.U32 R205, RZ, RZ, RZ ;  /* 0x000000ffffcd7224 */ /* 0x000fe400078e00ff */
[----:B------:R-:W-:Y:S01]  /*0ad0*/  IMAD.MOV.U32 R200, RZ, RZ, RZ ;  /* 0x000000ffffc87224 */ /* 0x000fe200078e00ff */
[----:B------:R-:W-:Y:S01]  /*0ae0*/  SHF.R.S32.HI R3, RZ, 0x1f, R0 ;  /* 0x0000001fff037819 */ /* 0x000fe20000011400 */
[----:B------:R-:W-:-:S03]  /*0af0*/  IMAD.MOV.U32 R196, RZ, RZ, RZ ;  /* 0x000000ffffc47224 */ /* 0x000fc600078e00ff */
[----:B------:R-:W-:-:S04]  /*0b00*/  LEA.HI R6, R3, R0, RZ, 0x4 ;  /* 0x0000000003067211 */ /* 0x000fc800078f20ff */
[----:B------:R-:W-:Y:S01]  /*0b10*/  SHF.R.S32.HI R7, RZ, 0x4, R6 ;  /* 0x00000004ff077819 */ /* 0x000fe20000011406 */
[----:B------:R-:W-:Y:S01]  /*0b20*/  UIADD3 UR4, UR4, 0x12400, URZ ;  /* 0x0001240004047890 */ /* 0x000fe2000fffe03f */
[----:B--2---:R-:W-:Y:S02]  /*0b30*/  R2UR UR5, R4 ;  /* 0x00000000040572ca */ /* 0x004fe400000e0000 */
[----:B------:R-:W-:-:S04]  /*0b40*/  LEA.HI R4, R3, R0, RZ, 0x7 ;  /* 0x0000000003047211 */ /* 0x000fc800078f38ff */
[----:B------:R-:W-:-:S05]  /*0b50*/  LOP3.LUT R5, R4, 0xffffff80, RZ, 0xc0, !PT ;  /* 0xffffff8004057812 */ /* 0x000fca00078ec0ff */
[----:B------:R-:W-:Y:S01]  /*0b60*/  IMAD.IADD R15, R0, 0x1, -R5 ;  /* 0x00000001000f7824 */ /* 0x000fe200078e0a05 */
[----:B------:R-:W-:Y:S01]  /*0b70*/  LEA.HI R5, R6, R7, RZ, 0x1 ;  /* 0x0000000706057211 */ /* 0x000fe200078f08ff */
[----:B------:R-:W-:-:S03]  /*0b80*/  ULOP3.LUT UR5, UR5, 0x1, URZ, 0xfc, !UPT ;  /* 0x0000000105057892 */ /* 0x000fc6000f8efc3f */
        /* <DEDUP_REMOVED lines=12> */
[-C--:B------:R-:W-:Y:S01]  /*0c50*/  LEA.HI R7, R3, R0.reuse, RZ, 0x5 ;  /* 0x0000000003077211 */ /* 0x080fe200078f28ff */
[----:B------:R-:W-:Y:S01]  /*0c60*/  IMAD.IADD R13, R9, 0x1, -R12 ;  /* 0x00000001090d7824 */ /* 0x000fe200078e0a0c */
[----:B------:R-:W-:-:S02]  /*0c70*/  LEA.HI R9, R3, R0, RZ, 0x2 ;  /* 0x0000000003097211 */ /* 0x000fc400078f10ff */
[----:B------:R-:W-:Y:S01]  /*0c80*/  LEA.HI R4, R4, R5, RZ, 0x1 ;  /* 0x0000000504047211 */ /* 0x000fe200078f08ff */
[----:B------:R-:W-:Y:S01]  /*0c90*/  IMAD R13, R10, 0x10, R13 ;  /* 0x000000100a0d7824 */ /* 0x000fe200078e020d */
[----:B------:R-:W-:Y:S01]  /*0ca0*/  LOP3.LUT R3, R6, 0x3fffff0, RZ, 0xc0, !PT ;  /* 0x03fffff006037812 */ /* 0x000fe200078ec0ff */
[----:B------:R-:W-:Y:S01]  /*0cb0*/  IMAD.MOV.U32 R6, RZ, RZ, R18 ;  /* 0x000000ffff067224 */ /* 0x000fe200078e0012 */
[----:B------:R-:W-:Y:S01]  /*0cc0*/  LOP3.LUT R4, R4, 0x3fffffe, RZ, 0xc0, !PT ;  /* 0x03fffffe04047812 */ /* 0x000fe200078ec0ff */
[----:B------:R-:W-:Y:S01]  /*0cd0*/  IMAD.MOV.U32 R18, RZ, RZ, RZ ;  /* 0x000000ffff127224 */ /* 0x000fe200078e00ff */
[----:B------:R-:W-:Y:S01]  /*0ce0*/  SHF.R.S32.HI R222, RZ, 0x5, R7 ;  /* 0x00000005ffde7819 */ /* 0x000fe20000011407 */
[----:B------:R-:W-:Y:S01]  /*0cf0*/  IMAD.IADD R3, R0, 0x1, -R3 ;  /* 0x0000000100037824 */ /* 0x000fe200078e0a03 */
[----:B------:R-:W-:Y:S01]  /*0d00*/  LOP3.LUT R7, R9, 0xfffffffc, RZ, 0xc0, !PT ;  /* 0xfffffffc09077812 */ /* 0x000fe200078ec0ff */
[----:B------:R-:W-:Y:S01]  /*0d10*/  IMAD.IADD R4, R5, 0x1, -R4 ;  /* 0x0000000105047824 */ /* 0x000fe200078e0a04 */
[----:B------:R-:W-:Y:S01]  /*0d20*/  SHF.R.S32.HI R204, RZ, 0x2, R9 ;  /* 0x00000002ffcc7819 */ /* 0x000fe20000011409 */
[----:B------:R-:W-:Y:S01]  /*0d30*/  IMAD R3, R222, 0x10, R3 ;  /* 0x00000010de037824 */ /* 0x000fe200078e0203 */
[----:B------:R-:W-:Y:S01]  /*0d40*/  LOP3.LUT R11, R11, 0x7ffffffc, RZ, 0xc0, !PT ;  /* 0x7ffffffc0b0b7812 */ /* 0x000fe200078ec0ff */
[----:B------:R-:W-:Y:S01]  /*0d50*/  IMAD R14, R4, 0x40, R13 ;  /* 0x00000040040e7824 */ /* 0x000fe200078e020d */
[----:B------:R-:W-:Y:S01]  /*0d60*/  SHF.R.S32.HI R9, RZ, 0x1f, R9 ;  /* 0x0000001fff097819 */ /* 0x000fe20000011409 */
[----:B------:R-:W-:-:S02]  /*0d70*/  IMAD R8, R3, 0x8, R8 ;  /* 0x0000000803087824 */ /* 0x000fc400078e0208 */
[----:B------:R-:W-:Y:S01]  /*0d80*/  IMAD.IADD R0, R0, 0x1, -R7 ;  /* 0x0000000100007824 */ /* 0x000fe200078e0a07 */
[----:B------:R-:W-:Y:S01]  /*0d90*/  STL [R1+0x64], R14 ;  /* 0x0000640e01007387 */ /* 0x000fe20000100800 */
[----:B------:R-:W-:Y:S01]  /*0da0*/  IMAD.U32 R3, RZ, RZ, UR5 ;  /* 0x00000005ff037e24 */ /* 0x000fe2000f8e00ff */
[----:B------:R-:W-:Y:S01]  /*0db0*/  LEA.HI R9, R9, R204, RZ, 0x3 ;  /* 0x000000cc09097211 */ /* 0x000fe200078f18ff */
[----:B------:R-:W-:Y:S01]  /*0dc0*/  VIADD R12, R204, 0x40 ;  /* 0x00000040cc0c7836 */ /* 0x000fe20000000000 */
[----:B------:R-:W-:Y:S01]  /*0dd0*/  STL [R1+0x50], RZ ;  /* 0x000050ff01007387 */ /* 0x000fe20000100800 */
[----:B------:R-:W-:Y:S01]  /*0de0*/  IMAD.SHL.U32 R194, R0, 0x4, RZ ;  /* 0x0000000400c27824 */ /* 0x000fe200078e00ff */
[----:B------:R-:W-:Y:S01]  /*0df0*/  LOP3.LUT R9, R9, 0xfffffff8, RZ, 0xc0, !PT ;  /* 0xfffffff809097812 */ /* 0x000fe200078ec0ff */
[----:B------:R-:W-:Y:S01]  /*0e00*/  IMAD.SHL.U32 R217, R12, 0x40, RZ ;  /* 0x000000400cd97824 */ /* 0x000fe200078e00ff */
[----:B------:R0:W-:Y:S01]  /*0e10*/  STL [R1+0x4], R3 ;  /* 0x0000040301007387 */ /* 0x0001e20000100800 */
[----:B------:R-:W-:-:S02]  /*0e20*/  VIADD R207, R194, 0x20 ;  /* 0x00000020c2cf7836 */ /* 0x000fc40000000000 */
[----:B------:R-:W-:Y:S01]  /*0e30*/  IMAD.IADD R11, R15, 0x1, -R11 ;  /* 0x000000010f0b7824 */ /* 0x000fe200078e0a0b */
[----:B------:R-:W-:Y:S01]  /*0e40*/  LOP3.LUT R217, R217, 0x1c0, RZ, 0xc0, !PT ;  /* 0x000001c0d9d97812 */ /* 0x000fe200078ec0ff */
[----:B------:R-:W-:Y:S02]  /*0e50*/  IMAD.IADD R193, R194, 0x1, R207 ;  /* 0x00000001c2c17824 */ /* 0x000fe400078e02cf */
[C---:B------:R-:W-:Y:S02]  /*0e60*/  IMAD.SHL.U32 R16, R0.reuse, 0x8, RZ ;  /* 0x0000000800107824 */ /* 0x040fe400078e00ff */
[----:B------:R-:W-:Y:S01]  /*0e70*/  IMAD.U32 R4, RZ, RZ, UR4 ;  /* 0x00000004ff047e24 */ /* 0x000fe2000f8e00ff */
[----:B0-----:R-:W-:Y:S01]  /*0e80*/  LEA.HI R3, R0, R0, RZ, 0x1 ;  /* 0x0000000000037211 */ /* 0x001fe200078f08ff */
[----:B------:R-:W-:Y:S02]  /*0e90*/  IMAD.SHL.U32 R229, R11, 0x2, RZ ;  /* 0x000000020be57824 */ /* 0x000fe400078e00ff */
[----:B------:R-:W-:Y:S01]  /*0ea0*/  IMAD.IADD R10, R204, 0x1, -R9 ;  /* 0x00000001cc0a7824 */ /* 0x000fe200078e0a09 */
[----:B------:R-:W-:Y:S01]  /*0eb0*/  LOP3.LUT R3, R3, 0x1ffffffe, RZ, 0xc0, !PT ;  /* 0x1ffffffe03037812 */ /* 0x000fe200078ec0ff */
[----:B------:R0:W-:Y:S01]  /*0ec0*/  STL [R1+0x58], R4 ;  /* 0x0000580401007387 */ /* 0x0001e20000100800 */
[----:B------:R-:W-:-:S02]  /*0ed0*/  VIADD R36, R229, 0x10 ;  /* 0x00000010e5247836 */ /* 0x000fc40000000000 */
[C---:B------:R-:W-:Y:S01]  /*0ee0*/  VIADD R34, R229.reuse, 0x20 ;  /* 0x00000020e5227836 */ /* 0x040fe20000000000 */
[----:B------:R1:W-:Y:S01]  /*0ef0*/  STL [R1+0x38], R10 ;  /* 0x0000380a01007387 */ /* 0x0003e20000100800 */
[----:B------:R-:W-:Y:S01]  /*0f00*/  IMAD.IADD R3, R0, 0x1, -R3 ;  /* 0x0000000100037824 */ /* 0x000fe200078e0a03 */
[----:B------:R-:W-:Y:S01]  /*0f10*/  SHF.R.U32.HI R0, RZ, 0x3, R217 ;  /* 0x00000003ff007819 */ /* 0x000fe200000116d9 */
[C---:B------:R-:W-:Y:S01]  /*0f20*/  VIADD R31, R229.reuse, 0x38 ;  /* 0x00000038e51f7836 */ /* 0x040fe20000000000 */
[----:B------:R-:W-:Y:S01]  /*0f30*/  SHF.R.S32.HI R0, RZ, 0x1f, R193 ;  /* 0x0000001fff007819 */ /* 0x000fe200000114c1 */
[C---:B------:R-:W-:Y:S01]  /*0f40*/  VIADD R28, R229.reuse, 0x50 ;  /* 0x00000050e51c7836 */ /* 0x040fe20000000000 */
[----:B0-----:R-:W-:Y:S01]  /*0f50*/  SHF.R.S32.HI R4, RZ, 0x1f, R12 ;  /* 0x0000001fff047819 */ /* 0x001fe2000001140c */
[C---:B------:R-:W-:Y:S01]  /*0f60*/  VIADD R25, R229.reuse, 0x68 ;  /* 0x00000068e5197836 */ /* 0x040fe20000000000 */
[----:B------:R-:W-:Y:S01]  /*0f70*/  LEA.HI R0, R0, R193, RZ, 0x3 ;  /* 0x000000c100007211 */ /* 0x000fe200078f18ff */
[C---:B------:R-:W-:Y:S01]  /*0f80*/  VIADD R20, R229.reuse, 0x80 ;  /* 0x00000080e5147836 */ /* 0x040fe20000000000 */
[----:B------:R-:W-:Y:S01]  /*0f90*/  LEA.HI R4, R4, R12, RZ, 0x3 ;  /* 0x0000000c04047211 */ /* 0x000fe200078f18ff */
[C---:B------:R-:W-:Y:S01]  /*0fa0*/  VIADD R12, R229.reuse, 0x98 ;  /* 0x00000098e50c7836 */ /* 0x040fe20000000000 */
[----:B------:R-:W-:Y:S01]  /*0fb0*/  SHF.R.S32.HI R198, RZ, 0x3, R0 ;  /* 0x00000003ffc67819 */ /* 0x000fe20000011400 */
[C---:B------:R-:W-:Y:S01]  /*0fc0*/  VIADD R0, R229.reuse, 0xb0 ;  /* 0x000000b0e5007836 */ /* 0x040fe20000000000 */
[----:B------:R-:W-:Y:S01]  /*0fd0*/  SHF.R.S32.HI R0, RZ, 0x1f, R36 ;  /* 0x0000001fff007819 */ /* 0x000fe20000011424 */
[----:B------:R-:W-:Y:S01]  /*0fe0*/  IMAD.SHL.U32 R8, R8, 0x8, RZ ;  /* 0x0000000808087824 */ /* 0x000fe200078e00ff */
[----:B------:R-:W-:Y:S01]  /*0ff0*/  SHF.R.S32.HI R0, RZ, 0x1f, R34 ;  /* 0x0000001fff007819 */ /* 0x000fe20000011422 */
[----:B------:R-:W-:Y:S01]  /*1000*/  VIADD R206, R194, 0x40 ;  /* 0x00000040c2ce7836 */ /* 0x000fe20000000000 */
[----:B------:R-:W-:Y:S01]  /*1010*/  SHF.R.S32.HI R0, RZ, 0x1f, R31 ;  /* 0x0000001fff007819 */ /* 0x000fe2000001141f */
[----:B------:R-:W-:Y:S01]  /*1020*/  IMAD.SHL.U32 R4, R4, 0x40, RZ ;  /* 0x0000004004047824 */ /* 0x000fe200078e00ff */
[----:B------:R-:W-:Y:S01]  /*1030*/  SHF.R.S32.HI R0, RZ, 0x1f, R28 ;  /* 0x0000001fff007819 */ /* 0x000fe2000001141c */
[----:B------:R0:W-:Y:S01]  /*1040*/  STL [R1+0x68], R8 ;  /* 0x0000680801007387 */ /* 0x0001e20000100800 */
[----:B------:R-:W-:Y:S01]  /*1050*/  SHF.R.S32.HI R0, RZ, 0x1f, R25 ;  /* 0x0000001fff007819 */ /* 0x000fe20000011419 */
[----:B------:R-:W-:Y:S01]  /*1060*/  IMAD.IADD R192, R194, 0x1, R206 ;  /* 0x00000001c2c07824 */ /* 0x000fe200078e02ce */
[----:B------:R-:W-:Y:S01]  /*1070*/  SHF.R.S32.HI R0, RZ, 0x1f, R20 ;  /* 0x0000001fff007819 */ /* 0x000fe20000011414 */
[----:B------:R-:W-:Y:S01]  /*1080*/  VIADD R37, R229, 0x8 ;  /* 0x00000008e5257836 */ /* 0x000fe20000000000 */
[----:B------:R-:W-:Y:S01]  /*1090*/  SHF.R.S32.HI R0, RZ, 0x1f, R12 ;  /* 0x0000001fff007819 */ /* 0x000fe2000001140c */
[----:B------:R-:W-:Y:S01]  /*10a0*/  IMAD R0, R3, 0x8, R14 ;  /* 0x0000000803007824 */ /* 0x000fe200078e020e */
[----:B------:R-:W-:Y:S01]  /*10b0*/  SHF.R.S32.HI R9, RZ, 0x1f, R192 ;  /* 0x0000001fff097819 */ /* 0x000fe200000114c0 */
[C---:B------:R-:W-:Y:S01]  /*10c0*/  VIADD R35, R229.reuse, 0x18 ;  /* 0x00000018e5237836 */ /* 0x040fe20000000000 */
[----:B------:R-:W-:Y:S01]  /*10d0*/  LOP3.LUT R224, R4, 0xfffffe00, RZ, 0xc0, !PT ;  /* 0xfffffe0004e07812 */ /* 0x000fe200078ec0ff */
[----:B------:R-:W-:Y:S01]  /*10e0*/  VIADD R33, R229, 0x28 ;  /* 0x00000028e5217836 */ /* 0x000fe20000000000 */
[----:B------:R2:W-:Y:S01]  /*10f0*/  STL [R1+0x3c], R0 ;  /* 0x00003c0001007387 */ /* 0x0005e20000100800 */
[----:B------:R-:W-:Y:S01]  /*1100*/  LEA.HI R9, R9, R192, RZ, 0x3 ;  /* 0x000000c009097211 */ /* 0x000fe200078f18ff */
[C---:B------:R-:W-:Y:S01]  /*1110*/  VIADD R32, R229.reuse, 0x30 ;  /* 0x00000030e5207836 */ /* 0x040fe20000000000 */
[----:B------:R-:W-:Y:S01]  /*1120*/  SHF.R.S32.HI R4, RZ, 0x1f, R37 ;  /* 0x0000001fff047819 */ /* 0x000fe20000011425 */
[----:B------:R-:W-:Y:S01]  /*1130*/  IMAD.SHL.U32 R220, R10, 0x40, RZ ;  /* 0x000000400adc7824 */ /* 0x000fe200078e00ff */
        /* <DEDUP_REMOVED lines=8> */
[----:B------:R-:W-:Y:S01]  /*11c0*/  LOP3.LUT R220, R220, 0x1c0, RZ, 0xc0, !PT ;  /* 0x000001c0dcdc7812 */ /* 0x000fe200078ec0ff */
[C---:B------:R-:W-:Y:S01]  /*11d0*/  VIADD R24, R229.reuse, 0x70 ;  /* 0x00000070e5187836 */ /* 0x040fe20000000000 */
[----:B------:R-:W-:Y:S01]  /*11e0*/  SHF.R.S32.HI R9, RZ, 0x1f, R30 ;  /* 0x0000001fff097819 */ /* 0x000fe2000001141e */
[C---:B------:R-:W-:Y:S01]  /*11f0*/  VIADD R21, R229.reuse, 0x78 ;  /* 0x00000078e5157836 */ /* 0x040fe20000000000 */
[----:B------:R-:W-:Y:S01]  /*1200*/  SHF.R.S32.HI R4, RZ, 0x1f, R29 ;  /* 0x0000001fff047819 */ /* 0x000fe2000001141d */
[----:B------:R-:W-:Y:S01]  /*1210*/  IMAD.MOV.U32 R7, RZ, RZ, R19 ;  /* 0x000000ffff077224 */ /* 0x000fe200078e0013 */
        /* <DEDUP_REMOVED lines=9> */
[----:B------:R-:W-:Y:S01]  /*12b0*/  VIADD R23, R16, 0xa0 ;  /* 0x000000a010177836 */ /* 0x000fe20000000000 */
[----:B------:R-:W-:Y:S01]  /*12c0*/  SHF.R.S32.HI R4, RZ, 0x1f, R13 ;  /* 0x0000001fff047819 */ /* 0x000fe2000001140d */
[C---:B-1----:R-:W-:Y:S01]  /*12d0*/  VIADD R10, R229.reuse, 0xa0 ;  /* 0x000000a0e50a7836 */ /* 0x042fe20000000000 */
[----:B------:R-:W-:Y:S01]  /*12e0*/  SHF.R.S32.HI R203, RZ, 0x1f, R22 ;  /* 0x0000001fffcb7819 */ /* 0x000fe20000011416 */
[----:B0-----:R-:W-:Y:S01]  /*12f0*/  VIADD R8, R229, 0xa8 ;  /* 0x000000a8e5087836 */ /* 0x001fe20000000000 */
[----:B------:R-:W-:Y:S01]  /*1300*/  SHF.R.S32.HI R202, RZ, 0x1f, R19 ;  /* 0x0000001fffca7819 */ /* 0x000fe20000011413 */
[----:B------:R-:W-:Y:S01]  /*1310*/  IMAD.MOV.U32 R5, RZ, RZ, R17 ;  /* 0x000000ffff057224 */ /* 0x000fe200078e0011 */
[----:B------:R-:W-:Y:S01]  /*1320*/  SHF.R.S32.HI R17, RZ, 0x1f, R16 ;  /* 0x0000001fff117819 */ /* 0x000fe20000011410 */
[----:B------:R-:W-:Y:S01]  /*1330*/  IMAD.SHL.U32 R222, R222, 0x200, RZ ;  /* 0x00000200dede7824 */ /* 0x000fe200078e00ff */
[----:B------:R-:W-:Y:S01]  /*1340*/  SHF.R.S32.HI R201, RZ, 0x1f, R23 ;  /* 0x0000001fffc97819 */ /* 0x000fe20000011417 */
[C---:B------:R-:W-:Y:S01]  /*1350*/  VIADD R215, R194.reuse, 0x10 ;  /* 0x00000010c2d77836 */ /* 0x040fe20000000000 */
[----:B------:R-:W-:Y:S01]  /*1360*/  SHF.R.U32.HI R221, RZ, 0x3, R220 ;  /* 0x00000003ffdd7819 */ /* 0x000fe200000116dc */
[C---:B------:R-:W-:Y:S01]  /*1370*/  VIADD R208, R194.reuse, 0x30 ;  /* 0x00000030c2d07836 */ /* 0x040fe20000000000 */
[----:B------:R-:W-:Y:S01]  /*1380*/  SHF.R.S32.HI R9, RZ, 0x1f, R10 ;  /* 0x0000001fff097819 */ /* 0x000fe2000001140a */
[----:B------:R-:W-:Y:S01]  /*1390*/  VIADD R216, R194, 0x50 ;  /* 0x00000050c2d87836 */ /* 0x000fe20000000000 */
[----:B--2---:R-:W-:-:S07]  /*13a0*/  SHF.R.S32.HI R4, RZ, 0x1f, R8 ;  /* 0x0000001fff047819 */ /* 0x004fce0000011408 */
.L_x_2886:
[----:B012-4-:R-:W0:Y:S01]  /*13b0*/  LDC.64 R8, c[0x0][0xc88] ;  /* 0x00032200ff087b82 */ /* 0x017e220000000a00 */
[----:B------:R-:W-:Y:S01]  /*13c0*/  ULDC.64 UR4, c[0x0][0xa28] ;  /* 0x00028a0000047ab9 */ /* 0x000fe20000000a00 */
[----:B------:R-:W-:Y:S01]  /*13d0*/  ULDC.64 UR8, c[0x0][0xa18] ;  /* 0x0002860000087ab9 */ /* 0x000fe20000000a00 */
[----:B------:R-:W-:Y:S01]  /*13e0*/  ULDC.64 UR6, c[0x0][0xa08] ;  /* 0x0002820000067ab9 */ /* 0x000fe20000000a00 */
[----:B0-----:R-:W-:-:S05]  /*13f0*/  IMAD.WIDE R8, R7, 0x4, R8 ;  /* 0x0000000407087825 */ /* 0x001fca00078e0208 */
[----:B------:R-:W2:Y:S01]  /*1400*/  LDG.E R26, desc[UR60][R8.64] ;  /* 0x0000003c081a7981 */ /* 0x000ea2000c1e1900 */
[----:B------:R-:W-:Y:S01]  /*1410*/  ISETP.NE.U32.AND P2, PT, RZ, UR4, PT ;  /* 0x00000004ff007c0c */ /* 0x000fe2000bf45070 */
[----:B------:R-:W-:Y:S01]  /*1420*/  IMAD.MOV.U32 R4, RZ, RZ, RZ ;  /* 0x000000ffff047224 */ /* 0x000fe200078e00ff */
[----:B------:R-:W-:Y:S01]  /*1430*/  ISETP.NE.U32.AND P1, PT, RZ, UR8, PT ;  /* 0x00000008ff007c0c */ /* 0x000fe2000bf25070 */
[----:B------:R-:W-:Y:S01]  /*1440*/  IMAD.MOV.U32 R122, RZ, RZ, RZ ;  /* 0x000000ffff7a7224 */ /* 0x000fe200078e00ff */
[----:B------:R-:W-:Y:S02]  /*1450*/  ISETP.NE.AND.EX P2, PT, RZ, UR5, PT, P2 ;  /* 0x00000005ff007c0c */ /* 0x000fe4000bf45320 */
[----:B------:R-:W-:Y:S02]  /*1460*/  ISETP.NE.AND.EX P1, PT, RZ, UR9, PT, P1 ;  /* 0x00000009ff007c0c */ /* 0x000fe4000bf25310 */
[----:B------:R-:W-:-:S04]  /*1470*/  ISETP.NE.U32.AND P0, PT, RZ, UR6, PT ;  /* 0x00000006ff007c0c */ /* 0x000fc8000bf05070 */
[----:B------:R-:W-:Y:S02]  /*1480*/  ISETP.NE.AND.EX P0, PT, RZ, UR7, PT, P0 ;  /* 0x00000007ff007c0c */ /* 0x000fe4000bf05300 */
[----:B--2---:R-:W-:Y:S01]  /*1490*/  SHF.R.S32.HI R0, RZ, 0x1f, R26 ;  /* 0x0000001fff007819 */ /* 0x004fe2000001141a */
[C---:B------:R-:W-:Y:S02]  /*14a0*/  IMAD.SHL.U32 R29, R26.reuse, 0x4, RZ ;  /* 0x000000041a1d7824 */ /* 0x040fe400078e00ff */
[C---:B------:R-:W-:Y:S01]  /*14b0*/  @P2 LEA R10, P3, R26.reuse, UR4, 0x2 ;  /* 0x000000041a0a2c11 */ /* 0x040fe2000f8610ff */
[----:B------:R-:W-:Y:S01]  /*14c0*/  STL [R1+0x44], R26 ;  /* 0x0000441a01007387 */ /* 0x000fe20000100800 */
[C-C-:B------:R-:W-:Y:S02]  /*14d0*/  SHF.L.U64.HI R28, R26.reuse, 0x2, R0.reuse ;  /* 0x000000021a1c7819 */ /* 0x140fe40000010200 */
[----:B------:R-:W-:Y:S01]  /*14e0*/  @P2 LEA.HI.X R11, R26, UR5, R0, 0x2, P3 ;  /* 0x000000051a0b2c11 */ /* 0x000fe200098f1400 */
[----:B------:R-:W-:Y:S01]  /*14f0*/  ULDC UR4, c[0x0][0x288] ;  /* 0x0000a20000047ab9 */ /* 0x000fe20000000800 */
[C---:B------:R-:W-:Y:S01]  /*1500*/  IADD3 R8, P4, R29.reuse, UR6, RZ ;  /* 0x000000061d087c10 */ /* 0x040fe2000ff9e0ff */
[----:B------:R0:W-:Y:S04]  /*1510*/  STL [R1+0x5c], R0 ;  /* 0x00005c0001007387 */ /* 0x0001e80000100800 */
[----:B------:R1:W5:Y:S01]  /*1520*/  @P2 LDG.E R4, desc[UR60][R10.64] ;  /* 0x0000003c0a042981 */ /* 0x000362000c1e1900 */
[----:B------:R-:W-:Y:S01]  /*1530*/  @P1 IADD3 R12, P2, R29, UR8, RZ ;  /* 0x000000081d0c1c10 */ /* 0x000fe2000ff5e0ff */
[----:B------:R-:W-:Y:S01]  /*1540*/  IMAD.U32 R227, RZ, RZ, UR4 ;  /* 0x00000004ffe37e24 */ /* 0x000fe2000f8e00ff */
[C---:B------:R-:W-:Y:S01]  /*1550*/  IADD3.X R9, R28.reuse, UR7, RZ, P4, !PT ;  /* 0x000000071c097c10 */ /* 0x040fe2000a7fe4ff */
[----:B------:R2:W-:Y:S01]  /*1560*/  STL [R1+0x48], R29 ;  /* 0x0000481d01007387 */ /* 0x0005e20000100800 */
[----:B------:R-:W-:Y:S01]  /*1570*/  @P1 IADD3.X R13, R28, UR9, RZ, P2, !PT ;  /* 0x000000091c0d1c10 */ /* 0x000fe200097fe4ff */
[----:B------:R-:W-:Y:S01]  /*1580*/  ULDC.64 UR4, c[0x0][0x418] ;  /* 0x0001060000047ab9 */ /* 0x000fe20000000a00 */
[----:B------:R-:W-:Y:S01]  /*1590*/  ULDC.64 UR8, c[0x0][0xa20] ;  /* 0x0002880000087ab9 */ /* 0x000fe20000000a00 */
[----:B------:R2:W5:Y:S04]  /*15a0*/  @P0 LDG.E R122, desc[UR60][R8.64] ;  /* 0x0000003c087a0981 */ /* 0x000568000c1e1900 */
[----:B------:R2:W5:Y:S04]  /*15b0*/  @P1 LDG.E R227, desc[UR60][R12.64] ;  /* 0x0000003c0ce31981 */ /* 0x000568000c1e1900 */
[----:B------:R2:W-:Y:S01]  /*15c0*/  STL [R1+0x4c], R28 ;  /* 0x00004c1c01007387 */ /* 0x0005e20000100800 */
        /* <DEDUP_REMOVED lines=12> */
[----:B-1----:R-:W-:Y:S02]  /*1690*/  LEA.HI R11, R0, R3, RZ, 0x10 ;  /* 0x00000003000b7211 */ /* 0x002fe400078f80ff */
[----:B------:R-:W-:Y:S01]  /*16a0*/  LOP3.LUT R197, R6, 0xffff, RZ, 0xc0, !PT ;  /* 0x0000ffff06c57812 */ /* 0x000fe200078ec0ff */
[----:B--23--:R-:W-:Y:S07]  /*16b0*/  @P1 BRA `(.L_x_2644) ;  /* 0x0000000000241947 */ /* 0x00cfee0003800000 */
        /* <DEDUP_REMOVED lines=9> */
.L_x_2644:
[----:B------:R-:W-:Y:S02]  /*1750*/  IMAD.U32 R25, RZ, RZ, UR5 ;  /* 0x00000005ff197e24 */ /* 0x000fe4000f8e00ff */
[----:B------:R-:W-:Y:S01]  /*1760*/  IMAD.U32 R27, RZ, RZ, UR4 ;  /* 0x00000004ff1b7e24 */ /* 0x000fe2000f8e00ff */
[----:B------:R-:W-:Y:S06]  /*1770*/  @!P2 BRA `(.L_x_2645) ;  /* 0x000000000010a947 */ /* 0x000fec0003800000 */
[----:B------:R-:W-:-:S04]  /*1780*/  IADD3 R6, P0, R29, UR8, RZ ;  /* 0x000000081d067c10 */ /* 0x000fc8000ff1e0ff */
[----:B------:R-:W-:-:S05]  /*1790*/  IADD3.X R7, R28, UR9, RZ, P0, !PT ;  /* 0x000000091c077c10 */ /* 0x000fca00087fe4ff */
[----:B------:R0:W5:Y:S01]  /*17a0*/  LDG.E R27, desc[UR60][R6.64] ;  /* 0x0000003c061b7981 */ /* 0x000162000c1e1900 */
[----:B------:R-:W-:Y:S05]  /*17b0*/  BRA `(.L_x_2646) ;  /* 0x0000000000107947 */ /* 0x000fea0003800000 */
.L_x_2645:
[----:B------:R-:W-:Y:S05]  /*17c0*/  @!P0 BRA `(.L_x_2646) ;  /* 0x00000000000c8947 */ /* 0x000fea0003800000 */
[----:B------:R-:W2:Y:S04]  /*17d0*/  LDG.E R0, desc[UR60][R8.64] ;  /* 0x0000003c08007981 */ /* 0x000ea8000c1e1900 */
[----:B------:R-:W2:Y:S02]  /*17e0*/  LDG.E R27, desc[UR60][R8.64+0x4] ;  /* 0x0000043c081b7981 */ /* 0x000ea4000c1e1900 */
[----:B--2---:R-:W-:-:S07]  /*17f0*/  IMAD.IADD R27, R27, 0x1, -R0 ;  /* 0x000000011b1b7824 */ /* 0x004fce00078e0a00 */
.L_x_2646:
[----:B------:R-:W-:Y:S01]  /*1800*/  ULDC.64 UR4, c[0x0][0xa10] ;  /* 0x0002840000047ab9 */ /* 0x000fe20000000a00 */
[----:B------:R-:W1:Y:S01]  /*1810*/  LDC R10, c[0x0][0x448] ;  /* 0x00011200ff0a7b82 */ /* 0x000e620000000800 */
[----:B------:R-:W-:-:S04]  /*1820*/  ISETP.NE.U32.AND P0, PT, RZ, UR4, PT ;  /* 0x00000004ff007c0c */ /* 0x000fc8000bf05070 */
[----:B------:R-:W-:Y:S01]  /*1830*/  ISETP.NE.AND.EX P0, PT, RZ, UR5, PT, P0 ;  /* 0x00000005ff007c0c */ /* 0x000fe2000bf05300 */
[----:B------:R-:W-:-:S12]  /*1840*/  ULDC.64 UR4, c[0x0][0xa30] ;  /* 0x00028c0000047ab9 */ /* 0x000fd80000000a00 */
[----:B0-----:R-:W0:Y:S02]  /*1850*/  @P0 LDC.64 R6, c[0x0][0xa10] ;  /* 0x00028400ff060b82 */ /* 0x001e240000000a00 */
[----:B0-----:R-:W-:-:S05]  /*1860*/  @P0 IMAD.WIDE R6, R26, 0x4, R6 ;  /* 0x000000041a060825 */ /* 0x001fca00078e0206 */
[----:B------:R-:W2:Y:S04]  /*1870*/  @P0 LDG.E R0, desc[UR60][R6.64] ;  /* 0x0000003c06000981 */ /* 0x000ea8000c1e1900 */
[----:B------:R0:W2:Y:S01]  /*1880*/  @P0 LDG.E R3, desc[UR60][R6.64+0x4] ;  /* 0x0000043c06030981 */ /* 0x0000a2000c1e1900 */
[----:B------:R-:W-:Y:S01]  /*1890*/  ISETP.NE.U32.AND P1, PT, RZ, UR4, PT ;  /* 0x00000004ff007c0c */ /* 0x000fe2000bf25070 */
[----:B-----5:R-:W-:-:S03]  /*18a0*/  IMAD.MOV.U32 R134, RZ, RZ, R27 ;  /* 0x000000ffff867224 */ /* 0x020fc600078e001b */
[----:B------:R-:W-:-:S13]  /*18b0*/  ISETP.NE.AND.EX P1, PT, RZ, UR5, PT, P1 ;  /* 0x00000005ff007c0c */ /* 0x000fda000bf25310 */
[----:B------:R-:W-:-:S04]  /*18c0*/  @P1 IADD3 R8, P2, R29, UR4, RZ ;  /* 0x000000041d081c10 */ /* 0x000fc8000ff5e0ff */
[----:B------:R-:W-:-:S05]  /*18d0*/  @P1 IADD3.X R9, R28, UR5, RZ, P2, !PT ;  /* 0x000000051c091c10 */ /* 0x000fca00097fe4ff */
[----:B------:R3:W5:Y:S01]  /*18e0*/  @P1 LDG.E R134, desc[UR60][R8.64] ;  /* 0x0000003c08861981 */ /* 0x000762000c1e1900 */
[----:B-1----:R-:W-:Y:S01]  /*18f0*/  ISETP.NE.AND P1, PT, R10, 0x1, PT ;  /* 0x000000010a00780c */ /* 0x002fe20003f25270 */
[----:B------:R-:W-:Y:S01]  /*1900*/  IMAD.SHL.U32 R226, R5, 0x80, RZ ;  /* 0x0000008005e27824 */ /* 0x000fe200078e00ff */
[----:B------:R-:W-:Y:S01]  /*1910*/  LOP3.LUT R13, R11, 0xff, RZ, 0xc0, !PT ;  /* 0x000000ff0b0d7812 */ /* 0x000fe200078ec0ff */
[----:B------:R-:W-:Y:S01]  /*1920*/  IMAD.IADD R12, R27, 0x1, -R4 ;  /* 0x000000011b0c7824 */ /* 0x000fe200078e0a04 */
[----:B------:R-:W-:Y:S01]  /*1930*/  SHF.R.U32.HI R14, RZ, 0x10, R11 ;  /* 0x00000010ff0e7819 */ /* 0x000fe2000001160b */
[----:B------:R-:W-:Y:S01]  /*1940*/  VIADD R5, R226, 0x7f ;  /* 0x0000007fe2057836 */ /* 0x000fe20000000000 */
[----:B------:R-:W-:Y:S01]  /*1950*/  BSSY B0, `(.L_x_2647) ;  /* 0x0000033000007945 */ /* 0x000fe20003800000 */
[----:B------:R1:W-:Y:S04]  /*1960*/  STL [R1+0x54], R13 ;  /* 0x0000540d01007387 */ /* 0x0003e80000100800 */
[----:B------:R1:W-:Y:S02]  /*1970*/  STL [R1+0x40], R14 ;  /* 0x0000400e01007387 */ /* 0x0003e40000100800 */
[----:B------:R-:W4:Y:S08]  /*1980*/  @P1 LDC R10, c[0x0][0x44c] ;  /* 0x00011300ff0a1b82 */ /* 0x000f300000000800 */
[----:B0-----:R-:W0:Y:S01]  /*1990*/  @P1 LDC R7, c[0x0][0x450] ;  /* 0x00011400ff071b82 */ /* 0x001e220000000800 */
[----:B--2---:R-:W-:-:S02]  /*19a0*/  @P0 IMAD.IADD R25, R3, 0x1, -R0 ;  /* 0x0000000103190824 */ /* 0x004fc400078e0a00 */
[----:B----4-:R-:W-:-:S04]  /*19b0*/  @P1 IMAD.HI.U32 R0, R5, R10, RZ ;  /* 0x0000000a05001227 */ /* 0x010fc800078e00ff */
[----:B------:R-:W-:Y:S01]  /*19c0*/  IMAD.IADD R228, R12, 0x1, R25 ;  /* 0x000000010ce47824 */ /* 0x000fe200078e0219 */
[----:B0-----:R-:W-:-:S03]  /*19d0*/  @P1 SHF.R.U32.HI R5, RZ, R7, R0 ;  /* 0x00000007ff051219 */ /* 0x001fc60000011600 */
[C---:B------:R-:W-:Y:S01]  /*19e0*/  VIADD R0, R228.reuse, 0x5f ;  /* 0x0000005fe4007836 */ /* 0x040fe20000000000 */
[----:B------:R-:W-:-:S03]  /*19f0*/  IADD3 R135, R228, 0x60, -R227 ;  /* 0x00000060e4877810 */ /* 0x000fc60007ffe8e3 */
[----:B------:R-:W-:-:S04]  /*1a00*/  IMAD.HI R0, R0, 0x2aaaaaab, RZ ;  /* 0x2aaaaaab00007827 */ /* 0x000fc800078e02ff */
[----:B------:R-:W-:Y:S01]  /*1a10*/  IMAD.IADD R5, R135, 0x1, R5 ;  /* 0x0000000187057824 */ /* 0x000fe200078e0205 */
[----:B------:R-:W-:-:S03]  /*1a20*/  SHF.R.U32.HI R3, RZ, 0x1f, R0 ;  /* 0x0000001fff037819 */ /* 0x000fc60000011600 */
[----:B------:R-:W-:Y:S01]  /*1a30*/  IMAD.HI R5, R5, 0x2aaaaaab, RZ ;  /* 0x2aaaaaab05057827 */ /* 0x000fe200078e02ff */
[----:B------:R-:W-:-:S03]  /*1a40*/  LEA.HI.SX32 R136, R0, R3, 0x1c ;  /* 0x0000000300887211 */ /* 0x000fc600078fe2ff */
[----:B------:R-:W-:Y:S01]  /*1a50*/  IMAD.MOV.U32 R0, RZ, RZ, RZ ;  /* 0x000000ffff007224 */ /* 0x000fe200078e00ff */
[----:B------:R-:W-:-:S04]  /*1a60*/  SHF.R.U32.HI R4, RZ, 0x1f, R5 ;  /* 0x0000001fff047819 */ /* 0x000fc80000011605 */
[----:B------:R-:W-:-:S04]  /*1a70*/  LEA.HI.SX32 R5, R5, R4, 0x1c ;  /* 0x0000000405057211 */ /* 0x000fc800078fe2ff */
[----:B---3--:R-:W-:-:S04]  /*1a80*/  VIMNMX R9, R136, R5, PT ;  /* 0x0000000588097248 */ /* 0x008fc80003fe0100 */
[----:B------:R-:W-:-:S13]  /*1a90*/  ISETP.GE.AND P0, PT, R9, 0x1, PT ;  /* 0x000000010900780c */ /* 0x000fda0003f06270 */
[----:B-1----:R-:W-:Y:S05]  /*1aa0*/  @!P0 BRA `(.L_x_2648) ;  /* 0x0000000000748947 */ /* 0x002fea0003800000 */
[----:B------:R-:W-:Y:S01]  /*1ab0*/  ISETP.NE.AND P0, PT, R14, RZ, PT ;  /* 0x000000ff0e00720c */ /* 0x000fe20003f05270 */
[----:B------:R-:W-:-:S03]  /*1ac0*/  ULDC UR4, c[0x0][0x9f0] ;  /* 0x00027c0000047ab9 */ /* 0x000fc60000000800 */
[----:B------:R-:W-:-:S04]  /*1ad0*/  SEL R10, R14, UR4, P0 ;  /* 0x000000040e0a7c07 */ /* 0x000fc80008000000 */
[-C--:B------:R-:W-:Y:S02]  /*1ae0*/  IABS R6, R10.reuse ;  /* 0x0000000a00067213 */ /* 0x080fe40000000000 */
[----:B------:R-:W-:Y:S02]  /*1af0*/  IADD3 R0, R10, -0x1, R9 ;  /* 0xffffffff0a007810 */ /* 0x000fe40007ffe009 */
[----:B------:R-:W0:Y:S01]  /*1b00*/  I2F.RP R3, R6 ;  /* 0x0000000600037306 */ /* 0x000e220000209400 */
[----:B------:R-:W-:Y:S02]  /*1b10*/  IABS R11, R10 ;  /* 0x0000000a000b7213 */ /* 0x000fe40000000000 */
        /* <DEDUP_REMOVED lines=22> */
.L_x_2648:
[----:B------:R-:W-:Y:S05]  /*1c80*/  BSYNC B0 ;  /* 0x0000000000007941 */ /* 0x000fea0003800000 */
.L_x_2647:
        /* <DEDUP_REMOVED lines=37> */
.L_x_2651:
[----:B------:R-:W-:Y:S05]  /*1ee0*/  BSYNC B6 ;  /* 0x0000000000067941 */ /* 0x000fea0003800000 */
.L_x_2650:
        /* <DEDUP_REMOVED lines=20> */
.L_x_2653:
[----:B------:R-:W-:Y:S05]  /*2030*/  BSYNC B6 ;  /* 0x0000000000067941 */ /* 0x000fea0003800000 */
.L_x_2652:
[----:B------:R-:W-:Y:S01]  /*2040*/  ULDC.64 UR4, c[0x0][0x9f8] ;  /* 0x00027e0000047ab9 */ /* 0x000fe20000000a00 */
[----:B------:R-:W2:Y:S01]  /*2050*/  LDL R21, [R1+0x38] ;  /* 0x0000380001157983 */ /* 0x000ea20000100800 */
[----:B------:R-:W-:Y:S01]  /*2060*/  ISETP.NE.U32.AND P0, PT, RZ, UR4, PT ;  /* 0x00000004ff007c0c */ /* 0x000fe2000bf05070 */
[----:B------:R-:W-:Y:S01]  /*2070*/  IMAD.MOV.U32 R0, RZ, RZ, R26 ;  /* 0x000000ffff007224 */ /* 0x000fe200078e001a */
[----:B------:R-:W0:Y:S01]  /*2080*/  LDC R119, c[0x0][0x3f4] ;  /* 0x0000fd00ff777b82 */ /* 0x000e220000000800 */
[----:B------:R-:W3:Y:S01]  /*2090*/  LDL.LU R20, [R1] ;  /* 0x0000000001147983 */ /* 0x000ee20000300800 */
[----:B------:R-:W-:Y:S01]  /*20a0*/  ISETP.NE.AND.EX P0, PT, RZ, UR5, PT, P0 ;  /* 0x00000005ff007c0c */ /* 0x000fe2000bf05300 */
[----:B------:R-:W1:Y:S05]  /*20b0*/  S2R R8, SR_TID.X ;  /* 0x0000000000087919 */ /* 0x000e6a0000002100 */
[----:B------:R-:W4:Y:S07]  /*20c0*/  LDC.64 R94, c[0x0][0x3f8] ;  /* 0x0000fe00ff5e7b82 */ /* 0x000f2e0000000a00 */
[----:B------:R-:W-:Y:S01]  /*20d0*/  @P0 IADD3 R4, P1, R29, UR4, RZ ;  /* 0x000000041d040c10 */ /* 0x000fe2000ff3e0ff */
[----:B------:R-:W-:Y:S01]  /*20e0*/  ULDC UR4, c[0x0][0x2f4] ;  /* 0x0000bd0000047ab9 */ /* 0x000fe20000000800 */
[----:B------:R-:W0:Y:S02]  /*20f0*/  LDC.64 R88, c[0x0][0x408] ;  /* 0x00010200ff587b82 */ /* 0x000e240000000a00 */
[----:B------:R-:W-:-:S05]  /*2100*/  @P0 IADD3.X R5, R28, UR5, RZ, P1, !PT ;  /* 0x000000051c050c10 */ /* 0x000fca0008ffe4ff */
[----:B------:R1:W3:Y:S01]  /*2110*/  @P0 LDG.E R0, desc[UR60][R4.64] ;  /* 0x0000003c04000981 */ /* 0x0002e2000c1e1900 */
[----:B------:R-:W-:Y:S02]  /*2120*/  ISETP.GE.AND P1, PT, R193, UR4, PT ;  /* 0x00000004c1007c0c */ /* 0x000fe4000bf26270 */
[----:B------:R-:W-:Y:S02]  /*2130*/  ISETP.GE.AND P0, PT, R16, UR4, PT ;  /* 0x0000000410007c0c */ /* 0x000fe4000bf06270 */
[----:B------:R-:W-:Y:S02]  /*2140*/  SEL R6, RZ, 0xffffffff, P1 ;  /* 0xffffffffff067807 */ /* 0x000fe40000800000 */
[----:B------:R-:W-:-:S03]  /*2150*/  SEL R3, RZ, 0x1, P0 ;  /* 0x00000001ff037807 */ /* 0x000fc60000000000 */
[----:B------:R-:W-:Y:S01]  /*2160*/  IMAD.SHL.U32 R6, R6, 0x2, RZ ;  /* 0x0000000206067824 */ /* 0x000fe200078e00ff */
[----:B------:R-:W-:Y:S02]  /*2170*/  ISETP.GE.AND P0, PT, R192, UR4, PT ;  /* 0x00000004c0007c0c */ /* 0x000fe4000bf06270 */
[----:B------:R-:W-:Y:S02]  /*2180*/  ISETP.GE.AND P1, PT, R22, UR4, PT ;  /* 0x0000000416007c0c */ /* 0x000fe4000bf26270 */
[----:B------:R-:W-:Y:S01]  /*2190*/  LOP3.LUT R3, R6, 0x2, R3, 0xe2, !PT ;  /* 0x0000000206037812 */ /* 0x000fe200078ee203 */
[----:B-1----:R-:W-:Y:S01]  /*21a0*/  VIADD R6, R8, 0xffffff80 ;  /* 0xffffff8008067836 */ /* 0x002fe20000000000 */
[----:B------:R-:W-:Y:S02]  /*21b0*/  SEL R4, RZ, 0x4, P0 ;  /* 0x00000004ff047807 */ /* 0x000fe40000000000 */
[----:B------:R-:W-:Y:S02]  /*21c0*/  SEL R5, RZ, 0x8, P1 ;  /* 0x00000008ff057807 */ /* 0x000fe40000800000 */
[----:B------:R-:W-:-:S02]  /*21d0*/  ISETP.GE.AND P0, PT, R19, UR4, PT ;  /* 0x0000000413007c0c */ /* 0x000fc4000bf06270 */
[----:B------:R-:W-:Y:S02]  /*21e0*/  SHF.R.S32.HI R7, RZ, 0x1f, R204 ;  /* 0x0000001fff077819 */ /* 0x000fe400000114cc */
[----:B------:R-:W-:Y:S02]  /*21f0*/  SHF.R.S32.HI R9, RZ, 0x1f, R6 ;  /* 0x0000001fff097819 */ /* 0x000fe40000011406 */
[----:B------:R-:W-:Y:S02]  /*2200*/  LOP3.LUT R3, R5, R3, R4, 0xfe, !PT ;  /* 0x0000000305037212 */ /* 0x000fe400078efe04 */
[----:B------:R-:W-:Y:S01]  /*2210*/  SEL R8, RZ, 0x10, P0 ;  /* 0x00000010ff087807 */ /* 0x000fe20000000000 */
[----:B----4-:R-:W-:Y:S01]  /*2220*/  IMAD R4, R7, R94, RZ ;  /* 0x0000005e07047224 */ /* 0x010fe200078e02ff */
[----:B0-----:R-:W-:Y:S02]  /*2230*/  ISETP.GE.AND P0, PT, R16, R119, PT ;  /* 0x000000771000720c */ /* 0x001fe40003f06270 */
[----:B------:R-:W-:-:S02]  /*2240*/  LEA.HI R9, R9, R6, RZ, 0x2 ;  /* 0x0000000609097211 */ /* 0x000fc400078f10ff */
[----:B------:R-:W-:Y:S02]  /*2250*/  SHF.R.S32.HI R195, RZ, 0x1f, R194 ;  /* 0x0000001fffc37819 */ /* 0x000fe400000114c2 */
[----:B------:R-:W-:Y:S02]  /*2260*/  ISETP.GE.AND P1, PT, R193, R119, PT ;  /* 0x00000077c100720c */ /* 0x000fe40003f26270 */
[----:B------:R-:W-:Y:S01]  /*2270*/  LOP3.LUT R8, R3, R8, RZ, 0xfc, !PT ;  /* 0x0000000803087212 */ /* 0x000fe200078efcff */
[C---:B------:R-:W-:Y:S01]  /*2280*/  IMAD R5, R204.reuse, R95, R4 ;  /* 0x0000005fcc057224 */ /* 0x040fe200078e0204 */
[----:B------:R-:W-:Y:S02]  /*2290*/  SEL R3, R119, RZ, P0 ;  /* 0x000000ff77037207 */ /* 0x000fe40000000000 */
[----:B------:R-:W-:Y:S01]  /*22a0*/  LOP3.LUT R9, R9, 0xfffffffc, RZ, 0xc0, !PT ;  /* 0xfffffffc09097812 */ /* 0x000fe200078ec0ff */
[----:B------:R-:W-:Y:S01]  /*22b0*/  IMAD.WIDE.U32 R98, R204, R94, R194 ;  /* 0x0000005ecc627225 */ /* 0x000fe200078e00c2 */
[----:B------:R-:W-:-:S02]  /*22c0*/  SEL R4, R119, RZ, P1 ;  /* 0x000000ff77047207 */ /* 0x000fc40000800000 */
[----:B------:R-:W-:Y:S01]  /*22d0*/  ISETP.GE.AND P2, PT, R192, R119, PT ;  /* 0x00000077c000720c */ /* 0x000fe20003f46270 */
[----:B------:R-:W-:-:S04]  /*22e0*/  IMAD.WIDE.U32 R96, R204, R94, R16 ;  /* 0x0000005ecc607225 */ /* 0x000fc800078e0010 */
[-C--:B------:R-:W-:Y:S02]  /*22f0*/  IMAD R7, R7, R88.reuse, RZ ;  /* 0x0000005807077224 */ /* 0x080fe400078e02ff */
[----:B------:R-:W-:Y:S02]  /*2300*/  IMAD.IADD R3, R16, 0x1, R3 ;  /* 0x0000000110037824 */ /* 0x000fe400078e0203 */
[----:B------:R-:W-:Y:S02]  /*2310*/  IMAD.IADD R109, R6, 0x1, -R9 ;  /* 0x00000001066d7824 */ /* 0x000fe400078e0a09 */
[----:B------:R-:W-:Y:S02]  /*2320*/  IMAD.IADD R99, R99, 0x1, R5 ;  /* 0x0000000163637824 */ /* 0x000fe400078e0205 */
[----:B------:R-:W-:Y:S01]  /*2330*/  IMAD.IADD R97, R5, 0x1, R97 ;  /* 0x0000000105617824 */ /* 0x000fe200078e0261 */
[----:B------:R-:W-:Y:S01]  /*2340*/  SEL R5, R119, RZ, P2 ;  /* 0x000000ff77057207 */ /* 0x000fe20001000000 */
[----:B------:R-:W-:-:S04]  /*2350*/  IMAD.WIDE.U32 R92, R204, R88, R194 ;  /* 0x00000058cc5c7225 */ /* 0x000fc800078e00c2 */
[C---:B------:R-:W-:Y:S02]  /*2360*/  IMAD R7, R204.reuse, R89, R7 ;  /* 0x00000059cc077224 */ /* 0x040fe400078e0207 */
[----:B------:R-:W-:-:S04]  /*2370*/  IMAD.WIDE.U32 R90, R204, R88, R16 ;  /* 0x00000058cc5a7225 */ /* 0x000fc800078e0010 */
[----:B------:R-:W-:Y:S01]  /*2380*/  IMAD.IADD R6, R193, 0x1, R4 ;  /* 0x00000001c1067824 */ /* 0x000fe200078e0204 */
[----:B------:R-:W-:Y:S01]  /*2390*/  SHF.R.S32.HI R4, RZ, 0x1f, R3 ;  /* 0x0000001fff047819 */ /* 0x000fe20000011403 */
[----:B------:R-:W-:Y:S02]  /*23a0*/  IMAD.IADD R93, R93, 0x1, R7 ;  /* 0x000000015d5d7824 */ /* 0x000fe400078e0207 */
[----:B------:R-:W-:Y:S01]  /*23b0*/  IMAD.IADD R91, R7, 0x1, R91 ;  /* 0x00000001075b7824 */ /* 0x000fe200078e025b */
[----:B------:R-:W-:Y:S01]  /*23c0*/  SHF.R.S32.HI R7, RZ, 0x1f, R6 ;  /* 0x0000001fff077819 */ /* 0x000fe20000011406 */
[----:B------:R-:W-:Y:S01]  /*23d0*/  IMAD.IADD R11, R192, 0x1, R5 ;  /* 0x00000001c00b7824 */ /* 0x000fe200078e0205 */
[CC--:B------:R-:W-:Y:S02]  /*23e0*/  LEA.HI R5, R4.reuse, R3.reuse, RZ, 0x3 ;  /* 0x0000000304057211 */ /* 0x0c0fe400078f18ff */
[----:B------:R-:W-:Y:S02]  /*23f0*/  LEA.HI R3, R4, R3, RZ, 0x6 ;  /* 0x0000000304037211 */ /* 0x000fe400078f30ff */
[----:B------:R-:W-:-:S02]  /*2400*/  LEA.HI R4, R7, R6, RZ, 0x6 ;  /* 0x0000000607047211 */ /* 0x000fc400078f30ff */
[----:B------:R-:W-:Y:S02]  /*2410*/  LEA.HI R6, R7, R6, RZ, 0x3 ;  /* 0x0000000607067211 */ /* 0x000fe400078f18ff */
[----:B------:R-:W-:Y:S01]  /*2420*/  SHF.R.S32.HI R3, RZ, 0x6, R3 ;  /* 0x00000006ff037819 */ /* 0x000fe20000011403 */
[----:B------:R-:W0:Y:S01]  /*2430*/  S2R R137, SR_TID.X ;  /* 0x0000000000897919 */ /* 0x000e220000002100 */
[----:B------:R-:W-:Y:S02]  /*2440*/  SHF.R.S32.HI R7, RZ, 0x6, R4 ;  /* 0x00000006ff077819 */ /* 0x000fe40000011404 */
[C---:B------:R-:W-:Y:S02]  /*2450*/  LOP3.LUT R10, R220.reuse, 0x38, R6, 0xf8, !PT ;  /* 0x00000038dc0a7812 */ /* 0x040fe400078ef806 */
[----:B------:R-:W-:Y:S01]  /*2460*/  LOP3.LUT R4, R220, 0x38, R5, 0xf8, !PT ;  /* 0x00000038dc047812 */ /* 0x000fe200078ef805 */
[C---:B------:R-:W-:Y:S01]  /*2470*/  IMAD R131, R3.reuse, 0x1800, R222 ;  /* 0x0000180003837824 */ /* 0x040fe200078e02de */
[----:B------:R-:W-:Y:S01]  /*2480*/  SHF.R.S32.HI R14, RZ, 0x1f, R11 ;  /* 0x0000001fff0e7819 */ /* 0x000fe2000001140b */
[----:B------:R-:W-:Y:S01]  /*2490*/  IMAD R129, R3, 0x1800, R224 ;  /* 0x0000180003817824 */ /* 0x000fe200078e02e0 */
[-C--:B------:R-:W-:Y:S01]  /*24a0*/  LOP3.LUT R3, R10, R221.reuse, RZ, 0x3c, !PT ;  /* 0x000000dd0a037212 */ /* 0x080fe200078e3cff */
[----:B------:R-:W-:Y:S01]  /*24b0*/  IMAD R130, R7, 0x1800, R222 ;  /* 0x0000180007827824 */ /* 0x000fe200078e02de */
[----:B------:R-:W-:-:S02]  /*24c0*/  LOP3.LUT R4, R4, R221, RZ, 0x3c, !PT ;  /* 0x000000dd04047212 */ /* 0x000fc400078e3cff */
[CC--:B------:R-:W-:Y:S02]  /*24d0*/  LEA.HI R13, R14.reuse, R11.reuse, RZ, 0x3 ;  /* 0x0000000b0e0d7211 */ /* 0x0c0fe400078f18ff */
[----:B------:R-:W-:Y:S01]  /*24e0*/  LEA.HI R11, R14, R11, RZ, 0x6 ;  /* 0x0000000b0e0b7211 */ /* 0x000fe200078f30ff */
[----:B------:R-:W-:Y:S01]  /*24f0*/  IMAD.IADD R130, R130, 0x1, R3 ;  /* 0x0000000182827824 */ /* 0x000fe200078e0203 */
[----:B------:R-:W-:Y:S02]  /*2500*/  LOP3.LUT R9, R217, 0x38, R5, 0xf8, !PT ;  /* 0x00000038d9097812 */ /* 0x000fe400078ef805 */
[----:B------:R-:W-:Y:S01]  /*2510*/  SHF.R.U32.HI R26, RZ, 0x3, R217 ;  /* 0x00000003ff1a7819 */ /* 0x000fe200000116d9 */
[----:B------:R-:W-:Y:S01]  /*2520*/  IMAD.IADD R131, R131, 0x1, R4 ;  /* 0x0000000183837824 */ /* 0x000fe200078e0204 */
[----:B------:R-:W-:Y:S02]  /*2530*/  LOP3.LUT R3, R217, 0x38, R6, 0xf8, !PT ;  /* 0x00000038d9037812 */ /* 0x000fe400078ef806 */
[----:B-----5:R-:W-:-:S02]  /*2540*/  SHF.R.S32.HI R15, RZ, 0x1f, R134 ;  /* 0x0000001fff0f7819 */ /* 0x020fc40000011486 */
[----:B------:R-:W-:Y:S02]  /*2550*/  SHF.R.S32.HI R11, RZ, 0x6, R11 ;  /* 0x00000006ff0b7819 */ /* 0x000fe4000001140b */
[--C-:B------:R-:W-:Y:S02]  /*2560*/  LOP3.LUT R4, R220, 0x38, R13.reuse, 0xf8, !PT ;  /* 0x00000038dc047812 */ /* 0x100fe400078ef80d */
[-C--:B------:R-:W-:Y:S02]  /*2570*/  LOP3.LUT R12, R9, R26.reuse, RZ, 0x3c, !PT ;  /* 0x0000001a090c7212 */ /* 0x080fe400078e3cff */
[----:B------:R-:W-:Y:S02]  /*2580*/  LOP3.LUT R9, R217, 0x38, R13, 0xf8, !PT ;  /* 0x00000038d9097812 */ /* 0x000fe400078ef80d */
[----:B------:R-:W-:Y:S01]  /*2590*/  LOP3.LUT R10, R3, R26, RZ, 0x3c, !PT ;  /* 0x0000001a030a7212 */ /* 0x000fe200078e3cff */
[----:B------:R-:W-:Y:S01]  /*25a0*/  IMAD R128, R11, 0x1800, R222 ;  /* 0x000018000b807824 */ /* 0x000fe200078e02de */
[----:B------:R-:W-:Y:S01]  /*25b0*/  LOP3.LUT R3, R4, R221, RZ, 0x3c, !PT ;  /* 0x000000dd04037212 */ /* 0x000fe200078e3cff */
[----:B------:R-:W-:Y:S01]  /*25c0*/  IMAD R4, R15, R94, RZ ;  /* 0x0000005e0f047224 */ /* 0x000fe200078e02ff */
[----:B------:R-:W-:Y:S01]  /*25d0*/  LOP3.LUT R9, R9, R26, RZ, 0x3c, !PT ;  /* 0x0000001a09097212 */ /* 0x000fe200078e3cff */
[----:B------:R-:W-:-:S02]  /*25e0*/  IMAD R15, R15, R88, RZ ;  /* 0x000000580f0f7224 */ /* 0x000fc400078e02ff */
[--C-:B------:R-:W-:Y:S01]  /*25f0*/  IMAD R126, R11, 0x1800, R224.reuse ;  /* 0x000018000b7e7824 */ /* 0x100fe200078e02e0 */
[----:B------:R-:W-:Y:S01]  /*2600*/  SHF.L.U64.HI R104, R88, 0x6, R89 ;  /* 0x0000000658687819 */ /* 0x000fe20000010259 */
[----:B------:R-:W-:Y:S02]  /*2610*/  IMAD.IADD R128, R128, 0x1, R3 ;  /* 0x0000000180807824 */ /* 0x000fe400078e0203 */
[----:B------:R-:W-:Y:S02]  /*2620*/  IMAD R127, R7, 0x1800, R224 ;  /* 0x00001800077f7824 */ /* 0x000fe400078e02e0 */
[----:B------:R-:W-:Y:S02]  /*2630*/  IMAD R3, R89, 0x60, RZ ;  /* 0x0000006059037824 */ /* 0x000fe400078e02ff */
[----:B------:R-:W-:Y:S02]  /*2640*/  IMAD R15, R134, R89, R15 ;  /* 0x00000059860f7224 */ /* 0x000fe400078e020f */
[----:B------:R-:W-:-:S02]  /*2650*/  IMAD.SHL.U32 R105, R88, 0x40, RZ ;  /* 0x0000004058697824 */ /* 0x000fc400078e00ff */
[----:B------:R-:W-:-:S04]  /*2660*/  IMAD.WIDE.U32 R92, R134, R88, R92 ;  /* 0x00000058865c7225 */ /* 0x000fc800078e005c */
[----:B------:R-:W-:-:S04]  /*2670*/  IMAD.WIDE.U32 R90, R134, R88, R90 ;  /* 0x00000058865a7225 */ /* 0x000fc800078e005a */
[----:B------:R-:W-:Y:S02]  /*2680*/  IMAD.IADD R126, R126, 0x1, R9 ;  /* 0x000000017e7e7824 */ /* 0x000fe400078e0209 */
[----:B------:R-:W-:Y:S01]  /*2690*/  IMAD R7, R134, R95, R4 ;  /* 0x0000005f86077224 */ /* 0x000fe200078e0204 */
[----:B------:R-:W-:Y:S01]  /*26a0*/  LOP3.LUT R4, R220, 0x18, R16, 0xf8, !PT ;  /* 0x00000018dc047812 */ /* 0x000fe200078ef810 */
[----:B------:R-:W-:-:S04]  /*26b0*/  IMAD.WIDE.U32 R88, R88, 0x60, RZ ;  /* 0x0000006058587825 */ /* 0x000fc800078e00ff */
[----:B------:R-:W-:-:S04]  /*26c0*/  IMAD.WIDE.U32 R98, R134, R94, R98 ;  /* 0x0000005e86627225 */ /* 0x000fc800078e0062 */
[----:B------:R-:W-:Y:S01]  /*26d0*/  IMAD.WIDE.U32 R96, R134, R94, R96 ;  /* 0x0000005e86607225 */ /* 0x000fe200078e0060 */
[----:B------:R-:W-:Y:S02]  /*26e0*/  SHF.L.U64.HI R102, R94, 0x6, R95 ;  /* 0x000000065e667819 */ /* 0x000fe4000001025f */
[----:B------:R-:W-:Y:S01]  /*26f0*/  LOP3.LUT R125, R4, R221, RZ, 0x3c, !PT ;  /* 0x000000dd047d7212 */ /* 0x000fe200078e3cff */
[----:B------:R-:W-:Y:S01]  /*2700*/  IMAD.IADD R124, R89, 0x1, R3 ;  /* 0x00000001597c7824 */ /* 0x000fe200078e0203 */
[----:B------:R-:W-:Y:S01]  /*2710*/  SHF.R.S32.HI R112, RZ, 0x3, R5 ;  /* 0x00000003ff707819 */ /* 0x000fe20000011405 */
[----:B------:R-:W-:Y:S01]  /*2720*/  IMAD R123, R95, 0x60, RZ ;  /* 0x000000605f7b7824 */ /* 0x000fe200078e02ff */
[----:B------:R-:W-:Y:S01]  /*2730*/  SHF.R.S32.HI R111, RZ, 0x3, R6 ;  /* 0x00000003ff6f7819 */ /* 0x000fe20000011406 */
[----:B------:R-:W-:Y:S01]  /*2740*/  IMAD.SHL.U32 R103, R94, 0x40, RZ ;  /* 0x000000405e677824 */ /* 0x000fe200078e00ff */
[----:B------:R-:W-:Y:S01]  /*2750*/  LOP3.LUT R5, R5, 0xfffffff8, RZ, 0xc0, !PT ;  /* 0xfffffff805057812 */ /* 0x000fe200078ec0ff */
[----:B------:R-:W-:Y:S01]  /*2760*/  IMAD.IADD R101, R99, 0x1, R7 ;  /* 0x0000000163657824 */ /* 0x000fe200078e0207 */
[----:B------:R-:W-:Y:S01]  /*2770*/  LOP3.LUT R6, R6, 0xfffffff8, RZ, 0xc0, !PT ;  /* 0xfffffff806067812 */ /* 0x000fe200078ec0ff */
[----:B------:R-:W-:Y:S01]  /*2780*/  IMAD.IADD R3, R7, 0x1, R97 ;  /* 0x0000000107037824 */ /* 0x000fe200078e0261 */
[----:B------:R-:W-:Y:S01]  /*2790*/  LOP3.LUT R7, R13, 0xfffffff8, RZ, 0xc0, !PT ;  /* 0xfffffff80d077812 */ /* 0x000fe200078ec0ff */
[----:B------:R-:W-:Y:S01]  /*27a0*/  IMAD.WIDE.U32 R94, R94, 0x60, RZ ;  /* 0x000000605e5e7825 */ /* 0x000fe200078e00ff */
[----:B0-----:R-:W-:-:S03]  /*27b0*/  LEA.HI R137, R137, 0x8, RZ, 0x19 ;  /* 0x0000000889897811 */ /* 0x001fc600078fc8ff */
[----:B------:R-:W-:Y:S01]  /*27c0*/  IMAD.IADD R127, R127, 0x1, R10 ;  /* 0x000000017f7f7824 */ /* 0x000fe200078e020a */
[----:B------:R-:W-:Y:S01]  /*27d0*/  SHF.R.S32.HI R110, RZ, 0x3, R13 ;  /* 0x00000003ff6e7819 */ /* 0x000fe2000001140d */
[----:B------:R-:W-:Y:S01]  /*27e0*/  IMAD.IADD R122, R122, 0x1, R27 ;  /* 0x000000017a7a7824 */ /* 0x000fe200078e021b */
[----:B------:R-:W-:Y:S01]  /*27f0*/  SHF.R.S32.HI R108, RZ, 0x1f, R5 ;  /* 0x0000001fff6c7819 */ /* 0x000fe20000011405 */
[----:B------:R-:W-:Y:S01]  /*2800*/  IMAD.IADD R129, R129, 0x1, R12 ;  /* 0x0000000181817824 */ /* 0x000fe200078e020c */
[----:B------:R-:W-:Y:S01]  /*2810*/  SHF.R.S32.HI R107, RZ, 0x1f, R6 ;  /* 0x0000001fff6b7819 */ /* 0x000fe20000011406 */
[----:B------:R-:W-:Y:S01]  /*2820*/  IMAD.SHL.U32 R119, R119, 0x2, RZ ;  /* 0x0000000277777824 */ /* 0x000fe200078e00ff */
[----:B------:R-:W-:Y:S01]  /*2830*/  SHF.R.S32.HI R106, RZ, 0x1f, R7 ;  /* 0x0000001fff6a7819 */ /* 0x000fe20000011407 */
[----:B------:R-:W-:Y:S02]  /*2840*/  IMAD.IADD R125, R222, 0x1, R125 ;  /* 0x00000001de7d7824 */ /* 0x000fe400078e027d */
[----:B------:R-:W-:-:S02]  /*2850*/  IMAD.IADD R123, R95, 0x1, R123 ;  /* 0x000000015f7b7824 */ /* 0x000fc400078e027b */
[----:B------:R-:W-:Y:S02]  /*2860*/  IMAD R109, R109, 0x40, R204 ;  /* 0x000000406d6d7824 */ /* 0x000fe400078e02cc */
[----:B------:R-:W-:Y:S02]  /*2870*/  IMAD.IADD R100, R93, 0x1, R15 ;  /* 0x000000015d647824 */ /* 0x000fe400078e020f */
[----:B------:R-:W-:Y:S01]  /*2880*/  IMAD.IADD R4, R15, 0x1, R91 ;  /* 0x000000010f047824 */ /* 0x000fe200078e025b */
[----:B--2---:R-:W-:Y:S02]  /*2890*/  LOP3.LUT P3, RZ, R21, 0x4, RZ, 0xc0, !PT ;  /* 0x0000000415ff7812 */ /* 0x004fe4000786c0ff */
[----:B---3--:R-:W-:-:S04]  /*28a0*/  LOP3.LUT R20, R20, 0xfffffffe, RZ, 0xc0, !PT ;  /* 0xfffffffe14147812 */ /* 0x008fc800078ec0ff */
[----:B------:R-:W-:Y:S02]  /*28b0*/  @P2 LOP3.LUT R20, R20, 0x1, RZ, 0xfc, !PT ;  /* 0x0000000114142812 */ /* 0x000fe400078efcff */
[----:B------:R-:W-:Y:S02]  /*28c0*/  ISETP.GE.AND P2, PT, R23, UR4, PT ;  /* 0x0000000417007c0c */ /* 0x000fe4000bf46270 */
[----:B------:R-:W-:Y:S02]  /*28d0*/  LOP3.LUT R20, R20, 0xfffffffb, RZ, 0xc0, !PT ;  /* 0xfffffffb14147812 */ /* 0x000fe400078ec0ff */
[----:B------:R-:W-:Y:S02]  /*28e0*/  SEL R9, RZ, 0x20, P2 ;  /* 0x00000020ff097807 */ /* 0x000fe40001000000 */
[----:B------:R-:W-:Y:S02]  /*28f0*/  @P3 LOP3.LUT R20, R20, 0x4, RZ, 0xfc, !PT ;  /* 0x0000000414143812 */ /* 0x000fe400078efcff */
[----:B------:R-:W-:-:S03]  /*2900*/  LOP3.LUT R26, R8, R9, RZ, 0xfc, !PT ;  /* 0x00000009081a7212 */ /* 0x000fc600078efcff */
[----:B------:R0:W-:Y:S01]  /*2910*/  STL [R1], R20 ;  /* 0x0000001401007387 */ /* 0x0001e20000100800 */
[C---:B------:R-:W-:Y:S02]  /*2920*/  LOP3.LUT R9, R26.reuse, 0x2, RZ, 0xc0, !PT ;  /* 0x000000021a097812 */ /* 0x040fe400078ec0ff */
[C---:B------:R-:W-:Y:S02]  /*2930*/  LOP3.LUT R10, R26.reuse, 0x4, RZ, 0xc0, !PT ;  /* 0x000000041a0a7812 */ /* 0x040fe400078ec0ff */
[----:B------:R-:W-:Y:S02]  /*2940*/  LOP3.LUT R21, R26, 0x10, RZ, 0xc0, !PT ;  /* 0x000000101a157812 */ /* 0x000fe400078ec0ff */
[----:B------:R-:W-:Y:S02]  /*2950*/  LOP3.LUT R8, R8, 0x1, RZ, 0xc0, !PT ;  /* 0x0000000108087812 */ /* 0x000fe400078ec0ff */
[----:B------:R-:W-:Y:S02]  /*2960*/  SHF.R.S32.HI R121, RZ, 0x1f, R0 ;  /* 0x0000001fff797819 */ /* 0x000fe40000011400 */
[----:B0-----:R-:W-:-:S02]  /*2970*/  LOP3.LUT R20, R26, 0x8, RZ, 0xc0, !PT ;  /* 0x000000081a147812 */ /* 0x001fc400078ec0ff */
[----:B------:R-:W-:-:S07]  /*2980*/  LOP3.LUT R26, R26, 0x20, RZ, 0xc0, !PT ;  /* 0x000000201a1a7812 */ /* 0x000fce00078ec0ff */
.L_x_2759:
[----:B0-2-4-:R-:W2:Y:S01]  /*2990*/  LDL R33, [R1+0x38] ;  /* 0x0000380001217983 */ /* 0x015ea20000100800 */
[----:B------:R-:W0:Y:S03]  /*29a0*/  LDC R76, c[0x0][0x430] ;  /* 0x00010c00ff4c7b82 */ /* 0x000e260000000800 */
[----:B------:R-:W3:Y:S01]  /*29b0*/  LDL.LU R31, [R1] ;  /* 0x00000000011f7983 */ /* 0x000ee20000300800 */
[----:B------:R-:W-:Y:S02]  /*29c0*/  VIADD R24, R24, 0xffffffff ;  /* 0xffffffff18187836 */ /* 0x000fe40000000000 */
[----:B------:R-:W-:Y:S02]  /*29d0*/  IMAD.MOV.U32 R27, RZ, RZ, RZ ;  /* 0x000000ffff1b7224 */ /* 0x000fe400078e00ff */
[----:B------:R-:W-:Y:S01]  /*29e0*/  IMAD R12, R24, 0x60, R109 ;  /* 0x00000060180c7824 */ /* 0x000fe200078e026d */
[----:B-1----:R-:W1:Y:S03]  /*29f0*/  LDC R118, c[0x0][0x3f4] ;  /* 0x0000fd00ff767b82 */ /* 0x002e660000000800 */
[----:B------:R-:W-:Y:S01]  /*2a00*/  IMAD.IADD R32, R122, 0x1, R12 ;  /* 0x000000017a207824 */ /* 0x000fe200078e020c */
[----:B------:R-:W-:-:S03]  /*2a10*/  ISETP.GE.AND P2, PT, R12, R25, PT ;  /* 0x000000190c00720c */ /* 0x000fc60003f46270 */
[----:B------:R-:W-:Y:S01]  /*2a20*/  IMAD.MOV.U32 R28, RZ, RZ, R32 ;  /* 0x000000ffff1c7224 */ /* 0x000fe200078e0020 */
[----:B------:R-:W-:Y:S02]  /*2a30*/  ISETP.GT.OR P2, PT, R109, 0x5f, P2 ;  /* 0x0000005f6d00780c */ /* 0x000fe40001744670 */
[----:B0-----:R-:W-:-:S11]  /*2a40*/  ISETP.NE.AND P3, PT, R76, 0x1, PT ;  /* 0x000000014c00780c */ /* 0x001fd60003f65270 */
[----:B------:R-:W0:Y:S08]  /*2a50*/  @!P2 LDC.64 R14, c[0x0][0x428] ;  /* 0x00010a00ff0eab82 */ /* 0x000e300000000a00 */
[----:B------:R-:W4:Y:S08]  /*2a60*/  @P3 LDC R11, c[0x0][0x434] ;  /* 0x00010d00ff0b3b82 */ /* 0x000f300000000800 */
[----:B------:R-:W1:Y:S08]  /*2a70*/  @P3 LDC R30, c[0x0][0x438] ;  /* 0x00010e00ff1e3b82 */ /* 0x000e700000000800 */
[----:B------:R-:W0:Y:S01]  /*2a80*/  @!P2 LDC.64 R12, c[0x0][0x418] ;  /* 0x00010600ff0cab82 */ /* 0x000e220000000a00 */
[----:B----4-:R-:W-:-:S05]  /*2a90*/  @P3 IMAD.HI.U32 R11, R32, R11, RZ ;  /* 0x0000000b200b3227 */ /* 0x010fca00078e00ff */
[----:B-1----:R-:W-:Y:S01]  /*2aa0*/  @P3 SHF.R.U32.HI R28, RZ, R30, R11 ;  /* 0x0000001eff1c3219 */ /* 0x002fe2000001160b */
[----:B0-----:R-:W-:-:S03]  /*2ab0*/  @!P2 IMAD R11, R121, R14, RZ ;  /* 0x0000000e790ba224 */ /* 0x001fc600078e02ff */
[--C-:B------:R-:W-:Y:S01]  /*2ac0*/  @!P2 SHF.R.S32.HI R29, RZ, 0x1f, R28.reuse ;  /* 0x0000001fff1da819 */ /* 0x100fe2000001141c */
[C---:B------:R-:W-:Y:S02]  /*2ad0*/  @!P2 IMAD R11, R0.reuse, R15, R11 ;  /* 0x0000000f000ba224 */ /* 0x040fe400078e020b */
[----:B------:R-:W-:-:S04]  /*2ae0*/  @!P2 IMAD.WIDE.U32 R14, R0, R14, R28 ;  /* 0x0000000e000ea225 */ /* 0x000fc800078e001c */
[----:B------:R-:W-:Y:S01]  /*2af0*/  @!P2 IMAD.IADD R11, R15, 0x1, R11 ;  /* 0x000000010f0ba824 */ /* 0x000fe200078e020b */
[----:B------:R-:W-:-:S04]  /*2b00*/  @!P2 LEA R12, P3, R14, R12, 0x2 ;  /* 0x0000000c0e0ca211 */ /* 0x000fc800078610ff */
[----:B------:R-:W-:-:S05]  /*2b10*/  @!P2 LEA.HI.X R13, R14, R13, R11, 0x2, P3 ;  /* 0x0000000d0e0da211 */ /* 0x000fca00018f140b */
[----:B------:R0:W5:Y:S01]  /*2b20*/  @!P2 LDG.E R27, desc[UR60][R12.64] ;  /* 0x0000003c0c1ba981 */ /* 0x000162000c1e1900 */
[----:B------:R-:W-:Y:S01]  /*2b30*/  ISETP.GT.AND P2, PT, R24, R120, PT ;  /* 0x000000781800720c */ /* 0x000fe20003f44270 */
[----:B------:R-:W-:Y:S01]  /*2b40*/  IMAD R14, R18, 0x4800, R125 ;  /* 0x00004800120e7824 */ /* 0x000fe200078e027d */
[----:B------:R-:W-:Y:S05]  /*2b50*/  YIELD ;  /* 0x0000000000007946 */ /* 0x000fea0003800000 */
[----:B------:R-:W-:Y:S01]  /*2b60*/  VIADD R78, R14, 0x20 ;  /* 0x000000200e4e7836 */ /* 0x000fe20000000000 */
[----:B------:R-:W-:Y:S01]  /*2b70*/  BSSY B0, `(.L_x_2654) ;  /* 0x00007f6000007945 */ /* 0x000fe20003800000 */
[----:B------:R-:W-:-:S02]  /*2b80*/  IMAD.MOV R11, RZ, RZ, -R28 ;  /* 0x000000ffff0b7224 */ /* 0x000fc400078e0a1c */
[----:B------:R-:W-:Y:S02]  /*2b90*/  IMAD R77, R14, 0x2, R113 ;  /* 0x000000020e4d7824 */ /* 0x000fe400078e0271 */
[----:B------:R-:W-:Y:S01]  /*2ba0*/  IMAD R76, R76, R11, R32 ;  /* 0x0000000b4c4c7224 */ /* 0x000fe200078e0220 */
[----:B--2---:R-:W-:Y:S02]  /*2bb0*/  LOP3.LUT P4, RZ, R33, 0x4, RZ, 0xc0, !PT ;  /* 0x0000000421ff7812 */ /* 0x004fe4000788c0ff */
[----:B---3--:R-:W-:-:S04]  /*2bc0*/  LOP3.LUT R31, R31, 0xfffffffd, RZ, 0xc0, !PT ;  /* 0xfffffffd1f1f7812 */ /* 0x008fc800078ec0ff */
[----:B------:R-:W-:Y:S02]  /*2bd0*/  @P2 LOP3.LUT R31, R31, 0x2, RZ, 0xfc, !PT ;  /* 0x000000021f1f2812 */ /* 0x000fe400078efcff */
[----:B------:R-:W-:-:S03]  /*2be0*/  ISETP.GE.AND P2, PT, R118, 0x1, PT ;  /* 0x000000017600780c */ /* 0x000fc60003f46270 */
[----:B------:R0:W-:Y:S02]  /*2bf0*/  STL [R1], R31 ;  /* 0x0000001f01007387 */ /* 0x0001e40000100800 */
[----:B------:R-:W-:-:S04]  /*2c00*/  @P4 VIADD R78, R14, 0xffffffe0 ;  /* 0xffffffe00e4e4836 */ /* 0x000fc80000000000 */
[----:B------:R-:W-:-:S04]  /*2c10*/  IMAD R78, R78, 0x2, R113 ;  /* 0x000000024e4e7824 */ /* 0x000fc800078e0271 */
[----:B0-----:R-:W-:Y:S05]  /*2c20*/  @!P2 BRA `(.L_x_2655) ;  /* 0x0000007400d4a947 */ /* 0x001fea0003800000 */
[----:B------:R-:W-:Y:S01]  /*2c30*/  SHF.R.S32.HI R79, RZ, 0x1f, R76 ;  /* 0x0000001fff4f7819 */ /* 0x000fe2000001144c */
[----:B------:R-:W-:Y:S01]  /*2c40*/  ULDC.64 UR4, c[0x0][0x300] ;  /* 0x0000c00000047ab9 */ /* 0x000fe20000000a00 */
[----:B-----5:R-:W-:Y:S01]  /*2c50*/  SHF.R.S32.HI R84, RZ, 0x1f, R27 ;  /* 0x0000001fff547819 */ /* 0x020fe2000001141b */
[----:B------:R-:W-:Y:S01]  /*2c60*/  IMAD.WIDE.U32 R12, R76, UR4, RZ ;  /* 0x000000044c0c7c25 */ /* 0x000fe2000f8e00ff */
[----:B------:R-:W-:Y:S02]  /*2c70*/  ULDC.U8 UR6, c[0x0][0x410] ;  /* 0x0001040000067ab9 */ /* 0x000fe40000000000 */
[----:B------:R-:W-:Y:S01]  /*2c80*/  ISETP.NE.AND P2, PT, RZ, UR6, PT ;  /* 0x00000006ff007c0c */ /* 0x000fe2000bf45270 */
[----:B------:R-:W-:Y:S02]  /*2c90*/  IMAD R11, R79, UR4, RZ ;  /* 0x000000044f0b7c24 */ /* 0x000fe4000f8e02ff */
[----:B------:R-:W-:Y:S02]  /*2ca0*/  IMAD R15, R124, R24, RZ ;  /* 0x000000187c0f7224 */ /* 0x000fe400078e02ff */
[----:B------:R-:W-:Y:S01]  /*2cb0*/  IMAD R11, R76, UR5, R11 ;  /* 0x000000054c0b7c24 */ /* 0x000fe2000f8e020b */
[----:B------:R-:W-:Y:S01]  /*2cc0*/  ULDC.64 UR4, c[0x0][0x310] ;  /* 0x0000c40000047ab9 */ /* 0x000fe20000000a00 */
[----:B------:R-:W-:-:S02]  /*2cd0*/  IMAD R85, R24, -0x60, R25 ;  /* 0xffffffa018557824 */ /* 0x000fc400078e0219 */
[----:B------:R-:W-:Y:S02]  /*2ce0*/  IMAD R14, R84, UR4, RZ ;  /* 0x00000004540e7c24 */ /* 0x000fe4000f8e02ff */
[----:B------:R-:W-:Y:S01]  /*2cf0*/  IMAD.IADD R13, R13, 0x1, R11 ;  /* 0x000000010d0d7824 */ /* 0x000fe200078e020b */
[----:B------:R-:W-:Y:S01]  /*2d00*/  VIMNMX R85, R85, 0x60, PT ;  /* 0x0000006055557848 */ /* 0x000fe20003fe0100 */
[C---:B------:R-:W-:Y:S02]  /*2d10*/  IMAD R11, R27.reuse, UR5, R14 ;  /* 0x000000051b0b7c24 */ /* 0x040fe4000f8e020e */
[----:B------:R-:W-:Y:S01]  /*2d20*/  IMAD.WIDE.U32 R12, R27, UR4, R12 ;  /* 0x000000041b0c7c25 */ /* 0x000fe2000f8e000c */
[----:B------:R-:W-:-:S03]  /*2d30*/  ULDC.64 UR4, c[0x0][0x308] ;  /* 0x0000c20000047ab9 */ /* 0x000fc60000000a00 */
[----:B------:R-:W-:Y:S01]  /*2d40*/  IMAD.IADD R13, R13, 0x1, R11 ;  /* 0x000000010d0d7824 */ /* 0x000fe200078e020b */
[----:B------:R-:W-:Y:S01]  /*2d50*/  SHF.R.S32.HI R11, RZ, 0x1f, R24 ;  /* 0x0000001fff0b7819 */ /* 0x000fe20000011418 */
[----:B------:R-:W-:Y:S02]  /*2d60*/  IMAD R14, R123, R24, RZ ;  /* 0x000000187b0e7224 */ /* 0x000fe400078e02ff */
[----:B------:R-:W-:-:S04]  /*2d70*/  IMAD.WIDE.U32 R116, R197, UR4, R12 ;  /* 0x00000004c5747c25 */ /* 0x000fc8000f8e000c */
[C---:B------:R-:W-:Y:S02]  /*2d80*/  IMAD R29, R11.reuse, R94, R14 ;  /* 0x0000005e0b1d7224 */ /* 0x040fe400078e020e */
[----:B------:R-:W-:Y:S02]  /*2d90*/  IMAD R31, R11, R88, R15 ;  /* 0x000000580b1f7224 */ /* 0x000fe400078e020f */
[----:B------:R-:W-:Y:S01]  /*2da0*/  IMAD R11, R197, UR5, R117 ;  /* 0x00000005c50b7c24 */ /* 0x000fe2000f8e0275 */
[----:B------:R-:W-:Y:S01]  /*2db0*/  ULDC.64 UR4, c[0x0][0x2e8] ;  /* 0x0000ba0000047ab9 */ /* 0x000fe20000000a00 */
[----:B------:R-:W-:Y:S01]  /*2dc0*/  IMAD.WIDE.U32 R14, R94, R24, RZ ;  /* 0x000000185e0e7225 */ /* 0x000fe200078e00ff */
[----:B------:R-:W-:-:S03]  /*2dd0*/  LEA R117, P3, R116, UR4, 0x1 ;  /* 0x0000000474757c11 */ /* 0x000fc6000f8608ff */
[----:B------:R-:W-:Y:S01]  /*2de0*/  IMAD.WIDE.U32 R12, R88, R24, RZ ;  /* 0x00000018580c7225 */ /* 0x000fe200078e00ff */
[----:B------:R-:W-:-:S03]  /*2df0*/  LEA.HI.X R116, R116, UR5, R11, 0x1, P3 ;  /* 0x0000000574747c11 */ /* 0x000fc600098f0c0b */
[----:B------:R-:W-:Y:S02]  /*2e00*/  IMAD.IADD R11, R15, 0x1, R29 ;  /* 0x000000010f0b7824 */ /* 0x000fe400078e021d */
[----:B------:R-:W-:Y:S01]  /*2e10*/  IMAD.IADD R80, R13, 0x1, R31 ;  /* 0x000000010d507824 */ /* 0x000fe200078e021f */
[----:B------:R-:W-:Y:S06]  /*2e20*/  @!P2 BRA `(.L_x_2656) ;  /* 0x00000038005ca947 */ /* 0x000fec0003800000 */
        /* <DEDUP_REMOVED lines=19> */
[----:B------:R-:W-:Y:S01]  /*2f60*/  CS2R R74, SRZ ;  /* 0x00000000004a7805 */ /* 0x000fe2000001ff00 */
[----:B------:R-:W-:Y:S01]  /*2f70*/  IMAD.X R32, R11, 0x1, R101, P2 ;  /* 0x000000010b207824 */ /* 0x000fe200010e0665 */
[----:B------:R-:W-:-:S04]  /*2f80*/  LEA R30, P2, R31, UR4, 0x1 ;  /* 0x000000041f1e7c11 */ /* 0x000fc8000f8408ff */
[----:B------:R-:W-:Y:S01]  /*2f90*/  LEA.HI.X R31, R31, UR5, R32, 0x1, P2 ;  /* 0x000000051f1f7c11 */ /* 0x000fe200090f0c20 */
[----:B------:R-:W-:Y:S01]  /*2fa0*/  ULDC.64 UR4, c[0x0][0x400] ;  /* 0x0001000000047ab9 */ /* 0x000fe20000000a00 */
[----:B------:R-:W-:-:S05]  /*2fb0*/  IADD3 R33, P2, R92, R12, RZ ;  /* 0x0000000c5c217210 */ /* 0x000fca0007f5e0ff */
[----:B------:R-:W-:Y:S01]  /*2fc0*/  IMAD.X R34, R80, 0x1, R100, P2 ;  /* 0x0000000150227824 */ /* 0x000fe200010e0664 */
        /* <DEDUP_REMOVED lines=30> */
.L_x_2658:
[----:B------:R-:W-:Y:S05]  /*31b0*/  BSYNC B1 ;  /* 0x0000000000017941 */ /* 0x000fea0003800000 */
.L_x_2657:
[----:B0-----:R-:W-:Y:S01]  /*31c0*/  VIADD R30, R204, 0x40 ;  /* 0x00000040cc1e7836 */ /* 0x001fe20000000000 */
        /* <DEDUP_REMOVED lines=11> */
[----:B------:R-:W-:Y:S01]  /*3280*/  CS2R R46, SRZ ;  /* 0x00000000002e7805 */ /* 0x000fe2000001ff00 */
[----:B-----5:R-:W-:Y:S01]  /*3290*/  IMAD.MOV.U32 R81, RZ, RZ, R52 ;  /* 0x000000ffff517224 */ /* 0x020fe200078e0034 */
[----:B------:R-:W-:Y:S01]  /*32a0*/  CS2R R50, SRZ ;  /* 0x0000000000327805 */ /* 0x000fe2000001ff00 */
[----:B------:R-:W-:Y:S06]  /*32b0*/  @P4 BRA `(.L_x_2660) ;  /* 0x0000000000a04947 */ /* 0x000fec0003800000 */
        /* <DEDUP_REMOVED lines=40> */
.L_x_2660:
[----:B------:R-:W-:Y:S05]  /*3540*/  BSYNC B1 ;  /* 0x0000000000017941 */ /* 0x000fea0003800000 */
.L_x_2659:
[----:B------:R-:W2:Y:S01]  /*3550*/  LDL R11, [R1+0x4] ;  /* 0x00000400010b7983 */ /* 0x000ea20000100800 */
        /* <DEDUP_REMOVED lines=12> */
[----:B------:R-:W-:-:S03]  /*3620*/  IMAD.MOV.U32 R13, RZ, RZ, R72 ;  /* 0x000000ffff0d7224 */ /* 0x000fc600078e0048 */
[----:B------:R-:W-:Y:S01]  /*3630*/  PRMT R157, R157, 0x5410, R12 ;  /* 0x000054109d9d7816 */ /* 0x000fe2000000000c */
[----:B------:R-:W-:Y:S01]  /*3640*/  IMAD.MOV.U32 R12, RZ, RZ, R54 ;  /* 0x000000ffff0c7224 */ /* 0x000fe200078e0036 */
[----:B------:R-:W-:Y:S02]  /*3650*/  PRMT R138, R14, 0x5410, R13 ;  /* 0x000054100e8a7816 */ /* 0x000fe4000000000d */
[----:B--2---:R-:W-:Y:S01]  /*3660*/  R2UR UR4, R11 ;  /* 0x000000000b0472ca */ /* 0x004fe200000e0000 */
[----:B------:R-:W-:-:S05]  /*3670*/  IMAD.MOV.U32 R11, RZ, RZ, R57 ;  /* 0x000000ffff0b7224 */ /* 0x000fca00078e0039 */
[----:B------:R-:W-:Y:S01]  /*3680*/  PRMT R150, R150, 0x5410, R11 ;  /* 0x0000541096967816 */ /* 0x000fe2000000000b */
[----:B------:R-:W-:-:S05]  /*3690*/  IMAD.MOV.U32 R11, RZ, RZ, R64 ;  /* 0x000000ffff0b7224 */ /* 0x000fca00078e0040 */
[----:B------:R-:W-:Y:S01]  /*36a0*/  PRMT R154, R154, 0x5410, R11 ;  /* 0x000054109a9a7816 */ /* 0x000fe2000000000b */
[----:B------:R-:W-:Y:S01]  /*36b0*/  IMAD.MOV.U32 R11, RZ, RZ, R68 ;  /* 0x000000ffff0b7224 */ /* 0x000fe200078e0044 */
[----:B------:R-:W-:-:S04]  /*36c0*/  UISETP.NE.AND UP0, UPT, UR4, 0x3, UPT ;  /* 0x000000030400788c */ /* 0x000fc8000bf05270 */
[----:B------:R-:W-:Y:S01]  /*36d0*/  PRMT R156, R156, 0x5410, R11 ;  /* 0x000054109c9c7816 */ /* 0x000fe2000000000b */
[----:B------:R-:W-:Y:S01]  /*36e0*/  IMAD.MOV.U32 R11, RZ, RZ, R55 ;  /* 0x000000ffff0b7224 */ /* 0x000fe200078e0037 */
[----:B------:R-:W-:-:S04]  /*36f0*/  PLOP3.LUT P2, PT, PT, PT, UP0, 0x80, 0x0 ;  /* 0x000000000000781c */ /* 0x000fc80003f4f008 */
[----:B------:R-:W-:Y:S01]  /*3700*/  PRMT R149, R12, 0x5410, R11 ;  /* 0x000054100c957816 */ /* 0x000fe2000000000b */
[----:B------:R-:W-:Y:S02]  /*3710*/  IMAD.MOV.U32 R12, RZ, RZ, R58 ;  /* 0x000000ffff0c7224 */ /* 0x000fe400078e003a */
        /* <DEDUP_REMOVED lines=59> */
.L_x_2661:
[----:B------:R-:W-:Y:S01]  /*3ad0*/  IMAD R86, R18, 0x8, R2 ;  /* 0x0000000812567824 */ /* 0x000fe200078e0202 */
[----:B------:R-:W-:Y:S01]  /*3ae0*/  SHF.L.U32 R87, R205, 0x1f, RZ ;  /* 0x0000001fcd577819 */ /* 0x000fe200000006ff */
[----:B------:R-:W-:Y:S03]  /*3af0*/  BSSY B1, `(.L_x_2662) ;  /* 0x0000003000017945 */ /* 0x000fe60003800000 */
[----:B------:R-:W0:Y:S02]  /*3b00*/  SYNCS.PHASECHK.TRANS64.TRYWAIT P5, [R86+URZ+0x30890], R87 ;  /* 0x03089057560075a7 */ /* 0x000e2400080a017f */
[----:B0-----:R-:W-:Y:S05]  /*3b10*/  @!P5 BRA `(.L_x_2663) ;  /* 0x0000024c0028d947 */ /* 0x001fea0003800000 */
.L_x_3015:
[----:B------:R-:W-:Y:S05]  /*3b20*/  BSYNC B1 ;  /* 0x0000000000017941 */ /* 0x000fea0003800000 */
.L_x_2662:
[----:B------:R-:W-:-:S03]  /*3b30*/  UMOV UR4, 0xffffffff ;  /* 0xffffffff00047882 */ /* 0x000fc60000000000 */
[----:B------:R-:W-:Y:S05]  /*3b40*/  BRA.DIV UR4, `(.L_x_2664) ;  /* 0x0000024e04307947 */ /* 0x000fea000b800000 */
[----:B------:R1:W2:Y:S04]  /*3b50*/  SHFL.IDX PT, R80, R116, RZ, 0x1c1f ;  /* 0x001c1fff74507589 */ /* 0x0002a800000e0000 */
[----:B------:R1:W3:Y:S02]  /*3b60*/  SHFL.IDX PT, R11, R117, RZ, 0x1c1f ;  /* 0x001c1fff750b7589 */ /* 0x0002e400000e0000 */
.L_x_3019:
        /* <DEDUP_REMOVED lines=13> */
[C---:B------:R-:W-:Y:S02]  /*3c40*/  PRMT R75, R139.reuse, 0x5410, R73 ;  /* 0x000054108b4b7816 */ /* 0x040fe40000000049 */
[----:B------:R-:W-:-:S02]  /*3c50*/  PRMT R73, R139, 0x5432, R74 ;  /* 0x000054328b497816 */ /* 0x000fc4000000004a */
[C---:B------:R-:W-:Y:S02]  /*3c60*/  PRMT R72, R138.reuse, 0x5432, R72 ;  /* 0x000054328a487816 */ /* 0x040fe40000000048 */
[----:B0-----:R-:W-:Y:S02]  /*3c70*/  LOP3.LUT R140, R13, 0xffff0000, RZ, 0xc0, !PT ;  /* 0xffff00000d8c7812 */ /* 0x001fe400078ec0ff */
[C---:B------:R-:W-:Y:S01]  /*3c80*/  LOP3.LUT R139, R75.reuse, 0xffff0000, RZ, 0xc0, !PT ;  /* 0xffff00004b8b7812 */ /* 0x040fe200078ec0ff */
[----:B------:R-:W-:Y:S01]  /*3c90*/  IMAD.U32 R75, R75, 0x10000, RZ ;  /* 0x000100004b4b7824 */ /* 0x000fe200078e00ff */
[----:B------:R-:W-:Y:S01]  /*3ca0*/  PRMT R133, R138, 0x5410, R133 ;  /* 0x000054108a857816 */ /* 0x000fe20000000085 */
[----:B------:R-:W-:Y:S01]  /*3cb0*/  IMAD.U32 R138, R13, 0x10000, RZ ;  /* 0x000100000d8a7824 */ /* 0x000fe200078e00ff */
[----:B------:R-:W-:Y:S01]  /*3cc0*/  LOP3.LUT R13, R72, 0xffff0000, RZ, 0xc0, !PT ;  /* 0xffff0000480d7812 */ /* 0x000fe200078ec0ff */
[----:B------:R-:W-:Y:S01]  /*3cd0*/  FMUL.FTZ R74, R140, R139 ;  /* 0x0000008b8c4a7220 */ /* 0x000fe20000410000 */
[----:B------:R-:W-:-:S03]  /*3ce0*/  IMAD.U32 R72, R72, 0x10000, RZ ;  /* 0x0001000048487824 */ /* 0x000fc600078e00ff */
        /* <DEDUP_REMOVED lines=32> */
.L_x_2670:
[----:B------:R-:W-:Y:S05]  /*3ef0*/  BSYNC B3 ;  /* 0x0000000000037941 */ /* 0x000fea0003800000 */
.L_x_2669:
[----:B---3--:R-:W-:-:S04]  /*3f00*/  LEA R72, P3, R16, R11, 0x1 ;  /* 0x0000000b10487211 */ /* 0x008fc800078608ff */
[----:B--2---:R-:W-:-:S05]  /*3f10*/  LEA.HI.X R73, R16, R80, R17, 0x1, P3 ;  /* 0x0000005010497211 */ /* 0x004fca00018f0c11 */
[----:B0-----:R4:W-:Y:S04]  /*3f20*/  ST.E.128 desc[UR60][R72.64], R12 ;  /* 0x0000000c48007985 */ /* 0x0019e8000c101d3c */
.L_x_2668:
[----:B------:R-:W-:Y:S05]  /*3f30*/  BSYNC B2 ;  /* 0x0000000000027941 */ /* 0x000fea0003800000 */
.L_x_2667:
        /* <DEDUP_REMOVED lines=54> */
.L_x_2674:
[----:B------:R-:W-:Y:S05]  /*42a0*/  BSYNC B3 ;  /* 0x0000000000037941 */ /* 0x000fea0003800000 */
.L_x_2673:
[----:B------:R-:W-:Y:S02]  /*42b0*/  IMAD.SHL.U32 R70, R198, 0x8, RZ ;  /* 0x00000008c6467824 */ /* 0x000fe400078e00ff */
[----:B---3--:R-:W-:Y:S02]  /*42c0*/  IMAD.MOV.U32 R68, RZ, RZ, R11 ;  /* 0x000000ffff447224 */ /* 0x008fe400078e000b */
[----:B--2---:R-:W-:Y:S02]  /*42d0*/  IMAD.MOV.U32 R69, RZ, RZ, R80 ;  /* 0x000000ffff457224 */ /* 0x004fe400078e0050 */
[----:B------:R-:W-:-:S05]  /*42e0*/  IMAD.WIDE R68, R70, 0x2, R68 ;  /* 0x0000000246447825 */ /* 0x000fca00078e0244 */
[----:B0-----:R0:W-:Y:S02]  /*42f0*/  ST.E.128 desc[UR60][R68.64], R12 ;  /* 0x0000000c44007985 */ /* 0x0011e4000c101d3c */
.L_x_2672:
[----:B------:R-:W-:Y:S05]  /*4300*/  BSYNC B2 ;  /* 0x0000000000027941 */ /* 0x000fea0003800000 */
.L_x_2671:
        /* <DEDUP_REMOVED lines=54> */
.L_x_2678:
[----:B------:R-:W-:Y:S05]  /*4670*/  BSYNC B3 ;  /* 0x0000000000037941 */ /* 0x000fea0003800000 */
.L_x_2677:
[----:B------:R-:W-:Y:S02]  /*4680*/  IMAD.SHL.U32 R66, R199, 0x8, RZ ;  /* 0x00000008c7427824 */ /* 0x000fe400078e00ff */
[----:B---3--:R-:W-:Y:S02]  /*4690*/  IMAD.MOV.U32 R64, RZ, RZ, R11 ;  /* 0x000000ffff407224 */ /* 0x008fe400078e000b */
[----:B--2---:R-:W-:Y:S02]  /*46a0*/  IMAD.MOV.U32 R65, RZ, RZ, R80 ;  /* 0x000000ffff417224 */ /* 0x004fe400078e0050 */
[----:B------:R-:W-:-:S05]  /*46b0*/  IMAD.WIDE R64, R66, 0x2, R64 ;  /* 0x0000000242407825 */ /* 0x000fca00078e0240 */
[----:B----4-:R0:W-:Y:S02]  /*46c0*/  ST.E.128 desc[UR60][R64.64], R12 ;  /* 0x0000000c40007985 */ /* 0x0101e4000c101d3c */
.L_x_2676:
[----:B------:R-:W-:Y:S05]  /*46d0*/  BSYNC B2 ;  /* 0x0000000000027941 */ /* 0x000fea0003800000 */
.L_x_2675:
[----:B------:R-:W-:Y:S01]  /*46e0*/  ISETP.NE.AND P3, PT, R20, RZ, PT ;  /* 0x000000ff1400720c */ /* 0x000fe20003f65270 */
[----:B------:R-:W-:-:S12]  /*46f0*/  BSSY B2, `(.L_x_2679) ;  /* 0x000003a000027945 */ /* 0x000fd80003800000 */
[----:B------:R-:W-:Y:S05]  /*4700*/  @!P3 BRA `(.L_x_2680) ;  /* 0x0000000000e0b947 */ /* 0x000fea0003800000 */
[----:B0---4-:R0:W4:Y:S01]  /*4710*/  LDS.128 R12, [R78+0x21000] ;  /* 0x021000004e0c7984 */ /* 0x0111220000000c00 */
[----:B------:R-:W-:Y:S01]  /*4720*/  ISETP.GE.AND P3, PT, R208, R118, PT ;  /* 0x00000076d000720c */ /* 0x000fe20003f66270 */
[----:B------:R-:W-:-:S12]  /*4730*/  BSSY B3, `(.L_x_2681) ;  /* 0x0000032000037945 */ /* 0x000fd80003800000 */
[----:B0-----:R-:W-:Y:S05]  /*4740*/  @P3 BRA `(.L_x_2682) ;  /* 0x0000000000c03947 */ /* 0x001fea0003800000 */
[--C-:B------:R-:W-:Y:S02]  /*4750*/  SHF.R.U64 R60, R60, 0x10, R61.reuse ;  /* 0x000000103c3c7819 */ /* 0x100fe4000000123d */
[----:B------:R-:W-:Y:S02]  /*4760*/  SHF.R.U32.HI R64, RZ, 0x10, R61 ;  /* 0x00000010ff407819 */ /* 0x000fe4000001163d */
[--C-:B------:R-:W-:Y:S02]  /*4770*/  SHF.R.U64 R61, R62, 0x10, R63.reuse ;  /* 0x000000103e3d7819 */ /* 0x100fe4000000123f */
[----:B------:R-:W-:Y:S02]  /*4780*/  SHF.R.U32.HI R65, RZ, 0x10, R63 ;  /* 0x00000010ff417819 */ /* 0x000fe4000001163f */
[----:B------:R-:W-:Y:S01]  /*4790*/  PRMT R63, R153, 0x5432, R61 ;  /* 0x00005432993f7816 */ /* 0x000fe2000000003d */
[----:B----4-:R-:W-:Y:S01]  /*47a0*/  IMAD.U32 R61, R13, 0x10000, RZ ;  /* 0x000100000d3d7824 */ /* 0x010fe200078e00ff */
[----:B------:R-:W-:-:S02]  /*47b0*/  PRMT R60, R153, 0x5410, R60 ;  /* 0x00005410993c7816 */ /* 0x000fc4000000003c */
[----:B------:R-:W-:Y:S02]  /*47c0*/  LOP3.LUT R68, R13, 0xffff0000, RZ, 0xc0, !PT ;  /* 0xffff00000d447812 */ /* 0x000fe400078ec0ff */
[C---:B------:R-:W-:Y:S01]  /*47d0*/  LOP3.LUT R66, R63.reuse, 0xffff0000, RZ, 0xc0, !PT ;  /* 0xffff00003f427812 */ /* 0x040fe200078ec0ff */
[----:B------:R-:W-:Y:S01]  /*47e0*/  IMAD.U32 R63, R63, 0x10000, RZ ;  /* 0x000100003f3f7824 */ /* 0x000fe200078e00ff */
[C---:B------:R-:W-:Y:S01]  /*47f0*/  LOP3.LUT R62, R60.reuse, 0xffff0000, RZ, 0xc0, !PT ;  /* 0xffff00003c3e7812 */ /* 0x040fe200078ec0ff */
[----:B------:R-:W-:Y:S02]  /*4800*/  IMAD.U32 R60, R60, 0x10000, RZ ;  /* 0x000100003c3c7824 */ /* 0x000fe400078e00ff */
[C---:B------:R-:W-:Y:S02]  /*4810*/  FMUL.FTZ R67, R68.reuse, R66 ;  /* 0x0000004244437220 */ /* 0x040fe40000410000 */
[-C--:B------:R-:W-:Y:S02]  /*4820*/  FMUL.FTZ R13, R68, R62.reuse ;  /* 0x0000003e440d7220 */ /* 0x080fe40000410000 */
[----:B------:R-:W-:-:S02]  /*4830*/  FFMA.FTZ R62, R61, R62, -R67 ;  /* 0x0000003e3d3e7223 */ /* 0x000fc40000010843 */
[----:B------:R-:W-:Y:S01]  /*4840*/  FFMA.FTZ R61, R61, R66, R13 ;  /* 0x000000423d3d7223 */ /* 0x000fe2000001000d */
[C---:B------:R-:W-:Y:S02]  /*4850*/  PRMT R13, R152.reuse, 0x5432, R64 ;  /* 0x00005432980d7816 */ /* 0x040fe40000000040 */
[----:B------:R-:W-:Y:S02]  /*4860*/  PRMT R64, R152, 0x5410, R65 ;  /* 0x0000541098407816 */ /* 0x000fe40000000041 */
[----:B------:R-:W-:Y:S01]  /*4870*/  LOP3.LUT R66, R14, 0xffff0000, RZ, 0xc0, !PT ;  /* 0xffff00000e427812 */ /* 0x000fe200078ec0ff */
        /* <DEDUP_REMOVED lines=16> */
[C---:B------:R-:W-:Y:S01]  /*4980*/  LOP3.LUT R13, R12.reuse, 0xffff0000, RZ, 0xc0, !PT ;  /* 0xffff00000c0d7812 */ /* 0x040fe200078ec0ff */
[----:B------:R-:W-:Y:S01]  /*4990*/  FFMA.FTZ R14, R15, R64, R14 ;  /* 0x000000400f0e7223 */ /* 0x000fe2000001000e */
[----:B------:R-:W-:-:S03]  /*49a0*/  IMAD.U32 R12, R12, 0x10000, RZ ;  /* 0x000100000c0c7824 */ /* 0x000fc600078e00ff */
[C---:B------:R-:W-:Y:S01]  /*49b0*/  FMUL.FTZ R15, R13.reuse, R63 ;  /* 0x0000003f0d0f7220 */ /* 0x040fe20000410000 */
[-C--:B------:R-:W-:Y:S01]  /*49c0*/  FMUL.FTZ R13, R13, R60.reuse ;  /* 0x0000003c0d0d7220 */ /* 0x080fe20000410000 */
[----:B------:R-:W-:Y:S02]  /*49d0*/  F2FP.BF16.F32.PACK_AB R14, R14, R65 ;  /* 0x000000410e0e723e */ /* 0x000fe400000010ff */
[C---:B------:R-:W-:Y:S01]  /*49e0*/  FFMA.FTZ R15, R12.reuse, R60, -R15 ;  /* 0x0000003c0c0f7223 */ /* 0x040fe2000001080f */
[----:B------:R-:W-:-:S05]  /*49f0*/  FFMA.FTZ R13, R12, R63, R13 ;  /* 0x0000003f0c0d7223 */ /* 0x000fca000001000d */
[----:B------:R-:W-:Y:S01]  /*4a00*/  F2FP.BF16.F32.PACK_AB R13, R13, R15 ;  /* 0x0000000f0d0d723e */ /* 0x000fe200000010ff */
[----:B------:R-:W-:Y:S02]  /*4a10*/  IMAD.MOV.U32 R15, RZ, RZ, R14 ;  /* 0x000000ffff0f7224 */ /* 0x000fe400078e000e */
[----:B------:R-:W-:Y:S02]  /*4a20*/  IMAD.MOV.U32 R14, RZ, RZ, R66 ;  /* 0x000000ffff0e7224 */ /* 0x000fe400078e0042 */
[----:B------:R-:W-:Y:S02]  /*4a30*/  IMAD.MOV.U32 R12, RZ, RZ, R13 ;  /* 0x000000ffff0c7224 */ /* 0x000fe400078e000d */
[----:B------:R-:W-:-:S07]  /*4a40*/  IMAD.MOV.U32 R13, RZ, RZ, R61 ;  /* 0x000000ffff0d7224 */ /* 0x000fce00078e003d */
.L_x_2682:
[----:B------:R-:W-:Y:S05]  /*4a50*/  BSYNC B3 ;  /* 0x0000000000037941 */ /* 0x000fea0003800000 */
.L_x_2681:
[----:B---3--:R-:W-:-:S04]  /*4a60*/  LEA R60, P3, R22, R11, 0x1 ;  /* 0x0000000b163c7211 */ /* 0x008fc800078608ff */
[----:B--2---:R-:W-:-:S05]  /*4a70*/  LEA.HI.X R61, R22, R80, R203, 0x1, P3 ;  /* 0x00000050163d7211 */ /* 0x004fca00018f0ccb */
[----:B----4-:R0:W-:Y:S04]  /*4a80*/  ST.E.128 desc[UR60][R60.64], R12 ;  /* 0x0000000c3c007985 */ /* 0x0101e8000c101d3c */
.L_x_2680:
[----:B------:R-:W-:Y:S05]  /*4a90*/  BSYNC B2 ;  /* 0x0000000000027941 */ /* 0x000fea0003800000 */
.L_x_2679:
[----:B------:R-:W-:Y:S01]  /*4aa0*/  ISETP.NE.AND P3, PT, R21, RZ, PT ;  /* 0x000000ff1500720c */ /* 0x000fe20003f65270 */
[----:B------:R-:W-:-:S12]  /*4ab0*/  BSSY B2, `(.L_x_2683) ;  /* 0x000003a000027945 */ /* 0x000fd80003800000 */
        /* <DEDUP_REMOVED lines=20> */
[-C--:B------:R-:W-:Y:S01]  /*4c00*/  FMUL.FTZ R13, R66, R58.reuse ;  /* 0x0000003a420d7220 */ /* 0x080fe20000410000 */
[C---:B------:R-:W-:Y:S01]  /*4c10*/  LOP3.LUT R66, R14.reuse, 0xffff0000, RZ, 0xc0, !PT ;  /* 0xffff00000e427812 */ /* 0x040fe200078ec0ff */
[----:B------:R-:W-:Y:S01]  /*4c20*/  FFMA.FTZ R58, R57, R58, -R65 ;  /* 0x0000003a393a7223 */ /* 0x000fe20000010841 */
[----:B------:R-:W-:-:S02]  /*4c30*/  IMAD.U32 R14, R14, 0x10000, RZ ;  /* 0x000100000e0e7824 */ /* 0x000fc400078e00ff */
[----:B------:R-:W-:Y:S01]  /*4c40*/  FFMA.FTZ R57, R57, R64, R13 ;  /* 0x0000004039397223 */ /* 0x000fe2000001000d */
[C---:B------:R-:W-:Y:S02]  /*4c50*/  PRMT R13, R150.reuse, 0x5432, R62 ;  /* 0x00005432960d7816 */ /* 0x040fe4000000003e */
[----:B------:R-:W-:Y:S02]  /*4c60*/  PRMT R62, R150, 0x5410, R63 ;  /* 0x00005410963e7816 */ /* 0x000fe4000000003f */
[----:B------:R-:W-:Y:S01]  /*4c70*/  F2FP.BF16.F32.PACK_AB R57, R57, R58 ;  /* 0x0000003a3939723e */ /* 0x000fe200000010ff */
[C---:B------:R-:W-:Y:S01]  /*4c80*/  IMAD.U32 R64, R13.reuse, 0x10000, RZ ;  /* 0x000100000d407824 */ /* 0x040fe200078e00ff */
[----:B------:R-:W-:Y:S01]  /*4c90*/  LOP3.LUT R13, R13, 0xffff0000, RZ, 0xc0, !PT ;  /* 0xffff00000d0d7812 */ /* 0x000fe200078ec0ff */
[C---:B------:R-:W-:Y:S01]  /*4ca0*/  IMAD.U32 R63, R62.reuse, 0x10000, RZ ;  /* 0x000100003e3f7824 */ /* 0x040fe200078e00ff */
[----:B------:R-:W-:-:S03]  /*4cb0*/  LOP3.LUT R62, R62, 0xffff0000, RZ, 0xc0, !PT ;  /* 0xffff00003e3e7812 */ /* 0x000fc600078ec0ff */
        /* <DEDUP_REMOVED lines=23> */
.L_x_2686:
[----:B------:R-:W-:Y:S05]  /*4e30*/  BSYNC B3 ;  /* 0x0000000000037941 */ /* 0x000fea0003800000 */
.L_x_2685:
[----:B----4-:R0:W-:Y:S02]  /*4e40*/  ST.E.128 desc[UR60][R60.64], R12 ;  /* 0x0000000c3c007985 */ /* 0x0101e4000c101d3c */
.L_x_2684:
[----:B------:R-:W-:Y:S05]  /*4e50*/  BSYNC B2 ;  /* 0x0000000000027941 */ /* 0x000fea0003800000 */
.L_x_2683:
        /* <DEDUP_REMOVED lines=8> */
[----:B------:R-:W-:Y:S02]  /*4ee0*/  SHF.R.U64 R11, R54, 0x10, R55 ;  /* 0x00000010360b7819 */ /* 0x000fe40000001237 */
[----:B------:R-:W-:Y:S02]  /*4ef0*/  SHF.R.U64 R52, R52, 0x10, R53 ;  /* 0x0000001034347819 */ /* 0x000fe40000001235 */
[----:B------:R-:W-:Y:S02]  /*4f00*/  PRMT R11, R149, 0x5410, R11 ;  /* 0x00005410950b7816 */ /* 0x000fe4000000000b */
        /* <DEDUP_REMOVED lines=9> */
[CC--:B------:R-:W-:Y:S01]  /*4fa0*/  FMUL.FTZ R59, R60.reuse, R55.reuse ;  /* 0x000000373c3b7220 */ /* 0x0c0fe20000410000 */
        /* <DEDUP_REMOVED lines=34> */
.L_x_2688:
[----:B------:R-:W-:Y:S05]  /*51d0*/  BSYNC B2 ;  /* 0x0000000000027941 */ /* 0x000fea0003800000 */
.L_x_2687:
[----:B----4-:R0:W-:Y:S02]  /*51e0*/  ST.E.128 desc[UR60][R56.64], R12 ;  /* 0x0000000c38007985 */ /* 0x0101e4000c101d3c */
.L_x_2666:
[----:B------:R-:W-:Y:S05]  /*51f0*/  BSYNC B1 ;  /* 0x0000000000017941 */ /* 0x000fea0003800000 */
.L_x_2665:
[----:B------:R-:W-:-:S03]  /*5200*/  UMOV UR4, 0xffffffff ;  /* 0xffffffff00047882 */ /* 0x000fc60000000000 */
[----:B------:R-:W-:Y:S05]  /*5210*/  BRA.DIV UR4, `(.L_x_2689) ;  /* 0x0000023604c87947 */ /* 0x000fea000b800000 */
[----:B-1----:R-:W1:Y:S04]  /*5220*/  SHFL.IDX PT, R116, R116, 0x1, 0x1c1f ;  /* 0x003c1f0074747f89 */ /* 0x002e6800000e0000 */
[----:B------:R-:W0:Y:S02]  /*5230*/  SHFL.IDX PT, R117, R117, 0x1, 0x1c1f ;  /* 0x003c1f0075757f89 */ /* 0x000e2400000e0000 */
.L_x_3023:
        /* <DEDUP_REMOVED lines=10> */
[----:B---3--:R-:W-:Y:S01]  /*52e0*/  SHF.R.U64 R11, R48, 0x10, R49 ;  /* 0x00000010300b7819 */ /* 0x008fe20000001231 */
[----:B----4-:R-:W-:Y:S01]  /*52f0*/  IMAD.U32 R56, R15, 0x10000, RZ ;  /* 0x000100000f387824 */ /* 0x010fe200078e00ff */
[--C-:B------:R-:W-:Y:S01]  /*5300*/  SHF.R.U64 R48, R50, 0x10, R51.reuse ;  /* 0x0000001032307819 */ /* 0x100fe20000001233 */
[----:B------:R-:W-:Y:S01]  /*5310*/  IMAD.U32 R54, R14, 0x10000, RZ ;  /* 0x000100000e367824 */ /* 0x000fe200078e00ff */
[----:B------:R-:W-:Y:S01]  /*5320*/  SHF.R.U32.HI R51, RZ, 0x10, R51 ;  /* 0x00000010ff337819 */ /* 0x000fe20000011633 */
[----:B------:R-:W-:Y:S01]  /*5330*/  IMAD.U32 R55, R12, 0x10000, RZ ;  /* 0x000100000c377824 */ /* 0x000fe200078e00ff */
[----:B------:R-:W-:Y:S02]  /*5340*/  PRMT R48, R147, 0x5410, R48 ;  /* 0x0000541093307816 */ /* 0x000fe40000000030 */
[----:B------:R-:W-:Y:S02]  /*5350*/  SHF.R.U32.HI R49, RZ, 0x10, R49 ;  /* 0x00000010ff317819 */ /* 0x000fe40000011631 */
[----:B------:R-:W-:Y:S01]  /*5360*/  LOP3.LUT R50, R15, 0xffff0000, RZ, 0xc0, !PT ;  /* 0xffff00000f327812 */ /* 0x000fe200078ec0ff */
[C---:B------:R-:W-:Y:S01]  /*5370*/  IMAD.U32 R15, R13.reuse, 0x10000, RZ ;  /* 0x000100000d0f7824 */ /* 0x040fe200078e00ff */
[----:B------:R-:W-:-:S02]  /*5380*/  LOP3.LUT R13, R13, 0xffff0000, RZ, 0xc0, !PT ;  /* 0xffff00000d0d7812 */ /* 0x000fc400078ec0ff */
[C---:B------:R-:W-:Y:S01]  /*5390*/  LOP3.LUT R57, R48.reuse, 0xffff0000, RZ, 0xc0, !PT ;  /* 0xffff000030397812 */ /* 0x040fe200078ec0ff */
[----:B------:R-:W-:Y:S01]  /*53a0*/  IMAD.U32 R48, R48, 0x10000, RZ ;  /* 0x0001000030307824 */ /* 0x000fe200078e00ff */
[C---:B------:R-:W-:Y:S02]  /*53b0*/  PRMT R11, R146.reuse, 0x5410, R11 ;  /* 0x00005410920b7816 */ /* 0x040fe4000000000b */
[----:B------:R-:W-:Y:S01]  /*53c0*/  PRMT R51, R147, 0x5432, R51 ;  /* 0x0000543293337816 */ /* 0x000fe20000000033 */
[----:B------:R-:W-:Y:S01]  /*53d0*/  FMUL.FTZ R58, R13, R57 ;  /* 0x000000390d3a7220 */ /* 0x000fe20000410000 */
[----:B------:R-:W-:Y:S02]  /*53e0*/  PRMT R49, R146, 0x5432, R49 ;  /* 0x0000543292317816 */ /* 0x000fe40000000031 */
[----:B------:R-:W-:Y:S01]  /*53f0*/  LOP3.LUT R60, R11, 0xffff0000, RZ, 0xc0, !PT ;  /* 0xffff00000b3c7812 */ /* 0x000fe200078ec0ff */
[----:B------:R-:W-:Y:S01]  /*5400*/  IMAD.U32 R59, R51, 0x10000, RZ ;  /* 0x00010000333b7824 */ /* 0x000fe200078e00ff */
[----:B------:R-:W-:Y:S01]  /*5410*/  LOP3.LUT R14, R14, 0xffff0000, RZ, 0xc0, !PT ;  /* 0xffff00000e0e7812 */ /* 0x000fe200078ec0ff */
[----:B------:R-:W-:Y:S01]  /*5420*/  IMAD.U32 R61, R49, 0x10000, RZ ;  /* 0x00010000313d7824 */ /* 0x000fe200078e00ff */
[----:B------:R-:W-:Y:S01]  /*5430*/  LOP3.LUT R51, R51, 0xffff0000, RZ, 0xc0, !PT ;  /* 0xffff000033337812 */ /* 0x000fe200078ec0ff */
[-C--:B------:R-:W-:Y:S01]  /*5440*/  FMUL.FTZ R13, R13, R60.reuse ;  /* 0x0000003c0d0d7220 */ /* 0x080fe20000410000 */
[----:B------:R-:W-:Y:S01]  /*5450*/  FFMA.FTZ R58, R15, R60, -R58 ;  /* 0x0000003c0f3a7223 */ /* 0x000fe2000001083a */
[C---:B------:R-:W-:Y:S01]  /*5460*/  FMUL.FTZ R60, R14.reuse, R59 ;  /* 0x0000003b0e3c7220 */ /* 0x040fe20000410000 */
[----:B------:R-:W-:Y:S01]  /*5470*/  FMUL.FTZ R14, R14, R61 ;  /* 0x0000003d0e0e7220 */ /* 0x000fe20000410000 */
[----:B------:R-:W-:Y:S01]  /*5480*/  LOP3.LUT R49, R49, 0xffff0000, RZ, 0xc0, !PT ;  /* 0xffff000031317812 */ /* 0x000fe200078ec0ff */
[----:B------:R-:W-:Y:S01]  /*5490*/  IMAD.U32 R11, R11, 0x10000, RZ ;  /* 0x000100000b0b7824 */ /* 0x000fe200078e00ff */
[----:B------:R-:W-:Y:S01]  /*54a0*/  LOP3.LUT R12, R12, 0xffff0000, RZ, 0xc0, !PT ;  /* 0xffff00000c0c7812 */ /* 0x000fe200078ec0ff */
[----:B------:R-:W-:Y:S01]  /*54b0*/  FFMA.FTZ R13, R15, R57, R13 ;  /* 0x000000390f0d7223 */ /* 0x000fe2000001000d */
[C---:B------:R-:W-:Y:S01]  /*54c0*/  FFMA.FTZ R60, R54.reuse, R61, -R60 ;  /* 0x0000003d363c7223 */ /* 0x040fe2000001083c */
[----:B------:R-:W-:Y:S01]  /*54d0*/  FFMA.FTZ R14, R54, R59, R14 ;  /* 0x0000003b360e7223 */ /* 0x000fe2000001000e */
[C---:B------:R-:W-:Y:S01]  /*54e0*/  FMUL.FTZ R15, R50.reuse, R51 ;  /* 0x00000033320f7220 */ /* 0x040fe20000410000 */
[----:B------:R-:W-:Y:S01]  /*54f0*/  FMUL.FTZ R54, R50, R49 ;  /* 0x0000003132367220 */ /* 0x000fe20000410000 */
[CC--:B------:R-:W-:Y:S01]  /*5500*/  FMUL.FTZ R50, R12.reuse, R48.reuse ;  /* 0x000000300c327220 */ /* 0x0c0fe20000410000 */
        /* <DEDUP_REMOVED lines=9> */
.L_x_2694:
[----:B------:R-:W-:Y:S05]  /*55a0*/  BSYNC B2 ;  /* 0x0000000000027941 */ /* 0x000fea0003800000 */
.L_x_2693:
[----:B----4-:R0:W-:Y:S02]  /*55b0*/  ST.E.128 desc[UR60][R52.64], R12 ;  /* 0x0000000c34007985 */ /* 0x0101e4000c101d3c */
.L_x_2692:
[----:B------:R-:W-:Y:S05]  /*55c0*/  BSYNC B1 ;  /* 0x0000000000017941 */ /* 0x000fea0003800000 */
.L_x_2691:
        /* <DEDUP_REMOVED lines=16> */
[----:B------:R-:W-:Y:S02]  /*56d0*/  PRMT R44, R145, 0x5410, R44 ;  /* 0x00005410912c7816 */ /* 0x000fe4000000002c */
[----:B------:R-:W-:Y:S02]  /*56e0*/  SHF.R.U32.HI R45, RZ, 0x10, R45 ;  /* 0x00000010ff2d7819 */ /* 0x000fe4000001162d */
[----:B------:R-:W-:-:S02]  /*56f0*/  PRMT R11, R144, 0x5410, R11 ;  /* 0x00005410900b7816 */ /* 0x000fc4000000000b */
[----:B------:R-:W-:Y:S01]  /*5700*/  PRMT R145, R145, 0x5432, R50 ;  /* 0x0000543291917816 */ /* 0x000fe20000000032 */
[C---:B------:R-:W-:Y:S01]  /*5710*/  IMAD.U32 R50, R13.reuse, 0x10000, RZ ;  /* 0x000100000d327824 */ /* 0x040fe200078e00ff */
[----:B------:R-:W-:Y:S02]  /*5720*/  LOP3.LUT R56, R13, 0xffff0000, RZ, 0xc0, !PT ;  /* 0xffff00000d387812 */ /* 0x000fe400078ec0ff */
[----:B------:R-:W-:Y:S01]  /*5730*/  LOP3.LUT R13, R44, 0xffff0000, RZ, 0xc0, !PT ;  /* 0xffff00002c0d7812 */ /* 0x000fe200078ec0ff */
[----:B------:R-:W-:Y:S01]  /*5740*/  IMAD.U32 R53, R145, 0x10000, RZ ;  /* 0x0001000091357824 */ /* 0x000fe200078e00ff */
[----:B------:R-:W-:Y:S02]  /*5750*/  PRMT R45, R144, 0x5432, R45 ;  /* 0x00005432902d7816 */ /* 0x000fe4000000002d */
[----:B------:R-:W-:Y:S01]  /*5760*/  LOP3.LUT R51, R11, 0xffff0000, RZ, 0xc0, !PT ;  /* 0xffff00000b337812 */ /* 0x000fe200078ec0ff */
[----:B------:R-:W-:Y:S01]  /*5770*/  FMUL.FTZ R55, R56, R13 ;  /* 0x0000000d38377220 */ /* 0x000fe20000410000 */
[----:B------:R-:W-:Y:S01]  /*5780*/  LOP3.LUT R14, R14, 0xffff0000, RZ, 0xc0, !PT ;  /* 0xffff00000e0e7812 */ /* 0x000fe200078ec0ff */
[----:B------:R-:W-:Y:S01]  /*5790*/  IMAD.U32 R54, R45, 0x10000, RZ ;  /* 0x000100002d367824 */ /* 0x000fe200078e00ff */
[----:B------:R-:W-:Y:S01]  /*57a0*/  LOP3.LUT R46, R15, 0xffff0000, RZ, 0xc0, !PT ;  /* 0xffff00000f2e7812 */ /* 0x000fe200078ec0ff */
[----:B------:R-:W-:Y:S01]  /*57b0*/  FMUL.FTZ R56, R56, R51 ;  /* 0x0000003338387220 */ /* 0x000fe20000410000 */
[----:B------:R-:W-:Y:S01]  /*57c0*/  LOP3.LUT R12, R12, 0xffff0000, RZ, 0xc0, !PT ;  /* 0xffff00000c0c7812 */ /* 0x000fe200078ec0ff */
[C---:B------:R-:W-:Y:S01]  /*57d0*/  FMUL.FTZ R57, R14.reuse, R53 ;  /* 0x000000350e397220 */ /* 0x040fe20000410000 */
[----:B------:R-:W-:Y:S01]  /*57e0*/  FMUL.FTZ R14, R14, R54 ;  /* 0x000000360e0e7220 */ /* 0x000fe20000410000 */
[----:B------:R-:W-:Y:S01]  /*57f0*/  FFMA.FTZ R56, R50, R13, R56 ;  /* 0x0000000d32387223 */ /* 0x000fe20000010038 */
[----:B------:R-:W-:Y:S01]  /*5800*/  LOP3.LUT R145, R145, 0xffff0000, RZ, 0xc0, !PT ;  /* 0xffff000091917812 */ /* 0x000fe200078ec0ff */
[----:B------:R-:W-:Y:S01]  /*5810*/  IMAD.U32 R13, R44, 0x10000, RZ ;  /* 0x000100002c0d7824 */ /* 0x000fe200078e00ff */
[----:B------:R-:W-:Y:S01]  /*5820*/  LOP3.LUT R45, R45, 0xffff0000, RZ, 0xc0, !PT ;  /* 0xffff00002d2d7812 */ /* 0x000fe200078ec0ff */
[----:B------:R-:W-:-:S02]  /*5830*/  IMAD.U32 R11, R11, 0x10000, RZ ;  /* 0x000100000b0b7824 */ /* 0x000fc400078e00ff */
[C---:B------:R-:W-:Y:S01]  /*5840*/  FFMA.FTZ R57, R47.reuse, R54, -R57 ;  /* 0x000000362f397223 */ /* 0x040fe20000010839 */
[----:B------:R-:W-:Y:S01]  /*5850*/  FFMA.FTZ R14, R47, R53, R14 ;  /* 0x000000352f0e7223 */ /* 0x000fe2000001000e */
[----:B------:R-:W-:Y:S01]  /*5860*/  FMUL.FTZ R44, R46, R145 ;  /* 0x000000912e2c7220 */ /* 0x000fe20000410000 */
[----:B------:R-:W-:Y:S01]  /*5870*/  FMUL.FTZ R47, R12, R13 ;  /* 0x0000000d0c2f7220 */ /* 0x000fe20000410000 */
[----:B------:R-:W-:Y:S02]  /*5880*/  IMAD.U32 R15, R15, 0x10000, RZ ;  /* 0x000100000f0f7824 */ /* 0x000fe400078e00ff */
[----:B------:R-:W-:Y:S01]  /*5890*/  FMUL.FTZ R46, R46, R45 ;  /* 0x0000002d2e2e7220 */ /* 0x000fe20000410000 */
[----:B------:R-:W-:Y:S01]  /*58a0*/  FMUL.FTZ R12, R12, R11 ;  /* 0x0000000b0c0c7220 */ /* 0x000fe20000410000 */
[----:B------:R-:W-:Y:S01]  /*58b0*/  FFMA.FTZ R55, R50, R51, -R55 ;  /* 0x0000003332377223 */ /* 0x000fe20000010837 */
        /* <DEDUP_REMOVED lines=8> */
.L_x_2698:
[----:B------:R-:W-:Y:S05]  /*5940*/  BSYNC B2 ;  /* 0x0000000000027941 */ /* 0x000fea0003800000 */
.L_x_2697:
[----:B----4-:R0:W-:Y:S02]  /*5950*/  ST.E.128 desc[UR60][R48.64], R12 ;  /* 0x0000000c30007985 */ /* 0x0101e4000c101d3c */
.L_x_2696:
[----:B------:R-:W-:Y:S05]  /*5960*/  BSYNC B1 ;  /* 0x0000000000017941 */ /* 0x000fea0003800000 */
.L_x_2695:
        /* <DEDUP_REMOVED lines=11> */
[----:B------:R-:W-:Y:S02]  /*5a20*/  SHF.R.U64 R42, R42, 0x10, R43 ;  /* 0x000000102a2a7819 */ /* 0x000fe4000000122b */
[----:B------:R-:W-:Y:S01]  /*5a30*/  SHF.R.U64 R49, R40, 0x10, R41 ;  /* 0x0000001028317819 */ /* 0x000fe20000001229 */
[----:B----4-:R-:W-:Y:S01]  /*5a40*/  IMAD.U32 R40, R14, 0x10000, RZ ;  /* 0x000100000e287824 */ /* 0x010fe200078e00ff */
[----:B------:R-:W-:Y:S02]  /*5a50*/  SHF.R.U32.HI R46, RZ, 0x10, R43 ;  /* 0x00000010ff2e7819 */ /* 0x000fe4000001162b */
[----:B------:R-:W-:Y:S02]  /*5a60*/  SHF.R.U32.HI R47, RZ, 0x10, R41 ;  /* 0x00000010ff2f7819 */ /* 0x000fe40000011629 */
[----:B------:R-:W-:Y:S02]  /*5a70*/  PRMT R42, R143, 0x5410, R42 ;  /* 0x000054108f2a7816 */ /* 0x000fe4000000002a */
[----:B------:R-:W-:-:S02]  /*5a80*/  PRMT R41, R142, 0x5410, R49 ;  /* 0x000054108e297816 */ /* 0x000fc40000000031 */
[----:B------:R-:W-:Y:S02]  /*5a90*/  PRMT R143, R143, 0x5432, R46 ;  /* 0x000054328f8f7816 */ /* 0x000fe4000000002e */
[----:B------:R-:W-:Y:S02]  /*5aa0*/  LOP3.LUT R46, R13, 0xffff0000, RZ, 0xc0, !PT ;  /* 0xffff00000d2e7812 */ /* 0x000fe400078ec0ff */
[C---:B------:R-:W-:Y:S01]  /*5ab0*/  LOP3.LUT R50, R42.reuse, 0xffff0000, RZ, 0xc0, !PT ;  /* 0xffff00002a327812 */ /* 0x040fe200078ec0ff */
[----:B------:R-:W-:Y:S01]  /*5ac0*/  IMAD.U32 R43, R143, 0x10000, RZ ;  /* 0x000100008f2b7824 */ /* 0x000fe200078e00ff */
[----:B------:R-:W-:Y:S01]  /*5ad0*/  LOP3.LUT R48, R41, 0xffff0000, RZ, 0xc0, !PT ;  /* 0xffff000029307812 */ /* 0x000fe200078ec0ff */
[----:B------:R-:W-:Y:S01]  /*5ae0*/  IMAD.U32 R42, R42, 0x10000, RZ ;  /* 0x000100002a2a7824 */ /* 0x000fe200078e00ff */
[----:B------:R-:W-:Y:S01]  /*5af0*/  PRMT R142, R142, 0x5432, R47 ;  /* 0x000054328e8e7816 */ /* 0x000fe2000000002f */
[----:B------:R-:W-:Y:S02]  /*5b00*/  IMAD.U32 R47, R13, 0x10000, RZ ;  /* 0x000100000d2f7824 */ /* 0x000fe400078e00ff */
[----:B------:R-:W-:Y:S01]  /*5b10*/  FMUL.FTZ R52, R46, R50 ;  /* 0x000000322e347220 */ /* 0x000fe20000410000 */
[----:B------:R-:W-:Y:S01]  /*5b20*/  LOP3.LUT R14, R14, 0xffff0000, RZ, 0xc0, !PT ;  /* 0xffff00000e0e7812 */ /* 0x000fe200078ec0ff */
[----:B------:R-:W-:Y:S01]  /*5b30*/  FMUL.FTZ R51, R46, R48 ;  /* 0x000000302e337220 */ /* 0x000fe20000410000 */
[----:B------:R-:W-:Y:S01]  /*5b40*/  IMAD.U32 R49, R142, 0x10000, RZ ;  /* 0x000100008e317824 */ /* 0x000fe200078e00ff */
[C---:B------:R-:W-:Y:S01]  /*5b50*/  LOP3.LUT R46, R12.reuse, 0xffff0000, RZ, 0xc0, !PT ;  /* 0xffff00000c2e7812 */ /* 0x040fe200078ec0ff */
[----:B------:R-:W-:-:S02]  /*5b60*/  IMAD.U32 R13, R12, 0x10000, RZ ;  /* 0x000100000c0d7824 */ /* 0x000fc400078e00ff */
[C---:B------:R-:W-:Y:S01]  /*5b70*/  FFMA.FTZ R12, R47.reuse, R48, -R52 ;  /* 0x000000302f0c7223 */ /* 0x040fe20000010834 */
[----:B------:R-:W-:Y:S01]  /*5b80*/  FFMA.FTZ R47, R47, R50, R51 ;  /* 0x000000322f2f7223 */ /* 0x000fe20000010033 */
[----:B------:R-:W-:Y:S01]  /*5b90*/  LOP3.LUT R11, R15, 0xffff0000, RZ, 0xc0, !PT ;  /* 0xffff00000f0b7812 */ /* 0x000fe200078ec0ff */
[C---:B------:R-:W-:Y:S01]  /*5ba0*/  FMUL.FTZ R51, R14.reuse, R49 ;  /* 0x000000310e337220 */ /* 0x040fe20000410000 */
[----:B------:R-:W-:Y:S01]  /*5bb0*/  LOP3.LUT R48, R143, 0xffff0000, RZ, 0xc0, !PT ;  /* 0xffff00008f307812 */ /* 0x000fe200078ec0ff */
[-C--:B------:R-:W-:Y:S01]  /*5bc0*/  FMUL.FTZ R53, R14, R43.reuse ;  /* 0x0000002b0e357220 */ /* 0x080fe20000410000 */
[----:B------:R-:W-:Y:S01]  /*5bd0*/  LOP3.LUT R142, R142, 0xffff0000, RZ, 0xc0, !PT ;  /* 0xffff00008e8e7812 */ /* 0x000fe200078ec0ff */
[----:B------:R-:W-:Y:S02]  /*5be0*/  IMAD.U32 R41, R41, 0x10000, RZ ;  /* 0x0001000029297824 */ /* 0x000fe400078e00ff */
[C---:B------:R-:W-:Y:S01]  /*5bf0*/  FFMA.FTZ R51, R40.reuse, R43, R51 ;  /* 0x0000002b28337223 */ /* 0x040fe20000010033 */
[----:B------:R-:W-:Y:S01]  /*5c00*/  FFMA.FTZ R14, R40, R49, -R53 ;  /* 0x00000031280e7223 */ /* 0x000fe20000010835 */
[C---:B------:R-:W-:Y:S01]  /*5c10*/  FMUL.FTZ R50, R11.reuse, R48 ;  /* 0x000000300b327220 */ /* 0x040fe20000410000 */
[----:B------:R-:W-:Y:S01]  /*5c20*/  FMUL.FTZ R43, R11, R142 ;  /* 0x0000008e0b2b7220 */ /* 0x000fe20000410000 */
[----:B------:R-:W-:-:S02]  /*5c30*/  IMAD.U32 R15, R15, 0x10000, RZ ;  /* 0x000100000f0f7824 */ /* 0x000fc400078e00ff */
[C---:B------:R-:W-:Y:S01]  /*5c40*/  FMUL.FTZ R40, R46.reuse, R42 ;  /* 0x0000002a2e287220 */ /* 0x040fe20000410000 */
[-C--:B------:R-:W-:Y:S01]  /*5c50*/  FMUL.FTZ R11, R46, R41.reuse ;  /* 0x000000292e0b7220 */ /* 0x080fe20000410000 */
[----:B------:R-:W-:Y:S01]  /*5c60*/  F2FP.BF16.F32.PACK_AB R14, R51, R14 ;  /* 0x0000000e330e723e */ /* 0x000fe200000010ff */
[C---:B------:R-:W-:Y:S01]  /*5c70*/  FFMA.FTZ R50, R15.reuse, R142, -R50 ;  /* 0x0000008e0f327223 */ /* 0x040fe20000010832 */
[----:B------:R-:W-:Y:S01]  /*5c80*/  FFMA.FTZ R43, R15, R48, R43 ;  /* 0x000000300f2b7223 */ /* 0x000fe2000001002b */
[C---:B------:R-:W-:Y:S01]  /*5c90*/  FFMA.FTZ R40, R13.reuse, R41, -R40 ;  /* 0x000000290d287223 */ /* 0x040fe20000010828 */
[----:B------:R-:W-:Y:S01]  /*5ca0*/  FFMA.FTZ R11, R13, R42, R11 ;  /* 0x0000002a0d0b7223 */ /* 0x000fe2000001000b */
[----:B------:R-:W-:Y:S02]  /*5cb0*/  F2FP.BF16.F32.PACK_AB R13, R47, R12 ;  /* 0x0000000c2f0d723e */ /* 0x000fe400000010ff */
[----:B------:R-:W-:Y:S02]  /*5cc0*/  F2FP.BF16.F32.PACK_AB R15, R43, R50 ;  /* 0x000000322b0f723e */ /* 0x000fe400000010ff */
[----:B------:R-:W-:-:S07]  /*5cd0*/  F2FP.BF16.F32.PACK_AB R12, R11, R40 ;  /* 0x000000280b0c723e */ /* 0x000fce00000010ff */
.L_x_2702:
[----:B------:R-:W-:Y:S05]  /*5ce0*/  BSYNC B2 ;  /* 0x0000000000027941 */ /* 0x000fea0003800000 */
.L_x_2701:
[----:B----4-:R0:W-:Y:S02]  /*5cf0*/  ST.E.128 desc[UR60][R44.64], R12 ;  /* 0x0000000c2c007985 */ /* 0x0101e4000c101d3c */
.L_x_2700:
[----:B------:R-:W-:Y:S05]  /*5d00*/  BSYNC B1 ;  /* 0x0000000000017941 */ /* 0x000fea0003800000 */
.L_x_2699:
        /* <DEDUP_REMOVED lines=9> */
[--C-:B------:R-:W-:Y:S01]  /*5da0*/  SHF.R.U64 R44, R36, 0x10, R37.reuse ;  /* 0x00000010242c7819 */ /* 0x100fe20000001225 */
[----:B----4-:R-:W-:Y:S01]  /*5db0*/  IMAD.U32 R36, R14, 0x10000, RZ ;  /* 0x000100000e247824 */ /* 0x010fe200078e00ff */
[----:B------:R-:W-:Y:S02]  /*5dc0*/  SHF.R.U32.HI R42, RZ, 0x10, R37 ;  /* 0x00000010ff2a7819 */ /* 0x000fe40000011625 */
[--C-:B------:R-:W-:Y:S02]  /*5dd0*/  SHF.R.U64 R43, R38, 0x10, R39.reuse ;  /* 0x00000010262b7819 */ /* 0x100fe40000001227 */
[----:B------:R-:W-:Y:S02]  /*5de0*/  SHF.R.U32.HI R39, RZ, 0x10, R39 ;  /* 0x00000010ff277819 */ /* 0x000fe40000011627 */
[----:B------:R-:W-:Y:S01]  /*5df0*/  LOP3.LUT R37, R14, 0xffff0000, RZ, 0xc0, !PT ;  /* 0xffff00000e257812 */ /* 0x000fe200078ec0ff */
[C---:B------:R-:W-:Y:S01]  /*5e00*/  IMAD.U32 R14, R15.reuse, 0x10000, RZ ;  /* 0x000100000f0e7824 */ /* 0x040fe200078e00ff */
[----:B---3--:R-:W-:-:S02]  /*5e10*/  LOP3.LUT R11, R15, 0xffff0000, RZ, 0xc0, !PT ;  /* 0xffff00000f0b7812 */ /* 0x008fc400078ec0ff */
[----:B------:R-:W-:Y:S02]  /*5e20*/  PRMT R15, R115, 0x5410, R44 ;  /* 0x00005410730f7816 */ /* 0x000fe4000000002c */
[C---:B------:R-:W-:Y:S02]  /*5e30*/  PRMT R44, R132.reuse, 0x5410, R43 ;  /* 0x00005410842c7816 */ /* 0x040fe4000000002b */
[----:B------:R-:W-:Y:S01]  /*5e40*/  PRMT R132, R132, 0x5432, R39 ;  /* 0x0000543284847816 */ /* 0x000fe20000000027 */
[----:B------:R-:W-:Y:S01]  /*5e50*/  IMAD.U32 R39, R13, 0x10000, RZ ;  /* 0x000100000d277824 */ /* 0x000fe200078e00ff */
[----:B------:R-:W-:Y:S02]  /*5e60*/  PRMT R115, R115, 0x5432, R42 ;  /* 0x0000543273737816 */ /* 0x000fe4000000002a */
[----:B------:R-:W-:Y:S01]  /*5e70*/  LOP3.LUT R38, R13, 0xffff0000, RZ, 0xc0, !PT ;  /* 0xffff00000d267812 */ /* 0x000fe200078ec0ff */
[----:B------:R-:W-:Y:S01]  /*5e80*/  IMAD.U32 R46, R132, 0x10000, RZ ;  /* 0x00010000842e7824 */ /* 0x000fe200078e00ff */
[----:B------:R-:W-:Y:S01]  /*5e90*/  LOP3.LUT R45, R44, 0xffff0000, RZ, 0xc0, !PT ;  /* 0xffff00002c2d7812 */ /* 0x000fe200078ec0ff */
[----:B------:R-:W-:Y:S01]  /*5ea0*/  IMAD.U32 R43, R115, 0x10000, RZ ;  /* 0x00010000732b7824 */ /* 0x000fe200078e00ff */
[----:B------:R-:W-:Y:S01]  /*5eb0*/  LOP3.LUT R42, R15, 0xffff0000, RZ, 0xc0, !PT ;  /* 0xffff00000f2a7812 */ /* 0x000fe200078ec0ff */
[C---:B------:R-:W-:Y:S01]  /*5ec0*/  FMUL.FTZ R47, R37.reuse, R46 ;  /* 0x0000002e252f7220 */ /* 0x040fe20000410000 */
[----:B------:R-:W-:Y:S01]  /*5ed0*/  LOP3.LUT R132, R132, 0xffff0000, RZ, 0xc0, !PT ;  /* 0xffff000084847812 */ /* 0x000fe200078ec0ff */
[----:B------:R-:W-:Y:S01]  /*5ee0*/  FMUL.FTZ R37, R37, R43 ;  /* 0x0000002b25257220 */ /* 0x000fe20000410000 */
[C---:B------:R-:W-:Y:S01]  /*5ef0*/  FMUL.FTZ R48, R38.reuse, R45 ;  /* 0x0000002d26307220 */ /* 0x040fe20000410000 */
[----:B------:R-:W-:Y:S01]  /*5f00*/  FMUL.FTZ R50, R38, R42 ;  /* 0x0000002a26327220 */ /* 0x000fe20000410000 */
[----:B------:R-:W-:Y:S01]  /*5f10*/  LOP3.LUT R115, R115, 0xffff0000, RZ, 0xc0, !PT ;  /* 0xffff000073737812 */ /* 0x000fe200078ec0ff */
[----:B------:R-:W-:Y:S01]  /*5f20*/  IMAD.U32 R44, R44, 0x10000, RZ ;  /* 0x000100002c2c7824 */ /* 0x000fe200078e00ff */
[----:B------:R-:W-:Y:S01]  /*5f30*/  LOP3.LUT R38, R12, 0xffff0000, RZ, 0xc0, !PT ;  /* 0xffff00000c267812 */ /* 0x000fe200078ec0ff */
[----:B------:R-:W-:-:S02]  /*5f40*/  IMAD.U32 R15, R15, 0x10000, RZ ;  /* 0x000100000f0f7824 */ /* 0x000fc400078e00ff */
[C---:B------:R-:W-:Y:S01]  /*5f50*/  FFMA.FTZ R46, R36.reuse, R46, R37 ;  /* 0x0000002e242e7223 */ /* 0x040fe20000010025 */
[----:B------:R-:W-:Y:S01]  /*5f60*/  FFMA.FTZ R47, R36, R43, -R47 ;  /* 0x0000002b242f7223 */ /* 0x000fe2000001082f */
[C---:B------:R-:W-:Y:S01]  /*5f70*/  FMUL.FTZ R37, R11.reuse, R132 ;  /* 0x000000840b257220 */ /* 0x040fe20000410000 */
[----:B------:R-:W-:Y:S01]  /*5f80*/  FMUL.FTZ R43, R11, R115 ;  /* 0x000000730b2b7220 */ /* 0x000fe20000410000 */
[----:B------:R-:W-:Y:S02]  /*5f90*/  IMAD.U32 R13, R12, 0x10000, RZ ;  /* 0x000100000c0d7824 */ /* 0x000fe400078e00ff */
[C---:B------:R-:W-:Y:S01]  /*5fa0*/  FMUL.FTZ R36, R38.reuse, R44 ;  /* 0x0000002c26247220 */ /* 0x040fe20000410000 */
[----:B------:R-:W-:Y:S01]  /*5fb0*/  FMUL.FTZ R11, R38, R15 ;  /* 0x0000000f260b7220 */ /* 0x000fe20000410000 */
[C---:B------:R-:W-:Y:S01]  /*5fc0*/  FFMA.FTZ R12, R39.reuse, R42, -R48 ;  /* 0x0000002a270c7223 */ /* 0x040fe20000010830 */
[C---:B------:R-:W-:Y:S01]  /*5fd0*/  FFMA.FTZ R37, R14.reuse, R115, -R37 ;  /* 0x000000730e257223 */ /* 0x040fe20000010825 */
[----:B------:R-:W-:Y:S01]  /*5fe0*/  FFMA.FTZ R39, R39, R45, R50 ;  /* 0x0000002d27277223 */ /* 0x000fe20000010032 */
[----:B------:R-:W-:Y:S01]  /*5ff0*/  FFMA.FTZ R14, R14, R132, R43 ;  /* 0x000000840e0e7223 */ /* 0x000fe2000001002b */
[C---:B------:R-:W-:Y:S01]  /*6000*/  FFMA.FTZ R36, R13.reuse, R15, -R36 ;  /* 0x0000000f0d247223 */ /* 0x040fe20000010824 */
[----:B------:R-:W-:-:S02]  /*6010*/  FFMA.FTZ R11, R13, R44, R11 ;  /* 0x0000002c0d0b7223 */ /* 0x000fc4000001000b */
[----:B------:R-:W-:Y:S02]  /*6020*/  F2FP.BF16.F32.PACK_AB R13, R39, R12 ;  /* 0x0000000c270d723e */ /* 0x000fe400000010ff */
[----:B------:R-:W-:Y:S02]  /*6030*/  F2FP.BF16.F32.PACK_AB R15, R14, R37 ;  /* 0x000000250e0f723e */ /* 0x000fe400000010ff */
[----:B------:R-:W-:Y:S02]  /*6040*/  F2FP.BF16.F32.PACK_AB R14, R46, R47 ;  /* 0x0000002f2e0e723e */ /* 0x000fe400000010ff */
[----:B------:R-:W-:-:S07]  /*6050*/  F2FP.BF16.F32.PACK_AB R12, R11, R36 ;  /* 0x000000240b0c723e */ /* 0x000fce00000010ff */
.L_x_2706:
[----:B------:R-:W-:Y:S05]  /*6060*/  BSYNC B2 ;  /* 0x0000000000027941 */ /* 0x000fea0003800000 */
.L_x_2705:
[----:B----4-:R0:W-:Y:S02]  /*6070*/  ST.E.128 desc[UR60][R40.64], R12 ;  /* 0x0000000c28007985 */ /* 0x0101e4000c101d3c */
.L_x_2704:
[----:B------:R-:W-:Y:S05]  /*6080*/  BSYNC B1 ;  /* 0x0000000000017941 */ /* 0x000fea0003800000 */
.L_x_2703:
        /* <DEDUP_REMOVED lines=9> */
[--C-:B------:R-:W-:Y:S02]  /*6120*/  SHF.R.U64 R41, R34, 0x10, R35.reuse ;  /* 0x0000001022297819 */ /* 0x100fe40000001223 */
[----:B------:R-:W-:Y:S02]  /*6130*/  SHF.R.U32.HI R39, RZ, 0x10, R35 ;  /* 0x00000010ff277819 */ /* 0x000fe40000011623 */
[--C-:B------:R-:W-:Y:S02]  /*6140*/  SHF.R.U64 R38, R32, 0x10, R33.reuse ;  /* 0x0000001020267819 */ /* 0x100fe40000001221 */
[----:B------:R-:W-:Y:S01]  /*6150*/  SHF.R.U32.HI R32, RZ, 0x10, R33 ;  /* 0x00000010ff207819 */ /* 0x000fe20000011621 */
[----:B----4-:R-:W-:Y:S01]  /*6160*/  IMAD.U32 R33, R14, 0x10000, RZ ;  /* 0x000100000e217824 */ /* 0x010fe200078e00ff */
[C---:B------:R-:W-:Y:S02]  /*6170*/  PRMT R40, R114.reuse, 0x5410, R41 ;  /* 0x0000541072287816 */ /* 0x040fe40000000029 */
[----:B------:R-:W-:-:S02]  /*6180*/  PRMT R114, R114, 0x5432, R39 ;  /* 0x0000543272727816 */ /* 0x000fc40000000027 */
[C---:B------:R-:W-:Y:S02]  /*6190*/  PRMT R35, R83.reuse, 0x5410, R38 ;  /* 0x0000541053237816 */ /* 0x040fe40000000026 */
[----:B------:R-:W-:Y:S01]  /*61a0*/  PRMT R83, R83, 0x5432, R32 ;  /* 0x0000543253537816 */ /* 0x000fe20000000020 */
[----:B------:R-:W-:Y:S01]  /*61b0*/  IMAD.U32 R42, R114, 0x10000, RZ ;  /* 0x00010000722a7824 */ /* 0x000fe200078e00ff */
        /* <DEDUP_REMOVED lines=8> */
[----:B---3--:R-:W-:Y:S01]  /*6240*/  LOP3.LUT R11, R15, 0xffff0000, RZ, 0xc0, !PT ;  /* 0xffff00000f0b7812 */ /* 0x008fe200078ec0ff */
[----:B------:R-:W-:-:S02]  /*6250*/  IMAD.U32 R15, R13, 0x10000, RZ ;  /* 0x000100000d0f7824 */ /* 0x000fc400078e00ff */
[----:B------:R-:W-:Y:S01]  /*6260*/  FMUL.FTZ R44, R32, R41 ;  /* 0x00000029202c7220 */ /* 0x000fe20000410000 */
[----:B------:R-:W-:Y:S01]  /*6270*/  LOP3.LUT R114, R114, 0xffff0000, RZ, 0xc0, !PT ;  /* 0xffff000072727812 */ /* 0x000fe200078ec0ff */
[----:B------:R-:W-:Y:S02]  /*6280*/  IMAD.U32 R13, R12, 0x10000, RZ ;  /* 0x000100000c0d7824 */ /* 0x000fe400078e00ff */
[-C--:B------:R-:W-:Y:S01]  /*6290*/  FMUL.FTZ R32, R32, R38.reuse ;  /* 0x0000002620207220 */ /* 0x080fe20000410000 */
[----:B------:R-:W-:Y:S01]  /*62a0*/  LOP3.LUT R83, R83, 0xffff0000, RZ, 0xc0, !PT ;  /* 0xffff000053537812 */ /* 0x000fe200078ec0ff */
[----:B------:R-:W-:Y:S01]  /*62b0*/  IMAD.U32 R35, R35, 0x10000, RZ ;  /* 0x0001000023237824 */ /* 0x000fe200078e00ff */
[----:B------:R-:W-:Y:S01]  /*62c0*/  LOP3.LUT R12, R12, 0xffff0000, RZ, 0xc0, !PT ;  /* 0xffff00000c0c7812 */ /* 0x000fe200078ec0ff */
[----:B------:R-:W-:Y:S01]  /*62d0*/  FFMA.FTZ R44, R15, R38, -R44 ;  /* 0x000000260f2c7223 */ /* 0x000fe2000001082c */
[-C--:B------:R-:W-:Y:S01]  /*62e0*/  FMUL.FTZ R34, R34, R39.reuse ;  /* 0x0000002722227220 */ /* 0x080fe20000410000 */
[----:B------:R-:W-:Y:S01]  /*62f0*/  FFMA.FTZ R46, R33, R39, -R46 ;  /* 0x00000027212e7223 */ /* 0x000fe2000001082e */
[----:B------:R-:W-:Y:S01]  /*6300*/  FFMA.FTZ R15, R15, R41, R32 ;  /* 0x000000290f0f7223 */ /* 0x000fe20000010020 */
[C---:B------:R-:W-:Y:S01]  /*6310*/  FMUL.FTZ R39, R11.reuse, R114 ;  /* 0x000000720b277220 */ /* 0x040fe20000410000 */
[----:B------:R-:W-:Y:S01]  /*6320*/  FMUL.FTZ R41, R11, R83 ;  /* 0x000000530b297220 */ /* 0x000fe20000410000 */
[C---:B------:R-:W-:Y:S01]  /*6330*/  FMUL.FTZ R32, R12.reuse, R40 ;  /* 0x000000280c207220 */ /* 0x040fe20000410000 */
[----:B------:R-:W-:Y:S01]  /*6340*/  FMUL.FTZ R11, R12, R35 ;  /* 0x000000230c0b7220 */ /* 0x000fe20000410000 */
[C---:B------:R-:W-:Y:S01]  /*6350*/  FFMA.FTZ R39, R14.reuse, R83, -R39 ;  /* 0x000000530e277223 */ /* 0x040fe20000010827 */
[----:B------:R-:W-:Y:S01]  /*6360*/  FFMA.FTZ R14, R14, R114, R41 ;  /* 0x000000720e0e7223 */ /* 0x000fe20000010029 */
[----:B------:R-:W-:Y:S01]  /*6370*/  FFMA.FTZ R33, R33, R42, R34 ;  /* 0x0000002a21217223 */ /* 0x000fe20000010022 */
[C---:B------:R-:W-:Y:S01]  /*6380*/  FFMA.FTZ R32, R13.reuse, R35, -R32 ;  /* 0x000000230d207223 */ /* 0x040fe20000010820 */
[----:B------:R-:W-:Y:S01]  /*6390*/  FFMA.FTZ R11, R13, R40, R11 ;  /* 0x000000280d0b7223 */ /* 0x000fe2000001000b */
[----:B------:R-:W-:-:S02]  /*63a0*/  F2FP.BF16.F32.PACK_AB R13, R15, R44 ;  /* 0x0000002c0f0d723e */ /* 0x000fc400000010ff */
[----:B------:R-:W-:Y:S02]  /*63b0*/  F2FP.BF16.F32.PACK_AB R15, R14, R39 ;  /* 0x000000270e0f723e */ /* 0x000fe400000010ff */
[----:B------:R-:W-:Y:S02]  /*63c0*/  F2FP.BF16.F32.PACK_AB R14, R33, R46 ;  /* 0x0000002e210e723e */ /* 0x000fe400000010ff */
[----:B------:R-:W-:-:S07]  /*63d0*/  F2FP.BF16.F32.PACK_AB R12, R11, R32 ;  /* 0x000000200b0c723e */ /* 0x000fce00000010ff */
.L_x_2710:
[----:B------:R-:W-:Y:S05]  /*63e0*/  BSYNC B2 ;  /* 0x0000000000027941 */ /* 0x000fea0003800000 */
.L_x_2709:
[----:B----4-:R0:W-:Y:S02]  /*63f0*/  ST.E.128 desc[UR60][R36.64], R12 ;  /* 0x0000000c24007985 */ /* 0x0101e4000c101d3c */
.L_x_2708:
[----:B------:R-:W-:Y:S05]  /*6400*/  BSYNC B1 ;  /* 0x0000000000017941 */ /* 0x000fea0003800000 */
.L_x_2707:
        /* <DEDUP_REMOVED lines=11> */
[----:B------:R-:W-:Y:S02]  /*64c0*/  SHF.R.U32.HI R34, RZ, 0x10, R31 ;  /* 0x00000010ff227819 */ /* 0x000fe4000001161f */
[----:B---3--:R-:W-:Y:S02]  /*64d0*/  SHF.R.U32.HI R11, RZ, 0x10, R29 ;  /* 0x00000010ff0b7819 */ /* 0x008fe4000001161d */
[----:B------:R-:W-:Y:S02]  /*64e0*/  PRMT R31, R82, 0x5432, R35 ;  /* 0x00005432521f7816 */ /* 0x000fe40000000023 */
[----:B------:R-:W-:-:S02]  /*64f0*/  PRMT R36, R81, 0x5432, R36 ;  /* 0x0000543251247816 */ /* 0x000fc40000000024 */
[----:B------:R-:W-:Y:S02]  /*6500*/  PRMT R81, R81, 0x5410, R34 ;  /* 0x0000541051517816 */ /* 0x000fe40000000022 */
[----:B------:R-:W-:Y:S01]  /*6510*/  LOP3.LUT R29, R14, 0xffff0000, RZ, 0xc0, !PT ;  /* 0xffff00000e1d7812 */ /* 0x000fe200078ec0ff */
[----:B------:R-:W-:Y:S01]  /*6520*/  IMAD.U32 R14, R13, 0x10000, RZ ;  /* 0x000100000d0e7824 */ /* 0x000fe200078e00ff */
[----:B------:R-:W-:Y:S01]  /*6530*/  PRMT R82, R82, 0x5410, R11 ;  /* 0x0000541052527816 */ /* 0x000fe2000000000b */
[----:B------:R-:W-:Y:S01]  /*6540*/  IMAD.U32 R38, R81, 0x10000, RZ ;  /* 0x0001000051267824 */ /* 0x000fe200078e00ff */
[----:B------:R-:W-:Y:S01]  /*6550*/  LOP3.LUT R13, R13, 0xffff0000, RZ, 0xc0, !PT ;  /* 0xffff00000d0d7812 */ /* 0x000fe200078ec0ff */
[----:B------:R-:W-:Y:S01]  /*6560*/  IMAD.U32 R11, R12, 0x10000, RZ ;  /* 0x000100000c0b7824 */ /* 0x000fe200078e00ff */
        /* <DEDUP_REMOVED lines=8> */
[----:B------:R-:W-:Y:S01]  /*65f0*/  FMUL.FTZ R13, R29, R38 ;  /* 0x000000261d0d7220 */ /* 0x000fe20000410000 */
[----:B------:R-:W-:Y:S01]  /*6600*/  LOP3.LUT R81, R81, 0xffff0000, RZ, 0xc0, !PT ;  /* 0xffff000051517812 */ /* 0x000fe200078ec0ff */
[----:B------:R-:W-:Y:S01]  /*6610*/  FMUL.FTZ R29, R29, R35 ;  /* 0x000000231d1d7220 */ /* 0x000fe20000410000 */
[----:B------:R-:W-:Y:S01]  /*6620*/  LOP3.LUT R82, R82, 0xffff0000, RZ, 0xc0, !PT ;  /* 0xffff000052527812 */ /* 0x000fe200078ec0ff */
[----:B------:R-:W-:-:S02]  /*6630*/  IMAD.U32 R31, R31, 0x10000, RZ ;  /* 0x000100001f1f7824 */ /* 0x000fc400078e00ff */
[C---:B------:R-:W-:Y:S01]  /*6640*/  FFMA.FTZ R39, R14.reuse, R34, -R39 ;  /* 0x000000220e277223 */ /* 0x040fe20000010827 */
[----:B------:R-:W-:Y:S01]  /*6650*/  FFMA.FTZ R40, R14, R37, R40 ;  /* 0x000000250e287223 */ /* 0x000fe20000010028 */
[C---:B------:R-:W-:Y:S01]  /*6660*/  FFMA.FTZ R35, R28.reuse, R35, -R13 ;  /* 0x000000231c237223 */ /* 0x040fe2000001080d */
[----:B------:R-:W-:Y:S02]  /*6670*/  IMAD.U32 R15, R15, 0x10000, RZ ;  /* 0x000100000f0f7824 */ /* 0x000fe400078e00ff */
[----:B------:R-:W-:Y:S01]  /*6680*/  FFMA.FTZ R28, R28, R38, R29 ;  /* 0x000000261c1c7223 */ /* 0x000fe2000001001d */
[----:B------:R-:W-:Y:S01]  /*6690*/  FMUL.FTZ R34, R30, R81 ;  /* 0x000000511e227220 */ /* 0x000fe20000410000 */
[C---:B------:R-:W-:Y:S01]  /*66a0*/  FMUL.FTZ R14, R12.reuse, R36 ;  /* 0x000000240c0e7220 */ /* 0x040fe20000410000 */
[-C--:B------:R-:W-:Y:S01]  /*66b0*/  FMUL.FTZ R13, R12, R31.reuse ;  /* 0x0000001f0c0d7220 */ /* 0x080fe20000410000 */
[-C--:B------:R-:W-:Y:S01]  /*66c0*/  FMUL.FTZ R30, R30, R82.reuse ;  /* 0x000000521e1e7220 */ /* 0x080fe20000410000 */
[----:B------:R-:W-:Y:S01]  /*66d0*/  FFMA.FTZ R34, R15, R82, -R34 ;  /* 0x000000520f227223 */ /* 0x000fe20000010822 */
        /* <DEDUP_REMOVED lines=9> */
.L_x_2712:
[----:B------:R-:W-:Y:S05]  /*6770*/  BSYNC B1 ;  /* 0x0000000000017941 */ /* 0x000fea0003800000 */
.L_x_2711:
[----:B----4-:R0:W-:Y:S01]  /*6780*/  ST.E.128 desc[UR60][R32.64], R12 ;  /* 0x0000000c20007985 */ /* 0x0101e2000c101d3c */
[----:B------:R-:W-:Y:S05]  /*6790*/  BRA `(.L_x_2690) ;  /* 0x0000004000cc7947 */ /* 0x000fea0003800000 */
.L_x_2656:
        /* <DEDUP_REMOVED lines=22> */
[----:B------:R-:W-:Y:S02]  /*6900*/  LEA R52, P2, R28, UR4, 0x1 ;  /* 0x000000041c347c11 */ /* 0x000fe4000f8408ff */
[----:B------:R-:W-:-:S02]  /*6910*/  CS2R R48, SRZ ;  /* 0x0000000000307805 */ /* 0x000fc4000001ff00 */
        /* <DEDUP_REMOVED lines=23> */
.L_x_2714:
[----:B------:R-:W-:Y:S05]  /*6a90*/  BSYNC B1 ;  /* 0x0000000000017941 */ /* 0x000fea0003800000 */
.L_x_2713:
        /* <DEDUP_REMOVED lines=47> */
.L_x_2716:
[----:B------:R-:W-:Y:S05]  /*6d90*/  BSYNC B1 ;  /* 0x0000000000017941 */ /* 0x000fea0003800000 */
.L_x_2715:
[----:B------:R-:W2:Y:S01]  /*6da0*/  LDL R11, [R1+0x4] ;  /* 0x00000400010b7983 */ /* 0x000ea20000100800 */
[----:B0-----:R-:W-:Y:S02]  /*6db0*/  IMAD.MOV.U32 R12, RZ, RZ, R28 ;  /* 0x000000ffff0c7224 */ /* 0x001fe400078e001c */
[----:B------:R-:W-:Y:S02]  /*6dc0*/  IMAD.MOV.U32 R13, RZ, RZ, R31 ;  /* 0x000000ffff0d7224 */ /* 0x000fe400078e001f */
[----:B------:R-:W-:-:S03]  /*6dd0*/  IMAD.MOV.U32 R14, RZ, RZ, R34 ;  /* 0x000000ffff0e7224 */ /* 0x000fc600078e0022 */
[----:B------:R-:W-:Y:S01]  /*6de0*/  PRMT R156, R81, 0x5410, R13 ;  /* 0x00005410519c7816 */ /* 0x000fe2000000000d */
[----:B------:R-:W-:-:S05]  /*6df0*/  IMAD.MOV.U32 R13, RZ, RZ, R35 ;  /* 0x000000ffff0d7224 */ /* 0x000fca00078e0023 */
[----:B------:R-:W-:Y:S01]  /*6e00*/  PRMT R160, R14, 0x5410, R13 ;  /* 0x000054100ea07816 */ /* 0x000fe2000000000d */
[----:B------:R-:W-:Y:S02]  /*6e10*/  IMAD.MOV.U32 R13, RZ, RZ, R36 ;  /* 0x000000ffff0d7224 */ /* 0x000fe400078e0024 */
[----:B------:R-:W-:-:S05]  /*6e20*/  IMAD.MOV.U32 R14, RZ, RZ, R37 ;  /* 0x000000ffff0e7224 */ /* 0x000fca00078e0025 */
[----:B------:R-:W-:Y:S02]  /*6e30*/  PRMT R144, R14, 0x5410, R13 ;  /* 0x000054100e907816 */ /* 0x000fe4000000000d */
[----:B--2---:R-:W-:Y:S01]  /*6e40*/  R2UR UR4, R11 ;  /* 0x000000000b0472ca */ /* 0x004fe200000e0000 */
[----:B------:R-:W-:-:S05]  /*6e50*/  IMAD.MOV.U32 R11, RZ, RZ, R29 ;  /* 0x000000ffff0b7224 */ /* 0x000fca00078e001d */
[----:B------:R-:W-:Y:S01]  /*6e60*/  PRMT R157, R12, 0x5410, R11 ;  /* 0x000054100c9d7816 */ /* 0x000fe2000000000b */
[----:B------:R-:W-:Y:S02]  /*6e70*/  IMAD.MOV.U32 R11, RZ, RZ, R32 ;  /* 0x000000ffff0b7224 */ /* 0x000fe400078e0020 */
[----:B------:R-:W-:-:S03]  /*6e80*/  IMAD.MOV.U32 R12, RZ, RZ, R33 ;  /* 0x000000ffff0c7224 */ /* 0x000fc600078e0021 */
[----:B------:R-:W-:Y:S01]  /*6e90*/  PRMT R163, R163, 0x5410, R11 ;  /* 0x00005410a3a37816 */ /* 0x000fe2000000000b */
[----:B------:R-:W-:Y:S01]  /*6ea0*/  IMAD.MOV.U32 R11, RZ, RZ, R38 ;  /* 0x000000ffff0b7224 */ /* 0x000fe200078e0026 */
[----:B------:R-:W-:Y:S01]  /*6eb0*/  PRMT R161, R12, 0x7610, R161 ;  /* 0x000076100ca17816 */ /* 0x000fe200000000a1 */
[----:B------:R-:W-:Y:S01]  /*6ec0*/  IMAD.MOV.U32 R12, RZ, RZ, R39 ;  /* 0x000000ffff0c7224 */ /* 0x000fe200078e0027 */
[----:B------:R-:W-:-:S04]  /*6ed0*/  UISETP.NE.AND UP0, UPT, UR4, 0x3, UPT ;  /* 0x000000030400788c */ /* 0x000fc8000bf05270 */
[----:B------:R-:W-:Y:S01]  /*6ee0*/  PRMT R145, R11, 0x5410, R12 ;  /* 0x000054100b917816 */ /* 0x000fe2000000000c */
[----:B------:R-:W-:Y:S01]  /*6ef0*/  IMAD.MOV.U32 R12, RZ, RZ, R42 ;  /* 0x000000ffff0c7224 */ /* 0x000fe200078e002a */
[----:B------:R-:W-:Y:S01]  /*6f00*/  PLOP3.LUT P2, PT, PT, PT, UP0, 0x80, 0x0 ;  /* 0x000000000000781c */ /* 0x000fe20003f4f008 */
[----:B------:R-:W-:-:S05]  /*6f10*/  IMAD.MOV.U32 R11, RZ, RZ, R43 ;  /* 0x000000ffff0b7224 */ /* 0x000fca00078e002b */
[----:B------:R-:W-:Y:S01]  /*6f20*/  PRMT R158, R12, 0x5410, R11 ;  /* 0x000054100c9e7816 */ /* 0x000fe2000000000b */
[----:B------:R-:W-:Y:S02]  /*6f30*/  IMAD.MOV.U32 R12, RZ, RZ, R40 ;  /* 0x000000ffff0c7224 */ /* 0x000fe400078e0028 */
[----:B------:R-:W-:-:S05]  /*6f40*/  IMAD.MOV.U32 R11, RZ, RZ, R41 ;  /* 0x000000ffff0b7224 */ /* 0x000fca00078e0029 */
        /* <DEDUP_REMOVED lines=56> */
.L_x_2717:
[----:B------:R-:W-:Y:S01]  /*72d0*/  IMAD R86, R18, 0x8, R2 ;  /* 0x0000000812567824 */ /* 0x000fe200078e0202 */
[----:B------:R-:W-:Y:S01]  /*72e0*/  SHF.L.U32 R87, R205, 0x1f, RZ ;  /* 0x0000001fcd577819 */ /* 0x000fe200000006ff */
[----:B------:R-:W-:Y:S03]  /*72f0*/  BSSY B1, `(.L_x_2718) ;  /* 0x0000003000017945 */ /* 0x000fe60003800000 */
[----:B------:R-:W0:Y:S02]  /*7300*/  SYNCS.PHASECHK.TRANS64.TRYWAIT P5, [R86+URZ+0x30890], R87 ;  /* 0x03089057560075a7 */ /* 0x000e2400080a017f */
[----:B0-----:R-:W-:Y:S05]  /*7310*/  @!P5 BRA `(.L_x_2719) ;  /* 0x0000021400d4d947 */ /* 0x001fea0003800000 */
.L_x_3024:
[----:B------:R-:W-:Y:S05]  /*7320*/  BSYNC B1 ;  /* 0x0000000000017941 */ /* 0x000fea0003800000 */
.L_x_2718:
[----:B------:R-:W1:Y:S01]  /*7330*/  LDC R132, c[0x0][0x2f4] ;  /* 0x0000bd00ff847b82 */ /* 0x000e620000000800 */
[----:B------:R-:W-:Y:S01]  /*7340*/  UMOV UR4, 0xffffffff ;  /* 0xffffffff00047882 */ /* 0x000fe20000000000 */
[----:B-1----:R-:W-:Y:S02]  /*7350*/  IMAD.IADD R133, R132, 0x1, -R119 ;  /* 0x0000000184857824 */ /* 0x002fe400078e0a77 */
[----:B------:R-:W-:Y:S05]  /*7360*/  BRA.DIV UR4, `(.L_x_2720) ;  /* 0x0000021604d47947 */ /* 0x000fea000b800000 */
[----:B------:R1:W2:Y:S04]  /*7370*/  SHFL.IDX PT, R115, R116, RZ, 0x1c1f ;  /* 0x001c1fff74737589 */ /* 0x0002a800000e0000 */
[----:B------:R1:W3:Y:S02]  /*7380*/  SHFL.IDX PT, R11, R117, RZ, 0x1c1f ;  /* 0x001c1fff750b7589 */ /* 0x0002e400000e0000 */
.L_x_3028:
        /* <DEDUP_REMOVED lines=80> */
[C---:B------:R-:W-:Y:S01]  /*7890*/  IMAD.U32 R49, R39.reuse, 0x10000, RZ ;  /* 0x0001000027317824 */ /* 0x040fe200078e00ff */
[----:B------:R-:W-:Y:S01]  /*78a0*/  LOP3.LUT R39, R39, 0xffff0000, RZ, 0xc0, !PT ;  /* 0xffff000027277812 */ /* 0x000fe200078ec0ff */
[----:B------:R-:W-:Y:S01]  /*78b0*/  IMAD.U32 R15, R12, 0x10000, RZ ;  /* 0x000100000c0f7824 */ /* 0x000fe200078e00ff */
        /* <DEDUP_REMOVED lines=37> */
.L_x_2726:
[----:B------:R-:W-:Y:S05]  /*7b10*/  BSYNC B3 ;  /* 0x0000000000037941 */ /* 0x000fea0003800000 */
.L_x_2725:
[----:B------:R-:W-:-:S04]  /*7b20*/  LEA R36, P3, R5, R11, 0x1 ;  /* 0x0000000b05247211 */ /* 0x000fc800078608ff */
[----:B--2---:R-:W-:Y:S02]  /*7b30*/  LEA.HI.X R37, R5, R115, R108, 0x1, P3 ;  /* 0x0000007305257211 */ /* 0x004fe400018f0c6c */
[----:B------:R-:W-:-:S03]  /*7b40*/  ISETP.GE.AND P3, PT, R138, R132, PT ;  /* 0x000000848a00720c */ /* 0x000fc60003f66270 */
[----:B----4-:R2:W-:Y:S10]  /*7b50*/  ST.E.128 desc[UR60][R36.64], R12 ;  /* 0x0000000c24007985 */ /* 0x0105f4000c101d3c */
[----:B--2---:R-:W-:-:S05]  /*7b60*/  @!P3 IMAD.WIDE R12, R138, 0x2, R114 ;  /* 0x000000028a0cb825 */ /* 0x004fca00078e0272 */
[----:B---3--:R3:W-:Y:S02]  /*7b70*/  @!P3 ST.E.128 desc[UR60][R12.64], R80 ;  /* 0x000000500c00b985 */ /* 0x0087e4000c101d3c */
.L_x_2724:
[----:B------:R-:W-:Y:S05]  /*7b80*/  BSYNC B2 ;  /* 0x0000000000027941 */ /* 0x000fea0003800000 */
.L_x_2723:
        /* <DEDUP_REMOVED lines=31> */
[----:B------:R-:W-:Y:S01]  /*7d80*/  PRMT R33, R161, 0x5410, R33 ;  /* 0x00005410a1217816 */ /* 0x000fe20000000021 */
[----:B------:R-:W-:Y:S01]  /*7d90*/  IMAD.U32 R80, R50, 0x10000, RZ ;  /* 0x0001000032507824 */ /* 0x000fe200078e00ff */
[----:B------:R-:W-:-:S02]  /*7da0*/  SHF.R.U32.HI R49, RZ, 0x10, R35 ;  /* 0x00000010ff317819 */ /* 0x000fc40000011623 */
[----:B------:R-:W-:Y:S02]  /*7db0*/  SHF.R.U64 R35, R44, 0x10, R45 ;  /* 0x000000102c237819 */ /* 0x000fe4000000122d */
[--C-:B------:R-:W-:Y:S02]  /*7dc0*/  SHF.R.U64 R44, R46, 0x10, R47.reuse ;  /* 0x000000102e2c7819 */ /* 0x100fe4000000122f */
[C---:B------:R-:W-:Y:S02]  /*7dd0*/  PRMT R45, R160.reuse, 0x5410, R34 ;  /* 0x00005410a02d7816 */ /* 0x040fe40000000022 */
        /* <DEDUP_REMOVED lines=78> */
[----:B------:R-:W-:-:S03]  /*82c0*/  F2FP.BF16.F32.PACK_AB R32, R32, R46 ;  /* 0x0000002e2020723e */ /* 0x000fc600000010ff */
[----:B------:R-:W-:Y:S02]  /*82d0*/  IMAD.MOV.U32 R14, RZ, RZ, R35 ;  /* 0x000000ffff0e7224 */ /* 0x000fe400078e0023 */
[----:B------:R-:W-:-:S07]  /*82e0*/  IMAD.MOV.U32 R38, RZ, RZ, R32 ;  /* 0x000000ffff267224 */ /* 0x000fce00078e0020 */
.L_x_2730:
[----:B------:R-:W-:Y:S05]  /*82f0*/  BSYNC B3 ;  /* 0x0000000000037941 */ /* 0x000fea0003800000 */
.L_x_2729:
[----:B------:R-:W-:-:S04]  /*8300*/  LEA R32, P3, R6, R11, 0x1 ;  /* 0x0000000b06207211 */ /* 0x000fc800078608ff */
[----:B--2---:R-:W-:Y:S02]  /*8310*/  LEA.HI.X R33, R6, R115, R107, 0x1, P3 ;  /* 0x0000007306217211 */ /* 0x004fe400018f0c6b */
[----:B------:R-:W-:-:S03]  /*8320*/  ISETP.GE.AND P3, PT, R48, R132, PT ;  /* 0x000000843000720c */ /* 0x000fc60003f66270 */
[----:B----4-:R2:W-:Y:S10]  /*8330*/  ST.E.128 desc[UR60][R32.64], R12 ;  /* 0x0000000c20007985 */ /* 0x0105f4000c101d3c */
[----:B--2---:R-:W-:-:S05]  /*8340*/  @!P3 IMAD.WIDE R12, R48, 0x2, R114 ;  /* 0x00000002300cb825 */ /* 0x004fca00078e0272 */
[----:B---3--:R4:W-:Y:S02]  /*8350*/  @!P3 ST.E.128 desc[UR60][R12.64], R36 ;  /* 0x000000240c00b985 */ /* 0x0089e4000c101d3c */
.L_x_2728:
[----:B------:R-:W-:Y:S05]  /*8360*/  BSYNC B2 ;  /* 0x0000000000027941 */ /* 0x000fea0003800000 */
.L_x_2727:
[----:B------:R-:W-:-:S13]  /*8370*/  ISETP.NE.AND P3, PT, R10, RZ, PT ;  /* 0x000000ff0a00720c */ /* 0x000fda0003f65270 */
[----:B------:R-:W-:Y:S05]  /*8380*/  @!P3 BRA `(.L_x_2722) ;  /* 0x0000000400f0b947 */ /* 0x000fea0003800000 */
[----:B---34-:R-:W3:Y:S01]  /*8390*/  LDL R12, [R1] ;  /* 0x00000000010c7983 */ /* 0x018ee20000100800 */
[C---:B------:R-:W-:Y:S01]  /*83a0*/  LEA R36, P3, R7.reuse, R11, 0x1 ;  /* 0x0000000b07247211 */ /* 0x040fe200078608ff */
[----:B------:R-:W-:Y:S03]  /*83b0*/  BSSY B2, `(.L_x_2731) ;  /* 0x0000075000027945 */ /* 0x000fe60003800000 */
[----:B--2---:R-:W-:Y:S02]  /*83c0*/  LEA.HI.X R37, R7, R115, R106, 0x1, P3 ;  /* 0x0000007307257211 */ /* 0x004fe400018f0c6a */
[----:B------:R-:W-:Y:S02]  /*83d0*/  ISETP.GE.AND P3, PT, R192, R118, PT ;  /* 0x00000076c000720c */ /* 0x000fe40003f66270 */
        /* <DEDUP_REMOVED lines=17> */
[----:B------:R-:W2:Y:S04]  /*84f0*/  LDS.128 R32, [R32+0x1e400] ;  /* 0x01e4000020207984 */ /* 0x000ea80000000c00 */
[----:B------:R-:W3:Y:S01]  /*8500*/  LDS.128 R12, [R12+0x1e400] ;  /* 0x01e400000c0c7984 */ /* 0x000ee20000000c00 */
[----:B------:R-:W-:Y:S05]  /*8510*/  @P3 BRA `(.L_x_2732) ;  /* 0x0000000400783947 */ /* 0x000fea0003800000 */
[--C-:B------:R-:W-:Y:S01]  /*8520*/  SHF.R.U64 R28, R28, 0x10, R29.reuse ;  /* 0x000000101c1c7819 */ /* 0x100fe2000000121d */
[----:B--2---:R-:W-:Y:S01]  /*8530*/  IMAD.U32 R45, R35, 0x10000, RZ ;  /* 0x00010000232d7824 */ /* 0x004fe200078e00ff */
[----:B------:R-:W-:Y:S02]  /*8540*/  SHF.R.U32.HI R38, RZ, 0x10, R29 ;  /* 0x00000010ff267819 */ /* 0x000fe4000001161d */
[----:B------:R-:W-:Y:S02]  /*8550*/  SHF.R.U64 R29, R30, 0x10, R31 ;  /* 0x000000101e1d7819 */ /* 0x000fe4000000121f */
[--C-:B------:R-:W-:Y:S02]  /*8560*/  SHF.R.U64 R30, R40, 0x10, R41.reuse ;  /* 0x00000010281e7819 */ /* 0x100fe40000001229 */
[----:B------:R-:W-:Y:S02]  /*8570*/  SHF.R.U32.HI R40, RZ, 0x10, R41 ;  /* 0x00000010ff287819 */ /* 0x000fe40000011629 */
[----:B------:R-:W-:-:S02]  /*8580*/  SHF.R.U64 R39, R42, 0x10, R43 ;  /* 0x000000102a277819 */ /* 0x000fc4000000122b */
[----:B------:R-:W-:Y:S02]  /*8590*/  PRMT R30, R159, 0x5410, R30 ;  /* 0x000054109f1e7816 */ /* 0x000fe4000000001e */
[----:B------:R-:W-:Y:S01]  /*85a0*/  SHF.R.U32.HI R42, RZ, 0x10, R43 ;  /* 0x00000010ff2a7819 */ /* 0x000fe2000001162b */
[----:B------:R-:W-:Y:S01]  /*85b0*/  IMAD.U32 R43, R33, 0x10000, RZ ;  /* 0x00010000212b7824 */ /* 0x000fe200078e00ff */
[----:B------:R-:W-:Y:S01]  /*85c0*/  PRMT R159, R159, 0x5432, R40 ;  /* 0x000054329f9f7816 */ /* 0x000fe20000000028 */
[----:B---3--:R-:W-:Y:S01]  /*85d0*/  IMAD.U32 R40, R13, 0x10000, RZ ;  /* 0x000100000d287824 */ /* 0x008fe200078e00ff */
[----:B------:R-:W-:Y:S02]  /*85e0*/  PRMT R38, R157, 0x5432, R38 ;  /* 0x000054329d267816 */ /* 0x000fe40000000026 */
[C---:B------:R-:W-:Y:S02]  /*85f0*/  PRMT R39, R158.reuse, 0x5410, R39 ;  /* 0x000054109e277816 */ /* 0x040fe40000000027 */
[----:B------:R-:W-:Y:S01]  /*8600*/  PRMT R158, R158, 0x5432, R42 ;  /* 0x000054329e9e7816 */ /* 0x000fe2000000002a */
[C---:B------:R-:W-:Y:S01]  /*8610*/  IMAD.U32 R42, R159.reuse, 0x10000, RZ ;  /* 0x000100009f2a7824 */ /* 0x040fe200078e00ff */
[----:B------:R-:W-:Y:S01]  /*8620*/  LOP3.LUT R159, R159, 0xffff0000, RZ, 0xc0, !PT ;  /* 0xffff00009f9f7812 */ /* 0x000fe200078ec0ff */
[C---:B------:R-:W-:Y:S01]  /*8630*/  IMAD.U32 R41, R38.reuse, 0x10000, RZ ;  /* 0x0001000026297824 */ /* 0x040fe200078e00ff */
[----:B------:R-:W-:Y:S01]  /*8640*/  LOP3.LUT R38, R38, 0xffff0000, RZ, 0xc0, !PT ;  /* 0xffff000026267812 */ /* 0x000fe200078ec0ff */
[CC--:B------:R-:W-:Y:S01]  /*8650*/  FMUL.FTZ R44, R43.reuse, R42.reuse ;  /* 0x0000002a2b2c7220 */ /* 0x0c0fe20000410000 */
[----:B------:R-:W-:Y:S01]  /*8660*/  SHF.R.U32.HI R31, RZ, 0x10, R31 ;  /* 0x00000010ff1f7819 */ /* 0x000fe2000001161f */
[-C--:B------:R-:W-:Y:S01]  /*8670*/  FMUL.FTZ R43, R43, R41.reuse ;  /* 0x000000292b2b7220 */ /* 0x080fe20000410000 */
[----:B------:R-:W-:Y:S01]  /*8680*/  LOP3.LUT R13, R13, 0xffff0000, RZ, 0xc0, !PT ;  /* 0xffff00000d0d7812 */ /* 0x000fe200078ec0ff */
[----:B------:R-:W-:Y:S01]  /*8690*/  FFMA.FTZ R41, R40, R41, -R44 ;  /* 0x0000002928297223 */ /* 0x000fe2000001082c */
[----:B------:R-:W-:Y:S01]  /*86a0*/  PRMT R31, R156, 0x5432, R31 ;  /* 0x000054329c1f7816 */ /* 0x000fe2000000001f */
[----:B------:R-:W-:Y:S01]  /*86b0*/  FFMA.FTZ R40, R40, R42, R43 ;  /* 0x0000002a28287223 */ /* 0x000fe2000001002b */
[----:B------:R-:W-:Y:S01]  /*86c0*/  LOP3.LUT R42, R33, 0xffff0000, RZ, 0xc0, !PT ;  /* 0xffff0000212a7812 */ /* 0x000fe200078ec0ff */
[C---:B------:R-:W-:Y:S01]  /*86d0*/  IMAD.U32 R44, R158.reuse, 0x10000, RZ ;  /* 0x000100009e2c7824 */ /* 0x040fe200078e00ff */
[----:B------:R-:W-:Y:S01]  /*86e0*/  LOP3.LUT R158, R158, 0xffff0000, RZ, 0xc0, !PT ;  /* 0xffff00009e9e7812 */ /* 0x000fe200078ec0ff */
[----:B------:R-:W-:Y:S01]  /*86f0*/  IMAD.U32 R43, R15, 0x10000, RZ ;  /* 0x000100000f2b7824 */ /* 0x000fe200078e00ff */
[----:B------:R-:W-:Y:S01]  /*8700*/  LOP3.LUT R35, R35, 0xffff0000, RZ, 0xc0, !PT ;  /* 0xffff000023237812 */ /* 0x000fe200078ec0ff */
[C---:B------:R-:W-:Y:S01]  /*8710*/  FMUL.FTZ R33, R42.reuse, R159 ;  /* 0x0000009f2a217220 */ /* 0x040fe20000410000 */
[----:B------:R-:W-:Y:S01]  /*8720*/  FMUL.FTZ R42, R42, R38 ;  /* 0x000000262a2a7220 */ /* 0x000fe20000410000 */
[----:B------:R-:W-:-:S02]  /*8730*/  LOP3.LUT R15, R15, 0xffff0000, RZ, 0xc0, !PT ;  /* 0xffff00000f0f7812 */ /* 0x000fc400078ec0ff */
[C---:B------:R-:W-:Y:S01]  /*8740*/  FFMA.FTZ R33, R13.reuse, R38, -R33 ;  /* 0x000000260d217223 */ /* 0x040fe20000010821 */
[----:B------:R-:W-:Y:S01]  /*8750*/  FFMA.FTZ R13, R13, R159, R42 ;  /* 0x0000009f0d0d7223 */ /* 0x000fe2000001002a */
[----:B------:R-:W-:Y:S02]  /*8760*/  IMAD.U32 R38, R31, 0x10000, RZ ;  /* 0x000100001f267824 */ /* 0x000fe400078e00ff */
[----:B------:R-:W-:Y:S01]  /*8770*/  FMUL.FTZ R42, R45, R44 ;  /* 0x0000002c2d2a7220 */ /* 0x000fe20000410000 */
[----:B------:R-:W-:Y:S02]  /*8780*/  PRMT R28, R157, 0x5410, R28 ;  /* 0x000054109d1c7816 */ /* 0x000fe4000000001c */
[----:B------:R-:W-:Y:S01]  /*8790*/  PRMT R29, R156, 0x5410, R29 ;  /* 0x000054109c1d7816 */ /* 0x000fe2000000001d */
[-C--:B------:R-:W-:Y:S01]  /*87a0*/  FFMA.FTZ R42, R43, R38.reuse, -R42 ;  /* 0x000000262b2a7223 */ /* 0x080fe2000001082a */
[----:B------:R-:W-:Y:S01]  /*87b0*/  FMUL.FTZ R38, R45, R38 ;  /* 0x000000262d267220 */ /* 0x000fe20000410000 */
[C---:B------:R-:W-:Y:S01]  /*87c0*/  IMAD.U32 R45, R28.reuse, 0x10000, RZ ;  /* 0x000100001c2d7824 */ /* 0x040fe200078e00ff */
[----:B------:R-:W-:-:S02]  /*87d0*/  LOP3.LUT R28, R28, 0xffff0000, RZ, 0xc0, !PT ;  /* 0xffff00001c1c7812 */ /* 0x000fc400078ec0ff */
[----:B------:R-:W-:Y:S01]  /*87e0*/  FFMA.FTZ R38, R43, R44, R38 ;  /* 0x0000002c2b267223 */ /* 0x000fe20000010026 */
[----:B------:R-:W-:Y:S01]  /*87f0*/  LOP3.LUT R43, R31, 0xffff0000, RZ, 0xc0, !PT ;  /* 0xffff00001f2b7812 */ /* 0x000fe200078ec0ff */
[-C--:B------:R-:W-:Y:S01]  /*8800*/  FMUL.FTZ R31, R35, R158.reuse ;  /* 0x0000009e231f7220 */ /* 0x080fe20000410000 */
[C---:B------:R-:W-:Y:S01]  /*8810*/  IMAD.U32 R44, R32.reuse, 0x10000, RZ ;  /* 0x00010000202c7824 */ /* 0x040fe200078e00ff */
[----:B------:R-:W-:Y:S02]  /*8820*/  LOP3.LUT R32, R32, 0xffff0000, RZ, 0xc0, !PT ;  /* 0xffff000020207812 */ /* 0x000fe400078ec0ff */
[-C--:B------:R-:W-:Y:S01]  /*8830*/  FFMA.FTZ R31, R15, R43.reuse, -R31 ;  /* 0x0000002b0f1f7223 */ /* 0x080fe2000001081f */
[----:B------:R-:W-:Y:S01]  /*8840*/  FMUL.FTZ R35, R35, R43 ;  /* 0x0000002b23237220 */ /* 0x000fe20000410000 */
[C---:B------:R-:W-:Y:S01]  /*8850*/  IMAD.U32 R43, R30.reuse, 0x10000, RZ ;  /* 0x000100001e2b7824 */ /* 0x040fe200078e00ff */
[----:B------:R-:W-:Y:S02]  /*8860*/  LOP3.LUT R30, R30, 0xffff0000, RZ, 0xc0, !PT ;  /* 0xffff00001e1e7812 */ /* 0x000fe400078ec0ff */
[----:B------:R-:W-:Y:S01]  /*8870*/  FFMA.FTZ R15, R15, R158, R35 ;  /* 0x0000009e0f0f7223 */ /* 0x000fe20000010023 */
[----:B------:R-:W-:Y:S01]  /*8880*/  FMUL.FTZ R46, R44, R43 ;  /* 0x0000002b2c2e7220 */ /* 0x000fe20000410000 */
[----:B------:R-:W-:-:S02]  /*8890*/  IMAD.U32 R35, R12, 0x10000, RZ ;  /* 0x000100000c237824 */ /* 0x000fc400078e00ff */
[----:B------:R-:W-:Y:S01]  /*88a0*/  FMUL.FTZ R44, R44, R45 ;  /* 0x0000002d2c2c7220 */ /* 0x000fe20000410000 */
[----:B------:R-:W-:Y:S01]  /*88b0*/  F2FP.BF16.F32.PACK_AB R33, R33, R41 ;  /* 0x000000292121723e */ /* 0x000fe200000010ff */
[C---:B------:R-:W-:Y:S02]  /*88c0*/  FFMA.FTZ R46, R35.reuse, R45, -R46 ;  /* 0x0000002d232e7223 */ /* 0x040fe4000001082e */
[----:B------:R-:W-:Y:S01]  /*88d0*/  FFMA.FTZ R44, R35, R43, R44 ;  /* 0x0000002b232c7223 */ /* 0x000fe2000001002c */
[----:B------:R-:W-:Y:S01]  /*88e0*/  LOP3.LUT R35, R12, 0xffff0000, RZ, 0xc0, !PT ;  /* 0xffff00000c237812 */ /* 0x000fe200078ec0ff */
[C---:B------:R-:W-:Y:S01]  /*88f0*/  FMUL.FTZ R12, R32.reuse, R30 ;  /* 0x0000001e200c7220 */ /* 0x040fe20000410000 */
[-C--:B------:R-:W-:Y:S01]  /*8900*/  FMUL.FTZ R32, R32, R28.reuse ;  /* 0x0000001c20207220 */ /* 0x080fe20000410000 */
[C---:B------:R-:W-:Y:S01]  /*8910*/  IMAD.U32 R43, R29.reuse, 0x10000, RZ ;  /* 0x000100001d2b7824 */ /* 0x040fe200078e00ff */
[----:B------:R-:W-:Y:S01]  /*8920*/  LOP3.LUT R29, R29, 0xffff0000, RZ, 0xc0, !PT ;  /* 0xffff00001d1d7812 */ /* 0x000fe200078ec0ff */
[C---:B------:R-:W-:Y:S01]  /*8930*/  FFMA.FTZ R12, R35.reuse, R28, -R12 ;  /* 0x0000001c230c7223 */ /* 0x040fe2000001080c */
[----:B------:R-:W-:Y:S01]  /*8940*/  FFMA.FTZ R28, R35, R30, R32 ;  /* 0x0000001e231c7223 */ /* 0x000fe20000010020 */
[C---:B------:R-:W-:Y:S01]  /*8950*/  IMAD.U32 R35, R34.reuse, 0x10000, RZ ;  /* 0x0001000022237824 */ /* 0x040fe200078e00ff */
[----:B------:R-:W-:Y:S01]  /*8960*/  LOP3.LUT R34, R34, 0xffff0000, RZ, 0xc0, !PT ;  /* 0xffff000022227812 */ /* 0x000fe200078ec0ff */
[C---:B------:R-:W-:Y:S01]  /*8970*/  IMAD.U32 R32, R39.reuse, 0x10000, RZ ;  /* 0x0001000027207824 */ /* 0x040fe200078e00ff */
[----:B------:R-:W-:Y:S01]  /*8980*/  LOP3.LUT R39, R39, 0xffff0000, RZ, 0xc0, !PT ;  /* 0xffff000027277812 */ /* 0x000fe200078ec0ff */
[C---:B------:R-:W-:Y:S01]  /*8990*/  IMAD.U32 R30, R14.reuse, 0x10000, RZ ;  /* 0x000100000e1e7824 */ /* 0x040fe200078e00ff */
[----:B------:R-:W-:Y:S01]  /*89a0*/  LOP3.LUT R14, R14, 0xffff0000, RZ, 0xc0, !PT ;  /* 0xffff00000e0e7812 */ /* 0x000fe200078ec0ff */
[C---:B------:R-:W-:Y:S01]  /*89b0*/  FMUL.FTZ R45, R35.reuse, R32 ;  /* 0x00000020232d7220 */ /* 0x040fe20000410000 */
[----:B------:R-:W-:Y:S01]  /*89c0*/  FMUL.FTZ R35, R35, R43 ;  /* 0x0000002b23237220 */ /* 0x000fe20000410000 */
[----:B------:R-:W-:-:S02]  /*89d0*/  F2FP.BF16.F32.PACK_AB R31, R31, R42 ;  /* 0x0000002a1f1f723e */ /* 0x000fc400000010ff */
[C---:B------:R-:W-:Y:S01]  /*89e0*/  FFMA.FTZ R45, R30.reuse, R43, -R45 ;  /* 0x0000002b1e2d7223 */ /* 0x040fe2000001082d */
[----:B------:R-:W-:Y:S01]  /*89f0*/  FFMA.FTZ R35, R30, R32, R35 ;  /* 0x000000201e237223 */ /* 0x000fe20000010023 */
[C---:B------:R-:W-:Y:S01]  /*8a00*/  FMUL.FTZ R30, R34.reuse, R39 ;  /* 0x00000027221e7220 */ /* 0x040fe20000410000 */
[-C--:B------:R-:W-:Y:S01]  /*8a10*/  FMUL.FTZ R34, R34, R29.reuse ;  /* 0x0000001d22227220 */ /* 0x080fe20000410000 */
[----:B------:R-:W-:Y:S01]  /*8a20*/  F2FP.BF16.F32.PACK_AB R40, R13, R40 ;  /* 0x000000280d28723e */ /* 0x000fe200000010ff */
[----:B------:R-:W-:Y:S02]  /*8a30*/  IMAD.MOV.U32 R13, RZ, RZ, R33 ;  /* 0x000000ffff0d7224 */ /* 0x000fe400078e0021 */
[C---:B------:R-:W-:Y:S01]  /*8a40*/  FFMA.FTZ R30, R14.reuse, R29, -R30 ;  /* 0x0000001d0e1e7223 */ /* 0x040fe2000001081e */
[----:B------:R-:W-:Y:S01]  /*8a50*/  FFMA.FTZ R34, R14, R39, R34 ;  /* 0x000000270e227223 */ /* 0x000fe20000010022 */
[----:B------:R-:W-:Y:S01]  /*8a60*/  F2FP.BF16.F32.PACK_AB R38, R15, R38 ;  /* 0x000000260f26723e */ /* 0x000fe200000010ff */
[----:B------:R-:W-:Y:S01]  /*8a70*/  IMAD.MOV.U32 R33, RZ, RZ, R40 ;  /* 0x000000ffff217224 */ /* 0x000fe200078e0028 */
[----:B------:R-:W-:Y:S01]  /*8a80*/  F2FP.BF16.F32.PACK_AB R28, R28, R44 ;  /* 0x0000002c1c1c723e */ /* 0x000fe200000010ff */
[----:B------:R-:W-:Y:S01]  /*8a90*/  IMAD.MOV.U32 R15, RZ, RZ, R31 ;  /* 0x000000ffff0f7224 */ /* 0x000fe200078e001f */
[----:B------:R-:W-:-:S02]  /*8aa0*/  F2FP.BF16.F32.PACK_AB R30, R30, R45 ;  /* 0x0000002d1e1e723e */ /* 0x000fc400000010ff */
[----:B------:R-:W-:Y:S01]  /*8ab0*/  F2FP.BF16.F32.PACK_AB R34, R34, R35 ;  /* 0x000000232222723e */ /* 0x000fe200000010ff */
[----:B------:R-:W-:Y:S01]  /*8ac0*/  IMAD.MOV.U32 R32, RZ, RZ, R28 ;  /* 0x000000ffff207224 */ /* 0x000fe200078e001c */
[----:B------:R-:W-:Y:S01]  /*8ad0*/  F2FP.BF16.F32.PACK_AB R12, R12, R46 ;  /* 0x0000002e0c0c723e */ /* 0x000fe200000010ff */
[----:B------:R-:W-:Y:S02]  /*8ae0*/  IMAD.MOV.U32 R14, RZ, RZ, R30 ;  /* 0x000000ffff0e7224 */ /* 0x000fe400078e001e */
[----:B------:R-:W-:-:S07]  /*8af0*/  IMAD.MOV.U32 R35, RZ, RZ, R38 ;  /* 0x000000ffff237224 */ /* 0x000fce00078e0026 */
.L_x_2732:
[----:B------:R-:W-:Y:S05]  /*8b00*/  BSYNC B2 ;  /* 0x0000000000027941 */ /* 0x000fea0003800000 */
.L_x_2731:
[----:B------:R-:W-:Y:S01]  /*8b10*/  ISETP.GE.AND P3, PT, R11, R132, PT ;  /* 0x000000840b00720c */ /* 0x000fe20003f66270 */
[----:B---3--:R3:W-:-:S12]  /*8b20*/  ST.E.128 desc[UR60][R36.64], R12 ;  /* 0x0000000c24007985 */ /* 0x0087d8000c101d3c */
[----:B------:R-:W-:-:S05]  /*8b30*/  @!P3 IMAD.WIDE R114, R11, 0x2, R114 ;  /* 0x000000020b72b825 */ /* 0x000fca00078e0272 */
[----:B--2---:R3:W-:Y:S02]  /*8b40*/  @!P3 ST.E.128 desc[UR60][R114.64], R32 ;  /* 0x000000207200b985 */ /* 0x0047e4000c101d3c */
.L_x_2722:
[----:B------:R-:W-:Y:S05]  /*8b50*/  BSYNC B1 ;  /* 0x0000000000017941 */ /* 0x000fea0003800000 */
.L_x_2721:
[----:B------:R-:W-:-:S03]  /*8b60*/  UMOV UR4, 0xffffffff ;  /* 0xffffffff00047882 */ /* 0x000fc60000000000 */
[----:B------:R-:W-:Y:S05]  /*8b70*/  BRA.DIV UR4, `(.L_x_2733) ;  /* 0x00000202041c7947 */ /* 0x000fea000b800000 */
[----:B-1----:R-:W1:Y:S04]  /*8b80*/  SHFL.IDX PT, R116, R116, 0x1, 0x1c1f ;  /* 0x003c1f0074747f89 */ /* 0x002e6800000e0000 */
[----:B------:R-:W0:Y:S02]  /*8b90*/  SHFL.IDX PT, R117, R117, 0x1, 0x1c1f ;  /* 0x003c1f0075757f89 */ /* 0x000e2400000e0000 */
.L_x_3032:
[----:B------:R-:W-:Y:S05]  /*8ba0*/  @P4 BRA `(.L_x_2690) ;  /* 0x0000001c00c84947 */ /* 0x000fea0003800000 */
[----:B------:R-:W-:Y:S01]  /*8bb0*/  ISETP.NE.AND P3, PT, R8, RZ, PT ;  /* 0x000000ff0800720c */ /* 0x000fe20003f65270 */
[----:B------:R-:W-:Y:S01]  /*8bc0*/  BSSY B1, `(.L_x_2734) ;  /* 0x000007e000017945 */ /* 0x000fe20003800000 */
[----:B0--3--:R-:W-:Y:S02]  /*8bd0*/  IMAD.MOV.U32 R32, RZ, RZ, R117 ;  /* 0x000000ffff207224 */ /* 0x009fe400078e0075 */
[----:B-1----:R-:W-:-:S09]  /*8be0*/  IMAD.MOV.U32 R33, RZ, RZ, R116 ;  /* 0x000000ffff217224 */ /* 0x002fd200078e0074 */
[----:B------:R-:W-:Y:S05]  /*8bf0*/  @!P3 BRA `(.L_x_2735) ;  /* 0x0000000400e8b947 */ /* 0x000fea0003800000 */
[----:B------:R-:W-:Y:S01]  /*8c00*/  SEL R11, R119, R133, !P0 ;  /* 0x00000085770b7207 */ /* 0x000fe20004000000 */
[----:B------:R-:W-:Y:S01]  /*8c10*/  BSSY B2, `(.L_x_2736) ;  /* 0x0000075000027945 */ /* 0x000fe20003800000 */
[----:B----4-:R-:W-:Y:S02]  /*8c20*/  SHF.R.U32.HI R13, RZ, 0x3, R217 ;  /* 0x00000003ff0d7819 */ /* 0x010fe400000116d9 */
[----:B------:R-:W-:Y:S02]  /*8c30*/  SHF.R.S32.HI R12, RZ, 0x1f, R11 ;  /* 0x0000001fff0c7819 */ /* 0x000fe4000001140b */
[----:B------:R-:W-:Y:S02]  /*8c40*/  ISETP.GE.AND P4, PT, R16, R118, PT ;  /* 0x000000761000720c */ /* 0x000fe40003f86270 */
[----:B------:R-:W-:Y:S02]  /*8c50*/  LEA.HI R12, R12, R11, RZ, 0x4 ;  /* 0x0000000b0c0c7211 */ /* 0x000fe400078f20ff */
[----:B------:R-:W-:-:S02]  /*8c60*/  LEA R34, P3, R5, R117, 0x1 ;  /* 0x0000007505227211 */ /* 0x000fc400078608ff */
[----:B------:R-:W-:Y:S02]  /*8c70*/  LEA.HI.SX32 R36, R12, R112, 0x1c ;  /* 0x000000700c247211 */ /* 0x000fe400078fe2ff */
[----:B------:R-:W-:Y:S02]  /*8c80*/  LEA.HI.X R35, R5, R116, R108, 0x1, P3 ;  /* 0x0000007405237211 */ /* 0x000fe400018f0c6c */
[----:B------:R-:W-:-:S04]  /*8c90*/  SHF.R.S32.HI R12, RZ, 0x1f, R36 ;  /* 0x0000001fff0c7819 */ /* 0x000fc80000011424 */
[----:B------:R-:W-:Y:S01]  /*8ca0*/  LEA.HI R12, R12, R36, RZ, 0x3 ;  /* 0x000000240c0c7211 */ /* 0x000fe200078f18ff */
[----:B------:R-:W-:-:S03]  /*8cb0*/  IMAD.SHL.U32 R36, R36, 0x8, RZ ;  /* 0x0000000824247824 */ /* 0x000fc600078e00ff */
[----:B------:R-:W-:Y:S02]  /*8cc0*/  SHF.R.S32.HI R12, RZ, 0x3, R12 ;  /* 0x00000003ff0c7819 */ /* 0x000fe4000001140c */
[----:B------:R-:W-:Y:S02]  /*8cd0*/  LOP3.LUT R11, R217, 0x38, R36, 0xf8, !PT ;  /* 0x00000038d90b7812 */ /* 0x000fe400078ef824 */
[----:B------:R-:W-:Y:S01]  /*8ce0*/  ISETP.GE.AND P3, PT, R36, R132, PT ;  /* 0x000000842400720c */ /* 0x000fe20003f66270 */
        /* <DEDUP_REMOVED lines=78> */
[----:B------:R-:W-:Y:S01]  /*91d0*/  FMUL.FTZ R45, R46, R29 ;  /* 0x0000001d2e2d7220 */ /* 0x000fe20000410000 */
[----:B------:R-:W-:-:S02]  /*91e0*/  IMAD.U32 R12, R14, 0x10000, RZ ;  /* 0x000100000e0c7824 */ /* 0x000fc400078e00ff */
[-C--:B------:R-:W-:Y:S01]  /*91f0*/  FMUL.FTZ R46, R46, R39.reuse ;  /* 0x000000272e2e7220 */ /* 0x080fe20000410000 */
[----:B------:R-:W-:Y:S01]  /*9200*/  LOP3.LUT R74, R74, 0xffff0000, RZ, 0xc0, !PT ;  /* 0xffff00004a4a7812 */ /* 0x000fe200078ec0ff */
[C---:B------:R-:W-:Y:S02]  /*9210*/  FFMA.FTZ R45, R12.reuse, R39, -R45 ;  /* 0x000000270c2d7223 */ /* 0x040fe4000001082d */
        /* <DEDUP_REMOVED lines=20> */
.L_x_2737:
[----:B------:R-:W-:Y:S05]  /*9360*/  BSYNC B2 ;  /* 0x0000000000027941 */ /* 0x000fea0003800000 */
.L_x_2736:
[----:B------:R-:W-:Y:S01]  /*9370*/  @!P3 IMAD.WIDE R36, R36, 0x2, R32 ;  /* 0x000000022424b825 */ /* 0x000fe200078e0220 */
[----:B0-----:R0:W-:Y:S04]  /*9380*/  ST.E.128 desc[UR60][R34.64], R12 ;  /* 0x0000000c22007985 */ /* 0x0011e8000c101d3c */
[----:B-1----:R0:W-:Y:S02]  /*9390*/  @!P3 ST.E.128 desc[UR60][R36.64], R28 ;  /* 0x0000001c2400b985 */ /* 0x0021e4000c101d3c */
.L_x_2735:
[----:B------:R-:W-:Y:S05]  /*93a0*/  BSYNC B1 ;  /* 0x0000000000017941 */ /* 0x000fea0003800000 */
.L_x_2734:
[----:B------:R-:W-:Y:S01]  /*93b0*/  ISETP.NE.AND P3, PT, R9, RZ, PT ;  /* 0x000000ff0900720c */ /* 0x000fe20003f65270 */
[----:B------:R-:W-:-:S12]  /*93c0*/  BSSY B1, `(.L_x_2738) ;  /* 0x000007c000017945 */ /* 0x000fd80003800000 */
[----:B------:R-:W-:Y:S05]  /*93d0*/  @!P3 BRA `(.L_x_2739) ;  /* 0x0000000400e8b947 */ /* 0x000fea0003800000 */
[----:B------:R-:W-:Y:S01]  /*93e0*/  SEL R11, R119, R133, !P1 ;  /* 0x00000085770b7207 */ /* 0x000fe20004800000 */
[----:B------:R-:W-:Y:S01]  /*93f0*/  BSSY B2, `(.L_x_2740) ;  /* 0x0000076000027945 */ /* 0x000fe20003800000 */
[----:B0-----:R-:W-:Y:S02]  /*9400*/  SHF.R.U32.HI R14, RZ, 0x3, R217 ;  /* 0x00000003ff0e7819 */ /* 0x001fe400000116d9 */
[----:B----4-:R-:W-:Y:S02]  /*9410*/  SHF.R.S32.HI R12, RZ, 0x1f, R11 ;  /* 0x0000001fff0c7819 */ /* 0x010fe4000001140b */
[----:B------:R-:W-:Y:S02]  /*9420*/  LEA R34, P3, R6, R117, 0x1 ;  /* 0x0000007506227211 */ /* 0x000fe400078608ff */
[----:B------:R-:W-:Y:S02]  /*9430*/  LEA.HI R12, R12, R11, RZ, 0x4 ;  /* 0x0000000b0c0c7211 */ /* 0x000fe400078f20ff */
[----:B------:R-:W-:-:S02]  /*9440*/  ISETP.GE.AND P4, PT, R193, R118, PT ;  /* 0x00000076c100720c */ /* 0x000fc40003f86270 */
[----:B------:R-:W-:Y:S02]  /*9450*/  LEA.HI.SX32 R12, R12, R111, 0x1c ;  /* 0x0000006f0c0c7211 */ /* 0x000fe400078fe2ff */
[----:B------:R-:W-:Y:S02]  /*9460*/  LEA.HI.X R35, R6, R116, R107, 0x1, P3 ;  /* 0x0000007406237211 */ /* 0x000fe400018f0c6b */
[----:B------:R-:W-:Y:S01]  /*9470*/  SHF.R.S32.HI R11, RZ, 0x1f, R12 ;  /* 0x0000001fff0b7819 */ /* 0x000fe2000001140c */
[----:B------:R-:W-:-:S03]  /*9480*/  IMAD.SHL.U32 R37, R12, 0x8, RZ ;  /* 0x000000080c257824 */ /* 0x000fc600078e00ff */
[----:B------:R-:W-:Y:S02]  /*9490*/  LEA.HI R11, R11, R12, RZ, 0x3 ;  /* 0x0000000c0b0b7211 */ /* 0x000fe400078f18ff */
[----:B------:R-:W-:Y:S02]  /*94a0*/  ISETP.GE.AND P3, PT, R37, R132, PT ;  /* 0x000000842500720c */ /* 0x000fe40003f66270 */
        /* <DEDUP_REMOVED lines=8> */
[----:B------:R-:W-:Y:S02]  /*9530*/  IMAD R28, R13, 0x2, R2 ;  /* 0x000000020d1c7824 */ /* 0x000fe400078e0202 */
[----:B------:R-:W-:Y:S01]  /*9540*/  @!P3 IMAD.WIDE R36, R37, 0x2, R32 ;  /* 0x000000022524b825 */ /* 0x000fe200078e0220 */
[----:B------:R0:W1:Y:S04]  /*9550*/  LDS.128 R12, [R11+0x1e400] ;  /* 0x01e400000b0c7984 */ /* 0x0000680000000c00 */
[----:B------:R-:W3:Y:S01]  /*9560*/  LDS.128 R28, [R28+0x1e400] ;  /* 0x01e400001c1c7984 */ /* 0x000ee20000000c00 */
[----:B------:R-:W-:Y:S05]  /*9570*/  @P4 BRA `(.L_x_2741) ;  /* 0x0000000400744947 */ /* 0x000fea0003800000 */
[----:B------:R-:W-:Y:S01]  /*9580*/  SHF.R.U64 R39, R68, 0x10, R69 ;  /* 0x0000001044277819 */ /* 0x000fe20000001245 */
[----:B---3--:R-:W-:Y:S01]  /*9590*/  IMAD.U32 R43, R29, 0x10000, RZ ;  /* 0x000100001d2b7824 */ /* 0x008fe200078e00ff */
[----:B0-----:R-:W-:Y:S01]  /*95a0*/  SHF.R.U64 R11, R56, 0x10, R57 ;  /* 0x00000010380b7819 */ /* 0x001fe20000001239 */
[----:B-1----:R-:W-:Y:S01]  /*95b0*/  IMAD.U32 R41, R13, 0x10000, RZ ;  /* 0x000100000d297824 */ /* 0x002fe200078e00ff */
[----:B------:R-:W-:Y:S01]  /*95c0*/  SHF.R.U32.HI R68, RZ, 0x10, R69 ;  /* 0x00000010ff447819 */ /* 0x000fe20000011645 */
[----:B------:R-:W-:Y:S01]  /*95d0*/  IMAD.U32 R47, R31, 0x10000, RZ ;  /* 0x000100001f2f7824 */ /* 0x000fe200078e00ff */
[----:B------:R-:W-:Y:S01]  /*95e0*/  SHF.R.U32.HI R56, RZ, 0x10, R57 ;  /* 0x00000010ff387819 */ /* 0x000fe20000011639 */
[----:B------:R-:W-:Y:S01]  /*95f0*/  IMAD.U32 R46, R15, 0x10000, RZ ;  /* 0x000100000f2e7824 */ /* 0x000fe200078e00ff */
[----:B------:R-:W-:Y:S01]  /*9600*/  PRMT R68, R151, 0x5432, R68 ;  /* 0x0000543297447816 */ /* 0x000fe20000000044 */
[----:B------:R-:W-:Y:S01]  /*9610*/  IMAD.U32 R48, R30, 0x10000, RZ ;  /* 0x000100001e307824 */ /* 0x000fe200078e00ff */
[----:B------:R-:W-:Y:S01]  /*9620*/  PRMT R56, R149, 0x5432, R56 ;  /* 0x0000543295387816 */ /* 0x000fe20000000038 */
[----:B------:R-:W-:Y:S01]  /*9630*/  IMAD.U32 R45, R14, 0x10000, RZ ;  /* 0x000100000e2d7824 */ /* 0x000fe200078e00ff */
[----:B------:R-:W-:Y:S01]  /*9640*/  SHF.R.U64 R40, R70, 0x10, R71 ;  /* 0x0000001046287819 */ /* 0x000fe20000001247 */
[----:B------:R-:W-:Y:S01]  /*9650*/  IMAD.U32 R49, R68, 0x10000, RZ ;  /* 0x0001000044317824 */ /* 0x000fe200078e00ff */
[----:B------:R-:W-:Y:S01]  /*9660*/  SHF.R.U64 R38, R58, 0x10, R59 ;  /* 0x000000103a267819 */ /* 0x000fe2000000123b */
[----:B------:R-:W-:Y:S01]  /*9670*/  IMAD.U32 R50, R56, 0x10000, RZ ;  /* 0x0001000038327824 */ /* 0x000fe200078e00ff */
[----:B------:R-:W-:-:S02]  /*9680*/  SHF.R.U32.HI R70, RZ, 0x10, R71 ;  /* 0x00000010ff467819 */ /* 0x000fc40000011647 */
[----:B------:R-:W-:Y:S02]  /*9690*/  SHF.R.U32.HI R58, RZ, 0x10, R59 ;  /* 0x00000010ff3a7819 */ /* 0x000fe4000001163b */
[C---:B------:R-:W-:Y:S01]  /*96a0*/  PRMT R51, R150.reuse, 0x5410, R40 ;  /* 0x0000541096337816 */ /* 0x040fe20000000028 */
[CC--:B------:R-:W-:Y:S01]  /*96b0*/  FMUL.FTZ R40, R43.reuse, R49.reuse ;  /* 0x000000312b287220 */ /* 0x0c0fe20000410000 */
[----:B------:R-:W-:Y:S01]  /*96c0*/  PRMT R70, R150, 0x5432, R70 ;  /* 0x0000543296467816 */ /* 0x000fe20000000046 */
[-C--:B------:R-:W-:Y:S01]  /*96d0*/  FMUL.FTZ R43, R43, R50.reuse ;  /* 0x000000322b2b7220 */ /* 0x080fe20000410000 */
[----:B------:R-:W-:Y:S01]  /*96e0*/  PRMT R58, R148, 0x5432, R58 ;  /* 0x00005432943a7816 */ /* 0x000fe2000000003a */
[----:B------:R-:W-:Y:S01]  /*96f0*/  FFMA.FTZ R40, R41, R50, -R40 ;  /* 0x0000003229287223 */ /* 0x000fe20000010828 */
[----:B------:R-:W-:Y:S01]  /*9700*/  LOP3.LUT R44, R29, 0xffff0000, RZ, 0xc0, !PT ;  /* 0xffff00001d2c7812 */ /* 0x000fe200078ec0ff */
[----:B------:R-:W-:Y:S02]  /*9710*/  IMAD.U32 R50, R70, 0x10000, RZ ;  /* 0x0001000046327824 */ /* 0x000fe400078e00ff */
[----:B------:R-:W-:Y:S01]  /*9720*/  FFMA.FTZ R43, R41, R49, R43 ;  /* 0x00000031292b7223 */ /* 0x000fe2000001002b */
[----:B------:R-:W-:Y:S01]  /*9730*/  LOP3.LUT R68, R68, 0xffff0000, RZ, 0xc0, !PT ;  /* 0xffff000044447812 */ /* 0x000fe200078ec0ff */
[----:B------:R-:W-:Y:S01]  /*9740*/  IMAD.U32 R41, R58, 0x10000, RZ ;  /* 0x000100003a297824 */ /* 0x000fe200078e00ff */
[----:B------:R-:W-:Y:S01]  /*9750*/  LOP3.LUT R56, R56, 0xffff0000, RZ, 0xc0, !PT ;  /* 0xffff000038387812 */ /* 0x000fe200078ec0ff */
[----:B------:R-:W-:Y:S01]  /*9760*/  FMUL.FTZ R49, R47, R50 ;  /* 0x000000322f317220 */ /* 0x000fe20000410000 */
[----:B------:R-:W-:Y:S01]  /*9770*/  LOP3.LUT R42, R13, 0xffff0000, RZ, 0xc0, !PT ;  /* 0xffff00000d2a7812 */ /* 0x000fe200078ec0ff */
[-C--:B------:R-:W-:Y:S01]  /*9780*/  FMUL.FTZ R47, R47, R41.reuse ;  /* 0x000000292f2f7220 */ /* 0x080fe20000410000 */
[----:B------:R-:W-:Y:S01]  /*9790*/  PRMT R39, R151, 0x5410, R39 ;  /* 0x0000541097277816 */ /* 0x000fe20000000027 */
[C---:B------:R-:W-:Y:S01]  /*97a0*/  FMUL.FTZ R57, R44.reuse, R68 ;  /* 0x000000442c397220 */ /* 0x040fe20000410000 */
[----:B------:R-:W-:Y:S01]  /*97b0*/  LOP3.LUT R31, R31, 0xffff0000, RZ, 0xc0, !PT ;  /* 0xffff00001f1f7812 */ /* 0x000fe200078ec0ff */
[----:B------:R-:W-:Y:S01]  /*97c0*/  FMUL.FTZ R44, R44, R56 ;  /* 0x000000382c2c7220 */ /* 0x000fe20000410000 */
[----:B------:R-:W-:Y:S01]  /*97d0*/  LOP3.LUT R70, R70, 0xffff0000, RZ, 0xc0, !PT ;  /* 0xffff000046467812 */ /* 0x000fe200078ec0ff */
[----:B------:R-:W-:Y:S01]  /*97e0*/  FFMA.FTZ R49, R46, R41, -R49 ;  /* 0x000000292e317223 */ /* 0x000fe20000010831 */
[----:B------:R-:W-:Y:S01]  /*97f0*/  LOP3.LUT R58, R58, 0xffff0000, RZ, 0xc0, !PT ;  /* 0xffff00003a3a7812 */ /* 0x000fe200078ec0ff */
[----:B------:R-:W-:Y:S01]  /*9800*/  FFMA.FTZ R47, R46, R50, R47 ;  /* 0x000000322e2f7223 */ /* 0x000fe2000001002f */
[----:B------:R-:W-:Y:S01]  /*9810*/  PRMT R11, R149, 0x5410, R11 ;  /* 0x00005410950b7816 */ /* 0x000fe2000000000b */
[----:B------:R-:W-:Y:S01]  /*9820*/  IMAD.U32 R29, R28, 0x10000, RZ ;  /* 0x000100001c1d7824 */ /* 0x000fe200078e00ff */
[----:B------:R-:W-:Y:S01]  /*9830*/  LOP3.LUT R15, R15, 0xffff0000, RZ, 0xc0, !PT ;  /* 0xffff00000f0f7812 */ /* 0x000fe200078ec0ff */
[----:B------:R-:W-:Y:S01]  /*9840*/  FFMA.FTZ R57, R42, R56, -R57 ;  /* 0x000000382a397223 */ /* 0x000fe20000010839 */
[----:B------:R-:W-:Y:S01]  /*9850*/  IMAD.U32 R46, R39, 0x10000, RZ ;  /* 0x00010000272e7824 */ /* 0x000fe200078e00ff */
[----:B------:R-:W-:Y:S01]  /*9860*/  LOP3.LUT R28, R28, 0xffff0000, RZ, 0xc0, !PT ;  /* 0xffff00001c1c7812 */ /* 0x000fe200078ec0ff */
[C---:B------:R-:W-:Y:S01]  /*9870*/  FMUL.FTZ R56, R31.reuse, R70 ;  /* 0x000000461f387220 */ /* 0x040fe20000410000 */
[----:B------:R-:W-:Y:S01]  /*9880*/  FMUL.FTZ R50, R31, R58 ;  /* 0x0000003a1f327220 */ /* 0x000fe20000410000 */
[----:B------:R-:W-:Y:S01]  /*9890*/  LOP3.LUT R39, R39, 0xffff0000, RZ, 0xc0, !PT ;  /* 0xffff000027277812 */ /* 0x000fe200078ec0ff */
[----:B------:R-:W-:Y:S01]  /*98a0*/  FFMA.FTZ R44, R42, R68, R44 ;  /* 0x000000442a2c7223 */ /* 0x000fe2000001002c */
[C---:B------:R-:W-:Y:S01]  /*98b0*/  IMAD.U32 R13, R12.reuse, 0x10000, RZ ;  /* 0x000100000c0d7824 */ /* 0x040fe200078e00ff */
[----:B------:R-:W-:Y:S01]  /*98c0*/  LOP3.LUT R12, R12, 0xffff0000, RZ, 0xc0, !PT ;  /* 0xffff00000c0c7812 */ /* 0x000fe200078ec0ff */
[----:B------:R-:W-:-:S02]  /*98d0*/  IMAD.U32 R42, R11, 0x10000, RZ ;  /* 0x000100000b2a7824 */ /* 0x000fc400078e00ff */
[----:B------:R-:W-:Y:S01]  /*98e0*/  FFMA.FTZ R58, R15, R58, -R56 ;  /* 0x0000003a0f3a7223 */ /* 0x000fe20000010838 */
[----:B------:R-:W-:Y:S01]  /*98f0*/  LOP3.LUT R11, R11, 0xffff0000, RZ, 0xc0, !PT ;  /* 0xffff00000b0b7812 */ /* 0x000fe200078ec0ff */
[----:B------:R-:W-:Y:S01]  /*9900*/  FFMA.FTZ R50, R15, R70, R50 ;  /* 0x000000460f327223 */ /* 0x000fe20000010032 */
[----:B------:R-:W-:Y:S01]  /*9910*/  FMUL.FTZ R15, R28, R39 ;  /* 0x000000271c0f7220 */ /* 0x000fe20000410000 */
[C---:B------:R-:W-:Y:S01]  /*9920*/  FMUL.FTZ R56, R29.reuse, R46 ;  /* 0x0000002e1d387220 */ /* 0x040fe20000410000 */
[-C--:B------:R-:W-:Y:S01]  /*9930*/  FMUL.FTZ R29, R29, R42.reuse ;  /* 0x0000002a1d1d7220 */ /* 0x080fe20000410000 */
[----:B------:R-:W-:Y:S01]  /*9940*/  PRMT R38, R148, 0x5410, R38 ;  /* 0x0000541094267816 */ /* 0x000fe20000000026 */
[-C--:B------:R-:W-:Y:S01]  /*9950*/  FMUL.FTZ R31, R28, R11.reuse ;  /* 0x0000000b1c1f7220 */ /* 0x080fe20000410000 */
[----:B------:R-:W-:Y:S01]  /*9960*/  FFMA.FTZ R15, R12, R11, -R15 ;  /* 0x0000000b0c0f7223 */ /* 0x000fe2000001080f */
[----:B------:R-:W-:Y:S01]  /*9970*/  IMAD.U32 R11, R51, 0x10000, RZ ;  /* 0x00010000330b7824 */ /* 0x000fe200078e00ff */
[----:B------:R-:W-:Y:S01]  /*9980*/  LOP3.LUT R30, R30, 0xffff0000, RZ, 0xc0, !PT ;  /* 0xffff00001e1e7812 */ /* 0x000fe200078ec0ff */
[C---:B------:R-:W-:Y:S01]  /*9990*/  FFMA.FTZ R56, R13.reuse, R42, -R56 ;  /* 0x0000002a0d387223 */ /* 0x040fe20000010838 */
[----:B------:R-:W-:Y:S01]  /*99a0*/  FFMA.FTZ R29, R13, R46, R29 ;  /* 0x0000002e0d1d7223 */ /* 0x000fe2000001001d */
[----:B------:R-:W-:Y:S01]  /*99b0*/  LOP3.LUT R51, R51, 0xffff0000, RZ, 0xc0, !PT ;  /* 0xffff000033337812 */ /* 0x000fe200078ec0ff */
[C---:B------:R-:W-:Y:S01]  /*99c0*/  IMAD.U32 R28, R38.reuse, 0x10000, RZ ;  /* 0x00010000261c7824 */ /* 0x040fe200078e00ff */
[----:B------:R-:W-:Y:S01]  /*99d0*/  LOP3.LUT R13, R38, 0xffff0000, RZ, 0xc0, !PT ;  /* 0xffff0000260d7812 */ /* 0x000fe200078ec0ff */
[----:B------:R-:W-:Y:S01]  /*99e0*/  FFMA.FTZ R12, R12, R39, R31 ;  /* 0x000000270c0c7223 */ /* 0x000fe2000001001f */
[----:B------:R-:W-:Y:S01]  /*99f0*/  LOP3.LUT R14, R14, 0xffff0000, RZ, 0xc0, !PT ;  /* 0xffff00000e0e7812 */ /* 0x000fe200078ec0ff */
[----:B------:R-:W-:Y:S01]  /*9a00*/  FMUL.FTZ R38, R48, R11 ;  /* 0x0000000b30267220 */ /* 0x000fe20000410000 */
[----:B------:R-:W-:Y:S01]  /*9a10*/  FMUL.FTZ R31, R30, R51 ;  /* 0x000000331e1f7220 */ /* 0x000fe20000410000 */
        /* <DEDUP_REMOVED lines=19> */
.L_x_2741:
[----:B------:R-:W-:Y:S05]  /*9b50*/  BSYNC B2 ;  /* 0x0000000000027941 */ /* 0x000fea0003800000 */
.L_x_2740:
[----:B-1----:R1:W-:Y:S04]  /*9b60*/  ST.E.128 desc[UR60][R34.64], R12 ;  /* 0x0000000c22007985 */ /* 0x0023e8000c101d3c */
[----:B---3--:R1:W-:Y:S02]  /*9b70*/  @!P3 ST.E.128 desc[UR60][R36.64], R28 ;  /* 0x0000001c2400b985 */ /* 0x0083e4000c101d3c */
.L_x_2739:
[----:B------:R-:W-:Y:S05]  /*9b80*/  BSYNC B1 ;  /* 0x0000000000017941 */ /* 0x000fea0003800000 */
.L_x_2738:
[----:B------:R-:W-:-:S13]  /*9b90*/  ISETP.NE.AND P3, PT, R10, RZ, PT ;  /* 0x000000ff0a00720c */ /* 0x000fda0003f65270 */
[----:B------:R-:W-:Y:S05]  /*9ba0*/  @!P3 BRA `(.L_x_2690) ;  /* 0x0000000c00c8b947 */ /* 0x000fea0003800000 */
[----:B0-----:R-:W3:Y:S01]  /*9bb0*/  LDL R11, [R1] ;  /* 0x00000000010b7983 */ /* 0x001ee20000100800 */
[----:B-1----:R-:W-:Y:S01]  /*9bc0*/  SHF.R.U32.HI R14, RZ, 0x3, R217 ;  /* 0x00000003ff0e7819 */ /* 0x002fe200000116d9 */
[----:B------:R-:W-:Y:S01]  /*9bd0*/  BSSY B1, `(.L_x_2742) ;  /* 0x0000074000017945 */ /* 0x000fe20003800000 */
[----:B------:R-:W-:-:S04]  /*9be0*/  LEA R34, P3, R7, R117, 0x1 ;  /* 0x0000007507227211 */ /* 0x000fc800078608ff */
[----:B------:R-:W-:Y:S02]  /*9bf0*/  LEA.HI.X R35, R7, R116, R106, 0x1, P3 ;  /* 0x0000007407237211 */ /* 0x000fe400018f0c6a */
[----:B------:R-:W-:Y:S02]  /*9c00*/  ISETP.GE.AND P3, PT, R192, R118, PT ;  /* 0x00000076c000720c */ /* 0x000fe40003f66270 */
[----:B---3--:R-:W-:-:S04]  /*9c10*/  LOP3.LUT P4, RZ, R11, 0x1, RZ, 0xc0, !PT ;  /* 0x000000010bff7812 */ /* 0x008fc8000788c0ff */
[----:B------:R-:W-:-:S04]  /*9c20*/  SEL R133, R119, R133, !P4 ;  /* 0x0000008577857207 */ /* 0x000fc80006000000 */
[----:B----4-:R-:W-:-:S04]  /*9c30*/  SHF.R.S32.HI R12, RZ, 0x1f, R133 ;  /* 0x0000001fff0c7819 */ /* 0x010fc80000011485 */
[----:B------:R-:W-:-:S04]  /*9c40*/  LEA.HI R133, R12, R133, RZ, 0x4 ;  /* 0x000000850c857211 */ /* 0x000fc800078f20ff */
[----:B------:R-:W-:-:S04]  /*9c50*/  LEA.HI.SX32 R133, R133, R110, 0x1c ;  /* 0x0000006e85857211 */ /* 0x000fc800078fe2ff */
        /* <DEDUP_REMOVED lines=17> */
[--C-:B------:R-:W-:Y:S01]  /*9d70*/  SHF.R.U64 R45, R64, 0x10, R65.reuse ;  /* 0x00000010402d7819 */ /* 0x100fe20000001241 */
[----:B0-----:R-:W-:Y:S01]  /*9d80*/  IMAD.U32 R41, R13, 0x10000, RZ ;  /* 0x000100000d297824 */ /* 0x001fe200078e00ff */
[----:B------:R-:W-:Y:S01]  /*9d90*/  SHF.R.U32.HI R65, RZ, 0x10, R65 ;  /* 0x00000010ff417819 */ /* 0x000fe20000011641 */
[----:B------:R-:W-:Y:S01]  /*9da0*/  IMAD.U32 R46, R31, 0x10000, RZ ;  /* 0x000100001f2e7824 */ /* 0x000fe200078e00ff */
[----:B------:R-:W-:Y:S01]  /*9db0*/  SHF.R.U64 R40, R52, 0x10, R53 ;  /* 0x0000001034287819 */ /* 0x000fe20000001235 */
[----:B------:R-:W-:Y:S01]  /*9dc0*/  IMAD.U32 R39, R15, 0x10000, RZ ;  /* 0x000100000f277824 */ /* 0x000fe200078e00ff */
[----:B------:R-:W-:Y:S02]  /*9dd0*/  PRMT R42, R140, 0x5432, R49 ;  /* 0x000054328c2a7816 */ /* 0x000fe40000000031 */
[----:B------:R-:W-:-:S02]  /*9de0*/  SHF.R.U32.HI R52, RZ, 0x10, R53 ;  /* 0x00000010ff347819 */ /* 0x000fc40000011635 */
[----:B------:R-:W-:Y:S02]  /*9df0*/  PRMT R49, R142, 0x5432, R65 ;  /* 0x000054328e317816 */ /* 0x000fe40000000041 */
[C---:B------:R-:W-:Y:S02]  /*9e00*/  PRMT R40, R139.reuse, 0x5432, R40 ;  /* 0x000054328b287816 */ /* 0x040fe40000000028 */
[----:B------:R-:W-:Y:S01]  /*9e10*/  PRMT R139, R139, 0x5410, R52 ;  /* 0x000054108b8b7816 */ /* 0x000fe20000000034 */
[----:B------:R-:W-:Y:S01]  /*9e20*/  IMAD.U32 R50, R49, 0x10000, RZ ;  /* 0x0001000031327824 */ /* 0x000fe200078e00ff */
[--C-:B------:R-:W-:Y:S02]  /*9e30*/  SHF.R.U64 R44, R66, 0x10, R67.reuse ;  /* 0x00000010422c7819 */ /* 0x100fe40000001243 */
[----:B------:R-:W-:Y:S01]  /*9e40*/  SHF.R.U32.HI R66, RZ, 0x10, R67 ;  /* 0x00000010ff427819 */ /* 0x000fe20000011643 */
[----:B------:R-:W-:Y:S01]  /*9e50*/  IMAD.U32 R48, R139, 0x10000, RZ ;  /* 0x000100008b307824 */ /* 0x000fe200078e00ff */
[----:B------:R-:W-:Y:S01]  /*9e60*/  SHF.R.U32.HI R55, RZ, 0x10, R55 ;  /* 0x00000010ff377819 */ /* 0x000fe20000011637 */
[----:B------:R-:W-:Y:S01]  /*9e70*/  FMUL.FTZ R52, R47, R50 ;  /* 0x000000322f347220 */ /* 0x000fe20000410000 */
[----:B------:R-:W-:Y:S01]  /*9e80*/  PRMT R66, R141, 0x5432, R66 ;  /* 0x000054328d427816 */ /* 0x000fe20000000042 */
[----:B------:R-:W-:Y:S01]  /*9e90*/  FMUL.FTZ R54, R47, R48 ;  /* 0x000000302f367220 */ /* 0x000fe20000410000 */
[----:B------:R-:W-:-:S02]  /*9ea0*/  PRMT R140, R140, 0x5410, R55 ;  /* 0x000054108c8c7816 */ /* 0x000fc40000000037 */
[----:B------:R-:W-:Y:S01]  /*9eb0*/  PRMT R142, R142, 0x5410, R45 ;  /* 0x000054108e8e7816 */ /* 0x000fe2000000002d */
[----:B------:R-:W-:Y:S01]  /*9ec0*/  FFMA.FTZ R45, R41, R48, -R52 ;  /* 0x00000030292d7223 */ /* 0x000fe20000010834 */
[----:B------:R-:W-:Y:S01]  /*9ed0*/  LOP3.LUT R43, R29, 0xffff0000, RZ, 0xc0, !PT ;  /* 0xffff00001d2b7812 */ /* 0x000fe200078ec0ff */
        /* <DEDUP_REMOVED lines=8> */
[-C--:B------:R-:W-:Y:S01]  /*9f60*/  FMUL.FTZ R43, R43, R48.reuse ;  /* 0x000000302b2b7220 */ /* 0x080fe20000410000 */
[----:B------:R-:W-:Y:S01]  /*9f70*/  FMUL.FTZ R50, R46, R51 ;  /* 0x000000332e327220 */ /* 0x000fe20000410000 */
[----:B------:R-:W-:Y:S01]  /*9f80*/  LOP3.LUT R66, R66, 0xffff0000, RZ, 0xc0, !PT ;  /* 0xffff000042427812 */ /* 0x000fe200078ec0ff */
[----:B------:R-:W-:Y:S01]  /*9f90*/  FMUL.FTZ R52, R46, R47 ;  /* 0x0000002f2e347220 */ /* 0x000fe20000410000 */
[C---:B------:R-:W-:Y:S01]  /*9fa0*/  FFMA.FTZ R48, R38.reuse, R48, -R53 ;  /* 0x0000003026307223 */ /* 0x040fe20000010835 */
[----:B------:R-:W-:Y:S01]  /*9fb0*/  FFMA.FTZ R38, R38, R49, R43 ;  /* 0x0000003126267223 */ /* 0x000fe2000001002b */
[----:B------:R-:W-:Y:S01]  /*9fc0*/  LOP3.LUT R46, R140, 0xffff0000, RZ, 0xc0, !PT ;  /* 0xffff00008c2e7812 */ /* 0x000fe200078ec0ff */
[----:B------:R-:W-:Y:S01]  /*9fd0*/  FFMA.FTZ R43, R39, R47, -R50 ;  /* 0x0000002f272b7223 */ /* 0x000fe20000010832 */
[----:B------:R-:W-:Y:S01]  /*9fe0*/  LOP3.LUT R36, R15, 0xffff0000, RZ, 0xc0, !PT ;  /* 0xffff00000f247812 */ /* 0x000fe200078ec0ff */
[----:B------:R-:W-:Y:S01]  /*9ff0*/  FFMA.FTZ R39, R39, R51, R52 ;  /* 0x0000003327277223 */ /* 0x000fe20000010034 */
[----:B------:R-:W-:Y:S01]  /*a000*/  FMUL.FTZ R47, R31, R66 ;  /* 0x000000421f2f7220 */ /* 0x000fe20000410000 */
[----:B------:R-:W-:-:S02]  /*a010*/  IMAD.U32 R29, R28, 0x10000, RZ ;  /* 0x000100001c1d7824 */ /* 0x000fc400078e00ff */
[-C--:B------:R-:W-:Y:S01]  /*a020*/  FMUL.FTZ R49, R31, R46.reuse ;  /* 0x0000002e1f317220 */ /* 0x080fe20000410000 */
[----:B------:R-:W-:Y:S02]  /*a030*/  IMAD.U32 R52, R142, 0x10000, RZ ;  /* 0x000100008e347824 */ /* 0x000fe400078e00ff */
[----:B------:R-:W-:Y:S01]  /*a040*/  FFMA.FTZ R46, R36, R46, -R47 ;  /* 0x0000002e242e7223 */ /* 0x000fe2000001082f */
[C---:B------:R-:W-:Y:S01]  /*a050*/  IMAD.U32 R50, R40.reuse, 0x10000, RZ ;  /* 0x0001000028327824 */ /* 0x040fe200078e00ff */
[----:B------:R-:W-:Y:S01]  /*a060*/  LOP3.LUT R31, R40, 0xffff0000, RZ, 0xc0, !PT ;  /* 0xffff0000281f7812 */ /* 0x000fe200078ec0ff */
[C---:B------:R-:W-:Y:S01]  /*a070*/  FMUL.FTZ R40, R29.reuse, R52 ;  /* 0x000000341d287220 */ /* 0x040fe20000410000 */
[----:B------:R-:W-:Y:S01]  /*a080*/  LOP3.LUT R28, R28, 0xffff0000, RZ, 0xc0, !PT ;  /* 0xffff00001c1c7812 */ /* 0x000fe200078ec0ff */
[----:B------:R-:W-:Y:S01]  /*a090*/  IMAD.U32 R13, R12, 0x10000, RZ ;  /* 0x000100000c0d7824 */ /* 0x000fe200078e00ff */
[----:B------:R-:W-:Y:S01]  /*a0a0*/  LOP3.LUT R47, R142, 0xffff0000, RZ, 0xc0, !PT ;  /* 0xffff00008e2f7812 */ /* 0x000fe200078ec0ff */
[----:B------:R-:W-:Y:S01]  /*a0b0*/  FMUL.FTZ R29, R29, R50 ;  /* 0x000000321d1d7220 */ /* 0x000fe20000410000 */
[----:B------:R-:W-:Y:S01]  /*a0c0*/  PRMT R44, R141, 0x5410, R44 ;  /* 0x000054108d2c7816 */ /* 0x000fe2000000002c */
[----:B------:R-:W-:Y:S01]  /*a0d0*/  FFMA.FTZ R66, R36, R66, R49 ;  /* 0x0000004224427223 */ /* 0x000fe20000010031 */
[----:B------:R-:W-:Y:S01]  /*a0e0*/  LOP3.LUT R12, R12, 0xffff0000, RZ, 0xc0, !PT ;  /* 0xffff00000c0c7812 */ /* 0x000fe200078ec0ff */
[C---:B------:R-:W-:Y:S01]  /*a0f0*/  IMAD.U32 R15, R14.reuse, 0x10000, RZ ;  /* 0x000100000e0f7824 */ /* 0x040fe200078e00ff */
[----:B------:R-:W-:Y:S01]  /*a100*/  LOP3.LUT R37, R14, 0xffff0000, RZ, 0xc0, !PT ;  /* 0xffff00000e257812 */ /* 0x000fe200078ec0ff */
[C---:B------:R-:W-:Y:S01]  /*a110*/  FMUL.FTZ R49, R28.reuse, R47 ;  /* 0x0000002f1c317220 */ /* 0x040fe20000410000 */
[C---:B------:R-:W-:Y:S01]  /*a120*/  FFMA.FTZ R40, R13.reuse, R50, -R40 ;  /* 0x000000320d287223 */ /* 0x040fe20000010828 */
[----:B------:R-:W-:Y:S01]  /*a130*/  FFMA.FTZ R29, R13, R52, R29 ;  /* 0x000000340d1d7223 */ /* 0x000fe2000001001d */
[-C--:B------:R-:W-:Y:S01]  /*a140*/  FMUL.FTZ R51, R28, R31.reuse ;  /* 0x0000001f1c337220 */ /* 0x080fe20000410000 */
[C---:B------:R-:W-:Y:S01]  /*a150*/  IMAD.U32 R14, R30.reuse, 0x10000, RZ ;  /* 0x000100001e0e7824 */ /* 0x040fe200078e00ff */
        /* <DEDUP_REMOVED lines=27> */
.L_x_2743:
[----:B------:R-:W-:Y:S05]  /*a310*/  BSYNC B1 ;  /* 0x0000000000017941 */ /* 0x000fea0003800000 */
.L_x_2742:
[----:B0-----:R0:W-:Y:S01]  /*a320*/  ST.E.128 desc[UR60][R34.64], R12 ;  /* 0x0000000c22007985 */ /* 0x0011e2000c101d3c */
[----:B------:R-:W-:-:S13]  /*a330*/  ISETP.GE.AND P3, PT, R11, R132, PT ;  /* 0x000000840b00720c */ /* 0x000fda0003f66270 */
[----:B------:R-:W-:Y:S05]  /*a340*/  @P3 BRA `(.L_x_2690) ;  /* 0x0000000400e03947 */ /* 0x000fea0003800000 */
[----:B------:R-:W-:-:S05]  /*a350*/  IMAD.WIDE R32, R11, 0x2, R32 ;  /* 0x000000020b207825 */ /* 0x000fca00078e0220 */
[----:B-1----:R1:W-:Y:S01]  /*a360*/  ST.E.128 desc[UR60][R32.64], R28 ;  /* 0x0000001c20007985 */ /* 0x0023e2000c101d3c */
[----:B------:R-:W-:Y:S05]  /*a370*/  BRA `(.L_x_2690) ;  /* 0x0000000400d47947 */ /* 0x000fea0003800000 */
.L_x_2655:
[----:B------:R-:W2:Y:S02]  /*a380*/  LDL R11, [R1+0x4] ;  /* 0x00000400010b7983 */ /* 0x000ea40000100800 */
[----:B--2---:R-:W-:-:S13]  /*a390*/  R2UR UR4, R11 ;  /* 0x000000000b0472ca */ /* 0x004fda00000e0000 */
[----:B------:R-:W-:-:S06]  /*a3a0*/  UISETP.NE.AND UP0, UPT, UR4, 0x3, UPT ;  /* 0x000000030400788c */ /* 0x000fcc000bf05270 */
[----:B------:R-:W-:-:S13]  /*a3b0*/  PLOP3.LUT P2, PT, PT, PT, UP0, 0x80, 0x0 ;  /* 0x000000000000781c */ /* 0x000fda0003f4f008 */
[----:B------:R-:W-:Y:S05]  /*a3c0*/  @!P2 BRA `(.L_x_2744) ;  /* 0x000000000004a947 */ /* 0x000fea0003800000 */
[----:B------:R-:W-:Y:S01]  /*a3d0*/  BPT.TRAP 0x1 ;  /* 0x000000040000795c */ /* 0x000fe20000300000 */
.L_x_2744:
[----:B------:R-:W-:Y:S01]  /*a3e0*/  IMAD R86, R18, 0x8, R2 ;  /* 0x0000000812567824 */ /* 0x000fe200078e0202 */
[----:B------:R-:W-:Y:S01]  /*a3f0*/  SHF.L.U32 R87, R205, 0x1f, RZ ;  /* 0x0000001fcd577819 */ /* 0x000fe200000006ff */
[----:B------:R-:W-:Y:S01]  /*a400*/  BSSY B1, `(.L_x_2745) ;  /* 0x0000004000017945 */ /* 0x000fe20003800000 */
[----:B------:R-:W-:Y:S02]  /*a410*/  SHF.R.S32.HI R79, RZ, 0x1f, R76 ;  /* 0x0000001fff4f7819 */ /* 0x000fe4000001144c */
[----:B------:R-:W0:Y:S02]  /*a420*/  SYNCS.PHASECHK.TRANS64.TRYWAIT P3, [R86+URZ+0x30890], R87 ;  /* 0x03089057560075a7 */ /* 0x000e24000806017f */
[----:B0-----:R-:W-:Y:S05]  /*a430*/  @!P3 BRA `(.L_x_2746) ;  /* 0x000001e80038b947 */ /* 0x001fea0003800000 */
.L_x_3033:
[----:B------:R-:W-:Y:S05]  /*a440*/  BSYNC B1 ;  /* 0x0000000000017941 */ /* 0x000fea0003800000 */
.L_x_2745:
        /* <DEDUP_REMOVED lines=25> */
.L_x_3037:
        /* <DEDUP_REMOVED lines=37> */
.L_x_2749:
[----:B------:R-:W-:Y:S05]  /*a830*/  BSYNC B1 ;  /* 0x0000000000017941 */ /* 0x000fea0003800000 */
.L_x_2748:
[----:B------:R-:W-:-:S03]  /*a840*/  UMOV UR4, 0xffffffff ;  /* 0xffffffff00047882 */ /* 0x000fc60000000000 */
[----:B------:R-:W-:Y:S05]  /*a850*/  BRA.DIV UR4, `(.L_x_2750) ;  /* 0x000001e604907947 */ /* 0x000fea000b800000 */
[----:B--2---:R2:W0:Y:S04]  /*a860*/  SHFL.IDX PT, R36, R35, 0x1, 0x1c1f ;  /* 0x003c1f0023247f89 */ /* 0x00442800000e0000 */
[----:B---3--:R2:W3:Y:S02]  /*a870*/  SHFL.IDX PT, R37, R34, 0x1, 0x1c1f ;  /* 0x003c1f0022257f89 */ /* 0x0084e400000e0000 */
.L_x_3041:
        /* <DEDUP_REMOVED lines=23> */
[----:B------:R-:W-:Y:S02]  /*a9f0*/  @!P5 IMAD.SHL.U32 R11, R199, 0x8, RZ ;  /* 0x00000008c70bd824 */ /* 0x000fe400078e00ff */
[----:B0-----:R-:W-:Y:S02]  /*aa00*/  @!P5 IMAD.MOV.U32 R32, RZ, RZ, R37 ;  /* 0x000000ffff20d224 */ /* 0x001fe400078e0025 */
[----:B------:R-:W-:Y:S02]  /*aa10*/  @!P5 IMAD.MOV.U32 R33, RZ, RZ, R36 ;  /* 0x000000ffff21d224 */ /* 0x000fe400078e0024 */
        /* <DEDUP_REMOVED lines=11> */
.L_x_2690:
[----:B------:R-:W-:Y:S05]  /*aad0*/  BSYNC B0 ;  /* 0x0000000000007941 */ /* 0x000fea0003800000 */
.L_x_2654:
        /* <DEDUP_REMOVED lines=17> */
.L_x_2752:
[----:B------:R-:W-:Y:S05]  /*abf0*/  BSYNC B0 ;  /* 0x0000000000007941 */ /* 0x000fea0003800000 */
.L_x_2751:
[----:B------:R-:W3:Y:S01]  /*ac00*/  SYNCS.PHASECHK.TRANS64.TRYWAIT P2, [R86+URZ+0x308b0], R87 ;  /* 0x0308b057560075a7 */ /* 0x000ee2000804017f */
[----:B------:R-:W-:Y:S04]  /*ac10*/  BSSY B0, `(.L_x_2753) ;  /* 0x0000002000007945 */ /* 0x000fe80003800000 */
[----:B---3--:R-:W-:Y:S05]  /*ac20*/  @!P2 BRA `(.L_x_2754) ;  /* 0x000001e000e8a947 */ /* 0x008fea0003800000 */
.L_x_3042:
[----:B------:R-:W-:Y:S05]  /*ac30*/  BSYNC B0 ;  /* 0x0000000000007941 */ /* 0x000fea0003800000 */
.L_x_2753:
[----:B------:R-:W-:Y:S01]  /*ac40*/  ULDC.64 UR4, c[0x0][0x328] ;  /* 0x0000ca0000047ab9 */ /* 0x000fe20000000a00 */
[----:B------:R-:W-:Y:S01]  /*ac50*/  ULDC.64 UR6, c[0x0][0x318] ;  /* 0x0000c60000067ab9 */ /* 0x000fe20000000a00 */
[----:B------:R-:W-:Y:S01]  /*ac60*/  IMAD R79, R79, UR4, RZ ;  /* 0x000000044f4f7c24 */ /* 0x000fe2000f8e02ff */
[----:B------:R-:W-:Y:S01]  /*ac70*/  BSSY B0, `(.L_x_2755) ;  /* 0x0000034000007945 */ /* 0x000fe20003800000 */
[----:B-1--4-:R-:W-:-:S04]  /*ac80*/  IMAD.WIDE.U32 R12, R76, UR4, RZ ;  /* 0x000000044c0c7c25 */ /* 0x012fc8000f8e00ff */
        /* <DEDUP_REMOVED lines=15> */
[----:B------:R0:W4:Y:S10]  /*ad80*/  SHFL.IDX PT, R33, R11, RZ, 0x1c1f ;  /* 0x001c1fff0b217589 */ /* 0x00013400000e0000 */
[----:B0-----:R-:W-:Y:S05]  /*ad90*/  @!P2 BRA `(.L_x_2756) ;  /* 0x000000000084a947 */ /* 0x001fea0003800000 */
[----:B------:R-:W-:Y:S02]  /*ada0*/  ULDC UR4, c[0x0][0x2f4] ;  /* 0x0000bd0000047ab9 */ /* 0x000fe40000000800 */
[----:B------:R-:W-:Y:S02]  /*adb0*/  ISETP.GE.AND P5, PT, R16, UR4, PT ;  /* 0x0000000410007c0c */ /* 0x000fe4000bfa6270 */
[----:B------:R-:W-:-:S11]  /*adc0*/  ISETP.GE.AND P4, PT, R22, UR4, PT ;  /* 0x0000000416007c0c */ /* 0x000fd6000bf86270 */
[----:B------:R-:W0:Y:S01]  /*add0*/  @!P5 LDS.128 R12, [R77] ;  /* 0x000000004d0cd984 */ /* 0x000e220000000c00 */
[----:B-12---:R-:W-:-:S04]  /*ade0*/  @!P5 LEA R34, P2, R16, R32, 0x1 ;  /* 0x000000201022d211 */ /* 0x006fc800078408ff */
[----:B----4-:R-:W-:Y:S02]  /*adf0*/  @!P5 LEA.HI.X R35, R16, R33, R17, 0x1, P2 ;  /* 0x000000211023d211 */ /* 0x010fe400010f0c11 */
        /* <DEDUP_REMOVED lines=27> */
.L_x_2756:
[----:B------:R-:W-:Y:S05]  /*afb0*/  BSYNC B0 ;  /* 0x0000000000007941 */ /* 0x000fea0003800000 */
.L_x_2755:
[----:B------:R-:W-:Y:S01]  /*afc0*/  ISETP.GE.AND P2, PT, R85, 0x41, PT ;  /* 0x000000415500780c */ /* 0x000fe20003f46270 */
[----:B0---4-:R0:W4:Y:S01]  /*afd0*/  SHFL.IDX PT, R33, R11, 0x1, 0x1c1f ;  /* 0x003c1f000b217f89 */ /* 0x01112200000e0000 */
[----:B------:R-:W-:Y:S03]  /*afe0*/  BSSY B0, `(.L_x_2757) ;  /* 0x0000024000007945 */ /* 0x000fe60003800000 */
[----:B-1----:R0:W1:Y:S08]  /*aff0*/  SHFL.IDX PT, R32, R27, 0x1, 0x1c1f ;  /* 0x003c1f001b207f89 */ /* 0x00207000000e0000 */
[----:B0-----:R-:W-:Y:S05]  /*b000*/  @!P2 BRA `(.L_x_2758) ;  /* 0x000000000084a947 */ /* 0x001fea0003800000 */
[----:B------:R-:W-:Y:S02]  /*b010*/  ULDC UR4, c[0x0][0x2f4] ;  /* 0x0000bd0000047ab9 */ /* 0x000fe40000000800 */
[----:B------:R-:W-:Y:S02]  /*b020*/  ISETP.GE.AND P5, PT, R16, UR4, PT ;  /* 0x0000000410007c0c */ /* 0x000fe4000bfa6270 */
[----:B------:R-:W-:-:S11]  /*b030*/  ISETP.GE.AND P4, PT, R22, UR4, PT ;  /* 0x0000000416007c0c */ /* 0x000fd6000bf86270 */
[----:B------:R-:W0:Y:S01]  /*b040*/  @!P5 LDS.128 R12, [R77+0x2000] ;  /* 0x002000004d0cd984 */ /* 0x000e220000000c00 */
        /* <DEDUP_REMOVED lines=29> */
.L_x_2758:
[----:B------:R-:W-:Y:S05]  /*b220*/  BSYNC B0 ;  /* 0x0000000000007941 */ /* 0x000fea0003800000 */
.L_x_2757:
[----:B------:R-:W5:Y:S01]  /*b230*/  LDL R11, [R1] ;  /* 0x00000000010b7983 */ /* 0x000f620000100800 */
[----:B---3--:R-:W-:Y:S01]  /*b240*/  @!P3 VIADD R86, R86, 0x308c0 ;  /* 0x000308c05656b836 */ /* 0x008fe20000000000 */
[----:B------:R-:W-:Y:S01]  /*b250*/  PLOP3.LUT P2, PT, PT, PT, PT, 0x8, 0x0 ;  /* 0x000000000000781c */ /* 0x000fe20003f4e170 */
[----:B------:R-:W-:Y:S01]  /*b260*/  VIADD R18, R18, 0x1 ;  /* 0x0000000112127836 */ /* 0x000fe20000000000 */
[----:B------:R-:W-:Y:S01]  /*b270*/  @!PT LDS RZ, [RZ] ;  /* 0x00000000fffff984 */ /* 0x000fe20000000800 */
[----:B------:R-:W-:Y:S01]  /*b280*/  @!PT LDS RZ, [RZ] ;  /* 0x00000000fffff984 */ /* 0x000fe20000000800 */
[----:B------:R-:W-:Y:S01]  /*b290*/  @!PT LDS RZ, [RZ] ;  /* 0x00000000fffff984 */ /* 0x000fe20000000800 */
[----:B------:R-:W-:Y:S01]  /*b2a0*/  @!PT LDS RZ, [RZ] ;  /* 0x00000000fffff984 */ /* 0x000fe20000000800 */
[----:B------:R3:W-:Y:S06]  /*b2b0*/  MEMBAR.ALL.CTA ;  /* 0x0000000000007992 */ /* 0x0007ec0000008000 */
[----:B---3--:R-:W3:Y:S01]  /*b2c0*/  FENCE.VIEW.ASYNC.S ;  /* 0x00000000000073c6 */ /* 0x008ee20000000000 */
[----:B------:R-:W-:Y:S01]  /*b2d0*/  @!P3 PRMT R86, RZ, 0x654, R86 ;  /* 0x00000654ff56b816 */ /* 0x000fe20000000056 */
[----:B---3--:R3:W-:Y:S06]  /*b2e0*/  BAR.SYNC.DEFER_BLOCKING R137, 0x80 ;  /* 0x000200890000751d */ /* 0x0087ec0000010000 */
[----:B------:R3:W-:Y:S01]  /*b2f0*/  @!P3 SYNCS.ARRIVE.TRANS64.RED.A1T0 RZ, [R86+URZ], RZ ;  /* 0x000000ff56ffb9a7 */ /* 0x0007e2000810043f */
[----:B------:R-:W-:-:S04]  /*b300*/  ISETP.NE.AND P3, PT, R18, 0x2, PT ;  /* 0x000000021200780c */ /* 0x000fc80003f65270 */
[----:B------:R-:W-:Y:S02]  /*b310*/  SEL R12, RZ, 0x1, P3 ;  /* 0x00000001ff0c7807 */ /* 0x000fe40001800000 */
[----:B------:R-:W-:Y:S02]  /*b320*/  SEL R18, R18, RZ, P3 ;  /* 0x000000ff12127207 */ /* 0x000fe40001800000 */
[----:B------:R-:W-:Y:S02]  /*b330*/  LOP3.LUT R205, R205, R12, RZ, 0x3c, !PT ;  /* 0x0000000ccdcd7212 */ /* 0x000fe400078e3cff */
[----:B-----5:R-:W-:-:S13]  /*b340*/  LOP3.LUT P4, RZ, R11, 0x2, RZ, 0xc0, !PT ;  /* 0x000000020bff7812 */ /* 0x020fda000788c0ff */
[----:B---3--:R-:W-:Y:S05]  /*b350*/  @P4 BRA `(.L_x_2759) ;  /* 0xffffff74008c4947 */ /* 0x008fea000383ffff */
.L_x_2649:
[----:B------:R-:W3:Y:S01]  /*b360*/  LDC R0, c[0x0][0x448] ;  /* 0x00011200ff007b82 */ /* 0x000ee20000000800 */
[----:B------:R-:W-:Y:S01]  /*b370*/  BSSY B0, `(.L_x_2760) ;  /* 0x0000011000007945 */ /* 0x000fe20003800000 */
[----:B--2---:R-:W-:Y:S01]  /*b380*/  IMAD.MOV.U32 R80, RZ, RZ, RZ ;  /* 0x000000ffff507224 */ /* 0x004fe200078e00ff */
[----:B---3--:R-:W-:Y:S01]  /*b390*/  ISETP.NE.AND P0, PT, R0, 0x1, PT ;  /* 0x000000010000780c */ /* 0x008fe20003f05270 */
[----:B------:R-:W-:-:S12]  /*b3a0*/  VIADD R0, R226, 0x7f ;  /* 0x0000007fe2007836 */ /* 0x000fd80000000000 */
[----:B------:R-:W2:Y:S08]  /*b3b0*/  @P0 LDC R3, c[0x0][0x44c] ;  /* 0x00011300ff030b82 */ /* 0x000eb00000000800 */
[----:B------:R-:W3:Y:S01]  /*b3c0*/  @P0 LDC R4, c[0x0][0x450] ;  /* 0x00011400ff040b82 */ /* 0x000ee20000000800 */
[----:B--2---:R-:W-:-:S05]  /*b3d0*/  @P0 IMAD.HI.U32 R3, R0, R3, RZ ;  /* 0x0000000300030227 */ /* 0x004fca00078e00ff */
[----:B---3--:R-:W-:-:S05]  /*b3e0*/  @P0 SHF.R.U32.HI R0, RZ, R4, R3 ;  /* 0x00000004ff000219 */ /* 0x008fca0000011603 */
[----:B------:R-:W-:-:S04]  /*b3f0*/  IMAD.IADD R0, R135, 0x1, R0 ;  /* 0x0000000187007824 */ /* 0x000fc800078e0200 */
[----:B------:R-:W-:-:S05]  /*b400*/  IMAD.HI R0, R0, 0x2aaaaaab, RZ ;  /* 0x2aaaaaab00007827 */ /* 0x000fca00078e02ff */
[----:B------:R-:W-:-:S04]  /*b410*/  SHF.R.U32.HI R3, RZ, 0x1f, R0 ;  /* 0x0000001fff037819 */ /* 0x000fc80000011600 */
[----:B------:R-:W-:-:S04]  /*b420*/  LEA.HI.SX32 R3, R0, R3, 0x1c ;  /* 0x0000000300037211 */ /* 0x000fc800078fe2ff */
[----:B------:R-:W-:-:S04]  /*b430*/  VIMNMX R136, R136, R3, PT ;  /* 0x0000000388887248 */ /* 0x000fc80003fe0100 */
[----:B------:R-:W-:Y:S01]  /*b440*/  ISETP.GE.AND P0, PT, R136, 0x1, PT ;  /* 0x000000018800780c */ /* 0x000fe20003f06270 */
[----:B------:R-:W-:-:S12]  /*b450*/  @P2 BRA `(.L_x_2761) ;  /* 0x0000000000082947 */ /* 0x000fd80003800000 */
[----:B------:R-:W2:Y:S02]  /*b460*/  FENCE.VIEW.ASYNC.G ;  /* 0x00000000000073c6 */ /* 0x000ea40000000100 */
[----:B--2---:R-:W-:Y:S06]  /*b470*/  BAR.ARV 0xc, 0x180 ;  /* 0x0306000000007b1d */ /* 0x004fec0000002000 */
.L_x_2761:
[----:B------:R-:W-:Y:S05]  /*b480*/  BSYNC B0 ;  /* 0x0000000000007941 */ /* 0x000fea0003800000 */
.L_x_2760:
[----:B------:R-:W-:Y:S04]  /*b490*/  BSSY B0, `(.L_x_2762) ;  /* 0x0000020000007945 */ /* 0x000fe80003800000 */
[----:B------:R-:W-:Y:S05]  /*b4a0*/  @!P0 BRA `(.L_x_2763) ;  /* 0x0000000000788947 */ /* 0x000fea0003800000 */
[----:B------:R-:W2:Y:S01]  /*b4b0*/  LDL R0, [R1+0x40] ;  /* 0x0000400001007983 */ /* 0x000ea20000100800 */
[----:B------:R-:W-:Y:S01]  /*b4c0*/  ULDC UR4, c[0x0][0x9f0] ;  /* 0x00027c0000047ab9 */ /* 0x000fe20000000800 */
[----:B--2---:R-:W-:-:S04]  /*b4d0*/  ISETP.NE.AND P0, PT, R0, RZ, PT ;  /* 0x000000ff0000720c */ /* 0x004fc80003f05270 */
[----:B------:R-:W-:-:S04]  /*b4e0*/  SEL R9, R0, UR4, P0 ;  /* 0x0000000400097c07 */ /* 0x000fc80008000000 */
[-C--:B------:R-:W-:Y:S02]  /*b4f0*/  IABS R6, R9.reuse ;  /* 0x0000000900067213 */ /* 0x080fe40000000000 */
[----:B------:R-:W-:Y:S02]  /*b500*/  IADD3 R0, R9, -0x1, R136 ;  /* 0xffffffff09007810 */ /* 0x000fe40007ffe088 */
[----:B------:R-:W2:Y:S01]  /*b510*/  I2F.RP R3, R6 ;  /* 0x0000000600037306 */ /* 0x000ea20000209400 */
[-C--:B------:R-:W-:Y:S02]  /*b520*/  IABS R10, R9.reuse ;  /* 0x00000009000a7213 */ /* 0x080fe40000000000 */
[----:B------:R-:W-:Y:S02]  /*b530*/  IABS R8, R0 ;  /* 0x0000000000087213 */ /* 0x000fe40000000000 */
[----:B------:R-:W-:-:S04]  /*b540*/  LOP3.LUT R0, R0, R9, RZ, 0x3c, !PT ;  /* 0x0000000900007212 */ /* 0x000fc800078e3cff */
[----:B------:R-:W-:Y:S01]  /*b550*/  ISETP.GE.AND P2, PT, R0, RZ, PT ;  /* 0x000000ff0000720c */ /* 0x000fe20003f46270 */
[----:B--2---:R-:W2:Y:S02]  /*b560*/  MUFU.RCP R3, R3 ;  /* 0x0000000300037308 */ /* 0x004ea40000001000 */
[----:B--2---:R-:W-:Y:S02]  /*b570*/  VIADD R4, R3, 0xffffffe ;  /* 0x0ffffffe03047836 */ /* 0x004fe40000000000 */
[----:B------:R-:W-:-:S04]  /*b580*/  IMAD.MOV R3, RZ, RZ, -R10 ;  /* 0x000000ffff037224 */ /* 0x000fc800078e0a0a */
[----:B------:R2:W3:Y:S02]  /*b590*/  F2I.FTZ.U32.TRUNC.NTZ R5, R4 ;  /* 0x0000000400057305 */ /* 0x0004e4000021f000 */
[----:B--2---:R-:W-:Y:S02]  /*b5a0*/  IMAD.MOV.U32 R4, RZ, RZ, RZ ;  /* 0x000000ffff047224 */ /* 0x004fe400078e00ff */
        /* <DEDUP_REMOVED lines=14> */
.L_x_2763:
[----:B------:R-:W-:Y:S05]  /*b690*/  BSYNC B0 ;  /* 0x0000000000007941 */ /* 0x000fea0003800000 */
.L_x_2762:
[----:B------:R-:W2:Y:S01]  /*b6a0*/  LDL R0, [R1+0x54] ;  /* 0x0000540001007983 */ /* 0x000ea20000100800 */
[----:B------:R-:W-:Y:S02]  /*b6b0*/  PLOP3.LUT P0, PT, PT, PT, PT, 0x80, 0x0 ;  /* 0x000000000000781c */ /* 0x000fe40003f0f070 */
        /* <DEDUP_REMOVED lines=21> */
[----:B0-----:R-:W-:Y:S02]  /*b810*/  CS2R R78, SRZ ;  /* 0x00000000004e7805 */ /* 0x001fe4000001ff00 */
        /* <DEDUP_REMOVED lines=22> */
[----:B-1--4-:R-:W-:Y:S02]  /*b980*/  CS2R R32, SRZ ;  /* 0x0000000000207805 */ /* 0x012fe4000001ff00 */
[----:B------:R-:W-:Y:S02]  /*b990*/  CS2R R30, SRZ ;  /* 0x00000000001e7805 */ /* 0x000fe4000001ff00 */
[----:B------:R-:W-:-:S02]  /*b9a0*/  CS2R R28, SRZ ;  /* 0x00000000001c7805 */ /* 0x000fc4000001ff00 */
[----:B------:R-:W-:Y:S02]  /*b9b0*/  CS2R R26, SRZ ;  /* 0x00000000001a7805 */ /* 0x000fe4000001ff00 */
[----:B------:R-:W-:Y:S01]  /*b9c0*/  CS2R R24, SRZ ;  /* 0x0000000000187805 */ /* 0x000fe2000001ff00 */
[----:B--2---:R-:W-:-:S05]  /*b9d0*/  IMAD R225, R0, R80, RZ ;  /* 0x0000005000e17224 */ /* 0x004fca00078e02ff */
[----:B------:R-:W-:-:S04]  /*b9e0*/  VIADDMNMX R80, R225, R80, R136, PT ;  /* 0x00000050e1507246 */ /* 0x000fc80003800188 */
[----:B------:R-:W-:-:S13]  /*b9f0*/  ISETP.GT.AND P1, PT, R80, R225, PT ;  /* 0x000000e15000720c */ /* 0x000fda0003f24270 */
[----:B------:R-:W-:Y:S05]  /*ba00*/  @!P1 BRA `(.L_x_2764) ;  /* 0x0000011000849947 */ /* 0x000fea0003800000 */
[----:B------:R-:W2:Y:S02]  /*ba10*/  LDL R0, [R1+0x58] ;  /* 0x0000580001007983 */ /* 0x000ea40000100800 */
[----:B--2---:R-:W-:Y:S02]  /*ba20*/  R2UR UR4, R0 ;  /* 0x00000000000472ca */ /* 0x004fe400000e0000 */
[----:B------:R-:W0:Y:S11]  /*ba30*/  S2R R0, SR_TID.X ;  /* 0x0000000000007919 */ /* 0x000e360000002100 */
[----:B------:R-:W-:-:S06]  /*ba40*/  ULOP3.LUT UP0, URZ, UR4, 0x1bf, URZ, 0xc0, !UPT ;  /* 0x000001bf043f7892 */ /* 0x000fcc000f80c03f */
[----:B------:R-:W-:Y:S01]  /*ba50*/  PLOP3.LUT P0, PT, PT, PT, UP0, 0x80, 0x0 ;  /* 0x000000000000781c */ /* 0x000fe20003f0f008 */
[----:B0-----:R-:W-:-:S05]  /*ba60*/  VIADD R28, R0, 0xffffff80 ;  /* 0xffffff80001c7836 */ /* 0x001fca0000000000 */
[----:B------:R-:W-:-:S04]  /*ba70*/  SHF.R.S32.HI R31, RZ, 0x1f, R28 ;  /* 0x0000001fff1f7819 */ /* 0x000fc8000001141c */
[----:B------:R-:W-:-:S04]  /*ba80*/  LEA.HI R0, R31, R28, RZ, 0x7 ;  /* 0x0000001c1f007211 */ /* 0x000fc800078f38ff */
[----:B------:R-:W-:-:S06]  /*ba90*/  SHF.R.S32.HI R0, RZ, 0x7, R0 ;  /* 0x00000007ff007819 */ /* 0x000fcc0000011400 */
[----:B------:R-:W0:Y:S02]  /*baa0*/  SHFL.IDX PT, R0, R0, RZ, 0x1f ;  /* 0x00001fff00007589 */ /* 0x000e2400000e0000 */
[----:B0-----:R-:W-:-:S04]  /*bab0*/  LEA.HI R3, R0, R0, RZ, 0x1 ;  /* 0x0000000000037211 */ /* 0x001fc800078f08ff */
[----:B------:R-:W-:-:S05]  /*bac0*/  LOP3.LUT R3, R3, 0x1e, RZ, 0xc0, !PT ;  /* 0x0000001e03037812 */ /* 0x000fca00078ec0ff */
[----:B------:R-:W-:-:S05]  /*bad0*/  IMAD.IADD R3, R0, 0x1, -R3 ;  /* 0x0000000100037824 */ /* 0x000fca00078e0a03 */
[----:B------:R-:W-:-:S04]  /*bae0*/  LEA R3, R3, UR4, 0xd ;  /* 0x0000000403037c11 */ /* 0x000fc8000f8e68ff */
[----:B------:R-:W-:-:S04]  /*baf0*/  SHF.R.U32.HI R3, RZ, 0x4, R3 ;  /* 0x00000004ff037819 */ /* 0x000fc80000011603 */
[----:B------:R-:W-:Y:S01]  /*bb00*/  LOP3.LUT R68, R3, 0x3fff, RZ, 0xc0, !PT ;  /* 0x00003fff03447812 */ /* 0x000fe200078ec0ff */
[----:B------:R-:W-:Y:S06]  /*bb10*/  @!P0 BRA `(.L_x_2765) ;  /* 0x0000000000408947 */ /* 0x000fec0003800000 */
        /* <DEDUP_REMOVED lines=16> */
.L_x_2765:
[----:B------:R-:W-:Y:S02]  /*bc20*/  ULDC UR4, c[0x0][0x3f4] ;  /* 0x0000fd0000047ab9 */ /* 0x000fe40000000800 */
[----:B------:R-:W-:-:S13]  /*bc30*/  ISETP.LT.AND P0, PT, RZ, UR4, PT ;  /* 0x00000004ff007c0c */ /* 0x000fda000bf01270 */
[----:B------:R-:W-:Y:S05]  /*bc40*/  @P0 BRA `(.L_x_2766) ;  /* 0x0000000000400947 */ /* 0x000fea0003800000 */
[----:B------:R-:W2:Y:S02]  /*bc50*/  LDL R20, [R1+0x50] ;  /* 0x0000500001147983 */ /* 0x000ea40000100800 */
[----:B--2---:R-:W-:-:S04]  /*bc60*/  LEA.HI R0, R20, R20, RZ, 0x1 ;  /* 0x0000001414007211 */ /* 0x004fc800078f08ff */
        /* <DEDUP_REMOVED lines=8> */
.L_x_2769:
[----:B-1----:R1:W2:Y:S02]  /*bcf0*/  SYNCS.PHASECHK.TRANS64.TRYWAIT P0, [R2+URZ+0x30800], R3 ;  /* 0x03080003020075a7 */ /* 0x0022a4000800017f */
[----:B--2---:R-:W-:Y:S05]  /*bd00*/  @!P0 NANOSLEEP.SYNCS 0x989680 ;  /* 0x009896800000895d */ /* 0x004fea0003900000 */
[----:B------:R-:W2:Y:S02]  /*bd10*/  @!P0 SYNCS.PHASECHK.TRANS64 P0, [R2+URZ+0x30800], R3 ;  /* 0x03080003020085a7 */ /* 0x000ea4000800007f */
[----:B--2---:R-:W-:Y:S05]  /*bd20*/  @!P0 BRA `(.L_x_2769) ;  /* 0xfffffffc00f08947 */ /* 0x004fea000383ffff */
.L_x_2768:
[----:B------:R-:W-:Y:S05]  /*bd30*/  BSYNC B0 ;  /* 0x0000000000007941 */ /* 0x000fea0003800000 */
.L_x_2767:
[----:B------:R-:W-:Y:S05]  /*bd40*/  BRA `(.L_x_2770) ;  /* 0x00000078004c7947 */ /* 0x000fea0003800000 */
.L_x_2766:
[----:B------:R-:W2:Y:S01]  /*bd50*/  LDL R0, [R1+0x58] ;  /* 0x0000580001007983 */ /* 0x000ea20000100800 */
[----:B------:R-:W-:Y:S01]  /*bd60*/  ULDC.64 UR6, c[0x0][0x408] ;  /* 0x0001020000067ab9 */ /* 0x000fe20000000a00 */
[----:B--2---:R-:W-:Y:S02]  /*bd70*/  R2UR UR4, R0 ;  /* 0x00000000000472ca */ /* 0x004fe400000e0000 */
[----:B-----5:R-:W-:-:S05]  /*bd80*/  SHF.R.S32.HI R0, RZ, 0x1f, R134 ;  /* 0x0000001fff007819 */ /* 0x020fca0000011486 */
[----:B------:R-:W-:-:S04]  /*bd90*/  IMAD R5, R0, UR6, RZ ;  /* 0x0000000600057c24 */ /* 0x000fc8000f8e02ff */
[----:B------:R-:W-:Y:S02]  /*bda0*/  IMAD R5, R134, UR7, R5 ;  /* 0x0000000786057c24 */ /* 0x000fe4000f8e0205 */
[----:B------:R-:W-:-:S03]  /*bdb0*/  ULOP3.LUT UP0, URZ, UR4, 0x3ff, URZ, 0xc0, !UPT ;  /* 0x000003ff043f7892 */ /* 0x000fc6000f80c03f */
[----:B------:R-:W-:Y:S02]  /*bdc0*/  ULDC.64 UR4, c[0x0][0x3f8] ;  /* 0x0000fe0000047ab9 */ /* 0x000fe40000000a00 */
[----:B------:R-:W-:Y:S01]  /*bdd0*/  IMAD R3, R0, UR4, RZ ;  /* 0x0000000400037c24 */ /* 0x000fe2000f8e02ff */
[----:B------:R-:W-:Y:S01]  /*bde0*/  PLOP3.LUT P0, PT, PT, PT, UP0, 0x80, 0x0 ;  /* 0x000000000000781c */ /* 0x000fe20003f0f008 */
[----:B------:R-:W-:-:S04]  /*bdf0*/  IMAD.WIDE.U32 R24, R134, UR4, RZ ;  /* 0x0000000486187c25 */ /* 0x000fc8000f8e00ff */
[C---:B------:R-:W-:Y:S02]  /*be00*/  IMAD R3, R134.reuse, UR5, R3 ;  /* 0x0000000586037c24 */ /* 0x040fe4000f8e0203 */
[----:B------:R-:W-:-:S04]  /*be10*/  IMAD.WIDE.U32 R134, R134, UR6, RZ ;  /* 0x0000000686867c25 */ /* 0x000fc8000f8e00ff */
[----:B------:R-:W-:Y:S02]  /*be20*/  IMAD.IADD R27, R3, 0x1, R25 ;  /* 0x00000001031b7824 */ /* 0x000fe400078e0219 */
[----:B------:R-:W-:Y:S01]  /*be30*/  IMAD.IADD R29, R5, 0x1, R135 ;  /* 0x00000001051d7824 */ /* 0x000fe200078e0287 */
        /* <DEDUP_REMOVED lines=17> */
.L_x_2771:
[----:B------:R-:W-:Y:S01]  /*bf50*/  ULDC.U8 UR4, c[0x0][0x410] ;  /* 0x0001040000047ab9 */ /* 0x000fe20000000000 */
[----:B------:R-:W-:Y:S01]  /*bf60*/  BSSY B0, `(.L_x_2772) ;  /* 0x0000769000007945 */ /* 0x000fe20003800000 */
[----:B------:R-:W-:Y:S01]  /*bf70*/  ISETP.NE.AND P0, PT, RZ, UR4, PT ;  /* 0x00000004ff007c0c */ /* 0x000fe2000bf05270 */
[----:B------:R-:W-:-:S12]  /*bf80*/  IMAD.IADD R64, R204, 0x1, R226 ;  /* 0x00000001cc407824 */ /* 0x000fd800078e02e2 */
[----:B------:R-:W-:Y:S05]  /*bf90*/  @!P0 BRA `(.L_x_2773) ;  /* 0x0000003800b88947 */ /* 0x000fea0003800000 */
[----:B------:R-:W0:Y:S01]  /*bfa0*/  LDC R10, c[0x0][0x448] ;  /* 0x00011200ff0a7b82 */ /* 0x000e220000000800 */
[----:B------:R-:W-:Y:S01]  /*bfb0*/  LEA.HI R31, R31, R28, RZ, 0x2 ;  /* 0x0000001c1f1f7211 */ /* 0x000fe200078f10ff */
[----:B------:R-:W-:Y:S01]  /*bfc0*/  ULDC.64 UR4, c[0x0][0x3f8] ;  /* 0x0000fe0000047ab9 */ /* 0x000fe20000000a00 */
[----:B------:R-:W-:Y:S01]  /*bfd0*/  ULDC.64 UR6, c[0x0][0x408] ;  /* 0x0001020000067ab9 */ /* 0x000fe20000000a00 */
[----:B------:R-:W-:Y:S01]  /*bfe0*/  IMAD.MOV.U32 R4, RZ, RZ, R24 ;  /* 0x000000ffff047224 */ /* 0x000fe200078e0018 */
[----:B------:R-:W-:Y:S01]  /*bff0*/  LOP3.LUT R31, R31, 0xfffffffc, RZ, 0xc0, !PT ;  /* 0xfffffffc1f1f7812 */ /* 0x000fe200078ec0ff */
[----:B------:R-:W-:Y:S02]  /*c000*/  IMAD.MOV.U32 R6, RZ, RZ, R134 ;  /* 0x000000ffff067224 */ /* 0x000fe400078e0086 */
[----:B------:R-:W-:Y:S02]  /*c010*/  IMAD.MOV.U32 R7, RZ, RZ, R29 ;  /* 0x000000ffff077224 */ /* 0x000fe400078e001d */
[----:B------:R-:W-:-:S04]  /*c020*/  IMAD.IADD R31, R28, 0x1, -R31 ;  /* 0x000000011c1f7824 */ /* 0x000fc800078e0a1f */
[----:B------:R-:W-:Y:S01]  /*c030*/  IMAD R3, R31, 0x40, R64 ;  /* 0x000000401f037824 */ /* 0x000fe200078e0240 */
[----:B0-----:R-:W-:-:S13]  /*c040*/  ISETP.NE.AND P0, PT, R10, 0x1, PT ;  /* 0x000000010a00780c */ /* 0x001fda0003f05270 */
[----:B------:R-:W0:Y:S08]  /*c050*/  @P0 LDC R0, c[0x0][0x44c] ;  /* 0x00011300ff000b82 */ /* 0x000e300000000800 */
[----:B------:R-:W1:Y:S01]  /*c060*/  @P0 LDC R5, c[0x0][0x450] ;  /* 0x00011400ff050b82 */ /* 0x000e620000000800 */
[----:B0-----:R-:W-:-:S05]  /*c070*/  @P0 IMAD.HI.U32 R0, R3, R0, RZ ;  /* 0x0000000003000227 */ /* 0x001fca00078e00ff */
[----:B-1----:R-:W-:Y:S01]  /*c080*/  @P0 SHF.R.U32.HI R3, RZ, R5, R0 ;  /* 0x00000005ff030219 */ /* 0x002fe20000011600 */
        /* <DEDUP_REMOVED lines=18> */
[----:B------:R0:W1:Y:S04]  /*c1b0*/  SHFL.IDX PT, R3, R0, RZ, 0x1c1f ;  /* 0x001c1fff00037589 */ /* 0x00006800000e0000 */
[----:B------:R0:W2:Y:S04]  /*c1c0*/  SHFL.IDX PT, R8, R65, RZ, 0x1c1f ;  /* 0x001c1fff41087589 */ /* 0x0000a800000e0000 */
[----:B------:R0:W3:Y:S04]  /*c1d0*/  SHFL.IDX PT, R9, R63, RZ, 0x1c1f ;  /* 0x001c1fff3f097589 */ /* 0x0000e800000e0000 */
[----:B------:R0:W4:Y:S02]  /*c1e0*/  SHFL.IDX PT, R30, R62, RZ, 0x1c1f ;  /* 0x001c1fff3e1e7589 */ /* 0x00012400000e0000 */
.L_x_3048:
        /* <DEDUP_REMOVED lines=21> */
[----:B------:R-:W-:Y:S02]  /*c340*/  SHF.R.S32.HI R12, RZ, 0x1f, R215 ;  /* 0x0000001fff0c7819 */ /* 0x000fe400000114d7 */
[----:B------:R-:W-:-:S05]  /*c350*/  ISETP.GE.AND P4, PT, R194, UR4, PT ;  /* 0x00000004c2007c0c */ /* 0x000fca000bf86270 */
[C---:B------:R-:W-:Y:S01]  /*c360*/  @!P3 IMAD.SHL.U32 R27, R215.reuse, 0x2, RZ ;  /* 0x00000002d71bb824 */ /* 0x040fe200078e00ff */
[----:B------:R-:W-:Y:S01]  /*c370*/  @!P3 SHF.L.U64.HI R12, R215, 0x1, R12 ;  /* 0x00000001d70cb819 */ /* 0x000fe2000001020c */
[C---:B------:R-:W-:Y:S01]  /*c380*/  @!P2 IMAD.SHL.U32 R21, R207.reuse, 0x2, RZ ;  /* 0x00000002cf15a824 */ /* 0x040fe200078e00ff */
[----:B------:R-:W-:Y:S02]  /*c390*/  SHF.R.S32.HI R10, RZ, 0x1f, R207 ;  /* 0x0000001fff0a7819 */ /* 0x000fe400000114cf */
[-C--:B--2---:R-:W-:Y:S01]  /*c3a0*/  @!P3 IADD3 R28, P6, R8, R27.reuse, RZ ;  /* 0x0000001b081cb210 */ /* 0x084fe20007fde0ff */
[----:B------:R-:W-:Y:S01]  /*c3b0*/  @!P1 IMAD.SHL.U32 R13, R208, 0x2, RZ ;  /* 0x00000002d00d9824 */ /* 0x000fe200078e00ff */
[----:B------:R-:W-:Y:S01]  /*c3c0*/  ISETP.GE.AND P0, PT, R206, UR4, PT ;  /* 0x00000004ce007c0c */ /* 0x000fe2000bf06270 */
[----:B------:R-:W-:Y:S01]  /*c3d0*/  @!P4 IMAD.MOV.U32 R4, RZ, RZ, R8 ;  /* 0x000000ffff04c224 */ /* 0x000fe200078e0008 */
[----:B------:R-:W-:Y:S01]  /*c3e0*/  @!P2 SHF.L.U64.HI R10, R207, 0x1, R10 ;  /* 0x00000001cf0aa819 */ /* 0x000fe2000001020a */
[----:B-1----:R-:W-:Y:S01]  /*c3f0*/  @!P3 IMAD.X R29, R3, 0x1, R12, P6 ;  /* 0x00000001031db824 */ /* 0x002fe200030e060c */
[----:B----4-:R-:W-:Y:S01]  /*c400*/  @!P3 IADD3 R26, P5, R30, R27, RZ ;  /* 0x0000001b1e1ab210 */ /* 0x010fe20007fbe0ff */
[----:B------:R-:W-:Y:S01]  /*c410*/  @!P4 IMAD.MOV.U32 R5, RZ, RZ, R3 ;  /* 0x000000ffff05c224 */ /* 0x000fe200078e0003 */
[----:B------:R-:W-:-:S02]  /*c420*/  @!P2 IADD3 R24, P6, R8, R21, RZ ;  /* 0x000000150818a210 */ /* 0x000fc40007fde0ff */
[----:B------:R-:W-:Y:S01]  /*c430*/  SHF.R.S32.HI R7, RZ, 0x1f, R208 ;  /* 0x0000001fff077819 */ /* 0x000fe200000114d0 */
[----:B---3--:R-:W-:Y:S01]  /*c440*/  @!P3 IMAD.X R27, R9, 0x1, R12, P5 ;  /* 0x00000001091bb824 */ /* 0x008fe200028e060c */
[----:B------:R-:W-:Y:S01]  /*c450*/  @!P2 IADD3 R20, P5, R30, R21, RZ ;  /* 0x000000151e14a210 */ /* 0x000fe20007fbe0ff */
[----:B------:R-:W-:Y:S01]  /*c460*/  @!P2 IMAD.X R25, R3, 0x1, R10, P6 ;  /* 0x000000010319a824 */ /* 0x000fe200030e060a */
[----:B------:R-:W-:Y:S01]  /*c470*/  @!P1 SHF.L.U64.HI R6, R208, 0x1, R7 ;  /* 0x00000001d0069819 */ /* 0x000fe20000010207 */
[----:B------:R-:W-:Y:S01]  /*c480*/  @!P4 IMAD.WIDE R4, R194, 0x2, R4 ;  /* 0x00000002c204c825 */ /* 0x000fe200078e0204 */
[----:B------:R-:W-:-:S03]  /*c490*/  @!P1 IADD3 R14, P6, R8, R13, RZ ;  /* 0x0000000d080e9210 */ /* 0x000fc60007fde0ff */
[----:B------:R-:W-:Y:S01]  /*c4a0*/  @!P2 IMAD.X R21, R9, 0x1, R10, P5 ;  /* 0x000000010915a824 */ /* 0x000fe200028e060a */
[----:B------:R-:W-:Y:S01]  /*c4b0*/  ISETP.GE.AND P5, PT, R216, UR4, PT ;  /* 0x00000004d8007c0c */ /* 0x000fe2000bfa6270 */
[--C-:B------:R-:W-:Y:S01]  /*c4c0*/  @!P1 IMAD.X R15, R3, 0x1, R6.reuse, P6 ;  /* 0x00000001030f9824 */ /* 0x100fe200030e0606 */
[----:B------:R-:W-:Y:S01]  /*c4d0*/  @!P1 IADD3 R12, P6, R30, R13, RZ ;  /* 0x0000000d1e0c9210 */ /* 0x000fe20007fde0ff */
[----:B------:R1:W5:Y:S01]  /*c4e0*/  @!P4 LD.E.64 R58, desc[UR60][R4.64] ;  /* 0x0000003c043ac980 */ /* 0x000362000c101b00 */
[----:B------:R-:W-:Y:S01]  /*c4f0*/  @!P0 IMAD.SHL.U32 R31, R206, 0x2, RZ ;  /* 0x00000002ce1f8824 */ /* 0x000fe200078e00ff */
[----:B------:R-:W-:Y:S02]  /*c500*/  CS2R R60, SRZ ;  /* 0x00000000003c7805 */ /* 0x000fe4000001ff00 */
[----:B------:R-:W-:Y:S02]  /*c510*/  @!P1 IMAD.X R13, R9, 0x1, R6, P6 ;  /* 0x00000001090d9824 */ /* 0x000fe400030e0606 */
[----:B------:R-:W-:-:S02]  /*c520*/  @!P0 IADD3 R10, P6, R8, R31, RZ ;  /* 0x0000001f080a8210 */ /* 0x000fc40007fde0ff */
[----:B-1----:R-:W-:Y:S01]  /*c530*/  SHF.R.S32.HI R5, RZ, 0x1f, R206 ;  /* 0x0000001fff057819 */ /* 0x002fe200000114ce */
[----:B------:R-:W-:-:S03]  /*c540*/  @!P4 IMAD.MOV.U32 R4, RZ, RZ, R30 ;  /* 0x000000ffff04c224 */ /* 0x000fc600078e001e */
[----:B------:R-:W-:Y:S01]  /*c550*/  @!P0 SHF.L.U64.HI R34, R206, 0x1, R5 ;  /* 0x00000001ce228819 */ /* 0x000fe20000010205 */
[----:B------:R-:W-:Y:S02]  /*c560*/  @!P4 IMAD.MOV.U32 R5, RZ, RZ, R9 ;  /* 0x000000ffff05c224 */ /* 0x000fe400078e0009 */
[----:B------:R-:W-:Y:S01]  /*c570*/  @!P4 IMAD.WIDE R6, R194, 0x2, R4 ;  /* 0x00000002c206c825 */ /* 0x000fe200078e0204 */
[----:B------:R-:W-:-:S03]  /*c580*/  SHF.R.S32.HI R5, RZ, 0x1f, R216 ;  /* 0x0000001fff057819 */ /* 0x000fc600000114d8 */
[--C-:B------:R-:W-:Y:S01]  /*c590*/  @!P0 IMAD.X R11, R3, 0x1, R34.reuse, P6 ;  /* 0x00000001030b8824 */ /* 0x100fe200030e0622 */
[----:B------:R-:W-:Y:S01]  /*c5a0*/  @!P0 IADD3 R4, P6, R30, R31, RZ ;  /* 0x0000001f1e048210 */ /* 0x000fe20007fde0ff */
[C---:B------:R-:W-:Y:S01]  /*c5b0*/  @!P5 IMAD.SHL.U32 R31, R216.reuse, 0x2, RZ ;  /* 0x00000002d81fd824 */ /* 0x040fe200078e00ff */
[----:B------:R1:W5:Y:S01]  /*c5c0*/  @!P4 LD.E.64 R60, desc[UR60][R6.64] ;  /* 0x0000003c063cc980 */ /* 0x000362000c101b00 */
[----:B------:R-:W-:Y:S02]  /*c5d0*/  @!P5 SHF.L.U64.HI R32, R216, 0x1, R5 ;  /* 0x00000001d820d819 */ /* 0x000fe40000010205 */
[----:B------:R-:W-:Y:S01]  /*c5e0*/  CS2R R54, SRZ ;  /* 0x0000000000367805 */ /* 0x000fe2000001ff00 */
[----:B------:R-:W-:Y:S01]  /*c5f0*/  @!P0 IMAD.X R5, R9, 0x1, R34, P6 ;  /* 0x0000000109058824 */ /* 0x000fe200030e0622 */
[----:B------:R-:W-:Y:S02]  /*c600*/  CS2R R56, SRZ ;  /* 0x0000000000387805 */ /* 0x000fe4000001ff00 */
[----:B------:R-:W-:-:S02]  /*c610*/  CS2R R50, SRZ ;  /* 0x0000000000327805 */ /* 0x000fc4000001ff00 */
[-C--:B-1----:R-:W-:Y:S02]  /*c620*/  @!P5 IADD3 R6, P4, R8, R31.reuse, RZ ;  /* 0x0000001f0806d210 */ /* 0x082fe40007f9e0ff */
[----:B------:R-:W-:Y:S02]  /*c630*/  CS2R R52, SRZ ;  /* 0x0000000000347805 */ /* 0x000fe4000001ff00 */
[----:B------:R-:W-:Y:S02]  /*c640*/  @!P5 IADD3 R8, P6, R30, R31, RZ ;  /* 0x0000001f1e08d210 */ /* 0x000fe40007fde0ff */
[----:B------:R-:W-:Y:S02]  /*c650*/  CS2R R46, SRZ ;  /* 0x00000000002e7805 */ /* 0x000fe4000001ff00 */
[----:B------:R-:W-:Y:S02]  /*c660*/  CS2R R48, SRZ ;  /* 0x0000000000307805 */ /* 0x000fe4000001ff00 */
[----:B------:R-:W-:-:S02]  /*c670*/  CS2R R44, SRZ ;  /* 0x00000000002c7805 */ /* 0x000fc4000001ff00 */
[----:B------:R-:W-:Y:S02]  /*c680*/  CS2R R42, SRZ ;  /* 0x00000000002a7805 */ /* 0x000fe4000001ff00 */
[----:B------:R-:W-:Y:S02]  /*c690*/  CS2R R34, SRZ ;  /* 0x0000000000227805 */ /* 0x000fe4000001ff00 */
[----:B------:R-:W-:Y:S01]  /*c6a0*/  CS2R R36, SRZ ;  /* 0x0000000000247805 */ /* 0x000fe2000001ff00 */
[--C-:B------:R-:W-:Y:S01]  /*c6b0*/  @!P5 IMAD.X R7, R3, 0x1, R32.reuse, P4 ;  /* 0x000000010307d824 */ /* 0x100fe200020e0620 */
[----:B------:R1:W5:Y:S01]  /*c6c0*/  @!P3 LD.E.64 R54, desc[UR60][R28.64] ;  /* 0x0000003c1c36b980 */ /* 0x000362000c101b00 */
[----:B------:R-:W-:-:S03]  /*c6d0*/  @!P5 IMAD.X R9, R9, 0x1, R32, P6 ;  /* 0x000000010909d824 */ /* 0x000fc600030e0620 */
[----:B------:R1:W5:Y:S04]  /*c6e0*/  @!P3 LD.E.64 R56, desc[UR60][R26.64] ;  /* 0x0000003c1a38b980 */ /* 0x000368000c101b00 */
        /* <DEDUP_REMOVED lines=8> */
.L_x_2776:
[----:B------:R-:W-:Y:S05]  /*c770*/  BSYNC B1 ;  /* 0x0000000000017941 */ /* 0x000fea0003800000 */
.L_x_2775:
[----:B-1---5:R-:W-:Y:S01]  /*c780*/  IMAD.MOV.U32 R3, RZ, RZ, R46 ;  /* 0x000000ffff037224 */ /* 0x022fe200078e002e */
[----:B------:R-:W-:Y:S01]  /*c790*/  UMOV UR4, 0xffffffff ;  /* 0xffffffff00047882 */ /* 0x000fe20000000000 */
[----:B------:R-:W-:Y:S01]  /*c7a0*/  IMAD.MOV.U32 R4, RZ, RZ, R47 ;  /* 0x000000ffff047224 */ /* 0x000fe200078e002f */
[----:B--23--:R-:W-:Y:S01]  /*c7b0*/  CS2R R8, SRZ ;  /* 0x0000000000087805 */ /* 0x00cfe2000001ff00 */
        /* <DEDUP_REMOVED lines=44> */
[----:B------:R-:W-:Y:S02]  /*ca80*/  PRMT R69, R5, 0x7610, R69 ;  /* 0x0000761005457816 */ /* 0x000fe40000000045 */
[----:B------:R-:W-:Y:S01]  /*ca90*/  PRMT R66, R6, 0x7610, R66 ;  /* 0x0000761006427816 */ /* 0x000fe20000000042 */
[----:B------:R-:W-:Y:S06]  /*caa0*/  BRA.DIV UR4, `(.L_x_2777) ;  /* 0x000001c604d07947 */ /* 0x000fec000b800000 */
[----:B0-----:R-:W0:Y:S04]  /*cab0*/  SHFL.IDX PT, R0, R0, 0x1, 0x1c1f ;  /* 0x003c1f0000007f89 */ /* 0x001e2800000e0000 */
[----:B------:R-:W1:Y:S04]  /*cac0*/  SHFL.IDX PT, R65, R65, 0x1, 0x1c1f ;  /* 0x003c1f0041417f89 */ /* 0x000e6800000e0000 */
[----:B------:R-:W2:Y:S04]  /*cad0*/  SHFL.IDX PT, R63, R63, 0x1, 0x1c1f ;  /* 0x003c1f003f3f7f89 */ /* 0x000ea800000e0000 */
[----:B------:R-:W3:Y:S02]  /*cae0*/  SHFL.IDX PT, R62, R62, 0x1, 0x1c1f ;  /* 0x003c1f003e3e7f89 */ /* 0x000ee400000e0000 */
.L_x_3054:
[----:B------:R-:W5:Y:S01]  /*caf0*/  LDL R3, [R1+0x38] ;  /* 0x0000380001037983 */ /* 0x000f620000100800 */
[----:B------:R-:W-:Y:S01]  /*cb00*/  VIADD R64, R64, 0x40 ;  /* 0x0000004040407836 */ /* 0x000fe20000000000 */
[----:B------:R-:W-:Y:S01]  /*cb10*/  LOP3.LUT R4, R220, 0x18, R16, 0xf8, !PT ;  /* 0x00000018dc047812 */ /* 0x000fe200078ef810 */
[----:B------:R-:W-:Y:S01]  /*cb20*/  BSSY B1, `(.L_x_2778) ;  /* 0x000005a000017945 */ /* 0x000fe20003800000 */
[----:B------:R-:W-:Y:S02]  /*cb30*/  CS2R R12, SRZ ;  /* 0x00000000000c7805 */ /* 0x000fe4000001ff00 */
[----:B------:R-:W-:Y:S02]  /*cb40*/  CS2R R20, SRZ ;  /* 0x0000000000147805 */ /* 0x000fe4000001ff00 */
[----:B------:R-:W-:Y:S02]  /*cb50*/  ISETP.GE.AND P1, PT, R64, R67, PT ;  /* 0x000000434000720c */ /* 0x000fe40003f26270 */
[----:B------:R-:W-:-:S02]  /*cb60*/  CS2R R26, SRZ ;  /* 0x00000000001a7805 */ /* 0x000fc4000001ff00 */
[----:B----4-:R-:W-:Y:S02]  /*cb70*/  CS2R R30, SRZ ;  /* 0x00000000001e7805 */ /* 0x010fe4000001ff00 */
[----:B------:R-:W-:Y:S02]  /*cb80*/  CS2R R38, SRZ ;  /* 0x0000000000267805 */ /* 0x000fe4000001ff00 */
[----:B------:R-:W-:Y:S02]  /*cb90*/  CS2R R40, SRZ ;  /* 0x0000000000287805 */ /* 0x000fe4000001ff00 */
[----:B------:R-:W-:Y:S02]  /*cba0*/  CS2R R32, SRZ ;  /* 0x0000000000207805 */ /* 0x000fe4000001ff00 */
[----:B------:R-:W-:Y:S02]  /*cbb0*/  CS2R R28, SRZ ;  /* 0x00000000001c7805 */ /* 0x000fe4000001ff00 */
[----:B------:R-:W-:-:S02]  /*cbc0*/  CS2R R24, SRZ ;  /* 0x0000000000187805 */ /* 0x000fc4000001ff00 */
[----:B------:R-:W-:Y:S02]  /*cbd0*/  CS2R R14, SRZ ;  /* 0x00000000000e7805 */ /* 0x000fe4000001ff00 */
[----:B------:R-:W-:Y:S02]  /*cbe0*/  CS2R R10, SRZ ;  /* 0x00000000000a7805 */ /* 0x000fe4000001ff00 */
[----:B-----5:R-:W-:Y:S02]  /*cbf0*/  LOP3.LUT P0, RZ, R3, 0x4, RZ, 0xc0, !PT ;  /* 0x0000000403ff7812 */ /* 0x020fe4000780c0ff */
[----:B------:R-:W-:-:S05]  /*cc00*/  LOP3.LUT R3, R4, R221, RZ, 0x3c, !PT ;  /* 0x000000dd04037212 */ /* 0x000fca00078e3cff */
[----:B------:R-:W-:-:S04]  /*cc10*/  IMAD.IADD R3, R222, 0x1, R3 ;  /* 0x00000001de037824 */ /* 0x000fc800078e0203 */
[----:B------:R-:W-:Y:S01]  /*cc20*/  IMAD R3, R3, 0x2, R2 ;  /* 0x0000000203037824 */ /* 0x000fe200078e0202 */
[----:B------:R-:W-:Y:S06]  /*cc30*/  @P1 BRA `(.L_x_2779) ;  /* 0x0000000400201947 */ /* 0x000fec0003800000 */
[----:B------:R-:W-:Y:S01]  /*cc40*/  ULDC UR4, c[0x0][0x3f4] ;  /* 0x0000fd0000047ab9 */ /* 0x000fe20000000800 */
[----:B------:R-:W-:Y:S02]  /*cc50*/  SHF.R.S32.HI R4, RZ, 0x1f, R215 ;  /* 0x0000001fff047819 */ /* 0x000fe400000114d7 */
[----:B------:R-:W-:Y:S02]  /*cc60*/  CS2R R40, SRZ ;  /* 0x0000000000287805 */ /* 0x000fe4000001ff00 */
[----:B------:R-:W-:Y:S02]  /*cc70*/  ISETP.GE.AND P4, PT, R215, UR4, PT ;  /* 0x00000004d7007c0c */ /* 0x000fe4000bf86270 */
[----:B------:R-:W-:Y:S02]  /*cc80*/  CS2R R38, SRZ ;  /* 0x0000000000267805 */ /* 0x000fe4000001ff00 */
[----:B------:R-:W-:Y:S02]  /*cc90*/  ISETP.GE.AND P3, PT, R207, UR4, PT ;  /* 0x00000004cf007c0c */ /* 0x000fe4000bf66270 */
[----:B------:R-:W-:-:S02]  /*cca0*/  ISETP.GE.AND P2, PT, R208, UR4, PT ;  /* 0x00000004d0007c0c */ /* 0x000fc4000bf46270 */
[----:B------:R-:W-:Y:S02]  /*ccb0*/  ISETP.GE.AND P1, PT, R206, UR4, PT ;  /* 0x00000004ce007c0c */ /* 0x000fe4000bf26270 */
[----:B------:R-:W-:Y:S02]  /*ccc0*/  SHF.R.S32.HI R6, RZ, 0x1f, R207 ;  /* 0x0000001fff067819 */ /* 0x000fe400000114cf */
[----:B------:R-:W-:Y:S02]  /*ccd0*/  SHF.R.S32.HI R7, RZ, 0x1f, R208 ;  /* 0x0000001fff077819 */ /* 0x000fe400000114d0 */
[----:B------:R-:W-:Y:S01]  /*cce0*/  SHF.R.S32.HI R9, RZ, 0x1f, R206 ;  /* 0x0000001fff097819 */ /* 0x000fe200000114ce */
[C---:B------:R-:W-:Y:S01]  /*ccf0*/  @!P4 IMAD.SHL.U32 R24, R215.reuse, 0x2, RZ ;  /* 0x00000002d718c824 */ /* 0x040fe200078e00ff */
[----:B------:R-:W-:Y:S01]  /*cd00*/  @!P4 SHF.L.U64.HI R4, R215, 0x1, R4 ;  /* 0x00000001d704c819 */ /* 0x000fe20000010204 */
[C---:B------:R-:W-:Y:S01]  /*cd10*/  @!P3 IMAD.SHL.U32 R14, R207.reuse, 0x2, RZ ;  /* 0x00000002cf0eb824 */ /* 0x040fe200078e00ff */
[----:B------:R-:W-:Y:S01]  /*cd20*/  @!P3 SHF.L.U64.HI R5, R207, 0x1, R6 ;  /* 0x00000001cf05b819 */ /* 0x000fe20000010206 */
[----:B------:R-:W-:Y:S01]  /*cd30*/  @!P2 IMAD.SHL.U32 R10, R208, 0x2, RZ ;  /* 0x00000002d00aa824 */ /* 0x000fe200078e00ff */
[----:B-1----:R-:W-:-:S02]  /*cd40*/  @!P4 IADD3 R26, P5, R65, R24, RZ ;  /* 0x00000018411ac210 */ /* 0x002fc40007fbe0ff */
[----:B---3--:R-:W-:Y:S02]  /*cd50*/  @!P4 IADD3 R24, P6, R62, R24, RZ ;  /* 0x000000183e18c210 */ /* 0x008fe40007fde0ff */
[----:B------:R-:W-:Y:S01]  /*cd60*/  @!P2 SHF.L.U64.HI R6, R208, 0x1, R7 ;  /* 0x00000001d006a819 */ /* 0x000fe20000010207 */
[--C-:B0-----:R-:W-:Y:S01]  /*cd70*/  @!P4 IMAD.X R27, R0, 0x1, R4.reuse, P5 ;  /* 0x00000001001bc824 */ /* 0x101fe200028e0604 */
[-C--:B------:R-:W-:Y:S01]  /*cd80*/  @!P3 IADD3 R20, P5, R65, R14.reuse, RZ ;  /* 0x0000000e4114b210 */ /* 0x080fe20007fbe0ff */
[----:B--2---:R-:W-:Y:S01]  /*cd90*/  @!P4 IMAD.X R25, R63, 0x1, R4, P6 ;  /* 0x000000013f19c824 */ /* 0x004fe200030e0604 */
[----:B------:R-:W-:Y:S01]  /*cda0*/  @!P3 IADD3 R14, P6, R62, R14, RZ ;  /* 0x0000000e3e0eb210 */ /* 0x000fe20007fde0ff */
[C---:B------:R-:W-:Y:S01]  /*cdb0*/  @!P1 IMAD.SHL.U32 R4, R206.reuse, 0x2, RZ ;  /* 0x00000002ce049824 */ /* 0x040fe200078e00ff */
[----:B------:R-:W-:Y:S01]  /*cdc0*/  @!P1 SHF.L.U64.HI R7, R206, 0x1, R9 ;  /* 0x00000001ce079819 */ /* 0x000fe20000010209 */
[--C-:B------:R-:W-:Y:S01]  /*cdd0*/  @!P3 IMAD.X R21, R0, 0x1, R5.reuse, P5 ;  /* 0x000000010015b824 */ /* 0x100fe200028e0605 */
[-C--:B------:R-:W-:Y:S01]  /*cde0*/  @!P2 IADD3 R12, P5, R65, R10.reuse, RZ ;  /* 0x0000000a410ca210 */ /* 0x080fe20007fbe0ff */
[----:B------:R-:W-:Y:S01]  /*cdf0*/  @!P3 IMAD.X R15, R63, 0x1, R5, P6 ;  /* 0x000000013f0fb824 */ /* 0x000fe200030e0605 */
[----:B------:R-:W-:-:S02]  /*ce00*/  @!P2 IADD3 R10, P6, R62, R10, RZ ;  /* 0x0000000a3e0aa210 */ /* 0x000fc40007fde0ff */
[----:B------:R-:W-:Y:S01]  /*ce10*/  SHF.R.S32.HI R33, RZ, 0x1f, R216 ;  /* 0x0000001fff217819 */ /* 0x000fe200000114d8 */
[--C-:B------:R-:W-:Y:S01]  /*ce20*/  @!P2 IMAD.X R13, R0, 0x1, R6.reuse, P5 ;  /* 0x00000001000da824 */ /* 0x100fe200028e0606 */
[----:B------:R-:W-:Y:S01]  /*ce30*/  @!P1 IADD3 R8, P5, R65, R4, RZ ;  /* 0x0000000441089210 */ /* 0x000fe20007fbe0ff */
[----:B------:R-:W-:Y:S01]  /*ce40*/  @!P2 IMAD.X R11, R63, 0x1, R6, P6 ;  /* 0x000000013f0ba824 */ /* 0x000fe200030e0606 */
[----:B------:R-:W-:-:S03]  /*ce50*/  ISETP.GE.AND P6, PT, R194, UR4, PT ;  /* 0x00000004c2007c0c */ /* 0x000fc6000bfc6270 */
[----:B------:R-:W-:Y:S01]  /*ce60*/  @!P1 IMAD.X R9, R0, 0x1, R7, P5 ;  /* 0x0000000100099824 */ /* 0x000fe200028e0607 */
[----:B------:R-:W-:-:S05]  /*ce70*/  @!P1 IADD3 R4, P5, R62, R4, RZ ;  /* 0x000000043e049210 */ /* 0x000fca0007fbe0ff */
[----:B------:R-:W-:Y:S01]  /*ce80*/  @!P1 IMAD.X R5, R63, 0x1, R7, P5 ;  /* 0x000000013f059824 */ /* 0x000fe200028e0607 */
[----:B------:R-:W-:-:S03]  /*ce90*/  ISETP.GE.AND P5, PT, R216, UR4, PT ;  /* 0x00000004d8007c0c */ /* 0x000fc6000bfa6270 */
[----:B------:R-:W-:Y:S02]  /*cea0*/  @!P6 IMAD.MOV.U32 R28, RZ, RZ, R65 ;  /* 0x000000ffff1ce224 */ /* 0x000fe400078e0041 */
[----:B------:R-:W-:Y:S02]  /*ceb0*/  @!P6 IMAD.MOV.U32 R29, RZ, RZ, R0 ;  /* 0x000000ffff1de224 */ /* 0x000fe400078e0000 */
[----:B------:R-:W-:Y:S02]  /*cec0*/  @!P6 IMAD.MOV.U32 R6, RZ, RZ, R62 ;  /* 0x000000ffff06e224 */ /* 0x000fe400078e003e */
[----:B------:R-:W-:Y:S02]  /*ced0*/  @!P6 IMAD.MOV.U32 R7, RZ, RZ, R63 ;  /* 0x000000ffff07e224 */ /* 0x000fe400078e003f */
[----:B------:R-:W-:-:S04]  /*cee0*/  @!P6 IMAD.WIDE R28, R194, 0x2, R28 ;  /* 0x00000002c21ce825 */ /* 0x000fc800078e021c */
[----:B------:R-:W-:Y:S01]  /*cef0*/  @!P6 IMAD.WIDE R6, R194, 0x2, R6 ;  /* 0x00000002c206e825 */ /* 0x000fe200078e0206 */
[----:B------:R0:W5:Y:S03]  /*cf00*/  @!P6 LD.E.64 R40, desc[UR60][R28.64] ;  /* 0x0000003c1c28e980 */ /* 0x000166000c101b00 */
[C---:B------:R-:W-:Y:S01]  /*cf10*/  @!P5 IMAD.SHL.U32 R31, R216.reuse, 0x2, RZ ;  /* 0x00000002d81fd824 */ /* 0x040fe200078e00ff */
[----:B------:R1:W5:Y:S01]  /*cf20*/  @!P6 LD.E.64 R38, desc[UR60][R6.64] ;  /* 0x0000003c0626e980 */ /* 0x000362000c101b00 */
[----:B------:R-:W-:Y:S02]  /*cf30*/  @!P5 SHF.L.U64.HI R30, R216, 0x1, R33 ;  /* 0x00000001d81ed819 */ /* 0x000fe40000010221 */
[----:B------:R-:W-:Y:S02]  /*cf40*/  CS2R R32, SRZ ;  /* 0x0000000000207805 */ /* 0x000fe4000001ff00 */
[----:B0-----:R-:W-:-:S04]  /*cf50*/  CS2R R28, SRZ ;  /* 0x00000000001c7805 */ /* 0x001fc8000001ff00 */
[----:B------:R0:W5:Y:S01]  /*cf60*/  @!P4 LD.E.64 R32, desc[UR60][R26.64] ;  /* 0x0000003c1a20c980 */ /* 0x000162000c101b00 */
[----:B-1----:R-:W-:-:S03]  /*cf70*/  @!P5 IADD3 R6, P6, R65, R31, RZ ;  /* 0x0000001f4106d210 */ /* 0x002fc60007fde0ff */
[----:B------:R1:W5:Y:S02]  /*cf80*/  @!P3 LD.E.64 R28, desc[UR60][R20.64] ;  /* 0x0000003c141cb980 */ /* 0x000364000c101b00 */
[----:B------:R-:W-:Y:S01]  /*cf90*/  @!P5 IMAD.X R7, R0, 0x1, R30, P6 ;  /* 0x000000010007d824 */ /* 0x000fe200030e061e */
[----:B------:R-:W-:Y:S02]  /*cfa0*/  @!P5 IADD3 R62, P6, R62, R31, RZ ;  /* 0x0000001f3e3ed210 */ /* 0x000fe40007fde0ff */
[----:B0-----:R-:W-:-:S03]  /*cfb0*/  CS2R R26, SRZ ;  /* 0x00000000001a7805 */ /* 0x001fc6000001ff00 */
[----:B------:R-:W-:Y:S01]  /*cfc0*/  @!P5 IMAD.X R63, R63, 0x1, R30, P6 ;  /* 0x000000013f3fd824 */ /* 0x000fe200030e061e */
[----:B------:R-:W-:Y:S02]  /*cfd0*/  CS2R R30, SRZ ;  /* 0x00000000001e7805 */ /* 0x000fe4000001ff00 */
[----:B-1----:R-:W-:Y:S01]  /*cfe0*/  CS2R R20, SRZ ;  /* 0x0000000000147805 */ /* 0x002fe2000001ff00 */
[----:B------:R0:W5:Y:S04]  /*cff0*/  @!P3 LD.E.64 R26, desc[UR60][R14.64] ;  /* 0x0000003c0e1ab980 */ /* 0x000168000c101b00 */
[----:B------:R1:W5:Y:S04]  /*d000*/  @!P4 LD.E.64 R30, desc[UR60][R24.64] ;  /* 0x0000003c181ec980 */ /* 0x000368000c101b00 */
[----:B------:R2:W5:Y:S01]  /*d010*/  @!P2 LD.E.64 R20, desc[UR60][R10.64] ;  /* 0x0000003c0a14a980 */ /* 0x000562000c101b00 */
[----:B0-----:R-:W-:-:S02]  /*d020*/  CS2R R14, SRZ ;  /* 0x00000000000e7805 */ /* 0x001fc4000001ff00 */
[----:B-1----:R-:W-:-:S04]  /*d030*/  CS2R R24, SRZ ;  /* 0x0000000000187805 */ /* 0x002fc8000001ff00 */
[----:B------:R0:W5:Y:S01]  /*d040*/  @!P1 LD.E.64 R14, desc[UR60][R8.64] ;  /* 0x0000003c080e9980 */ /* 0x000162000c101b00 */
[----:B--2---:R-:W-:-:S03]  /*d050*/  CS2R R10, SRZ ;  /* 0x00000000000a7805 */ /* 0x004fc6000001ff00 */
[----:B------:R1:W5:Y:S04]  /*d060*/  @!P2 LD.E.64 R24, desc[UR60][R12.64] ;  /* 0x0000003c0c18a980 */ /* 0x000368000c101b00 */
[----:B------:R4:W5:Y:S01]  /*d070*/  @!P5 LD.E.64 R10, desc[UR60][R6.64] ;  /* 0x0000003c060ad980 */ /* 0x000962000c101b00 */
[----:B0-----:R-:W-:Y:S02]  /*d080*/  CS2R R8, SRZ ;  /* 0x0000000000087805 */ /* 0x001fe4000001ff00 */
[----:B-1----:R-:W-:-:S04]  /*d090*/  CS2R R12, SRZ ;  /* 0x00000000000c7805 */ /* 0x002fc8000001ff00 */
[----:B------:R4:W5:Y:S04]  /*d0a0*/  @!P5 LD.E.64 R8, desc[UR60][R62.64] ;  /* 0x0000003c3e08d980 */ /* 0x000968000c101b00 */
[----:B------:R4:W5:Y:S02]  /*d0b0*/  @!P1 LD.E.64 R12, desc[UR60][R4.64] ;  /* 0x0000003c040c9980 */ /* 0x000964000c101b00 */
.L_x_2779:
[----:B------:R-:W-:Y:S05]  /*d0c0*/  BSYNC B1 ;  /* 0x0000000000017941 */ /* 0x000fea0003800000 */
.L_x_2778:
[----:B------:R-:W2:Y:S01]  /*d0d0*/  LDL R64, [R1+0x50] ;  /* 0x0000500001407983 */ /* 0x000ea20000100800 */
[----:B----45:R-:W-:Y:S01]  /*d0e0*/  IMAD.MOV.U32 R5, RZ, RZ, R8 ;  /* 0x000000ffff057224 */ /* 0x030fe200078e0008 */
[----:B------:R-:W-:Y:S01]  /*d0f0*/  VIADDMNMX R67, R67, -R226, 0x80, PT ;  /* 0x0000008043437446 */ /* 0x000fe200038009e2 */
[C---:B------:R-:W-:Y:S01]  /*d100*/  VIADD R6, R3.reuse, 0x12400 ;  /* 0x0001240003067836 */ /* 0x040fe20000000000 */
[----:B------:R-:W-:Y:S01]  /*d110*/  BSSY B1, `(.L_x_2780) ;  /* 0x0000037000017945 */ /* 0x000fe20003800000 */
[----:B0-----:R-:W-:Y:S01]  /*d120*/  VIADD R0, R3, 0x12440 ;  /* 0x0001244003007836 */ /* 0x001fe20000000000 */
[----:B---3--:R-:W-:Y:S01]  /*d130*/  PRMT R62, R5, 0x7610, R62 ;  /* 0x00007610053e7816 */ /* 0x008fe2000000003e */
[----:B------:R-:W-:Y:S01]  /*d140*/  IMAD.MOV.U32 R5, RZ, RZ, R9 ;  /* 0x000000ffff057224 */ /* 0x000fe200078e0009 */
[----:B------:R-:W-:Y:S01]  /*d150*/  ISETP.GE.AND P1, PT, R204, R67, PT ;  /* 0x00000043cc00720c */ /* 0x000fe20003f26270 */
[----:B------:R-:W-:Y:S02]  /*d160*/  @P0 VIADD R0, R6, 0xffffffc0 ;  /* 0xffffffc006000836 */ /* 0x000fe40000000000 */
[----:B------:R-:W-:Y:S01]  /*d170*/  IMAD.MOV.U32 R6, RZ, RZ, R12 ;  /* 0x000000ffff067224 */ /* 0x000fe200078e000c */
[----:B--2---:R-:W-:Y:S01]  /*d180*/  PRMT R63, R5, 0x7610, R63 ;  /* 0x00007610053f7816 */ /* 0x004fe2000000003f */
        /* <DEDUP_REMOVED lines=23> */
[----:B------:R-:W-:Y:S02]  /*d300*/  PRMT R74, R7, 0x7610, R74 ;  /* 0x00007610074a7816 */ /* 0x000fe4000000004a */
[----:B------:R-:W-:-:S04]  /*d310*/  LEA.HI R4, R64, R64, RZ, 0x1 ;  /* 0x0000004040047211 */ /* 0x000fc800078f08ff */
[----:B------:R-:W-:-:S05]  /*d320*/  LOP3.LUT R4, R4, 0xfffffffe, RZ, 0xc0, !PT ;  /* 0xfffffffe04047812 */ /* 0x000fca00078ec0ff */
[----:B------:R-:W-:Y:S02]  /*d330*/  IMAD.IADD R4, R64, 0x1, -R4 ;  /* 0x0000000140047824 */ /* 0x000fe400078e0a04 */
[----:B------:R-:W-:-:S03]  /*d340*/  IMAD.MOV.U32 R64, RZ, RZ, R26 ;  /* 0x000000ffff407224 */ /* 0x000fc600078e001a */
[----:B------:R-:W-:Y:S01]  /*d350*/  SHF.L.U32 R5, R4, 0x1f, RZ ;  /* 0x0000001f04057819 */ /* 0x000fe200000006ff */
[----:B------:R-:W-:Y:S01]  /*d360*/  IMAD.MOV.U32 R4, RZ, RZ, R27 ;  /* 0x000000ffff047224 */ /* 0x000fe200078e001b */
[----:B------:R-:W-:Y:S01]  /*d370*/  PRMT R89, R64, 0x7610, R89 ;  /* 0x0000761040597816 */ /* 0x000fe20000000059 */
[----:B------:R-:W-:Y:S01]  /*d380*/  IMAD.MOV.U32 R64, RZ, RZ, R38 ;  /* 0x000000ffff407224 */ /* 0x000fe200078e0026 */
[----:B------:R-:W0:Y:S02]  /*d390*/  SYNCS.PHASECHK.TRANS64.TRYWAIT P0, [R2+URZ+0x30800], R5 ;  /* 0x03080005020075a7 */ /* 0x000e24000800017f */
[----:B------:R-:W-:Y:S01]  /*d3a0*/  PRMT R90, R4, 0x7610, R90 ;  /* 0x00007610045a7816 */ /* 0x000fe2000000005a */
[----:B------:R-:W-:Y:S01]  /*d3b0*/  IMAD.MOV.U32 R4, RZ, RZ, R39 ;  /* 0x000000ffff047224 */ /* 0x000fe200078e0027 */
[----:B------:R-:W-:Y:S01]  /*d3c0*/  PRMT R107, R64, 0x7610, R107 ;  /* 0x00007610406b7816 */ /* 0x000fe2000000006b */
[----:B------:R-:W-:-:S03]  /*d3d0*/  IMAD.MOV.U32 R64, RZ, RZ, R32 ;  /* 0x000000ffff407224 */ /* 0x000fc600078e0020 */
[----:B------:R-:W-:Y:S02]  /*d3e0*/  PRMT R108, R4, 0x7610, R108 ;  /* 0x00007610046c7816 */ /* 0x000fe4000000006c */
[----:B------:R-:W-:Y:S02]  /*d3f0*/  MOV R4, R33 ;  /* 0x0000002100047202 */ /* 0x000fe40000000f00 */
[----:B------:R-:W-:Y:S01]  /*d400*/  PRMT R99, R64, 0x7610, R99 ;  /* 0x0000761040637816 */ /* 0x000fe20000000063 */
[----:B------:R-:W-:Y:S01]  /*d410*/  IMAD.MOV.U32 R64, RZ, RZ, R15 ;  /* 0x000000ffff407224 */ /* 0x000fe200078e000f */
[----:B------:R-:W-:Y:S01]  /*d420*/  PRMT R100, R4, 0x7610, R100 ;  /* 0x0000761004647816 */ /* 0x000fe20000000064 */
[----:B------:R-:W-:-:S03]  /*d430*/  IMAD.MOV.U32 R4, RZ, RZ, R24 ;  /* 0x000000ffff047224 */ /* 0x000fc600078e0018 */
[----:B------:R-:W-:Y:S02]  /*d440*/  PRMT R75, R64, 0x7610, R75 ;  /* 0x00007610404b7816 */ /* 0x000fe4000000004b */
[----:B------:R-:W-:Y:S01]  /*d450*/  PRMT R83, R4, 0x7610, R83 ;  /* 0x0000761004537816 */ /* 0x000fe20000000053 */
[----:B------:R-:W-:Y:S01]  /*d460*/  IMAD.MOV.U32 R4, RZ, RZ, R10 ;  /* 0x000000ffff047224 */ /* 0x000fe200078e000a */
[----:B0-----:R-:W-:Y:S06]  /*d470*/  @!P0 BRA `(.L_x_2781) ;  /* 0x000001bc00d08947 */ /* 0x001fec0003800000 */
.L_x_3055:
[----:B------:R-:W-:Y:S05]  /*d480*/  BSYNC B1 ;  /* 0x0000000000017941 */ /* 0x000fea0003800000 */
.L_x_2780:
[----:B------:R-:W-:Y:S01]  /*d490*/  BSSY B1, `(.L_x_2782) ;  /* 0x000012f000017945 */ /* 0x000fe20003800000 */
[----:B------:R-:W-:Y:S02]  /*d4a0*/  PRMT R64, R4, 0x7610, R64 ;  /* 0x0000761004407816 */ /* 0x000fe40000000040 */
[----:B-1----:R-:W-:Y:S01]  /*d4b0*/  PRMT R65, R6, 0x7610, R65 ;  /* 0x0000761006417816 */ /* 0x002fe20000000041 */
        /* <DEDUP_REMOVED lines=11> */
[--C-:B------:R-:W-:Y:S02]  /*d570*/  SHF.R.U64 R60, R60, 0x10, R61.reuse ;  /* 0x000000103c3c7819 */ /* 0x100fe4000000123d */
[----:B------:R-:W-:Y:S02]  /*d580*/  SHF.R.U32.HI R61, RZ, 0x10, R61 ;  /* 0x00000010ff3d7819 */ /* 0x000fe4000001163d */
[----:B------:R-:W-:Y:S02]  /*d590*/  SHF.R.U32.HI R111, RZ, 0x10, R59 ;  /* 0x00000010ff6f7819 */ /* 0x000fe4000001163b */
[----:B------:R-:W-:Y:S02]  /*d5a0*/  PRMT R61, R106, 0x5410, R61 ;  /* 0x000054106a3d7816 */ /* 0x000fe4000000003d */
[----:B------:R-:W-:Y:S02]  /*d5b0*/  SHF.R.U64 R113, R58, 0x10, R59 ;  /* 0x000000103a717819 */ /* 0x000fe4000000123b */
[----:B------:R-:W-:Y:S01]  /*d5c0*/  PRMT R111, R104, 0x5410, R111 ;  /* 0x00005410686f7816 */ /* 0x000fe2000000006f */
[----:B------:R-:W-:Y:S01]  /*d5d0*/  IMAD.U32 R115, R61, 0x10000, RZ ;  /* 0x000100003d737824 */ /* 0x000fe200078e00ff */
[----:B------:R-:W-:-:S02]  /*d5e0*/  PRMT R58, R66, 0x5432, R113 ;  /* 0x00005432423a7816 */ /* 0x000fc40000000071 */
[----:B------:R-:W-:Y:S01]  /*d5f0*/  PRMT R59, R69, 0x5432, R60 ;  /* 0x00005432453b7816 */ /* 0x000fe2000000003c */
[----:B------:R-:W-:Y:S01]  /*d600*/  IMAD.U32 R113, R111, 0x10000, RZ ;  /* 0x000100006f717824 */ /* 0x000fe200078e00ff */
[----:B------:R-:W-:Y:S02]  /*d610*/  LOP3.LUT R61, R61, 0xffff0000, RZ, 0xc0, !PT ;  /* 0xffff00003d3d7812 */ /* 0x000fe400078ec0ff */
[----:B------:R-:W-:Y:S02]  /*d620*/  LOP3.LUT R111, R111, 0xffff0000, RZ, 0xc0, !PT ;  /* 0xffff00006f6f7812 */ /* 0x000fe400078ec0ff */
[C---:B0-----:R-:W-:Y:S01]  /*d630*/  LOP3.LUT R104, R6.reuse, 0xffff0000, RZ, 0xc0, !PT ;  /* 0xffff000006687812 */ /* 0x041fe200078ec0ff */
[----:B------:R-:W-:Y:S01]  /*d640*/  IMAD.U32 R106, R6, 0x10000, RZ ;  /* 0x00010000066a7824 */ /* 0x000fe200078e00ff */
[C---:B------:R-:W-:Y:S01]  /*d650*/  LOP3.LUT R112, R7.reuse, 0xffff0000, RZ, 0xc0, !PT ;  /* 0xffff000007707812 */ /* 0x040fe200078ec0ff */
[----:B------:R-:W-:Y:S01]  /*d660*/  IMAD.U32 R6, R7, 0x10000, RZ ;  /* 0x0001000007067824 */ /* 0x000fe200078e00ff */
[----:B------:R-:W-:Y:S01]  /*d670*/  LOP3.LUT R60, R4, 0xffff0000, RZ, 0xc0, !PT ;  /* 0xffff0000043c7812 */ /* 0x000fe200078ec0ff */
[C---:B------:R-:W-:Y:S01]  /*d680*/  FMUL.FTZ R117, R104.reuse, R115 ;  /* 0x0000007368757220 */ /* 0x040fe20000410000 */
[----:B------:R-:W-:Y:S01]  /*d690*/  FMUL.FTZ R114, R104, R113 ;  /* 0x0000007168727220 */ /* 0x000fe20000410000 */
[----:B------:R-:W-:Y:S01]  /*d6a0*/  IMAD.U32 R7, R4, 0x10000, RZ ;  /* 0x0001000004077824 */ /* 0x000fe200078e00ff */
[C---:B------:R-:W-:Y:S01]  /*d6b0*/  LOP3.LUT R104, R5.reuse, 0xffff0000, RZ, 0xc0, !PT ;  /* 0xffff000005687812 */ /* 0x040fe200078ec0ff */
[----:B------:R-:W-:-:S02]  /*d6c0*/  IMAD.U32 R4, R5, 0x10000, RZ ;  /* 0x0001000005047824 */ /* 0x000fc400078e00ff */
[C---:B------:R-:W-:Y:S01]  /*d6d0*/  FFMA.FTZ R5, R106.reuse, R113, -R117 ;  /* 0x000000716a057223 */ /* 0x040fe20000010875 */
[----:B------:R-:W-:Y:S01]  /*d6e0*/  FFMA.FTZ R106, R106, R115, R114 ;  /* 0x000000736a6a7223 */ /* 0x000fe20000010072 */
[C---:B------:R-:W-:Y:S01]  /*d6f0*/  FMUL.FTZ R119, R112.reuse, R61 ;  /* 0x0000003d70777220 */ /* 0x040fe20000410000 */
[-C--:B------:R-:W-:Y:S01]  /*d700*/  FMUL.FTZ R117, R112, R111.reuse ;  /* 0x0000006f70757220 */ /* 0x080fe20000410000 */
[C---:B------:R-:W-:Y:S01]  /*d710*/  IMAD.U32 R113, R59.reuse, 0x10000, RZ ;  /* 0x000100003b717824 */ /* 0x040fe200078e00ff */
[----:B------:R-:W-:Y:S01]  /*d720*/  LOP3.LUT R115, R59, 0xffff0000, RZ, 0xc0, !PT ;  /* 0xffff00003b737812 */ /* 0x000fe200078ec0ff */
[C---:B------:R-:W-:Y:S01]  /*d730*/  IMAD.U32 R112, R58.reuse, 0x10000, RZ ;  /* 0x000100003a707824 */ /* 0x040fe200078e00ff */
[----:B------:R-:W-:Y:S01]  /*d740*/  LOP3.LUT R59, R58, 0xffff0000, RZ, 0xc0, !PT ;  /* 0xffff00003a3b7812 */ /* 0x000fe200078ec0ff */
[C---:B------:R-:W-:Y:S01]  /*d750*/  FFMA.FTZ R111, R6.reuse, R111, -R119 ;  /* 0x0000006f066f7223 */ /* 0x040fe20000010877 */
[----:B------:R-:W-:Y:S01]  /*d760*/  FFMA.FTZ R58, R6, R61, R117 ;  /* 0x0000003d063a7223 */ /* 0x000fe20000010075 */
        /* <DEDUP_REMOVED lines=11> */
[----:B------:R-:W-:-:S05]  /*d820*/  F2FP.BF16.F32.PACK_AB R5, R104, R61 ;  /* 0x0000003d6805723e */ /* 0x000fca00000010ff */
[----:B------:R0:W-:Y:S02]  /*d830*/  STS.128 [R3+0x12400], R4 ;  /* 0x0124000403007388 */ /* 0x0001e40000000c00 */
.L_x_2785:
[----:B------:R-:W-:Y:S05]  /*d840*/  BSYNC B2 ;  /* 0x0000000000027941 */ /* 0x000fea0003800000 */
.L_x_2784:
        /* <DEDUP_REMOVED lines=18> */
[----:B------:R-:W-:Y:S01]  /*d970*/  IMAD.U32 R56, R7, 0x10000, RZ ;  /* 0x0001000007387824 */ /* 0x000fe200078e00ff */
[C---:B------:R-:W-:Y:S01]  /*d980*/  LOP3.LUT R7, R4.reuse, 0xffff0000, RZ, 0xc0, !PT ;  /* 0xffff000004077812 */ /* 0x040fe200078ec0ff */
[C---:B------:R-:W-:Y:S01]  /*d990*/  FMUL.FTZ R61, R55.reuse, R59 ;  /* 0x0000003b373d7220 */ /* 0x040fe20000410000 */
[----:B------:R-:W-:Y:S01]  /*d9a0*/  FMUL.FTZ R60, R55, R58 ;  /* 0x0000003a373c7220 */ /* 0x000fe20000410000 */
[C---:B------:R-:W-:Y:S01]  /*d9b0*/  FMUL.FTZ R55, R57.reuse, R103 ;  /* 0x0000006739377220 */ /* 0x040fe20000410000 */
[----:B------:R-:W-:Y:S01]  /*d9c0*/  FMUL.FTZ R57, R57, R101 ;  /* 0x0000006539397220 */ /* 0x000fe20000410000 */
[----:B------:R-:W-:-:S02]  /*d9d0*/  IMAD.U32 R6, R4, 0x10000, RZ ;  /* 0x0001000004067824 */ /* 0x000fc400078e00ff */
[C---:B------:R-:W-:Y:S01]  /*d9e0*/  FFMA.FTZ R61, R54.reuse, R58, -R61 ;  /* 0x0000003a363d7223 */ /* 0x040fe2000001083d */
[----:B------:R-:W-:Y:S01]  /*d9f0*/  FFMA.FTZ R60, R54, R59, R60 ;  /* 0x0000003b363c7223 */ /* 0x000fe2000001003c */
[----:B------:R-:W-:Y:S01]  /*da00*/  FFMA.FTZ R101, R56, R101, -R55 ;  /* 0x0000006538657223 */ /* 0x000fe20000010837 */
[C---:B------:R-:W-:Y:S01]  /*da10*/  IMAD.U32 R4, R5.reuse, 0x10000, RZ ;  /* 0x0001000005047824 */ /* 0x040fe200078e00ff */
[----:B------:R-:W-:Y:S01]  /*da20*/  LOP3.LUT R5, R5, 0xffff0000, RZ, 0xc0, !PT ;  /* 0xffff000005057812 */ /* 0x000fe200078ec0ff */
[C---:B------:R-:W-:Y:S01]  /*da30*/  IMAD.U32 R55, R102.reuse, 0x10000, RZ ;  /* 0x0001000066377824 */ /* 0x040fe200078e00ff */
[----:B------:R-:W-:Y:S01]  /*da40*/  LOP3.LUT R102, R102, 0xffff0000, RZ, 0xc0, !PT ;  /* 0xffff000066667812 */ /* 0x000fe200078ec0ff */
[C---:B------:R-:W-:Y:S01]  /*da50*/  IMAD.U32 R54, R105.reuse, 0x10000, RZ ;  /* 0x0001000069367824 */ /* 0x040fe200078e00ff */
[----:B------:R-:W-:Y:S01]  /*da60*/  LOP3.LUT R105, R105, 0xffff0000, RZ, 0xc0, !PT ;  /* 0xffff000069697812 */ /* 0x000fe200078ec0ff */
[----:B------:R-:W-:Y:S01]  /*da70*/  FFMA.FTZ R58, R56, R103, R57 ;  /* 0x00000067383a7223 */ /* 0x000fe20000010039 */
        /* <DEDUP_REMOVED lines=13> */
.L_x_2787:
[----:B------:R-:W-:Y:S05]  /*db50*/  BSYNC B2 ;  /* 0x0000000000027941 */ /* 0x000fea0003800000 */
.L_x_2786:
[----:B------:R-:W-:Y:S04]  /*db60*/  BSSY B2, `(.L_x_2788) ;  /* 0x0000030000027945 */ /* 0x000fe80003800000 */
[----:B------:R-:W-:Y:S05]  /*db70*/  @P2 BRA `(.L_x_2789) ;  /* 0x0000000000b82947 */ /* 0x000fea0003800000 */
[----:B01----:R-:W0:Y:S01]  /*db80*/  LDS.128 R4, [R3+0x16400] ;  /* 0x0164000003047984 */ /* 0x003e220000000c00 */
        /* <DEDUP_REMOVED lines=45> */
.L_x_2789:
[----:B------:R-:W-:Y:S05]  /*de60*/  BSYNC B2 ;  /* 0x0000000000027941 */ /* 0x000fea0003800000 */
.L_x_2788:
        /* <DEDUP_REMOVED lines=48> */
.L_x_2791:
[----:B------:R-:W-:Y:S05]  /*e170*/  BSYNC B2 ;  /* 0x0000000000027941 */ /* 0x000fea0003800000 */
.L_x_2790:
        /* <DEDUP_REMOVED lines=48> */
.L_x_2793:
[----:B------:R-:W-:Y:S05]  /*e480*/  BSYNC B2 ;  /* 0x0000000000027941 */ /* 0x000fea0003800000 */
.L_x_2792:
        /* <DEDUP_REMOVED lines=47> */
.L_x_2783:
[----:B------:R-:W-:Y:S05]  /*e780*/  BSYNC B1 ;  /* 0x0000000000017941 */ /* 0x000fea0003800000 */
.L_x_2782:
        /* <DEDUP_REMOVED lines=58> */
.L_x_2796:
[----:B------:R-:W-:Y:S05]  /*eb30*/  BSYNC B1 ;  /* 0x0000000000017941 */ /* 0x000fea0003800000 */
.L_x_2795:
[----:B------:R-:W-:Y:S04]  /*eb40*/  BSSY B1, `(.L_x_2797) ;  /* 0x0000030000017945 */ /* 0x000fe80003800000 */
[----:B------:R-:W-:Y:S05]  /*eb50*/  @P1 BRA `(.L_x_2798) ;  /* 0x0000000000b81947 */ /* 0x000fea0003800000 */
[----:B0-----:R-:W0:Y:S01]  /*eb60*/  LDS.128 R4, [R0+0x2000] ;  /* 0x0020000000047984 */ /* 0x001e220000000c00 */
        /* <DEDUP_REMOVED lines=45> */
.L_x_2798:
[----:B------:R-:W-:Y:S05]  /*ee40*/  BSYNC B1 ;  /* 0x0000000000017941 */ /* 0x000fea0003800000 */
.L_x_2797:
        /* <DEDUP_REMOVED lines=48> */
.L_x_2800:
[----:B------:R-:W-:Y:S05]  /*f150*/  BSYNC B1 ;  /* 0x0000000000017941 */ /* 0x000fea0003800000 */
.L_x_2799:
        /* <DEDUP_REMOVED lines=48> */
.L_x_2802:
[----:B------:R-:W-:Y:S05]  /*f460*/  BSYNC B1 ;  /* 0x0000000000017941 */ /* 0x000fea0003800000 */
.L_x_2801:
[----:B------:R-:W-:Y:S04]  /*f470*/  BSSY B1, `(.L_x_2803) ;  /* 0x0000030000017945 */ /* 0x000fe80003800000 */
[----:B------:R-:W-:Y:S05]  /*f480*/  @P4 BRA `(.L_x_2804) ;  /* 0x0000000000b84947 */ /* 0x000fea0003800000 */
[----:B0123--:R-:W0:Y:S01]  /*f490*/  LDS.128 R4, [R3+0x1c400] ;  /* 0x01c4000003047984 */ /* 0x00fe220000000c00 */
        /* <DEDUP_REMOVED lines=45> */
.L_x_2804:
[----:B------:R-:W-:Y:S05]  /*f770*/  BSYNC B1 ;  /* 0x0000000000017941 */ /* 0x000fea0003800000 */
.L_x_2803:
        /* <DEDUP_REMOVED lines=15> */
[C---:B------:R-:W-:Y:S01]  /*f870*/  IMAD.U32 R10, R7.reuse, 0x10000, RZ ;  /* 0x00010000070a7824 */ /* 0x040fe200078e00ff */
[----:B------:R-:W-:Y:S01]  /*f880*/  LOP3.LUT R7, R7, 0xffff0000, RZ, 0xc0, !PT ;  /* 0xffff000007077812 */ /* 0x000fe200078ec0ff */
[----:B------:R-:W-:-:S02]  /*f890*/  IMAD.U32 R8, R6, 0x10000, RZ ;  /* 0x0001000006087824 */ /* 0x000fc400078e00ff */
[CC--:B------:R-:W-:Y:S01]  /*f8a0*/  FMUL.FTZ R13, R9.reuse, R12.reuse ;  /* 0x0000000c090d7220 */ /* 0x0c0fe20000410000 */
[----:B------:R-:W-:Y:S01]  /*f8b0*/  FMUL.FTZ R9, R9, R11 ;  /* 0x0000000b09097220 */ /* 0x000fe20000410000 */
[C---:B------:R-:W-:Y:S01]  /*f8c0*/  FMUL.FTZ R21, R7.reuse, R63 ;  /* 0x0000003f07157220 */ /* 0x040fe20000410000 */
[----:B------:R-:W-:Y:S02]  /*f8d0*/  IMAD.U32 R3, R4, 0x10000, RZ ;  /* 0x0001000004037824 */ /* 0x000fe400078e00ff */
[C---:B------:R-:W-:Y:S01]  /*f8e0*/  FFMA.FTZ R14, R8.reuse, R11, -R13 ;  /* 0x0000000b080e7223 */ /* 0x040fe2000001080d */
[----:B------:R-:W-:Y:S01]  /*f8f0*/  FFMA.FTZ R15, R8, R12, R9 ;  /* 0x0000000c080f7223 */ /* 0x000fe20000010009 */
[-C--:B------:R-:W-:Y:S01]  /*f900*/  FMUL.FTZ R9, R7, R65.reuse ;  /* 0x0000004107097220 */ /* 0x080fe20000410000 */
        /* <DEDUP_REMOVED lines=23> */
.L_x_2773:
[----:B------:R-:W0:Y:S01]  /*fa80*/  LDC R26, c[0x0][0x448] ;  /* 0x00011200ff1a7b82 */ /* 0x000e220000000800 */
[----:B------:R-:W-:Y:S01]  /*fa90*/  LEA.HI R31, R31, R28, RZ, 0x2 ;  /* 0x0000001c1f1f7211 */ /* 0x000fe200078f10ff */
[----:B------:R-:W-:Y:S01]  /*faa0*/  ULDC.64 UR4, c[0x0][0x3f8] ;  /* 0x0000fe0000047ab9 */ /* 0x000fe20000000a00 */
[----:B------:R-:W-:Y:S01]  /*fab0*/  ULDC.64 UR6, c[0x0][0x408] ;  /* 0x0001020000067ab9 */ /* 0x000fe20000000a00 */
[----:B------:R-:W-:Y:S01]  /*fac0*/  IMAD.MOV.U32 R6, RZ, RZ, R24 ;  /* 0x000000ffff067224 */ /* 0x000fe200078e0018 */
[----:B------:R-:W-:Y:S01]  /*fad0*/  LOP3.LUT R31, R31, 0xfffffffc, RZ, 0xc0, !PT ;  /* 0xfffffffc1f1f7812 */ /* 0x000fe200078ec0ff */
[----:B------:R-:W-:-:S04]  /*fae0*/  IMAD.MOV.U32 R7, RZ, RZ, R27 ;  /* 0x000000ffff077224 */ /* 0x000fc800078e001b */
[----:B------:R-:W-:-:S04]  /*faf0*/  IMAD.IADD R0, R28, 0x1, -R31 ;  /* 0x000000011c007824 */ /* 0x000fc800078e0a1f */
[----:B------:R-:W-:Y:S01]  /*fb00*/  IMAD R3, R0, 0x40, R64 ;  /* 0x0000004000037824 */ /* 0x000fe200078e0240 */
[----:B0-----:R-:W-:-:S13]  /*fb10*/  ISETP.NE.AND P0, PT, R26, 0x1, PT ;  /* 0x000000011a00780c */ /* 0x001fda0003f05270 */
[----:B------:R-:W0:Y:S08]  /*fb20*/  @P0 LDC R4, c[0x0][0x44c] ;  /* 0x00011300ff040b82 */ /* 0x000e300000000800 */
[----:B------:R-:W1:Y:S01]  /*fb30*/  @P0 LDC R5, c[0x0][0x450] ;  /* 0x00011400ff050b82 */ /* 0x000e620000000800 */
[----:B0-----:R-:W-:-:S05]  /*fb40*/  @P0 IMAD.HI.U32 R4, R3, R4, RZ ;  /* 0x0000000403040227 */ /* 0x001fca00078e00ff */
[----:B-1----:R-:W-:Y:S01]  /*fb50*/  @P0 SHF.R.U32.HI R3, RZ, R5, R4 ;  /* 0x00000005ff030219 */ /* 0x002fe20000011604 */
[----:B------:R-:W-:Y:S02]  /*fb60*/  IMAD.MOV.U32 R4, RZ, RZ, R134 ;  /* 0x000000ffff047224 */ /* 0x000fe400078e0086 */
[----:B------:R-:W-:Y:S01]  /*fb70*/  IMAD.MOV.U32 R5, RZ, RZ, R29 ;  /* 0x000000ffff057224 */ /* 0x000fe200078e001d */
        /* <DEDUP_REMOVED lines=21> */
.L_x_3061:
        /* <DEDUP_REMOVED lines=17> */
[----:B--2---:R-:W-:Y:S01]  /*fde0*/  IMAD.MOV.U32 R12, RZ, RZ, R4 ;  /* 0x000000ffff0c7224 */ /* 0x004fe200078e0004 */
[----:B------:R-:W-:Y:S01]  /*fdf0*/  ISETP.GE.AND P2, PT, R16, UR4, PT ;  /* 0x0000000410007c0c */ /* 0x000fe2000bf46270 */
[----:B-1----:R-:W-:Y:S01]  /*fe00*/  IMAD.MOV.U32 R13, RZ, RZ, R5 ;  /* 0x000000ffff0d7224 */ /* 0x002fe200078e0005 */
[----:B------:R-:W-:Y:S02]  /*fe10*/  ISETP.GE.AND P3, PT, R193, UR4, PT ;  /* 0x00000004c1007c0c */ /* 0x000fe4000bf66270 */
[----:B------:R-:W-:Y:S02]  /*fe20*/  CS2R R28, SRZ ;  /* 0x00000000001c7805 */ /* 0x000fe4000001ff00 */
[----:B------:R-:W-:Y:S02]  /*fe30*/  ISETP.GE.AND P4, PT, R192, UR4, PT ;  /* 0x00000004c0007c0c */ /* 0x000fe4000bf86270 */
[----:B------:R-:W-:-:S02]  /*fe40*/  CS2R R30, SRZ ;  /* 0x00000000001e7805 */ /* 0x000fc4000001ff00 */
[----:B------:R-:W-:Y:S02]  /*fe50*/  CS2R R40, SRZ ;  /* 0x0000000000287805 */ /* 0x000fe4000001ff00 */
[----:B------:R-:W-:Y:S02]  /*fe60*/  CS2R R42, SRZ ;  /* 0x00000000002a7805 */ /* 0x000fe4000001ff00 */
[----:B------:R-:W-:Y:S01]  /*fe70*/  CS2R R26, SRZ ;  /* 0x00000000001a7805 */ /* 0x000fe2000001ff00 */
[C---:B------:R-:W-:Y:S01]  /*fe80*/  @!P2 IMAD.SHL.U32 R9, R16.reuse, 0x2, RZ ;  /* 0x000000021009a824 */ /* 0x040fe200078e00ff */
[----:B------:R-:W-:Y:S01]  /*fe90*/  @!P2 SHF.L.U64.HI R32, R16, 0x1, R17 ;  /* 0x000000011020a819 */ /* 0x000fe20000010211 */
[----:B------:R-:W-:Y:S02]  /*fea0*/  @!P3 IMAD.SHL.U32 R15, R198, 0x8, RZ ;  /* 0x00000008c60fb824 */ /* 0x000fe400078e00ff */
[----:B------:R-:W-:Y:S01]  /*feb0*/  @!P4 IMAD.SHL.U32 R25, R199, 0x8, RZ ;  /* 0x00000008c719c824 */ /* 0x000fe200078e00ff */
[-C--:B------:R-:W-:Y:S01]  /*fec0*/  @!P2 IADD3 R4, P0, R4, R9.reuse, RZ ;  /* 0x000000090404a210 */ /* 0x080fe20007f1e0ff */
[----:B------:R-:W-:Y:S01]  /*fed0*/  @!P3 IMAD.WIDE R10, R15, 0x2, R12 ;  /* 0x000000020f0ab825 */ /* 0x000fe200078e020c */
[----:B----4-:R-:W-:-:S03]  /*fee0*/  @!P2 IADD3 R6, P1, R8, R9, RZ ;  /* 0x000000090806a210 */ /* 0x010fc60007f3e0ff */
[----:B---3--:R-:W-:Y:S01]  /*fef0*/  IMAD.MOV.U32 R9, RZ, RZ, R7 ;  /* 0x000000ffff097224 */ /* 0x008fe200078e0007 */
[----:B------:R-:W-:Y:S01]  /*ff00*/  CS2R R36, SRZ ;  /* 0x0000000000247805 */ /* 0x000fe2000001ff00 */
[----:B------:R-:W-:Y:S01]  /*ff10*/  @!P4 IMAD.WIDE R12, R25, 0x2, R12 ;  /* 0x00000002190cc825 */ /* 0x000fe200078e020c */
[----:B------:R-:W-:Y:S02]  /*ff20*/  CS2R R38, SRZ ;  /* 0x0000000000267805 */ /* 0x000fe4000001ff00 */
[----:B------:R-:W-:Y:S02]  /*ff30*/  CS2R R34, SRZ ;  /* 0x0000000000227805 */ /* 0x000fe4000001ff00 */
[----:B------:R-:W-:Y:S01]  /*ff40*/  CS2R R44, SRZ ;  /* 0x00000000002c7805 */ /* 0x000fe2000001ff00 */
[--C-:B------:R-:W-:Y:S01]  /*ff50*/  @!P3 IMAD.WIDE R14, R15, 0x2, R8.reuse ;  /* 0x000000020f0eb825 */ /* 0x100fe200078e0208 */
[----:B------:R-:W-:Y:S01]  /*ff60*/  CS2R R46, SRZ ;  /* 0x00000000002e7805 */ /* 0x000fe2000001ff00 */
[----:B------:R1:W5:Y:S02]  /*ff70*/  @!P3 LD.E.128 R28, desc[UR60][R10.64] ;  /* 0x0000003c0a1cb980 */ /* 0x000364000c101d00 */
[----:B------:R-:W-:Y:S01]  /*ff80*/  @!P4 IMAD.WIDE R8, R25, 0x2, R8 ;  /* 0x000000021908c825 */ /* 0x000fe200078e0208 */
[----:B------:R-:W-:Y:S01]  /*ff90*/  CS2R R24, SRZ ;  /* 0x0000000000187805 */ /* 0x000fe2000001ff00 */
[----:B------:R1:W5:Y:S02]  /*ffa0*/  @!P3 LD.E.128 R40, desc[UR60][R14.64] ;  /* 0x0000003c0e28b980 */ /* 0x000364000c101d00 */
[----:B------:R-:W-:-:S02]  /*ffb0*/  @!P2 IMAD.X R5, R5, 0x1, R32, P0 ;  /* 0x000000010505a824 */ /* 0x000fc400000e0620 */
[----:B------:R-:W-:Y:S01]  /*ffc0*/  @!P2 IMAD.X R7, R7, 0x1, R32, P1 ;  /* 0x000000010707a824 */ /* 0x000fe200008e0620 */
[----:B------:R-:W-:Y:S01]  /*ffd0*/  CS2R R32, SRZ ;  /* 0x0000000000207805 */ /* 0x000fe2000001ff00 */
[----:B------:R1:W5:Y:S04]  /*ffe0*/  @!P4 LD.E.128 R24, desc[UR60][R12.64] ;  /* 0x0000003c0c18c980 */ /* 0x000368000c101d00 */
[----:B------:R1:W5:Y:S04]  /*fff0*/  @!P4 LD.E.128 R36, desc[UR60][R8.64] ;  /* 0x0000003c0824c980 */ /* 0x000368000c101d00 */
[----:B------:R1:W5:Y:S04]  /*10000*/  @!P2 LD.E.128 R32, desc[UR60][R4.64] ;  /* 0x0000003c0420a980 */ /* 0x000368000c101d00 */
[----:B------:R1:W5:Y:S02]  /*10010*/  @!P2 LD.E.128 R44, desc[UR60][R6.64] ;  /* 0x0000003c062ca980 */ /* 0x000364000c101d00 */
.L_x_2807:
[----:B------:R-:W-:Y:S05]  /*10020*/  BSYNC B1 ;  /* 0x0000000000017941 */ /* 0x000fea0003800000 */
.L_x_2806:
[----:B-12--5:R-:W-:Y:S01]  /*10030*/  IMAD.MOV.U32 R4, RZ, RZ, R44 ;  /* 0x000000ffff047224 */ /* 0x026fe200078e002c */
[----:B------:R-:W-:Y:S01]  /*10040*/  UMOV UR4, 0xffffffff ;  /* 0xffffffff00047882 */ /* 0x000fe20000000000 */
[----:B------:R-:W-:Y:S02]  /*10050*/  IMAD.MOV.U32 R5, RZ, RZ, R45 ;  /* 0x000000ffff057224 */ /* 0x000fe400078e002d */
[----:B------:R-:W-:Y:S01]  /*10060*/  IMAD.MOV.U32 R6, RZ, RZ, R46 ;  /* 0x000000ffff067224 */ /* 0x000fe200078e002e */
[----:B------:R-:W-:Y:S01]  /*10070*/  PRMT R70, R70, 0x5410, R4 ;  /* 0x0000541046467816 */ /* 0x000fe20000000004 */
[----:B---3--:R-:W-:Y:S01]  /*10080*/  IMAD.MOV.U32 R7, RZ, RZ, R47 ;  /* 0x000000ffff077224 */ /* 0x008fe200078e002f */
        /* <DEDUP_REMOVED lines=45> */
[----:B0-----:R-:W0:Y:S04]  /*10360*/  SHFL.IDX PT, R21, R21, 0x1, 0x1c1f ;  /* 0x003c1f0015157f89 */ /* 0x001e2800000e0000 */
[----:B------:R-:W1:Y:S04]  /*10370*/  SHFL.IDX PT, R20, R20, 0x1, 0x1c1f ;  /* 0x003c1f0014147f89 */ /* 0x000e6800000e0000 */
[----:B------:R-:W2:Y:S04]  /*10380*/  SHFL.IDX PT, R61, R61, 0x1, 0x1c1f ;  /* 0x003c1f003d3d7f89 */ /* 0x000ea800000e0000 */
[----:B------:R3:W0:Y:S02]  /*10390*/  SHFL.IDX PT, R62, R3, 0x1, 0x1c1f ;  /* 0x003c1f00033e7f89 */ /* 0x00062400000e0000 */
.L_x_3067:
[----:B------:R-:W-:Y:S01]  /*103a0*/  VIADD R64, R64, 0x40 ;  /* 0x0000004040407836 */ /* 0x000fe20000000000 */
[----:B------:R-:W-:Y:S01]  /*103b0*/  BSSY B1, `(.L_x_2809) ;  /* 0x0000034000017945 */ /* 0x000fe20003800000 */
[----:B------:R-:W-:Y:S02]  /*103c0*/  CS2R R6, SRZ ;  /* 0x0000000000067805 */ /* 0x000fe4000001ff00 */
[----:B----4-:R-:W-:Y:S02]  /*103d0*/  CS2R R8, SRZ ;  /* 0x0000000000087805 */ /* 0x010fe4000001ff00 */
        /* <DEDUP_REMOVED lines=11> */
[----:B------:R-:W-:Y:S01]  /*10490*/  ULDC UR4, c[0x0][0x3f4] ;  /* 0x0000fd0000047ab9 */ /* 0x000fe20000000800 */
[----:B-1----:R-:W-:Y:S01]  /*104a0*/  IMAD.MOV.U32 R6, RZ, RZ, R20 ;  /* 0x000000ffff067224 */ /* 0x002fe200078e0014 */
[----:B------:R-:W-:Y:S01]  /*104b0*/  ISETP.GE.AND P2, PT, R16, UR4, PT ;  /* 0x0000000410007c0c */ /* 0x000fe2000bf46270 */
[----:B0-----:R-:W-:Y:S01]  /*104c0*/  IMAD.MOV.U32 R7, RZ, RZ, R21 ;  /* 0x000000ffff077224 */ /* 0x001fe200078e0015 */
[----:B------:R-:W-:Y:S01]  /*104d0*/  ISETP.GE.AND P3, PT, R193, UR4, PT ;  /* 0x00000004c1007c0c */ /* 0x000fe2000bf66270 */
[----:B------:R-:W-:Y:S01]  /*104e0*/  IMAD.MOV.U32 R8, RZ, RZ, R62 ;  /* 0x000000ffff087224 */ /* 0x000fe200078e003e */
[----:B------:R-:W-:Y:S01]  /*104f0*/  ISETP.GE.AND P4, PT, R192, UR4, PT ;  /* 0x00000004c0007c0c */ /* 0x000fe2000bf86270 */
[----:B--2---:R-:W-:Y:S01]  /*10500*/  IMAD.MOV.U32 R9, RZ, RZ, R61 ;  /* 0x000000ffff097224 */ /* 0x004fe200078e003d */
[----:B------:R-:W-:Y:S02]  /*10510*/  CS2R R52, SRZ ;  /* 0x0000000000347805 */ /* 0x000fe4000001ff00 */
[----:B------:R-:W-:-:S02]  /*10520*/  CS2R R54, SRZ ;  /* 0x0000000000367805 */ /* 0x000fc4000001ff00 */
[----:B------:R-:W-:Y:S02]  /*10530*/  CS2R R10, SRZ ;  /* 0x00000000000a7805 */ /* 0x000fe4000001ff00 */
[----:B------:R-:W-:Y:S02]  /*10540*/  CS2R R56, SRZ ;  /* 0x0000000000387805 */ /* 0x000fe4000001ff00 */
[----:B------:R-:W-:Y:S01]  /*10550*/  CS2R R58, SRZ ;  /* 0x00000000003a7805 */ /* 0x000fe2000001ff00 */
[C---:B---3--:R-:W-:Y:S01]  /*10560*/  @!P2 IMAD.SHL.U32 R3, R16.reuse, 0x2, RZ ;  /* 0x000000021003a824 */ /* 0x048fe200078e00ff */
[----:B------:R-:W-:Y:S01]  /*10570*/  @!P2 SHF.L.U64.HI R14, R16, 0x1, R17 ;  /* 0x00000001100ea819 */ /* 0x000fe20000010211 */
[----:B------:R-:W-:Y:S02]  /*10580*/  @!P3 IMAD.SHL.U32 R13, R198, 0x8, RZ ;  /* 0x00000008c60db824 */ /* 0x000fe400078e00ff */
[----:B------:R-:W-:Y:S01]  /*10590*/  @!P4 IMAD.SHL.U32 R63, R199, 0x8, RZ ;  /* 0x00000008c73fc824 */ /* 0x000fe200078e00ff */
[-C--:B------:R-:W-:Y:S01]  /*105a0*/  @!P2 IADD3 R60, P1, R62, R3.reuse, RZ ;  /* 0x000000033e3ca210 */ /* 0x080fe20007f3e0ff */
[----:B------:R-:W-:Y:S01]  /*105b0*/  @!P3 IMAD.WIDE R4, R13, 0x2, R6 ;  /* 0x000000020d04b825 */ /* 0x000fe200078e0206 */
[----:B------:R-:W-:-:S03]  /*105c0*/  @!P2 IADD3 R20, P0, R20, R3, RZ ;  /* 0x000000031414a210 */ /* 0x000fc60007f1e0ff */
[----:B------:R-:W-:Y:S01]  /*105d0*/  @!P4 IMAD.WIDE R6, R63, 0x2, R6 ;  /* 0x000000023f06c825 */ /* 0x000fe200078e0206 */
[----:B------:R0:W5:Y:S03]  /*105e0*/  @!P3 LD.E.128 R52, desc[UR60][R4.64] ;  /* 0x0000003c0434b980 */ /* 0x000166000c101d00 */
[--C-:B------:R-:W-:Y:S01]  /*105f0*/  @!P3 IMAD.WIDE R12, R13, 0x2, R8.reuse ;  /* 0x000000020d0cb825 */ /* 0x100fe200078e0208 */
[----:B------:R1:W5:Y:S03]  /*10600*/  @!P4 LD.E.128 R56, desc[UR60][R6.64] ;  /* 0x0000003c0638c980 */ /* 0x000366000c101d00 */
[----:B------:R-:W-:Y:S01]  /*10610*/  @!P4 IMAD.WIDE R62, R63, 0x2, R8 ;  /* 0x000000023f3ec825 */ /* 0x000fe200078e0208 */
[----:B------:R-:W-:Y:S02]  /*10620*/  CS2R R8, SRZ ;  /* 0x0000000000087805 */ /* 0x000fe4000001ff00 */
[----:B------:R-:W-:-:S02]  /*10630*/  CS2R R48, SRZ ;  /* 0x0000000000307805 */ /* 0x000fc4000001ff00 */
[----:B------:R-:W-:Y:S01]  /*10640*/  CS2R R50, SRZ ;  /* 0x0000000000327805 */ /* 0x000fe2000001ff00 */
[--C-:B------:R-:W-:Y:S01]  /*10650*/  @!P2 IMAD.X R21, R21, 0x1, R14.reuse, P0 ;  /* 0x000000011515a824 */ /* 0x100fe200000e060e */
[----:B0-----:R-:W-:Y:S01]  /*10660*/  CS2R R4, SRZ ;  /* 0x0000000000047805 */ /* 0x001fe2000001ff00 */
[----:B------:R-:W-:Y:S01]  /*10670*/  @!P2 IMAD.X R61, R61, 0x1, R14, P1 ;  /* 0x000000013d3da824 */ /* 0x000fe200008e060e */
[----:B------:R0:W5:Y:S01]  /*10680*/  @!P3 LD.E.128 R8, desc[UR60][R12.64] ;  /* 0x0000003c0c08b980 */ /* 0x000162000c101d00 */
[----:B------:R-:W-:Y:S02]  /*10690*/  CS2R R14, SRZ ;  /* 0x00000000000e7805 */ /* 0x000fe4000001ff00 */
[----:B-1----:R-:W-:Y:S01]  /*106a0*/  CS2R R6, SRZ ;  /* 0x0000000000067805 */ /* 0x002fe2000001ff00 */
[----:B------:R4:W5:Y:S05]  /*106b0*/  @!P2 LD.E.128 R48, desc[UR60][R20.64] ;  /* 0x0000003c1430a980 */ /* 0x00096a000c101d00 */
[----:B------:R4:W5:Y:S01]  /*106c0*/  @!P2 LD.E.128 R4, desc[UR60][R60.64] ;  /* 0x0000003c3c04a980 */ /* 0x000962000c101d00 */
[----:B0-----:R-:W-:-:S06]  /*106d0*/  CS2R R12, SRZ ;  /* 0x00000000000c7805 */ /* 0x001fcc000001ff00 */
[----:B------:R4:W5:Y:S02]  /*106e0*/  @!P4 LD.E.128 R12, desc[UR60][R62.64] ;  /* 0x0000003c3e0cc980 */ /* 0x000964000c101d00 */
.L_x_2810:
[----:B------:R-:W-:Y:S05]  /*106f0*/  BSYNC B1 ;  /* 0x0000000000017941 */ /* 0x000fea0003800000 */
.L_x_2809:
[----:B--2-4-:R-:W3:Y:S01]  /*10700*/  LDL R61, [R1+0x50] ;  /* 0x00005000013d7983 */ /* 0x014ee20000100800 */
[----:B0----5:R-:W-:Y:S01]  /*10710*/  IMAD.MOV.U32 R21, RZ, RZ, R5 ;  /* 0x000000ffff157224 */ /* 0x021fe200078e0005 */
[----:B------:R-:W-:Y:S01]  /*10720*/  BSSY B1, `(.L_x_2811) ;  /* 0x0000036000017945 */ /* 0x000fe20003800000 */
[----:B-1----:R-:W-:Y:S02]  /*10730*/  IMAD.MOV.U32 R20, RZ, RZ, R4 ;  /* 0x000000ffff147224 */ /* 0x002fe400078e0004 */
        /* <DEDUP_REMOVED lines=30> */
[----:B---3--:R-:W-:-:S04]  /*10920*/  LEA.HI R3, R61, R61, RZ, 0x1 ;  /* 0x0000003d3d037211 */ /* 0x008fc800078f08ff */
        /* <DEDUP_REMOVED lines=13> */
[----:B------:R-:W-:Y:S01]  /*10a00*/  PRMT R115, R61, 0x7610, R115 ;  /* 0x000076103d737816 */ /* 0x000fe20000000073 */
[----:B------:R-:W-:Y:S01]  /*10a10*/  IMAD.MOV.U32 R61, RZ, RZ, R53 ;  /* 0x000000ffff3d7224 */ /* 0x000fe200078e0035 */
[----:B------:R-:W-:-:S04]  /*10a20*/  VIADDMNMX R3, R65, -R226, 0x80, PT ;  /* 0x0000008041037446 */ /* 0x000fc800038009e2 */
[----:B------:R-:W-:Y:S01]  /*10a30*/  PRMT R85, R61, 0x7610, R85 ;  /* 0x000076103d557816 */ /* 0x000fe20000000055 */
[----:B------:R-:W-:Y:S01]  /*10a40*/  IMAD.MOV.U32 R61, RZ, RZ, R56 ;  /* 0x000000ffff3d7224 */ /* 0x000fe200078e0038 */
[----:B------:R-:W-:-:S04]  /*10a50*/  ISETP.GE.AND P1, PT, R204, R3, PT ;  /* 0x00000003cc00720c */ /* 0x000fc80003f26270 */
[----:B------:R-:W-:Y:S01]  /*10a60*/  PRMT R74, R61, 0x7610, R74 ;  /* 0x000076103d4a7816 */ /* 0x000fe2000000004a */
[----:B0-----:R-:W-:Y:S08]  /*10a70*/  @!P0 BRA `(.L_x_2812) ;  /* 0x0000018c004c8947 */ /* 0x001ff00003800000 */
.L_x_3068:
[----:B------:R-:W-:Y:S05]  /*10a80*/  BSYNC B1 ;  /* 0x0000000000017941 */ /* 0x000fea0003800000 */
.L_x_2811:
        /* <DEDUP_REMOVED lines=8> */
[----:B------:R-:W-:-:S09]  /*10b10*/  ISETP.GE.AND P2, PT, R192, R21, PT ;  /* 0x00000015c000720c */ /* 0x000fd20003f46270 */
[----:B------:R-:W-:Y:S05]  /*10b20*/  @P0 BRA `(.L_x_2816) ;  /* 0x0000000400a80947 */ /* 0x000fea0003800000 */
[----:B------:R-:W-:Y:S02]  /*10b30*/  LEA.HI R60, R21, R0, RZ, 0x1d ;  /* 0x00000000153c7211 */ /* 0x000fe400078fe8ff */
[----:B------:R-:W-:Y:S02]  /*10b40*/  LOP3.LUT R20, R220, 0x38, R16, 0xf8, !PT ;  /* 0x00000038dc147812 */ /* 0x000fe400078ef810 */
[----:B------:R-:W-:Y:S01]  /*10b50*/  SHF.R.S32.HI R65, RZ, 0x1f, R60 ;  /* 0x0000001fff417819 */ /* 0x000fe2000001143c */
[----:B------:R-:W-:Y:S01]  /*10b60*/  IMAD.SHL.U32 R63, R60, 0x8, RZ ;  /* 0x000000083c3f7824 */ /* 0x000fe200078e00ff */
[-C--:B------:R-:W-:Y:S02]  /*10b70*/  LOP3.LUT R61, R20, R221.reuse, RZ, 0x3c, !PT ;  /* 0x000000dd143d7212 */ /* 0x080fe400078e3cff */
[----:B------:R-:W-:Y:S02]  /*10b80*/  LEA.HI R65, R65, R60, RZ, 0x3 ;  /* 0x0000003c41417211 */ /* 0x000fe400078f18ff */
[----:B------:R-:W-:Y:S01]  /*10b90*/  LOP3.LUT R20, R220, 0x38, R63, 0xf8, !PT ;  /* 0x00000038dc147812 */ /* 0x000fe200078ef83f */
[----:B------:R-:W-:Y:S01]  /*10ba0*/  IMAD.IADD R61, R222, 0x1, R61 ;  /* 0x00000001de3d7824 */ /* 0x000fe200078e023d */
[----:B------:R-:W-:Y:S01]  /*10bb0*/  SHF.R.U64 R90, R44, 0x10, R45 ;  /* 0x000000102c5a7819 */ /* 0x000fe2000000122d */
[----:B------:R-:W-:Y:S01]  /*10bc0*/  IMAD.SHL.U32 R65, R65, 0x400, RZ ;  /* 0x0000040041417824 */ /* 0x000fe200078e00ff */
[----:B------:R-:W-:Y:S01]  /*10bd0*/  LOP3.LUT R60, R20, R221, RZ, 0x3c, !PT ;  /* 0x000000dd143c7212 */ /* 0x000fe200078e3cff */
[----:B------:R-:W-:Y:S01]  /*10be0*/  IMAD R20, R61, 0x2, R2 ;  /* 0x000000023d147824 */ /* 0x000fe200078e0202 */
[----:B------:R-:W-:-:S02]  /*10bf0*/  SHF.R.U64 R32, R32, 0x10, R33 ;  /* 0x0000001020207819 */ /* 0x000fc40000001221 */
[----:B------:R-:W-:Y:S02]  /*10c00*/  LOP3.LUT R65, R65, 0x7fffe000, RZ, 0xc0, !PT ;  /* 0x7fffe00041417812 */ /* 0x000fe400078ec0ff */
[----:B------:R-:W-:Y:S02]  /*10c10*/  PRMT R90, R70, 0x5432, R90 ;  /* 0x00005432465a7816 */ /* 0x000fe4000000005a */
[----:B------:R-:W-:Y:S02]  /*10c20*/  IADD3 R65, R60, R65, R222 ;  /* 0x000000413c417210 */ /* 0x000fe40007ffe0de */
[----:B------:R-:W0:Y:S01]  /*10c30*/  LDS.128 R60, [R20+0x12400] ;  /* 0x01240000143c7984 */ /* 0x000e220000000c00 */
[----:B------:R-:W-:Y:S01]  /*10c40*/  SHF.R.U32.HI R44, RZ, 0x10, R45 ;  /* 0x00000010ff2c7819 */ /* 0x000fe2000001162d */
[----:B------:R-:W-:Y:S01]  /*10c50*/  IMAD.U32 R106, R90, 0x10000, RZ ;  /* 0x000100005a6a7824 */ /* 0x000fe200078e00ff */
[----:B------:R-:W-:Y:S01]  /*10c60*/  PRMT R32, R73, 0x5432, R32 ;  /* 0x0000543249207816 */ /* 0x000fe20000000020 */
[----:B------:R-:W-:Y:S01]  /*10c70*/  IMAD R69, R65, 0x2, R2 ;  /* 0x0000000241457824 */ /* 0x000fe200078e0202 */
[----:B------:R-:W-:-:S02]  /*10c80*/  SHF.R.U32.HI R33, RZ, 0x10, R33 ;  /* 0x00000010ff217819 */ /* 0x000fc40000011621 */
[----:B------:R-:W-:Y:S01]  /*10c90*/  SHF.R.U64 R45, R46, 0x10, R47 ;  /* 0x000000102e2d7819 */ /* 0x000fe2000000122f */
[----:B------:R-:W-:Y:S01]  /*10ca0*/  IMAD.U32 R102, R32, 0x10000, RZ ;  /* 0x0001000020667824 */ /* 0x000fe200078e00ff */
[----:B------:R-:W1:Y:S01]  /*10cb0*/  LDS.128 R64, [R69+0x12400] ;  /* 0x0124000045407984 */ /* 0x000e620000000c00 */
[----:B------:R-:W-:Y:S02]  /*10cc0*/  PRMT R44, R71, 0x5432, R44 ;  /* 0x00005432472c7816 */ /* 0x000fe4000000002c */
[----:B------:R-:W-:Y:S02]  /*10cd0*/  SHF.R.U64 R34, R34, 0x10, R35 ;  /* 0x0000001022227819 */ /* 0x000fe40000001223 */
[----:B------:R-:W-:Y:S01]  /*10ce0*/  SHF.R.U32.HI R47, RZ, 0x10, R47 ;  /* 0x00000010ff2f7819 */ /* 0x000fe2000001162f */
[----:B------:R-:W-:Y:S01]  /*10cf0*/  IMAD.U32 R104, R44, 0x10000, RZ ;  /* 0x000100002c687824 */ /* 0x000fe200078e00ff */
[----:B------:R-:W-:Y:S02]  /*10d00*/  SHF.R.U32.HI R35, RZ, 0x10, R35 ;  /* 0x00000010ff237819 */ /* 0x000fe40000011623 */
[----:B------:R-:W-:-:S02]  /*10d10*/  PRMT R33, R74, 0x5432, R33 ;  /* 0x000054324a217816 */ /* 0x000fc40000000021 */
[----:B------:R-:W-:Y:S02]  /*10d20*/  PRMT R46, R72, 0x5432, R47 ;  /* 0x00005432482e7816 */ /* 0x000fe4000000002f */
[----:B------:R-:W-:Y:S02]  /*10d30*/  PRMT R35, R76, 0x5432, R35 ;  /* 0x000054324c237816 */ /* 0x000fe40000000023 */
[----:B------:R-:W-:Y:S02]  /*10d40*/  PRMT R45, R83, 0x5410, R45 ;  /* 0x00005410532d7816 */ /* 0x000fe4000000002d */
[----:B------:R-:W-:Y:S01]  /*10d50*/  LOP3.LUT R90, R90, 0xffff0000, RZ, 0xc0, !PT ;  /* 0xffff00005a5a7812 */ /* 0x000fe200078ec0ff */
[----:B------:R-:W-:Y:S01]  /*10d60*/  IMAD.U32 R105, R35, 0x10000, RZ ;  /* 0x0001000023697824 */ /* 0x000fe200078e00ff */
[----:B------:R-:W-:Y:S02]  /*10d70*/  LOP3.LUT R32, R32, 0xffff0000, RZ, 0xc0, !PT ;  /* 0xffff000020207812 */ /* 0x000fe400078ec0ff */
[----:B------:R-:W-:-:S02]  /*10d80*/  PRMT R34, R75, 0x5432, R34 ;  /* 0x000054324b227816 */ /* 0x000fc40000000022 */
        /* <DEDUP_REMOVED lines=18> */
[----:B------:R-:W-:Y:S02]  /*10eb0*/  IMAD.U32 R108, R33, 0x10000, RZ ;  /* 0x00010000216c7824 */ /* 0x000fe400078e00ff */
[----:B------:R-:W-:Y:S01]  /*10ec0*/  FFMA.FTZ R99, R99, R106, R126 ;  /* 0x0000006a63637223 */ /* 0x000fe2000001007e */
[----:B------:R-:W-:Y:S02]  /*10ed0*/  IMAD.U32 R102, R46, 0x10000, RZ ;  /* 0x000100002e667824 */ /* 0x000fe400078e00ff */
[CC--:B------:R-:W-:Y:S01]  /*10ee0*/  FMUL.FTZ R125, R100.reuse, R105.reuse ;  /* 0x00000069647d7220 */ /* 0x0c0fe20000410000 */
[-C--:B------:R-:W-:Y:S01]  /*10ef0*/  FMUL.FTZ R106, R103, R108.reuse ;  /* 0x0000006c676a7220 */ /* 0x080fe20000410000 */
[----:B------:R-:W-:Y:S01]  /*10f00*/  FFMA.FTZ R103, R83, R108, -R110 ;  /* 0x0000006c53677223 */ /* 0x000fe2000001086e */
[----:B------:R-:W-:Y:S01]  /*10f10*/  FMUL.FTZ R108, R100, R102 ;  /* 0x00000066646c7220 */ /* 0x000fe20000410000 */
[----:B------:R-:W-:Y:S01]  /*10f20*/  LOP3.LUT R33, R33, 0xffff0000, RZ, 0xc0, !PT ;  /* 0xffff000021217812 */ /* 0x000fe200078ec0ff */
[----:B------:R-:W-:Y:S01]  /*10f30*/  FFMA.FTZ R106, R83, R104, R106 ;  /* 0x00000068536a7223 */ /* 0x000fe2000001006a */
[----:B------:R-:W-:Y:S01]  /*10f40*/  LOP3.LUT R83, R44, 0xffff0000, RZ, 0xc0, !PT ;  /* 0xffff00002c537812 */ /* 0x000fe200078ec0ff */
[C---:B------:R-:W-:Y:S01]  /*10f50*/  FFMA.FTZ R105, R89.reuse, R105, -R108 ;  /* 0x0000006959697223 */ /* 0x040fe2000001086c */
[----:B------:R-:W-:Y:S01]  /*10f60*/  FFMA.FTZ R89, R89, R102, R125 ;  /* 0x0000006659597223 */ /* 0x000fe2000001007d */
[C---:B------:R-:W-:Y:S01]  /*10f70*/  FMUL.FTZ R100, R63.reuse, R90 ;  /* 0x0000005a3f647220 */ /* 0x040fe20000410000 */
[----:B------:R-:W-:Y:S01]  /*10f80*/  FMUL.FTZ R102, R63, R32 ;  /* 0x000000203f667220 */ /* 0x000fe20000410000 */
[----:B------:R-:W-:Y:S01]  /*10f90*/  FMUL.FTZ R63, R64, R83 ;  /* 0x00000053403f7220 */ /* 0x000fe20000410000 */
[----:B------:R-:W-:-:S02]  /*10fa0*/  IMAD.U32 R65, R66, 0x10000, RZ ;  /* 0x0001000042417824 */ /* 0x000fc400078e00ff */
[-C--:B------:R-:W-:Y:S01]  /*10fb0*/  FMUL.FTZ R104, R64, R33.reuse ;  /* 0x0000002140687220 */ /* 0x080fe20000410000 */
[----:B------:R-:W-:Y:S01]  /*10fc0*/  IMAD.U32 R44, R45, 0x10000, RZ ;  /* 0x000100002d2c7824 */ /* 0x000fe200078e00ff */
[----:B------:R-:W-:Y:S01]  /*10fd0*/  LOP3.LUT R66, R66, 0xffff0000, RZ, 0xc0, !PT ;  /* 0xffff000042427812 */ /* 0x000fe200078ec0ff */
[----:B------:R-:W-:Y:S01]  /*10fe0*/  FFMA.FTZ R32, R47, R32, -R100 ;  /* 0x000000202f207223 */ /* 0x000fe20000010864 */
[----:B------:R-:W-:Y:S01]  /*10ff0*/  FFMA.FTZ R64, R88, R33, -R63 ;  /* 0x0000002158407223 */ /* 0x000fe2000001083f */
[----:B------:R-:W-:Y:S01]  /*11000*/  LOP3.LUT R45, R45, 0xffff0000, RZ, 0xc0, !PT ;  /* 0xffff00002d2d7812 */ /* 0x000fe200078ec0ff */
[C---:B------:R-:W-:Y:S01]  /*11010*/  IMAD.U32 R100, R34.reuse, 0x10000, RZ ;  /* 0x0001000022647824 */ /* 0x040fe200078e00ff */
[----:B------:R-:W-:Y:S01]  /*11020*/  LOP3.LUT R33, R34, 0xffff0000, RZ, 0xc0, !PT ;  /* 0xffff000022217812 */ /* 0x000fe200078ec0ff */
[----:B------:R-:W-:Y:S01]  /*11030*/  FFMA.FTZ R90, R47, R90, R102 ;  /* 0x0000005a2f5a7223 */ /* 0x000fe20000010066 */
[----:B------:R-:W-:Y:S01]  /*11040*/  LOP3.LUT R67, R67, 0xffff0000, RZ, 0xc0, !PT ;  /* 0xffff000043437812 */ /* 0x000fe200078ec0ff */
[----:B------:R-:W-:Y:S01]  /*11050*/  FFMA.FTZ R83, R88, R83, R104 ;  /* 0x0000005358537223 */ /* 0x000fe20000010068 */
[----:B------:R-:W-:Y:S01]  /*11060*/  LOP3.LUT R34, R46, 0xffff0000, RZ, 0xc0, !PT ;  /* 0xffff00002e227812 */ /* 0x000fe200078ec0ff */
[C---:B------:R-:W-:Y:S01]  /*11070*/  FMUL.FTZ R102, R65.reuse, R44 ;  /* 0x0000002c41667220 */ /* 0x040fe20000410000 */
[----:B------:R-:W-:Y:S01]  /*11080*/  FMUL.FTZ R88, R65, R100 ;  /* 0x0000006441587220 */ /* 0x000fe20000410000 */
        /* <DEDUP_REMOVED lines=20> */
.L_x_2816:
[----:B------:R-:W-:Y:S05]  /*111d0*/  BSYNC B2 ;  /* 0x0000000000027941 */ /* 0x000fea0003800000 */
.L_x_2815:
[----:B------:R-:W-:Y:S04]  /*111e0*/  BSSY B2, `(.L_x_2817) ;  /* 0x0000073000027945 */ /* 0x000fe80003800000 */
[----:B------:R-:W-:Y:S05]  /*111f0*/  @P1 BRA `(.L_x_2818) ;  /* 0x0000000400c41947 */ /* 0x000fea0003800000 */
[----:B0-----:R-:W2:Y:S01]  /*11200*/  LDL R20, [R1+0x58] ;  /* 0x0000580001147983 */ /* 0x001ea20000100800 */
[----:B------:R-:W-:Y:S02]  /*11210*/  SHF.R.S32.HI R32, RZ, 0x1f, R193 ;  /* 0x0000001fff207819 */ /* 0x000fe400000114c1 */
[----:B------:R-:W-:Y:S02]  /*11220*/  SHF.R.U64 R62, R30, 0x10, R31 ;  /* 0x000000101e3e7819 */ /* 0x000fe4000000121f */
[CC--:B------:R-:W-:Y:S02]  /*11230*/  LEA.HI R34, R32.reuse, R193.reuse, RZ, 0x6 ;  /* 0x000000c120227211 */ /* 0x0c0fe400078f30ff */
[----:B------:R-:W-:Y:S02]  /*11240*/  LEA.HI R35, R32, R193, RZ, 0x3 ;  /* 0x000000c120237211 */ /* 0x000fe400078f18ff */
[----:B------:R-:W-:Y:S01]  /*11250*/  SHF.R.U64 R30, R40, 0x10, R41 ;  /* 0x00000010281e7819 */ /* 0x000fe20000001229 */
[----:B------:R-:W-:Y:S01]  /*11260*/  IMAD.SHL.U32 R44, R34, 0x80, RZ ;  /* 0x00000080222c7824 */ /* 0x000fe200078e00ff */
[----:B------:R-:W-:-:S02]  /*11270*/  LOP3.LUT R34, R220, 0x38, R35, 0xf8, !PT ;  /* 0x00000038dc227812 */ /* 0x000fc400078ef823 */
[--C-:B------:R-:W-:Y:S02]  /*11280*/  SHF.R.U64 R64, R28, 0x10, R29.reuse ;  /* 0x000000101c407819 */ /* 0x100fe4000000121d */
[----:B------:R-:W-:Y:S02]  /*11290*/  LOP3.LUT R35, R44, 0xffffe000, RZ, 0xc0, !PT ;  /* 0xffffe0002c237812 */ /* 0x000fe400078ec0ff */
[----:B------:R-:W-:Y:S02]  /*112a0*/  LOP3.LUT R34, R34, R221, RZ, 0x3c, !PT ;  /* 0x000000dd22227212 */ /* 0x000fe400078e3cff */
[----:B------:R-:W-:Y:S02]  /*112b0*/  SHF.R.U32.HI R29, RZ, 0x10, R29 ;  /* 0x00000010ff1d7819 */ /* 0x000fe4000001161d */
[----:B------:R-:W-:Y:S02]  /*112c0*/  IADD3 R35, R34, R35, R222 ;  /* 0x0000002322237210 */ /* 0x000fe40007ffe0de */
[----:B------:R-:W-:-:S02]  /*112d0*/  SHF.R.U64 R28, R42, 0x10, R43 ;  /* 0x000000102a1c7819 */ /* 0x000fc4000000122b */
[----:B------:R-:W-:Y:S02]  /*112e0*/  PRMT R117, R117, 0x5410, R30 ;  /* 0x0000541075757816 */ /* 0x000fe4000000001e */
[----:B------:R-:W-:Y:S02]  /*112f0*/  PRMT R122, R122, 0x5410, R29 ;  /* 0x000054107a7a7816 */ /* 0x000fe4000000001d */
[----:B------:R-:W-:Y:S02]  /*11300*/  PRMT R119, R119, 0x5410, R28 ;  /* 0x0000541077777816 */ /* 0x000fe4000000001c */
[----:B------:R-:W-:Y:S01]  /*11310*/  PRMT R121, R121, 0x5410, R64 ;  /* 0x0000541079797816 */ /* 0x000fe20000000040 */
[----:B------:R-:W-:Y:S01]  /*11320*/  IMAD.U32 R64, R117, 0x10000, RZ ;  /* 0x0001000075407824 */ /* 0x000fe200078e00ff */
[----:B------:R-:W-:Y:S02]  /*11330*/  SHF.R.U32.HI R41, RZ, 0x10, R41 ;  /* 0x00000010ff297819 */ /* 0x000fe40000011629 */
[----:B------:R-:W-:-:S02]  /*11340*/  SHF.R.U32.HI R43, RZ, 0x10, R43 ;  /* 0x00000010ff2b7819 */ /* 0x000fc4000001162b */
[----:B------:R-:W-:Y:S02]  /*11350*/  SHF.R.U32.HI R31, RZ, 0x10, R31 ;  /* 0x00000010ff1f7819 */ /* 0x000fe4000001161f */
[----:B------:R-:W-:Y:S01]  /*11360*/  PRMT R123, R123, 0x5410, R62 ;  /* 0x000054107b7b7816 */ /* 0x000fe2000000003e */
[----:B------:R-:W-:Y:S01]  /*11370*/  IMAD.U32 R62, R121, 0x10000, RZ ;  /* 0x00010000793e7824 */ /* 0x000fe200078e00ff */
[----:B------:R-:W-:Y:S02]  /*11380*/  PRMT R118, R118, 0x5410, R41 ;  /* 0x0000541076767816 */ /* 0x000fe40000000029 */
[----:B------:R-:W-:Y:S02]  /*11390*/  PRMT R120, R120, 0x5410, R43 ;  /* 0x0000541078787816 */ /* 0x000fe4000000002b */
[----:B------:R-:W-:Y:S01]  /*113a0*/  PRMT R124, R124, 0x5410, R31 ;  /* 0x000054107c7c7816 */ /* 0x000fe2000000001f */
[----:B------:R-:W-:Y:S01]  /*113b0*/  IMAD.U32 R63, R118, 0x10000, RZ ;  /* 0x00010000763f7824 */ /* 0x000fe200078e00ff */
[----:B------:R-:W-:-:S02]  /*113c0*/  LOP3.LUT R117, R117, 0xffff0000, RZ, 0xc0, !PT ;  /* 0xffff000075757812 */ /* 0x000fc400078ec0ff */
[----:B------:R-:W-:Y:S02]  /*113d0*/  LOP3.LUT R121, R121, 0xffff0000, RZ, 0xc0, !PT ;  /* 0xffff000079797812 */ /* 0x000fe400078ec0ff */
[----:B--2---:R-:W-:Y:S02]  /*113e0*/  R2UR UR4, R20 ;  /* 0x00000000140472ca */ /* 0x004fe400000e0000 */
[----:B------:R-:W-:-:S04]  /*113f0*/  LEA.HI R20, R21, R198, RZ, 0x1d ;  /* 0x000000c615147211 */ /* 0x000fc800078fe8ff */
[----:B------:R-:W-:-:S04]  /*11400*/  SHF.R.S32.HI R33, RZ, 0x1f, R20 ;  /* 0x0000001fff217819 */ /* 0x000fc80000011414 */
[----:B------:R-:W-:Y:S01]  /*11410*/  LEA.HI R32, R33, R20, RZ, 0x3 ;  /* 0x0000001421207211 */ /* 0x000fe200078f18ff */
[----:B------:R-:W-:-:S04]  /*11420*/  IMAD.SHL.U32 R33, R20, 0x8, RZ ;  /* 0x0000000814217824 */ /* 0x000fc800078e00ff */
[----:B------:R-:W-:Y:S01]  /*11430*/  IMAD.SHL.U32 R32, R32, 0x400, RZ ;  /* 0x0000040020207824 */ /* 0x000fe200078e00ff */
[----:B------:R-:W-:-:S04]  /*11440*/  LOP3.LUT R20, R220, 0x38, R33, 0xf8, !PT ;  /* 0x00000038dc147812 */ /* 0x000fc800078ef821 */
[----:B------:R-:W-:Y:S02]  /*11450*/  LOP3.LUT R34, R20, R221, RZ, 0x3c, !PT ;  /* 0x000000dd14227212 */ /* 0x000fe400078e3cff */
[----:B------:R-:W-:Y:S02]  /*11460*/  LOP3.LUT R33, R32, 0x7fffe000, RZ, 0xc0, !PT ;  /* 0x7fffe00020217812 */ /* 0x000fe400078ec0ff */
[----:B------:R-:W-:Y:S02]  /*11470*/  LEA R20, R35, UR4, 0x1 ;  /* 0x0000000423147c11 */ /* 0x000fe4000f8e08ff */
[----:B------:R-:W-:-:S03]  /*11480*/  IADD3 R45, R34, R33, R222 ;  /* 0x00000021222d7210 */ /* 0x000fc60007ffe0de */
[----:B------:R-:W0:Y:S02]  /*11490*/  LDS.128 R32, [R20] ;  /* 0x0000000014207984 */ /* 0x000e240000000c00 */
        /* <DEDUP_REMOVED lines=15> */
[C---:B------:R-:W-:Y:S01]  /*11590*/  IMAD.U32 R33, R46.reuse, 0x10000, RZ ;  /* 0x000100002e217824 */ /* 0x040fe200078e00ff */
[----:B------:R-:W-:Y:S01]  /*115a0*/  LOP3.LUT R31, R46, 0xffff0000, RZ, 0xc0, !PT ;  /* 0xffff00002e1f7812 */ /* 0x000fe200078ec0ff */
[-C--:B------:R-:W-:Y:S01]  /*115b0*/  FMUL.FTZ R88, R35, R62.reuse ;  /* 0x0000003e23587220 */ /* 0x080fe20000410000 */
[C---:B------:R-:W-:Y:S01]  /*115c0*/  IMAD.U32 R45, R47.reuse, 0x10000, RZ ;  /* 0x000100002f2d7824 */ /* 0x040fe200078e00ff */
[----:B------:R-:W-:Y:S01]  /*115d0*/  LOP3.LUT R46, R47, 0xffff0000, RZ, 0xc0, !PT ;  /* 0xffff00002f2e7812 */ /* 0x000fe200078ec0ff */
[----:B------:R-:W-:Y:S01]  /*115e0*/  FFMA.FTZ R35, R41, R62, -R66 ;  /* 0x0000003e29237223 */ /* 0x000fe20000010842 */
[----:B------:R-:W-:-:S02]  /*115f0*/  IMAD.U32 R47, R122, 0x10000, RZ ;  /* 0x000100007a2f7824 */ /* 0x000fc400078e00ff */
[----:B------:R-:W-:Y:S01]  /*11600*/  FMUL.FTZ R90, R42, R63 ;  /* 0x0000003f2a5a7220 */ /* 0x000fe20000410000 */
[----:B------:R-:W-:Y:S02]  /*11610*/  IMAD.U32 R66, R120, 0x10000, RZ ;  /* 0x0001000078427824 */ /* 0x000fe400078e00ff */
[----:B------:R-:W-:Y:S01]  /*11620*/  FFMA.FTZ R41, R41, R64, R88 ;  /* 0x0000004029297223 */ /* 0x000fe20000010058 */
[----:B------:R-:W-:Y:S02]  /*11630*/  IMAD.U32 R62, R124, 0x10000, RZ ;  /* 0x000100007c3e7824 */ /* 0x000fe400078e00ff */
[-C--:B------:R-:W-:Y:S01]  /*11640*/  FMUL.FTZ R64, R42, R47.reuse ;  /* 0x0000002f2a407220 */ /* 0x080fe20000410000 */
[----:B------:R-:W-:Y:S01]  /*11650*/  FMUL.FTZ R88, R45, R66 ;  /* 0x000000422d587220 */ /* 0x000fe20000410000 */
[----:B------:R-:W-:Y:S01]  /*11660*/  FFMA.FTZ R42, R43, R47, -R90 ;  /* 0x0000002f2b2a7223 */ /* 0x000fe2000001085a */
[-C--:B------:R-:W-:Y:S01]  /*11670*/  FMUL.FTZ R45, R45, R62.reuse ;  /* 0x0000003e2d2d7220 */ /* 0x080fe20000410000 */
[----:B------:R-:W-:Y:S01]  /*11680*/  FFMA.FTZ R47, R43, R63, R64 ;  /* 0x0000003f2b2f7223 */ /* 0x000fe20000010040 */
[C---:B------:R-:W-:Y:S01]  /*11690*/  FFMA.FTZ R43, R61.reuse, R62, -R88 ;  /* 0x0000003e3d2b7223 */ /* 0x040fe20000010858 */
[----:B------:R-:W-:Y:S01]  /*116a0*/  FMUL.FTZ R65, R40, R117 ;  /* 0x0000007528417220 */ /* 0x000fe20000410000 */
[----:B------:R-:W-:Y:S01]  /*116b0*/  FFMA.FTZ R45, R61, R66, R45 ;  /* 0x000000423d2d7223 */ /* 0x000fe2000001002d */
[----:B------:R-:W-:Y:S01]  /*116c0*/  LOP3.LUT R63, R118, 0xffff0000, RZ, 0xc0, !PT ;  /* 0xffff0000763f7812 */ /* 0x000fe200078ec0ff */
[-C--:B------:R-:W-:Y:S01]  /*116d0*/  FMUL.FTZ R67, R40, R121.reuse ;  /* 0x0000007928437220 */ /* 0x080fe20000410000 */
[----:B------:R-:W-:Y:S01]  /*116e0*/  LOP3.LUT R61, R122, 0xffff0000, RZ, 0xc0, !PT ;  /* 0xffff00007a3d7812 */ /* 0x000fe200078ec0ff */
[----:B------:R-:W-:Y:S01]  /*116f0*/  FFMA.FTZ R64, R30, R121, -R65 ;  /* 0x000000791e407223 */ /* 0x000fe20000010841 */
[----:B------:R-:W-:-:S02]  /*11700*/  IMAD.U32 R62, R119, 0x10000, RZ ;  /* 0x00010000773e7824 */ /* 0x000fc400078e00ff */
[C---:B------:R-:W-:Y:S01]  /*11710*/  FMUL.FTZ R65, R44.reuse, R63 ;  /* 0x0000003f2c417220 */ /* 0x040fe20000410000 */
[----:B------:R-:W-:Y:S02]  /*11720*/  IMAD.U32 R40, R123, 0x10000, RZ ;  /* 0x000100007b287824 */ /* 0x000fe400078e00ff */
[-C--:B------:R-:W-:Y:S01]  /*11730*/  FMUL.FTZ R44, R44, R61.reuse ;  /* 0x0000003d2c2c7220 */ /* 0x080fe20000410000 */
[----:B------:R-:W-:Y:S01]  /*11740*/  FMUL.FTZ R66, R33, R62 ;  /* 0x0000003e21427220 */ /* 0x000fe20000410000 */
[C---:B------:R-:W-:Y:S01]  /*11750*/  FFMA.FTZ R65, R32.reuse, R61, -R65 ;  /* 0x0000003d20417223 */ /* 0x040fe20000010841 */
[----:B------:R-:W-:Y:S01]  /*11760*/  LOP3.LUT R119, R119, 0xffff0000, RZ, 0xc0, !PT ;  /* 0xffff000077777812 */ /* 0x000fe200078ec0ff */
[----:B------:R-:W-:Y:S01]  /*11770*/  FFMA.FTZ R44, R32, R63, R44 ;  /* 0x0000003f202c7223 */ /* 0x000fe2000001002c */
[-C--:B------:R-:W-:Y:S01]  /*11780*/  FMUL.FTZ R32, R33, R40.reuse ;  /* 0x0000002821207220 */ /* 0x080fe20000410000 */
[----:B------:R-:W-:Y:S01]  /*11790*/  LOP3.LUT R123, R123, 0xffff0000, RZ, 0xc0, !PT ;  /* 0xffff00007b7b7812 */ /* 0x000fe200078ec0ff */
[C---:B------:R-:W-:Y:S01]  /*117a0*/  FFMA.FTZ R66, R29.reuse, R40, -R66 ;  /* 0x000000281d427223 */ /* 0x040fe20000010842 */
[----:B------:R-:W-:Y:S01]  /*117b0*/  LOP3.LUT R61, R120, 0xffff0000, RZ, 0xc0, !PT ;  /* 0xffff0000783d7812 */ /* 0x000fe200078ec0ff */
[----:B------:R-:W-:Y:S01]  /*117c0*/  FFMA.FTZ R62, R29, R62, R32 ;  /* 0x0000003e1d3e7223 */ /* 0x000fe20000010020 */
[----:B------:R-:W-:Y:S01]  /*117d0*/  LOP3.LUT R33, R124, 0xffff0000, RZ, 0xc0, !PT ;  /* 0xffff00007c217812 */ /* 0x000fe200078ec0ff */
[C---:B------:R-:W-:Y:S01]  /*117e0*/  FMUL.FTZ R29, R31.reuse, R119 ;  /* 0x000000771f1d7220 */ /* 0x040fe20000410000 */
[----:B------:R-:W-:Y:S01]  /*117f0*/  FMUL.FTZ R32, R31, R123 ;  /* 0x0000007b1f207220 */ /* 0x000fe20000410000 */
[----:B------:R-:W-:Y:S01]  /*11800*/  FMUL.FTZ R31, R46, R61 ;  /* 0x0000003d2e1f7220 */ /* 0x000fe20000410000 */
[----:B------:R-:W-:Y:S01]  /*11810*/  FFMA.FTZ R30, R30, R117, R67 ;  /* 0x000000751e1e7223 */ /* 0x000fe20000010043 */
        /* <DEDUP_REMOVED lines=15> */
.L_x_2818:
[----:B------:R-:W-:Y:S05]  /*11910*/  BSYNC B2 ;  /* 0x0000000000027941 */ /* 0x000fea0003800000 */
.L_x_2817:
[----:B------:R-:W-:Y:S05]  /*11920*/  @P2 BRA `(.L_x_2814) ;  /* 0x0000000400c42947 */ /* 0x000fea0003800000 */
[----:B01----:R-:W2:Y:S01]  /*11930*/  LDL R20, [R1+0x58] ;  /* 0x0000580001147983 */ /* 0x003ea20000100800 */
[----:B------:R-:W-:Y:S02]  /*11940*/  SHF.R.S32.HI R29, RZ, 0x1f, R192 ;  /* 0x0000001fff1d7819 */ /* 0x000fe400000114c0 */
[----:B------:R-:W-:Y:S02]  /*11950*/  LEA.HI R21, R21, R199, RZ, 0x1d ;  /* 0x000000c715157211 */ /* 0x000fe400078fe8ff */
[CC--:B------:R-:W-:Y:S02]  /*11960*/  LEA.HI R28, R29.reuse, R192.reuse, RZ, 0x6 ;  /* 0x000000c01d1c7211 */ /* 0x0c0fe400078f30ff */
[----:B------:R-:W-:Y:S02]  /*11970*/  LEA.HI R29, R29, R192, RZ, 0x3 ;  /* 0x000000c01d1d7211 */ /* 0x000fe400078f18ff */
[----:B------:R-:W-:Y:S01]  /*11980*/  SHF.R.U64 R40, R26, 0x10, R27 ;  /* 0x000000101a287819 */ /* 0x000fe2000000121b */
[----:B------:R-:W-:Y:S01]  /*11990*/  IMAD.SHL.U32 R31, R28, 0x80, RZ ;  /* 0x000000801c1f7824 */ /* 0x000fe200078e00ff */
[----:B------:R-:W-:-:S02]  /*119a0*/  LOP3.LUT R30, R220, 0x38, R29, 0xf8, !PT ;  /* 0x00000038dc1e7812 */ /* 0x000fc400078ef81d */
[----:B------:R-:W-:Y:S02]  /*119b0*/  SHF.R.U64 R26, R36, 0x10, R37 ;  /* 0x00000010241a7819 */ /* 0x000fe40000001225 */
[----:B------:R-:W-:Y:S02]  /*119c0*/  LOP3.LUT R31, R31, 0xffffe000, RZ, 0xc0, !PT ;  /* 0xffffe0001f1f7812 */ /* 0x000fe400078ec0ff */
[----:B------:R-:W-:Y:S02]  /*119d0*/  LOP3.LUT R30, R30, R221, RZ, 0x3c, !PT ;  /* 0x000000dd1e1e7212 */ /* 0x000fe400078e3cff */
[----:B------:R-:W-:Y:S02]  /*119e0*/  SHF.R.U64 R42, R24, 0x10, R25 ;  /* 0x00000010182a7819 */ /* 0x000fe40000001219 */
[----:B------:R-:W-:Y:S02]  /*119f0*/  IADD3 R30, R30, R31, R222 ;  /* 0x0000001f1e1e7210 */ /* 0x000fe40007ffe0de */
[----:B------:R-:W-:-:S02]  /*11a00*/  SHF.R.U32.HI R27, RZ, 0x10, R27 ;  /* 0x00000010ff1b7819 */ /* 0x000fc4000001161b */
[----:B------:R-:W-:Y:S02]  /*11a10*/  PRMT R91, R91, 0x5410, R26 ;  /* 0x000054105b5b7816 */ /* 0x000fe4000000001a */
[----:B------:R-:W-:Y:S02]  /*11a20*/  SHF.R.U32.HI R37, RZ, 0x10, R37 ;  /* 0x00000010ff257819 */ /* 0x000fe40000011625 */
[----:B------:R-:W-:Y:S02]  /*11a30*/  SHF.R.U32.HI R25, RZ, 0x10, R25 ;  /* 0x00000010ff197819 */ /* 0x000fe40000011619 */
[--C-:B------:R-:W-:Y:S02]  /*11a40*/  SHF.R.U64 R24, R38, 0x10, R39.reuse ;  /* 0x0000001026187819 */ /* 0x100fe40000001227 */
[----:B------:R-:W-:Y:S01]  /*11a50*/  PRMT R95, R95, 0x5410, R42 ;  /* 0x000054105f5f7816 */ /* 0x000fe2000000002a */
[----:B------:R-:W-:Y:S01]  /*11a60*/  IMAD.U32 R42, R91, 0x10000, RZ ;  /* 0x000100005b2a7824 */ /* 0x000fe200078e00ff */
[----:B------:R-:W-:-:S02]  /*11a70*/  SHF.R.U32.HI R39, RZ, 0x10, R39 ;  /* 0x00000010ff277819 */ /* 0x000fc40000011627 */
[----:B------:R-:W-:Y:S02]  /*11a80*/  PRMT R98, R98, 0x5410, R27 ;  /* 0x0000541062627816 */ /* 0x000fe4000000001b */
[----:B------:R-:W-:Y:S02]  /*11a90*/  PRMT R92, R92, 0x5410, R37 ;  /* 0x000054105c5c7816 */ /* 0x000fe40000000025 */
[----:B------:R-:W-:Y:S02]  /*11aa0*/  PRMT R96, R96, 0x5410, R25 ;  /* 0x0000541060607816 */ /* 0x000fe40000000019 */
[----:B------:R-:W-:Y:S01]  /*11ab0*/  PRMT R93, R93, 0x5410, R24 ;  /* 0x000054105d5d7816 */ /* 0x000fe20000000018 */
[----:B------:R-:W-:Y:S01]  /*11ac0*/  IMAD.U32 R43, R92, 0x10000, RZ ;  /* 0x000100005c2b7824 */ /* 0x000fe200078e00ff */
[----:B------:R-:W-:Y:S02]  /*11ad0*/  PRMT R97, R97, 0x5410, R40 ;  /* 0x0000541061617816 */ /* 0x000fe40000000028 */
[----:B------:R-:W-:-:S02]  /*11ae0*/  PRMT R94, R94, 0x5410, R39 ;  /* 0x000054105e5e7816 */ /* 0x000fc40000000027 */
[----:B------:R-:W-:-:S03]  /*11af0*/  LOP3.LUT R92, R92, 0xffff0000, RZ, 0xc0, !PT ;  /* 0xffff00005c5c7812 */ /* 0x000fc600078ec0ff */
[----:B------:R-:W-:Y:S01]  /*11b00*/  IMAD.U32 R44, R94, 0x10000, RZ ;  /* 0x000100005e2c7824 */ /* 0x000fe200078e00ff */
[----:B--2---:R-:W-:Y:S02]  /*11b10*/  R2UR UR4, R20 ;  /* 0x00000000140472ca */ /* 0x004fe400000e0000 */
        /* <DEDUP_REMOVED lines=18> */
[----:B------:R-:W-:Y:S01]  /*11c40*/  IMAD.U32 R28, R95, 0x10000, RZ ;  /* 0x000100005f1c7824 */ /* 0x000fe200078e00ff */
[C---:B------:R-:W-:Y:S01]  /*11c50*/  LOP3.LUT R39, R29.reuse, 0xffff0000, RZ, 0xc0, !PT ;  /* 0xffff00001d277812 */ /* 0x040fe200078ec0ff */
[C---:B-1----:R-:W-:Y:S01]  /*11c60*/  IMAD.U32 R27, R32.reuse, 0x10000, RZ ;  /* 0x00010000201b7824 */ /* 0x042fe200078e00ff */
[----:B------:R-:W-:Y:S01]  /*11c70*/  LOP3.LUT R31, R32, 0xffff0000, RZ, 0xc0, !PT ;  /* 0xffff0000201f7812 */ /* 0x000fe200078ec0ff */
[----:B------:R-:W-:Y:S01]  /*11c80*/  IMAD.U32 R38, R29, 0x10000, RZ ;  /* 0x000100001d267824 */ /* 0x000fe200078e00ff */
[----:B------:R-:W-:Y:S01]  /*11c90*/  LOP3.LUT R32, R33, 0xffff0000, RZ, 0xc0, !PT ;  /* 0xffff000021207812 */ /* 0x000fe200078ec0ff */
[----:B------:R-:W-:Y:S01]  /*11ca0*/  FMUL.FTZ R45, R27, R42 ;  /* 0x0000002a1b2d7220 */ /* 0x000fe20000410000 */
[----:B------:R-:W-:Y:S01]  /*11cb0*/  IMAD.U32 R29, R33, 0x10000, RZ ;  /* 0x00010000211d7824 */ /* 0x000fe200078e00ff */
[C---:B------:R-:W-:Y:S01]  /*11cc0*/  LOP3.LUT R26, R34.reuse, 0xffff0000, RZ, 0xc0, !PT ;  /* 0xffff0000221a7812 */ /* 0x040fe200078ec0ff */
[----:B------:R-:W-:Y:S01]  /*11cd0*/  IMAD.U32 R33, R34, 0x10000, RZ ;  /* 0x0001000022217824 */ /* 0x000fe200078e00ff */
[C---:B------:R-:W-:Y:S01]  /*11ce0*/  LOP3.LUT R34, R35.reuse, 0xffff0000, RZ, 0xc0, !PT ;  /* 0xffff000023227812 */ /* 0x040fe200078ec0ff */
[----:B------:R-:W-:-:S02]  /*11cf0*/  IMAD.U32 R41, R35, 0x10000, RZ ;  /* 0x0001000023297824 */ /* 0x000fc400078e00ff */
[-C--:B------:R-:W-:Y:S01]  /*11d00*/  FMUL.FTZ R47, R27, R28.reuse ;  /* 0x0000001c1b2f7220 */ /* 0x080fe20000410000 */
[----:B------:R-:W-:Y:S01]  /*11d10*/  FFMA.FTZ R27, R36, R28, -R45 ;  /* 0x0000001c241b7223 */ /* 0x000fe2000001082d */
[----:B------:R-:W-:Y:S02]  /*11d20*/  IMAD.U32 R35, R96, 0x10000, RZ ;  /* 0x0001000060237824 */ /* 0x000fe400078e00ff */
[C---:B------:R-:W-:Y:S01]  /*11d30*/  FMUL.FTZ R45, R29.reuse, R43 ;  /* 0x0000002b1d2d7220 */ /* 0x040fe20000410000 */
[----:B------:R-:W-:Y:S01]  /*11d40*/  FFMA.FTZ R28, R36, R42, R47 ;  /* 0x0000002a241c7223 */ /* 0x000fe2000001002f */
[----:B------:R-:W-:Y:S02]  /*11d50*/  IMAD.U32 R36, R98, 0x10000, RZ ;  /* 0x0001000062247824 */ /* 0x000fe400078e00ff */
[-C--:B------:R-:W-:Y:S01]  /*11d60*/  FMUL.FTZ R47, R29, R35.reuse ;  /* 0x000000231d2f7220 */ /* 0x080fe20000410000 */
[C---:B------:R-:W-:Y:S01]  /*11d70*/  FFMA.FTZ R29, R38.reuse, R35, -R45 ;  /* 0x00000023261d7223 */ /* 0x040fe2000001082d */
[----:B------:R-:W-:Y:S01]  /*11d80*/  FMUL.FTZ R35, R41, R44 ;  /* 0x0000002c29237220 */ /* 0x000fe20000410000 */
[----:B------:R-:W-:Y:S01]  /*11d90*/  LOP3.LUT R42, R91, 0xffff0000, RZ, 0xc0, !PT ;  /* 0xffff00005b2a7812 */ /* 0x000fe200078ec0ff */
[-C--:B------:R-:W-:Y:S01]  /*11da0*/  FMUL.FTZ R41, R41, R36.reuse ;  /* 0x0000002429297220 */ /* 0x080fe20000410000 */
[----:B------:R-:W-:Y:S01]  /*11db0*/  FFMA.FTZ R47, R38, R43, R47 ;  /* 0x0000002b262f7223 */ /* 0x000fe2000001002f */
[----:B------:R-:W-:Y:S01]  /*11dc0*/  FFMA.FTZ R35, R40, R36, -R35 ;  /* 0x0000002428237223 */ /* 0x000fe20000010823 */
[----:B------:R-:W-:Y:S01]  /*11dd0*/  LOP3.LUT R36, R95, 0xffff0000, RZ, 0xc0, !PT ;  /* 0xffff00005f247812 */ /* 0x000fe200078ec0ff */
[C---:B------:R-:W-:Y:S01]  /*11de0*/  FMUL.FTZ R38, R31.reuse, R42 ;  /* 0x0000002a1f267220 */ /* 0x040fe20000410000 */
[----:B------:R-:W-:Y:S01]  /*11df0*/  LOP3.LUT R96, R96, 0xffff0000, RZ, 0xc0, !PT ;  /* 0xffff000060607812 */ /* 0x000fe200078ec0ff */
[----:B------:R-:W-:Y:S01]  /*11e00*/  FFMA.FTZ R41, R40, R44, R41 ;  /* 0x0000002c28297223 */ /* 0x000fe20000010029 */
[----:B------:R-:W-:Y:S01]  /*11e10*/  FMUL.FTZ R46, R32, R92 ;  /* 0x0000005c202e7220 */ /* 0x000fe20000410000 */
[-C--:B------:R-:W-:Y:S01]  /*11e20*/  FMUL.FTZ R44, R31, R36.reuse ;  /* 0x000000241f2c7220 */ /* 0x080fe20000410000 */
[----:B------:R-:W-:Y:S01]  /*11e30*/  FFMA.FTZ R40, R37, R36, -R38 ;  /* 0x0000002425287223 */ /* 0x000fe20000010826 */
[----:B------:R-:W-:-:S02]  /*11e40*/  IMAD.U32 R38, R93, 0x10000, RZ ;  /* 0x000100005d267824 */ /* 0x000fc400078e00ff */
[----:B------:R-:W-:Y:S01]  /*11e50*/  FMUL.FTZ R31, R32, R96 ;  /* 0x00000060201f7220 */ /* 0x000fe20000410000 */
[----:B------:R-:W-:Y:S02]  /*11e60*/  IMAD.U32 R36, R97, 0x10000, RZ ;  /* 0x0001000061247824 */ /* 0x000fe400078e00ff */
[----:B------:R-:W-:Y:S01]  /*11e70*/  FFMA.FTZ R37, R37, R42, R44 ;  /* 0x0000002a25257223 */ /* 0x000fe2000001002c */
[----:B------:R-:W-:Y:S01]  /*11e80*/  FMUL.FTZ R32, R33, R38 ;  /* 0x0000002621207220 */ /* 0x000fe20000410000 */
[----:B------:R-:W-:Y:S01]  /*11e90*/  FFMA.FTZ R92, R39, R92, R31 ;  /* 0x0000005c275c7223 */ /* 0x000fe2000001001f */
[----:B------:R-:W-:Y:S01]  /*11ea0*/  FMUL.FTZ R42, R33, R36 ;  /* 0x00000024212a7220 */ /* 0x000fe20000410000 */
[----:B------:R-:W-:Y:S01]  /*11eb0*/  LOP3.LUT R93, R93, 0xffff0000, RZ, 0xc0, !PT ;  /* 0xffff00005d5d7812 */ /* 0x000fe200078ec0ff */
[----:B------:R-:W-:Y:S01]  /*11ec0*/  FFMA.FTZ R46, R39, R96, -R46 ;  /* 0x00000060272e7223 */ /* 0x000fe2000001082e */
[----:B------:R-:W-:Y:S01]  /*11ed0*/  LOP3.LUT R33, R94, 0xffff0000, RZ, 0xc0, !PT ;  /* 0xffff00005e217812 */ /* 0x000fe200078ec0ff */
[----:B------:R-:W-:Y:S01]  /*11ee0*/  FFMA.FTZ R32, R25, R36, -R32 ;  /* 0x0000002419207223 */ /* 0x000fe20000010820 */
[----:B------:R-:W-:Y:S01]  /*11ef0*/  LOP3.LUT R97, R97, 0xffff0000, RZ, 0xc0, !PT ;  /* 0xffff000061617812 */ /* 0x000fe200078ec0ff */
[----:B------:R-:W-:Y:S01]  /*11f00*/  FFMA.FTZ R42, R25, R38, R42 ;  /* 0x00000026192a7223 */ /* 0x000fe2000001002a */
[----:B------:R-:W-:Y:S01]  /*11f10*/  LOP3.LUT R31, R98, 0xffff0000, RZ, 0xc0, !PT ;  /* 0xffff0000621f7812 */ /* 0x000fe200078ec0ff */
[----:B------:R-:W-:Y:S01]  /*11f20*/  FMUL.FTZ R25, R26, R93 ;  /* 0x0000005d1a197220 */ /* 0x000fe20000410000 */
[----:B------:R-:W-:Y:S01]  /*11f30*/  FMUL.FTZ R39, R34, R33 ;  /* 0x0000002122277220 */ /* 0x000fe20000410000 */
[----:B------:R-:W-:Y:S01]  /*11f40*/  FMUL.FTZ R26, R26, R97 ;  /* 0x000000611a1a7220 */ /* 0x000fe20000410000 */
[----:B------:R-:W-:Y:S01]  /*11f50*/  F2FP.BF16.F32.PACK_AB R28, R37, R28 ;  /* 0x0000001c251c723e */ /* 0x000fe200000010ff */
        /* <DEDUP_REMOVED lines=14> */
.L_x_2814:
[----:B------:R-:W-:Y:S05]  /*12040*/  BSYNC B1 ;  /* 0x0000000000017941 */ /* 0x000fea0003800000 */
.L_x_2813:
[----:B012---:R-:W-:-:S05]  /*12050*/  VIADD R20, R204, 0x40 ;  /* 0x00000040cc147836 */ /* 0x007fca0000000000 */
[----:B------:R-:W-:-:S13]  /*12060*/  ISETP.GE.AND P0, PT, R20, R3, PT ;  /* 0x000000031400720c */ /* 0x000fda0003f06270 */
[----:B------:R-:W-:Y:S05]  /*12070*/  @P0 BRA `(.L_x_2794) ;  /* 0x00000014005c0947 */ /* 0x000fea0003800000 */
[----:B------:R0:W5:Y:S01]  /*12080*/  LDL R42, [R1+0x58] ;  /* 0x00005800012a7983 */ /* 0x0001620000100800 */
[----:B------:R-:W1:Y:S01]  /*12090*/  LDC R3, c[0x0][0x3f4] ;  /* 0x0000fd00ff037b82 */ /* 0x000e620000000800 */
[----:B------:R-:W-:Y:S01]  /*120a0*/  BSSY B1, `(.L_x_2819) ;  /* 0x0000070000017945 */ /* 0x000fe20003800000 */
[----:B------:R-:W-:Y:S02]  /*120b0*/  SHF.R.U32.HI R40, RZ, 0x3, R217 ;  /* 0x00000003ff287819 */ /* 0x000fe400000116d9 */
[-C--:B-1----:R-:W-:Y:S02]  /*120c0*/  ISETP.GE.AND P0, PT, R16, R3.reuse, PT ;  /* 0x000000031000720c */ /* 0x082fe40003f06270 */
[-C--:B------:R-:W-:Y:S02]  /*120d0*/  ISETP.GE.AND P1, PT, R193, R3.reuse, PT ;  /* 0x00000003c100720c */ /* 0x080fe40003f26270 */
[----:B------:R-:W-:-:S09]  /*120e0*/  ISETP.GE.AND P2, PT, R192, R3, PT ;  /* 0x00000003c000720c */ /* 0x000fd20003f46270 */
[----:B0-----:R-:W-:Y:S05]  /*120f0*/  @P0 BRA `(.L_x_2820) ;  /* 0x0000000400a80947 */ /* 0x001fea0003800000 */
[----:B------:R-:W-:Y:S02]  /*12100*/  LEA.HI R0, R3, R0, RZ, 0x1d ;  /* 0x0000000003007211 */ /* 0x000fe400078fe8ff */
[----:B-----5:R-:W-:Y:S02]  /*12110*/  R2UR UR4, R42 ;  /* 0x000000002a0472ca */ /* 0x020fe400000e0000 */
        /* <DEDUP_REMOVED lines=13> */
[--C-:B------:R-:W-:Y:S02]  /*121f0*/  SHF.R.U64 R4, R6, 0x10, R7.reuse ;  /* 0x0000001006047819 */ /* 0x100fe40000001207 */
[----:B------:R-:W-:Y:S01]  /*12200*/  IMAD R20, R21, 0x2, R2 ;  /* 0x0000000215147824 */ /* 0x000fe200078e0202 */
[----:B------:R-:W-:Y:S02]  /*12210*/  SHF.R.U32.HI R7, RZ, 0x10, R7 ;  /* 0x00000010ff077819 */ /* 0x000fe40000011607 */
[----:B------:R-:W-:Y:S02]  /*12220*/  SHF.R.U64 R38, R48, 0x10, R49 ;  /* 0x0000001030267819 */ /* 0x000fe40000001231 */
[----:B------:R-:W1:Y:S01]  /*12230*/  LDS.128 R28, [R20+0x12400] ;  /* 0x01240000141c7984 */ /* 0x000e620000000c00 */
[----:B------:R-:W-:Y:S02]  /*12240*/  SHF.R.U64 R36, R50, 0x10, R51 ;  /* 0x0000001032247819 */ /* 0x000fe40000001233 */
[----:B------:R-:W-:-:S02]  /*12250*/  PRMT R107, R107, 0x5410, R34 ;  /* 0x000054106b6b7816 */ /* 0x000fc40000000022 */
[----:B------:R-:W-:Y:S02]  /*12260*/  SHF.R.U32.HI R32, RZ, 0x10, R5 ;  /* 0x00000010ff207819 */ /* 0x000fe40000011605 */
[----:B------:R-:W-:Y:S02]  /*12270*/  PRMT R111, R111, 0x5410, R4 ;  /* 0x000054106f6f7816 */ /* 0x000fe40000000004 */
[----:B------:R-:W-:Y:S02]  /*12280*/  PRMT R112, R112, 0x5410, R7 ;  /* 0x0000541070707816 */ /* 0x000fe40000000007 */
[----:B------:R-:W-:Y:S02]  /*12290*/  PRMT R113, R113, 0x5410, R38 ;  /* 0x0000541071717816 */ /* 0x000fe40000000026 */
[----:B------:R-:W-:Y:S02]  /*122a0*/  SHF.R.U32.HI R49, RZ, 0x10, R49 ;  /* 0x00000010ff317819 */ /* 0x000fe40000011631 */
[----:B------:R-:W-:Y:S01]  /*122b0*/  PRMT R115, R115, 0x5410, R36 ;  /* 0x0000541073737816 */ /* 0x000fe20000000024 */
[----:B------:R-:W-:Y:S01]  /*122c0*/  IMAD.U32 R36, R107, 0x10000, RZ ;  /* 0x000100006b247824 */ /* 0x000fe200078e00ff */
[----:B------:R-:W-:Y:S01]  /*122d0*/  PRMT R114, R114, 0x5410, R49 ;  /* 0x0000541072727816 */ /* 0x000fe20000000031 */
[----:B------:R-:W-:Y:S01]  /*122e0*/  IMAD.U32 R35, R113, 0x10000, RZ ;  /* 0x0001000071237824 */ /* 0x000fe200078e00ff */
[----:B------:R-:W-:-:S02]  /*122f0*/  PRMT R109, R109, 0x5410, R32 ;  /* 0x000054106d6d7816 */ /* 0x000fc40000000020 */
[----:B------:R-:W-:Y:S02]  /*12300*/  SHF.R.U32.HI R51, RZ, 0x10, R51 ;  /* 0x00000010ff337819 */ /* 0x000fe40000011633 */
[----:B------:R-:W-:Y:S01]  /*12310*/  LOP3.LUT R107, R107, 0xffff0000, RZ, 0xc0, !PT ;  /* 0xffff00006b6b7812 */ /* 0x000fe200078ec0ff */
[----:B------:R-:W-:Y:S01]  /*12320*/  IMAD.U32 R37, R109, 0x10000, RZ ;  /* 0x000100006d257824 */ /* 0x000fe200078e00ff */
[----:B------:R-:W-:Y:S02]  /*12330*/  PRMT R116, R116, 0x5410, R51 ;  /* 0x0000541074747816 */ /* 0x000fe40000000033 */
        /* <DEDUP_REMOVED lines=24> */
[----:B------:R-:W-:Y:S01]  /*124c0*/  FFMA.FTZ R43, R6, R27, -R43 ;  /* 0x0000001b062b7223 */ /* 0x000fe2000001082b */
[----:B------:R-:W-:Y:S01]  /*124d0*/  FMUL.FTZ R32, R34, R35 ;  /* 0x0000002322207220 */ /* 0x000fe20000410000 */
[----:B------:R-:W-:Y:S01]  /*124e0*/  LOP3.LUT R114, R114, 0xffff0000, RZ, 0xc0, !PT ;  /* 0xffff000072727812 */ /* 0x000fe200078ec0ff */
[-C--:B------:R-:W-:Y:S01]  /*124f0*/  FMUL.FTZ R34, R34, R4.reuse ;  /* 0x0000000422227220 */ /* 0x080fe20000410000 */
[----:B------:R-:W-:Y:S01]  /*12500*/  FFMA.FTZ R45, R6, R37, R45 ;  /* 0x00000025062d7223 */ /* 0x000fe2000001002d */
[----:B------:R-:W-:Y:S01]  /*12510*/  FFMA.FTZ R27, R25, R4, -R32 ;  /* 0x00000004191b7223 */ /* 0x000fe20000010820 */
[----:B------:R-:W-:Y:S01]  /*12520*/  FMUL.FTZ R4, R28, R107 ;  /* 0x0000006b1c047220 */ /* 0x000fe20000410000 */
[----:B------:R-:W-:-:S02]  /*12530*/  IMAD.U32 R33, R30, 0x10000, RZ ;  /* 0x000100001e217824 */ /* 0x000fc400078e00ff */
[----:B------:R-:W-:Y:S01]  /*12540*/  FFMA.FTZ R35, R25, R35, R34 ;  /* 0x0000002319237223 */ /* 0x000fe20000010022 */
[----:B------:R-:W-:Y:S02]  /*12550*/  IMAD.U32 R6, R111, 0x10000, RZ ;  /* 0x000100006f067824 */ /* 0x000fe400078e00ff */
[-C--:B------:R-:W-:Y:S01]  /*12560*/  FMUL.FTZ R32, R28, R113.reuse ;  /* 0x000000711c207220 */ /* 0x080fe20000410000 */
[----:B------:R-:W-:Y:S01]  /*12570*/  FFMA.FTZ R28, R5, R113, -R4 ;  /* 0x00000071051c7223 */ /* 0x000fe20000010804 */
[CC--:B------:R-:W-:Y:S01]  /*12580*/  FMUL.FTZ R25, R29.reuse, R109.reuse ;  /* 0x0000006d1d197220 */ /* 0x0c0fe20000410000 */
[----:B------:R-:W-:Y:S01]  /*12590*/  FMUL.FTZ R34, R29, R114 ;  /* 0x000000721d227220 */ /* 0x000fe20000410000 */
[----:B------:R-:W-:Y:S01]  /*125a0*/  LOP3.LUT R30, R30, 0xffff0000, RZ, 0xc0, !PT ;  /* 0xffff00001e1e7812 */ /* 0x000fe200078ec0ff */
[----:B------:R-:W-:Y:S02]  /*125b0*/  IMAD.U32 R4, R115, 0x10000, RZ ;  /* 0x0001000073047824 */ /* 0x000fe400078e00ff */
[----:B------:R-:W-:Y:S01]  /*125c0*/  FMUL.FTZ R36, R33, R6 ;  /* 0x0000000621247220 */ /* 0x000fe20000410000 */
[----:B------:R-:W-:Y:S01]  /*125d0*/  LOP3.LUT R111, R111, 0xffff0000, RZ, 0xc0, !PT ;  /* 0xffff00006f6f7812 */ /* 0x000fe200078ec0ff */
[C---:B------:R-:W-:Y:S01]  /*125e0*/  FFMA.FTZ R114, R24.reuse, R114, -R25 ;  /* 0x0000007218727223 */ /* 0x040fe20000010819 */
[----:B------:R-:W-:Y:S01]  /*125f0*/  LOP3.LUT R115, R115, 0xffff0000, RZ, 0xc0, !PT ;  /* 0xffff000073737812 */ /* 0x000fe200078ec0ff */
[----:B------:R-:W-:Y:S01]  /*12600*/  FFMA.FTZ R34, R24, R109, R34 ;  /* 0x0000006d18227223 */ /* 0x000fe20000010022 */
[----:B------:R-:W-:Y:S01]  /*12610*/  LOP3.LUT R31, R31, 0xffff0000, RZ, 0xc0, !PT ;  /* 0xffff00001f1f7812 */ /* 0x000fe200078ec0ff */
[-C--:B------:R-:W-:Y:S01]  /*12620*/  FMUL.FTZ R24, R33, R4.reuse ;  /* 0x0000000421187220 */ /* 0x080fe20000410000 */
[----:B------:R-:W-:Y:S01]  /*12630*/  LOP3.LUT R112, R112, 0xffff0000, RZ, 0xc0, !PT ;  /* 0xffff000070707812 */ /* 0x000fe200078ec0ff */
[----:B------:R-:W-:Y:S01]  /*12640*/  FFMA.FTZ R36, R7, R4, -R36 ;  /* 0x0000000407247223 */ /* 0x000fe20000010824 */
[----:B------:R-:W-:Y:S01]  /*12650*/  LOP3.LUT R116, R116, 0xffff0000, RZ, 0xc0, !PT ;  /* 0xffff000074747812 */ /* 0x000fe200078ec0ff */
[C---:B------:R-:W-:Y:S01]  /*12660*/  FMUL.FTZ R4, R30.reuse, R111 ;  /* 0x0000006f1e047220 */ /* 0x040fe20000410000 */
[----:B------:R-:W-:Y:S01]  /*12670*/  FFMA.FTZ R32, R5, R107, R32 ;  /* 0x0000006b05207223 */ /* 0x000fe20000010020 */
[----:B------:R-:W-:Y:S01]  /*12680*/  FMUL.FTZ R30, R30, R115 ;  /* 0x000000731e1e7220 */ /* 0x000fe20000410000 */
[C---:B------:R-:W-:Y:S01]  /*12690*/  FMUL.FTZ R5, R31.reuse, R112 ;  /* 0x000000701f057220 */ /* 0x040fe20000410000 */
[----:B------:R-:W-:Y:S01]  /*126a0*/  FMUL.FTZ R31, R31, R116 ;  /* 0x000000741f1f7220 */ /* 0x000fe20000410000 */
[----:B------:R-:W-:Y:S01]  /*126b0*/  FFMA.FTZ R7, R7, R6, R24 ;  /* 0x0000000607077223 */ /* 0x000fe20000010018 */
        /* <DEDUP_REMOVED lines=14> */
.L_x_2820:
[----:B------:R-:W-:Y:S05]  /*127a0*/  BSYNC B1 ;  /* 0x0000000000017941 */ /* 0x000fea0003800000 */
.L_x_2819:
[----:B------:R-:W-:Y:S04]  /*127b0*/  BSSY B1, `(.L_x_2821) ;  /* 0x0000072000017945 */ /* 0x000fe80003800000 */
[----:B------:R-:W-:Y:S05]  /*127c0*/  @P1 BRA `(.L_x_2822) ;  /* 0x0000000400c01947 */ /* 0x000fea0003800000 */
[----:B0-----:R-:W-:Y:S02]  /*127d0*/  SHF.R.S32.HI R4, RZ, 0x1f, R193 ;  /* 0x0000001fff047819 */ /* 0x001fe400000114c1 */
[----:B------:R-:W-:Y:S02]  /*127e0*/  LEA.HI R0, R3, R198, RZ, 0x1d ;  /* 0x000000c603007211 */ /* 0x000fe400078fe8ff */
        /* <DEDUP_REMOVED lines=8> */
[-C--:B------:R-:W-:Y:S01]  /*12870*/  LOP3.LUT R6, R4, R40.reuse, RZ, 0x3c, !PT ;  /* 0x0000002804067212 */ /* 0x080fe200078e3cff */
[----:B------:R-:W-:Y:S01]  /*12880*/  IMAD.SHL.U32 R4, R5, 0x400, RZ ;  /* 0x0000040005047824 */ /* 0x000fe200078e00ff */
[----:B------:R-:W-:Y:S02]  /*12890*/  LOP3.LUT R0, R217, 0x38, R0, 0xf8, !PT ;  /* 0x00000038d9007812 */ /* 0x000fe400078ef800 */
[----:B-----5:R-:W-:Y:S02]  /*128a0*/  R2UR UR4, R42 ;  /* 0x000000002a0472ca */ /* 0x020fe400000e0000 */
[----:B------:R-:W-:-:S02]  /*128b0*/  LOP3.LUT R5, R0, R40, RZ, 0x3c, !PT ;  /* 0x0000002800057212 */ /* 0x000fc400078e3cff */
[----:B------:R-:W-:Y:S02]  /*128c0*/  LOP3.LUT R4, R4, 0x7fffe000, RZ, 0xc0, !PT ;  /* 0x7fffe00004047812 */ /* 0x000fe400078ec0ff */
[--C-:B------:R-:W-:Y:S02]  /*128d0*/  IADD3 R6, R6, R7, R224.reuse ;  /* 0x0000000706067210 */ /* 0x100fe40007ffe0e0 */
[----:B------:R-:W-:Y:S02]  /*128e0*/  IADD3 R21, R5, R4, R224 ;  /* 0x0000000405157210 */ /* 0x000fe40007ffe0e0 */
[----:B------:R-:W-:Y:S02]  /*128f0*/  SHF.R.U64 R31, R52, 0x10, R53 ;  /* 0x00000010341f7819 */ /* 0x000fe40000001235 */
[----:B------:R-:W-:Y:S01]  /*12900*/  SHF.R.U32.HI R28, RZ, 0x10, R9 ;  /* 0x00000010ff1c7819 */ /* 0x000fe20000011609 */
[----:B------:R-:W-:Y:S01]  /*12910*/  IMAD R20, R21, 0x2, R2 ;  /* 0x0000000215147824 */ /* 0x000fe200078e0202 */
[----:B------:R-:W-:-:S02]  /*12920*/  LEA R0, R6, UR4, 0x1 ;  /* 0x0000000406007c11 */ /* 0x000fc4000f8e08ff */
[----:B------:R-:W-:Y:S02]  /*12930*/  SHF.R.U64 R21, R8, 0x10, R9 ;  /* 0x0000001008157819 */ /* 0x000fe40000001209 */
[----:B------:R-:W0:Y:S01]  /*12940*/  LDS.128 R24, [R20+0x12400] ;  /* 0x0124000014187984 */ /* 0x000e220000000c00 */
[----:B------:R-:W-:Y:S02]  /*12950*/  PRMT R84, R84, 0x5410, R31 ;  /* 0x0000541054547816 */ /* 0x000fe4000000001f */
[----:B------:R-:W-:Y:S01]  /*12960*/  PRMT R82, R82, 0x5410, R21 ;  /* 0x0000541052527816 */ /* 0x000fe20000000015 */
[----:B------:R-:W1:Y:S01]  /*12970*/  LDS.128 R4, [R0] ;  /* 0x0000000000047984 */ /* 0x000e620000000c00 */
[----:B------:R-:W-:Y:S01]  /*12980*/  SHF.R.U32.HI R52, RZ, 0x10, R53 ;  /* 0x00000010ff347819 */ /* 0x000fe20000011635 */
[----:B------:R-:W-:Y:S01]  /*12990*/  IMAD.U32 R31, R84, 0x10000, RZ ;  /* 0x00010000541f7824 */ /* 0x000fe200078e00ff */
[----:B------:R-:W-:Y:S01]  /*129a0*/  SHF.R.U64 R8, R10, 0x10, R11 ;  /* 0x000000100a087819 */ /* 0x000fe2000000120b */
[----:B------:R-:W-:Y:S01]  /*129b0*/  IMAD.U32 R32, R82, 0x10000, RZ ;  /* 0x0001000052207824 */ /* 0x000fe200078e00ff */
[----:B------:R-:W-:-:S02]  /*129c0*/  SHF.R.U64 R29, R54, 0x10, R55 ;  /* 0x00000010361d7819 */ /* 0x000fc40000001237 */
[----:B------:R-:W-:Y:S02]  /*129d0*/  SHF.R.U32.HI R11, RZ, 0x10, R11 ;  /* 0x00000010ff0b7819 */ /* 0x000fe4000001160b */
[----:B------:R-:W-:Y:S02]  /*129e0*/  PRMT R81, R81, 0x5410, R28 ;  /* 0x0000541051517816 */ /* 0x000fe4000000001c */
[----:B------:R-:W-:Y:S02]  /*129f0*/  SHF.R.U32.HI R54, RZ, 0x10, R55 ;  /* 0x00000010ff367819 */ /* 0x000fe40000011637 */
[----:B------:R-:W-:Y:S01]  /*12a00*/  PRMT R85, R85, 0x5410, R52 ;  /* 0x0000541055557816 */ /* 0x000fe20000000034 */
[----:B------:R-:W-:Y:S01]  /*12a10*/  IMAD.U32 R33, R81, 0x10000, RZ ;  /* 0x0001000051217824 */ /* 0x000fe200078e00ff */
[----:B------:R-:W-:Y:S02]  /*12a20*/  PRMT R79, R79, 0x5410, R8 ;  /* 0x000054104f4f7816 */ /* 0x000fe40000000008 */
[----:B------:R-:W-:-:S02]  /*12a30*/  PRMT R78, R78, 0x5410, R11 ;  /* 0x000054104e4e7816 */ /* 0x000fc4000000000b */
[----:B------:R-:W-:Y:S02]  /*12a40*/  PRMT R87, R87, 0x5410, R54 ;  /* 0x0000541057577816 */ /* 0x000fe40000000036 */
[----:B------:R-:W-:Y:S01]  /*12a50*/  PRMT R86, R86, 0x5410, R29 ;  /* 0x0000541056567816 */ /* 0x000fe2000000001d */
[C---:B0-----:R-:W-:Y:S01]  /*12a60*/  IMAD.U32 R21, R24.reuse, 0x10000, RZ ;  /* 0x0001000018157824 */ /* 0x041fe200078e00ff */
[----:B------:R-:W-:Y:S01]  /*12a70*/  LOP3.LUT R24, R24, 0xffff0000, RZ, 0xc0, !PT ;  /* 0xffff000018187812 */ /* 0x000fe200078ec0ff */
[C---:B------:R-:W-:Y:S01]  /*12a80*/  IMAD.U32 R28, R25.reuse, 0x10000, RZ ;  /* 0x00010000191c7824 */ /* 0x040fe200078e00ff */
[----:B------:R-:W-:Y:S01]  /*12a90*/  LOP3.LUT R25, R25, 0xffff0000, RZ, 0xc0, !PT ;  /* 0xffff000019197812 */ /* 0x000fe200078ec0ff */
[----:B-1----:R-:W-:Y:S02]  /*12aa0*/  IMAD.U32 R8, R4, 0x10000, RZ ;  /* 0x0001000004087824 */ /* 0x002fe400078e00ff */
        /* <DEDUP_REMOVED lines=11> */
[----:B------:R-:W-:Y:S01]  /*12b60*/  IMAD.U32 R8, R87, 0x10000, RZ ;  /* 0x0001000057087824 */ /* 0x000fe200078e00ff */
[----:B------:R-:W-:Y:S01]  /*12b70*/  LOP3.LUT R21, R82, 0xffff0000, RZ, 0xc0, !PT ;  /* 0xffff000052157812 */ /* 0x000fe200078ec0ff */
[----:B------:R-:W-:Y:S01]  /*12b80*/  FMUL.FTZ R32, R30, R31 ;  /* 0x0000001f1e207220 */ /* 0x000fe20000410000 */
[----:B------:R-:W-:-:S02]  /*12b90*/  IMAD.U32 R11, R7, 0x10000, RZ ;  /* 0x00010000070b7824 */ /* 0x000fc400078e00ff */
[-C--:B------:R-:W-:Y:S01]  /*12ba0*/  FMUL.FTZ R30, R30, R8.reuse ;  /* 0x000000081e1e7220 */ /* 0x080fe20000410000 */
[----:B------:R-:W-:Y:S01]  /*12bb0*/  FFMA.FTZ R33, R9, R33, R28 ;  /* 0x0000002109217223 */ /* 0x000fe2000001001c */
[----:B------:R-:W-:Y:S01]  /*12bc0*/  LOP3.LUT R9, R84, 0xffff0000, RZ, 0xc0, !PT ;  /* 0xffff000054097812 */ /* 0x000fe200078ec0ff */
[C---:B------:R-:W-:Y:S01]  /*12bd0*/  FFMA.FTZ R36, R11.reuse, R8, -R32 ;  /* 0x000000080b247223 */ /* 0x040fe20000010820 */
[----:B------:R-:W-:Y:S01]  /*12be0*/  LOP3.LUT R4, R4, 0xffff0000, RZ, 0xc0, !PT ;  /* 0xffff000004047812 */ /* 0x000fe200078ec0ff */
[----:B------:R-:W-:Y:S01]  /*12bf0*/  FFMA.FTZ R38, R11, R31, R30 ;  /* 0x0000001f0b267223 */ /* 0x000fe2000001001e */
[----:B------:R-:W-:Y:S01]  /*12c00*/  LOP3.LUT R28, R81, 0xffff0000, RZ, 0xc0, !PT ;  /* 0xffff0000511c7812 */ /* 0x000fe200078ec0ff */
[C---:B------:R-:W-:Y:S01]  /*12c10*/  FMUL.FTZ R11, R24.reuse, R21 ;  /* 0x00000015180b7220 */ /* 0x040fe20000410000 */
[----:B------:R-:W-:Y:S01]  /*12c20*/  LOP3.LUT R8, R85, 0xffff0000, RZ, 0xc0, !PT ;  /* 0xffff000055087812 */ /* 0x000fe200078ec0ff */
[-C--:B------:R-:W-:Y:S01]  /*12c30*/  FMUL.FTZ R31, R24, R9.reuse ;  /* 0x00000009181f7220 */ /* 0x080fe20000410000 */
[----:B------:R-:W-:Y:S01]  /*12c40*/  LOP3.LUT R5, R5, 0xffff0000, RZ, 0xc0, !PT ;  /* 0xffff000005057812 */ /* 0x000fe200078ec0ff */
[----:B------:R-:W-:Y:S01]  /*12c50*/  FFMA.FTZ R24, R4, R9, -R11 ;  /* 0x0000000904187223 */ /* 0x000fe2000001080b */
[----:B------:R-:W-:Y:S01]  /*12c60*/  FMUL.FTZ R32, R25, R28 ;  /* 0x0000001c19207220 */ /* 0x000fe20000410000 */
[----:B------:R-:W-:-:S02]  /*12c70*/  IMAD.U32 R29, R26, 0x10000, RZ ;  /* 0x000100001a1d7824 */ /* 0x000fc400078e00ff */
[-C--:B------:R-:W-:Y:S01]  /*12c80*/  FMUL.FTZ R25, R25, R8.reuse ;  /* 0x0000000819197220 */ /* 0x080fe20000410000 */
[----:B------:R-:W-:Y:S02]  /*12c90*/  IMAD.U32 R11, R79, 0x10000, RZ ;  /* 0x000100004f0b7824 */ /* 0x000fe400078e00ff */
[----:B------:R-:W-:Y:S01]  /*12ca0*/  FFMA.FTZ R30, R4, R21, R31 ;  /* 0x00000015041e7223 */ /* 0x000fe2000001001f */
[----:B------:R-:W-:Y:S01]  /*12cb0*/  IMAD.U32 R10, R6, 0x10000, RZ ;  /* 0x00010000060a7824 */ /* 0x000fe200078e00ff */
[----:B------:R-:W-:Y:S01]  /*12cc0*/  LOP3.LUT R26, R26, 0xffff0000, RZ, 0xc0, !PT ;  /* 0xffff00001a1a7812 */ /* 0x000fe200078ec0ff */
[----:B------:R-:W-:Y:S01]  /*12cd0*/  IMAD.U32 R9, R86, 0x10000, RZ ;  /* 0x0001000056097824 */ /* 0x000fe200078e00ff */
[----:B------:R-:W-:Y:S01]  /*12ce0*/  LOP3.LUT R27, R27, 0xffff0000, RZ, 0xc0, !PT ;  /* 0xffff00001b1b7812 */ /* 0x000fe200078ec0ff */
[----:B------:R-:W-:Y:S01]  /*12cf0*/  FMUL.FTZ R31, R29, R11 ;  /* 0x0000000b1d1f7220 */ /* 0x000fe20000410000 */
        /* <DEDUP_REMOVED lines=12> */
[----:B------:R-:W-:Y:S01]  /*12dc0*/  LOP3.LUT R7, R7, 0xffff0000, RZ, 0xc0, !PT ;  /* 0xffff000007077812 */ /* 0x000fe200078ec0ff */
[-C--:B------:R-:W-:Y:S01]  /*12dd0*/  FMUL.FTZ R27, R27, R4.reuse ;  /* 0x000000041b1b7220 */ /* 0x080fe20000410000 */
        /* <DEDUP_REMOVED lines=15> */
.L_x_2822:
[----:B------:R-:W-:Y:S05]  /*12ed0*/  BSYNC B1 ;  /* 0x0000000000017941 */ /* 0x000fea0003800000 */
.L_x_2821:
[----:B------:R-:W-:Y:S05]  /*12ee0*/  @P2 BRA `(.L_x_2794) ;  /* 0x0000000400c02947 */ /* 0x000fea0003800000 */
[----:B01----:R-:W-:Y:S02]  /*12ef0*/  SHF.R.S32.HI R5, RZ, 0x1f, R192 ;  /* 0x0000001fff057819 */ /* 0x003fe400000114c0 */
        /* <DEDUP_REMOVED lines=13> */
[----:B-----5:R-:W-:-:S02]  /*12fd0*/  R2UR UR4, R42 ;  /* 0x000000002a0472ca */ /* 0x020fc400000e0000 */
[----:B------:R-:W-:Y:S02]  /*12fe0*/  LOP3.LUT R3, R0, R40, RZ, 0x3c, !PT ;  /* 0x0000002800037212 */ /* 0x000fe400078e3cff */
[----:B------:R-:W-:Y:S02]  /*12ff0*/  LOP3.LUT R4, R4, 0x7fffe000, RZ, 0xc0, !PT ;  /* 0x7fffe00004047812 */ /* 0x000fe400078ec0ff */
[----:B------:R-:W-:Y:S02]  /*13000*/  SHF.R.U64 R27, R56, 0x10, R57 ;  /* 0x00000010381b7819 */ /* 0x000fe40000001239 */
[----:B------:R-:W-:Y:S02]  /*13010*/  IADD3 R3, R3, R4, R224 ;  /* 0x0000000403037210 */ /* 0x000fe40007ffe0e0 */
[--C-:B------:R-:W-:Y:S02]  /*13020*/  SHF.R.U64 R21, R12, 0x10, R13.reuse ;  /* 0x000000100c157819 */ /* 0x100fe4000000120d */
[----:B------:R-:W-:Y:S01]  /*13030*/  SHF.R.U32.HI R12, RZ, 0x10, R13 ;  /* 0x00000010ff0c7819 */ /* 0x000fe2000001160d */
[----:B------:R-:W-:Y:S01]  /*13040*/  IMAD R3, R3, 0x2, R2 ;  /* 0x0000000203037824 */ /* 0x000fe200078e0202 */
[----:B------:R-:W-:-:S02]  /*13050*/  LEA R0, R5, UR4, 0x1 ;  /* 0x0000000405007c11 */ /* 0x000fc4000f8e08ff */
[----:B------:R-:W-:Y:S02]  /*13060*/  PRMT R74, R74, 0x5410, R27 ;  /* 0x000054104a4a7816 */ /* 0x000fe4000000001b */
[----:B------:R-:W0:Y:S01]  /*13070*/  LDS.128 R8, [R3+0x12400] ;  /* 0x0124000003087984 */ /* 0x000e220000000c00 */
[----:B------:R-:W-:Y:S02]  /*13080*/  PRMT R70, R70, 0x5410, R21 ;  /* 0x0000541046467816 */ /* 0x000fe40000000015 */
[----:B------:R-:W-:Y:S01]  /*13090*/  SHF.R.U32.HI R56, RZ, 0x10, R57 ;  /* 0x00000010ff387819 */ /* 0x000fe20000011639 */
[----:B------:R-:W1:Y:S01]  /*130a0*/  LDS.128 R4, [R0] ;  /* 0x0000000000047984 */ /* 0x000e620000000c00 */
[--C-:B------:R-:W-:Y:S01]  /*130b0*/  SHF.R.U64 R13, R14, 0x10, R15.reuse ;  /* 0x000000100e0d7819 */ /* 0x100fe2000000120f */
[----:B------:R-:W-:Y:S01]  /*130c0*/  IMAD.U32 R29, R70, 0x10000, RZ ;  /* 0x00010000461d7824 */ /* 0x000fe200078e00ff */
[----:B------:R-:W-:Y:S01]  /*130d0*/  PRMT R71, R71, 0x5410, R12 ;  /* 0x0000541047477816 */ /* 0x000fe2000000000c */
[----:B------:R-:W-:Y:S01]  /*130e0*/  IMAD.U32 R27, R74, 0x10000, RZ ;  /* 0x000100004a1b7824 */ /* 0x000fe200078e00ff */
[----:B------:R-:W-:-:S02]  /*130f0*/  SHF.R.U32.HI R14, RZ, 0x10, R15 ;  /* 0x00000010ff0e7819 */ /* 0x000fc4000001160f */
[--C-:B------:R-:W-:Y:S01]  /*13100*/  SHF.R.U64 R25, R58, 0x10, R59.reuse ;  /* 0x000000103a197819 */ /* 0x100fe2000000123b */
[----:B------:R-:W-:Y:S01]  /*13110*/  IMAD.U32 R26, R71, 0x10000, RZ ;  /* 0x00010000471a7824 */ /* 0x000fe200078e00ff */
[----:B------:R-:W-:Y:S02]  /*13120*/  SHF.R.U32.HI R58, RZ, 0x10, R59 ;  /* 0x00000010ff3a7819 */ /* 0x000fe4000001163b */
[----:B------:R-:W-:Y:S02]  /*13130*/  PRMT R75, R75, 0x5410, R56 ;  /* 0x000054104b4b7816 */ /* 0x000fe40000000038 */
        /* <DEDUP_REMOVED lines=9> */
[----:B-1----:R-:W-:-:S02]  /*131d0*/  IMAD.U32 R12, R4, 0x10000, RZ ;  /* 0x00010000040c7824 */ /* 0x002fc400078e00ff */
[C---:B------:R-:W-:Y:S01]  /*131e0*/  FMUL.FTZ R31, R20.reuse, R29 ;  /* 0x0000001d141f7220 */ /* 0x040fe20000410000 */
[-C--:B------:R-:W-:Y:S01]  /*131f0*/  FMUL.FTZ R33, R20, R27.reuse ;  /* 0x0000001b14217220 */ /* 0x080fe20000410000 */
[----:B------:R-:W-:Y:S02]  /*13200*/  IMAD.U32 R13, R5, 0x10000, RZ ;  /* 0x00010000050d7824 */ /* 0x000fe400078e00ff */
[----:B------:R-:W-:Y:S01]  /*13210*/  FMUL.FTZ R30, R21, R26 ;  /* 0x0000001a151e7220 */ /* 0x000fe20000410000 */
[----:B------:R-:W-:Y:S02]  /*13220*/  IMAD.U32 R20, R75, 0x10000, RZ ;  /* 0x000100004b147824 */ /* 0x000fe400078e00ff */
[C---:B------:R-:W-:Y:S01]  /*13230*/  FFMA.FTZ R31, R12.reuse, R27, -R31 ;  /* 0x0000001b0c1f7223 */ /* 0x040fe2000001081f */
[----:B------:R-:W-:Y:S02]  /*13240*/  IMAD.U32 R25, R11, 0x10000, RZ ;  /* 0x000100000b197824 */ /* 0x000fe400078e00ff */
[----:B------:R-:W-:Y:S01]  /*13250*/  FFMA.FTZ R33, R12, R29, R33 ;  /* 0x0000001d0c217223 */ /* 0x000fe20000010021 */
[----:B------:R-:W-:-:S02]  /*13260*/  IMAD.U32 R12, R77, 0x10000, RZ ;  /* 0x000100004d0c7824 */ /* 0x000fc400078e00ff */
[-C--:B------:R-:W-:Y:S01]  /*13270*/  FMUL.FTZ R32, R21, R20.reuse ;  /* 0x0000001415207220 */ /* 0x080fe20000410000 */
[----:B------:R-:W-:Y:S01]  /*13280*/  FFMA.FTZ R30, R13, R20, -R30 ;  /* 0x000000140d1e7223 */ /* 0x000fe2000001081e */
[----:B------:R-:W-:Y:S02]  /*13290*/  IMAD.U32 R15, R7, 0x10000, RZ ;  /* 0x00010000070f7824 */ /* 0x000fe400078e00ff */
[C---:B------:R-:W-:Y:S01]  /*132a0*/  FMUL.FTZ R20, R25.reuse, R28 ;  /* 0x0000001c19147220 */ /* 0x040fe20000410000 */
[----:B------:R-:W-:Y:S01]  /*132b0*/  LOP3.LUT R21, R70, 0xffff0000, RZ, 0xc0, !PT ;  /* 0xffff000046157812 */ /* 0x000fe200078ec0ff */
[----:B------:R-:W-:Y:S01]  /*132c0*/  FMUL.FTZ R25, R25, R12 ;  /* 0x0000000c19197220 */ /* 0x000fe20000410000 */
[----:B------:R-:W-:Y:S01]  /*132d0*/  FFMA.FTZ R32, R13, R26, R32 ;  /* 0x0000001a0d207223 */ /* 0x000fe20000010020 */
[C---:B------:R-:W-:Y:S01]  /*132e0*/  FFMA.FTZ R34, R15.reuse, R12, -R20 ;  /* 0x0000000c0f227223 */ /* 0x040fe20000010814 */
[----:B------:R-:W-:Y:S01]  /*132f0*/  LOP3.LUT R13, R74, 0xffff0000, RZ, 0xc0, !PT ;  /* 0xffff00004a0d7812 */ /* 0x000fe200078ec0ff */
[----:B------:R-:W-:Y:S01]  /*13300*/  FFMA.FTZ R35, R15, R28, R25 ;  /* 0x0000001c0f237223 */ /* 0x000fe20000010019 */
[----:B------:R-:W-:Y:S01]  /*13310*/  LOP3.LUT R20, R71, 0xffff0000, RZ, 0xc0, !PT ;  /* 0xffff000047147812 */ /* 0x000fe200078ec0ff */
[----:B------:R-:W-:Y:S01]  /*13320*/  FMUL.FTZ R15, R8, R21 ;  /* 0x00000015080f7220 */ /* 0x000fe20000410000 */
[----:B------:R-:W-:Y:S01]  /*13330*/  LOP3.LUT R4, R4, 0xffff0000, RZ, 0xc0, !PT ;  /* 0xffff000004047812 */ /* 0x000fe200078ec0ff */
[-C--:B------:R-:W-:Y:S01]  /*13340*/  FMUL.FTZ R25, R8, R13.reuse ;  /* 0x0000000d08197220 */ /* 0x080fe20000410000 */
[----:B------:R-:W-:Y:S01]  /*13350*/  LOP3.LUT R12, R75, 0xffff0000, RZ, 0xc0, !PT ;  /* 0xffff00004b0c7812 */ /* 0x000fe200078ec0ff */
[----:B------:R-:W-:Y:S01]  /*13360*/  FMUL.FTZ R8, R9, R20 ;  /* 0x0000001409087220 */ /* 0x000fe20000410000 */
[----:B------:R-:W-:Y:S01]  /*13370*/  LOP3.LUT R5, R5, 0xffff0000, RZ, 0xc0, !PT ;  /* 0xffff000005057812 */ /* 0x000fe200078ec0ff */
[----:B------:R-:W-:Y:S01]  /*13380*/  FFMA.FTZ R26, R4, R13, -R15 ;  /* 0x0000000d041a7223 */ /* 0x000fe2000001080f */
[----:B------:R-:W-:-:S02]  /*13390*/  IMAD.U32 R24, R10, 0x10000, RZ ;  /* 0x000100000a187824 */ /* 0x000fc400078e00ff */
[-C--:B------:R-:W-:Y:S01]  /*133a0*/  FMUL.FTZ R9, R9, R12.reuse ;  /* 0x0000000c09097220 */ /* 0x080fe20000410000 */
[----:B------:R-:W-:Y:S02]  /*133b0*/  IMAD.U32 R15, R72, 0x10000, RZ ;  /* 0x00010000480f7824 */ /* 0x000fe400078e00ff */
        /* <DEDUP_REMOVED lines=19> */
[----:B------:R-:W-:Y:S01]  /*134f0*/  LOP3.LUT R7, R7, 0xffff0000, RZ, 0xc0, !PT ;  /* 0xffff000007077812 */ /* 0x000fe200078ec0ff */
[----:B------:R-:W-:-:S02]  /*13500*/  FMUL.FTZ R15, R11, R4 ;  /* 0x000000040b0f7220 */ /* 0x000fc40000410000 */
[C---:B------:R-:W-:Y:S01]  /*13510*/  FFMA.FTZ R10, R6.reuse, R5, -R13 ;  /* 0x00000005060a7223 */ /* 0x040fe2000001080d */
[----:B------:R-:W-:Y:S01]  /*13520*/  FFMA.FTZ R12, R6, R9, R12 ;  /* 0x00000009060c7223 */ /* 0x000fe2000001000c */
[C---:B------:R-:W-:Y:S01]  /*13530*/  FFMA.FTZ R11, R7.reuse, R4, -R14 ;  /* 0x00000004070b7223 */ /* 0x040fe2000001080e */
        /* <DEDUP_REMOVED lines=11> */
.L_x_2794:
[----:B------:R-:W-:Y:S05]  /*135f0*/  BSYNC B0 ;  /* 0x0000000000007941 */ /* 0x000fea0003800000 */
.L_x_2772:
        /* <DEDUP_REMOVED lines=8> */
.L_x_2770:
[----:B0-23--:R-:W2:Y:S02]  /*13680*/  LDL R0, [R1+0x4] ;  /* 0x0000040001007983 */ /* 0x00dea40000100800 */
[----:B--2---:R-:W-:-:S13]  /*13690*/  R2UR UR4, R0 ;  /* 0x00000000000472ca */ /* 0x004fda00000e0000 */
[----:B------:R-:W-:-:S05]  /*136a0*/  IMAD.U32 R0, RZ, RZ, UR4 ;  /* 0x00000004ff007e24 */ /* 0x000fca000f8e00ff */
[----:B------:R-:W-:-:S13]  /*136b0*/  ISETP.NE.AND P0, PT, R0, 0x3, PT ;  /* 0x000000030000780c */ /* 0x000fda0003f05270 */
[----:B------:R-:W-:Y:S05]  /*136c0*/  @!P0 BRA `(.L_x_2823) ;  /* 0x0000000000048947 */ /* 0x000fea0003800000 */
[----:B------:R-:W-:Y:S01]  /*136d0*/  BPT.TRAP 0x1 ;  /* 0x000000040000795c */ /* 0x000fe20000300000 */
.L_x_2823:
[----:B------:R-:W-:Y:S01]  /*136e0*/  IMAD R8, R196, 0x8, R2 ;  /* 0x00000008c4087824 */ /* 0x000fe200078e0202 */
[----:B-1--4-:R-:W-:-:S04]  /*136f0*/  SHF.L.U32 R3, R200, 0x1f, RZ ;  /* 0x0000001fc8037819 */ /* 0x012fc800000006ff */
[----:B------:R0:W1:Y:S01]  /*13700*/  SYNCS.PHASECHK.TRANS64.TRYWAIT P1, [R8+URZ+0x30830], R3 ;  /* 0x03083003080075a7 */ /* 0x000062000802017f */
[----:B------:R-:W-:Y:S05]  /*13710*/  @!P0 BRA `(.L_x_2824) ;  /* 0x0000000000048947 */ /* 0x000fea0003800000 */
[----:B------:R-:W-:Y:S01]  /*13720*/  BPT.TRAP 0x1 ;  /* 0x000000040000795c */ /* 0x000fe20000300000 */
.L_x_2824:
[----:B-1----:R-:W-:Y:S05]  /*13730*/  @P1 BRA `(.L_x_2825) ;  /* 0x0000000000081947 */ /* 0x002fea0003800000 */
[----:B------:R-:W1:Y:S02]  /*13740*/  SYNCS.PHASECHK.TRANS64.TRYWAIT P1, [R8+URZ+0x30830], R3 ;  /* 0x03083003080075a7 */ /* 0x000e64000802017f */
[----:B-1----:R-:W-:Y:S05]  /*13750*/  @!P1 BRA `(.L_x_2826) ;  /* 0x0000016000289947 */ /* 0x002fea0003800000 */
.L_x_2825:
[----:B------:R-:W-:Y:S05]  /*13760*/  WARPSYNC.ALL ;  /* 0x0000000000007948 */ /* 0x000fea0003800000 */
[----:B------:R-:W-:Y:S01]  /*13770*/  VIADD R0, R2, 0x1e400 ;  /* 0x0001e40002007836 */ /* 0x000fe20000000000 */
        /* <DEDUP_REMOVED lines=37> */
[----:B------:R-:W-:Y:S01]  /*139d0*/  IMAD.MOV.U32 R7, RZ, RZ, 0x40000040 ;  /* 0x40000040ff077424 */ /* 0x000fe200078e00ff */
[----:B------:R-:W-:Y:S01]  /*139e0*/  UIADD3 UR36, UR4, 0x806, URZ ;  /* 0x0000080604247890 */ /* 0x000fe2000fffe03f */
[----:B--2---:R-:W-:Y:S01]  /*139f0*/  IMAD.U32 R10, RZ, RZ, UR8 ;  /* 0x00000008ff0a7e24 */ /* 0x004fe2000f8e00ff */
[----:B------:R-:W-:Y:S01]  /*13a00*/  UMOV UR37, 0x40000040 ;  /* 0x4000004000257882 */ /* 0x000fe20000000000 */
        /* <DEDUP_REMOVED lines=12> */
[----:B--2---:R-:W-:Y:S02]  /*13ad0*/  IMAD.U32 R10, RZ, RZ, UR8 ;  /* 0x00000008ff0a7e24 */ /* 0x004fe4000f8e00ff */
        /* <DEDUP_REMOVED lines=35> */
[----:B------:R-:W-:Y:S02]  /*13d10*/  VIADD R6, R4, 0x304 ;  /* 0x0000030404067836 */ /* 0x000fe40000000000 */
[----:B------:R-:W-:Y:S02]  /*13d20*/  IMAD.MOV.U32 R7, RZ, RZ, 0x40000040 ;  /* 0x40000040ff077424 */ /* 0x000fe400078e00ff */
[----:B--2---:R-:W-:Y:S01]  /*13d30*/  IMAD.U32 R10, RZ, RZ, UR8 ;  /* 0x00000008ff0a7e24 */ /* 0x004fe2000f8e00ff */
[----:B------:R-:W-:Y:S01]  /*13d40*/  R2UR UR58, R6 ;  /* 0x00000000063a72ca */ /* 0x000fe200000e0000 */
[----:B------:R-:W-:Y:S01]  /*13d50*/  VIADD R6, R4, 0x306 ;  /* 0x0000030604067836 */ /* 0x000fe20000000000 */
[----:B------:R-:W-:Y:S01]  /*13d60*/  R2UR UR59, R7 ;  /* 0x00000000073b72ca */ /* 0x000fe200000e0000 */
[----:B------:R-:W-:-:S02]  /*13d70*/  IMAD.MOV.U32 R7, RZ, RZ, 0x40000040 ;  /* 0x40000040ff077424 */ /* 0x000fc400078e00ff */
        /* <DEDUP_REMOVED lines=40> */
[----:B--2---:R-:W-:Y:S05]  /*14000*/  @!P0 BRA `(.L_x_2827) ;  /* 0x0000000000048947 */ /* 0x004fea0003800000 */
[----:B------:R-:W-:Y:S01]  /*14010*/  BPT.TRAP 0x1 ;  /* 0x000000040000795c */ /* 0x000fe20000300000 */
.L_x_2827:
[----:B------:R-:W2:Y:S01]  /*14020*/  LDL.LU R6, [R1] ;  /* 0x0000000001067983 */ /* 0x000ea20000300800 */
[----:B------:R-:W3:Y:S01]  /*14030*/  LDC R12, c[0x0][0x448] ;  /* 0x00011200ff0c7b82 */ /* 0x000ee20000000800 */
[----:B------:R-:W-:Y:S01]  /*14040*/  ULDC UR4, c[0x0][0x9d8] ;  /* 0x0002760000047ab9 */ /* 0x000fe20000000800 */
[----:B------:R-:W-:Y:S01]  /*14050*/  ULDC UR38, c[0x0][0x9d8] ;  /* 0x0002760000267ab9 */ /* 0x000fe20000000800 */
[----:B------:R-:W4:Y:S01]  /*14060*/  LDL R4, [R1+0x3c] ;  /* 0x00003c0001047983 */ /* 0x000f220000100800 */
[----:B------:R-:W-:Y:S01]  /*14070*/  FMUL.FTZ R27, R27, UR4 ;  /* 0x000000041b1b7c20 */ /* 0x000fe20008410000 */
[----:B------:R-:W-:Y:S01]  /*14080*/  FMUL.FTZ R7, R29, UR4 ;  /* 0x000000041d077c20 */ /* 0x000fe20008410000 */
[----:B------:R-:W-:Y:S01]  /*14090*/  FMUL.FTZ R26, R26, UR4 ;  /* 0x000000041a1a7c20 */ /* 0x000fe20008410000 */
[----:B------:R-:W-:Y:S01]  /*140a0*/  FMUL.FTZ R30, R30, UR4 ;  /* 0x000000041e1e7c20 */ /* 0x000fe20008410000 */
[----:B------:R5:W-:Y:S01]  /*140b0*/  MUFU.TANH R82, R27 ;  /* 0x0000001b00527308 */ /* 0x000be20000002400 */
[----:B01----:R-:W-:Y:S01]  /*140c0*/  FMUL.FTZ R3, R25, UR4 ;  /* 0x0000000419037c20 */ /* 0x003fe20008410000 */
        /* <DEDUP_REMOVED lines=14> */
[----:B---3--:R-:W-:Y:S01]  /*141b0*/  ISETP.NE.AND P4, PT, R12, 0x1, PT ;  /* 0x000000010c00780c */ /* 0x008fe20003f85270 */
[----:B------:R-:W-:Y:S01]  /*141c0*/  IMAD R12, R80, -0x60, R228 ;  /* 0xffffffa0500c7824 */ /* 0x000fe200078e02e4 */
        /* <DEDUP_REMOVED lines=11> */
[----:B-----5:R-:W5:Y:S01]  /*14280*/  @P4 LDC R27, c[0x0][0x44c] ;  /* 0x00011300ff1b4b82 */ /* 0x020f620000000800 */
[----:B------:R-:W-:Y:S01]  /*14290*/  FMUL.FTZ R67, R67, UR4 ;  /* 0x0000000443437c20 */ /* 0x000fe20008410000 */
[----:B------:R-:W-:Y:S01]  /*142a0*/  FMUL.FTZ R70, R70, UR4 ;  /* 0x0000000446467c20 */ /* 0x000fe20008410000 */
[----:B------:R-:W-:Y:S01]  /*142b0*/  FMUL.FTZ R71, R71, UR4 ;  /* 0x0000000447477c20 */ /* 0x000fe20008410000 */
[----:B------:R-:W-:Y:S01]  /*142c0*/  FMUL.FTZ R10, R33, UR4 ;  /* 0x00000004210a7c20 */ /* 0x000fe20008410000 */
[----:B------:R-:W3:Y:S01]  /*142d0*/  MUFU.TANH R34, R34 ;  /* 0x0000002200227308 */ /* 0x000ee20000002400 */
[----:B------:R-:W-:Y:S01]  /*142e0*/  FMUL.FTZ R33, R44, UR4 ;  /* 0x000000042c217c20 */ /* 0x000fe20008410000 */
[----:B------:R-:W-:Y:S01]  /*142f0*/  FMUL.FTZ R48, R48, UR4 ;  /* 0x0000000430307c20 */ /* 0x000fe20008410000 */
[----:B------:R-:W0:Y:S01]  /*14300*/  @P4 LDC R29, c[0x0][0x450] ;  /* 0x00011400ff1d4b82 */ /* 0x000e220000000800 */
        /* <DEDUP_REMOVED lines=15> */
[----:B------:R-:W-:Y:S01]  /*14400*/  ULDC UR39, c[0x0][0x9d8] ;  /* 0x0002760000277ab9 */ /* 0x000fe20000000800 */
[----:B------:R-:W-:Y:S01]  /*14410*/  ULDC UR42, c[0x0][0x988] ;  /* 0x00026200002a7ab9 */ /* 0x000fe20000000800 */
[----:B------:R-:W-:Y:S01]  /*14420*/  ULDC UR43, c[0x0][0x988] ;  /* 0x00026200002b7ab9 */ /* 0x000fe20000000800 */
[----:B------:R-:W-:Y:S01]  /*14430*/  BSSY B0, `(.L_x_2828) ;  /* 0x00004c8000007945 */ /* 0x000fe20003800000 */
[----:B------:R-:W-:Y:S01]  /*14440*/  CS2R R118, SRZ ;  /* 0x0000000000767805 */ /* 0x000fe2000001ff00 */
[----:B------:R-:W3:Y:S01]  /*14450*/  MUFU.TANH R39, R39 ;  /* 0x0000002700277308 */ /* 0x000ee20000002400 */
[----:B------:R-:W-:-:S02]  /*14460*/  CS2R R116, SRZ ;  /* 0x0000000000747805 */ /* 0x000fc4000001ff00 */
[----:B------:R-:W-:Y:S02]  /*14470*/  CS2R R114, SRZ ;  /* 0x0000000000727805 */ /* 0x000fe4000001ff00 */
[----:B------:R-:W-:Y:S02]  /*14480*/  CS2R R112, SRZ ;  /* 0x0000000000707805 */ /* 0x000fe4000001ff00 */
[----:B------:R-:W-:Y:S02]  /*14490*/  CS2R R110, SRZ ;  /* 0x00000000006e7805 */ /* 0x000fe4000001ff00 */
[----:B------:R-:W-:Y:S02]  /*144a0*/  CS2R R108, SRZ ;  /* 0x00000000006c7805 */ /* 0x000fe4000001ff00 */
[----:B------:R-:W-:Y:S02]  /*144b0*/  CS2R R106, SRZ ;  /* 0x00000000006a7805 */ /* 0x000fe4000001ff00 */
[----:B------:R-:W-:Y:S01]  /*144c0*/  CS2R R104, SRZ ;  /* 0x0000000000687805 */ /* 0x000fe2000001ff00 */
[----:B------:R-:W3:Y:S01]  /*144d0*/  MUFU.TANH R42, R42 ;  /* 0x0000002a002a7308 */ /* 0x000ee20000002400 */
[----:B------:R-:W-:-:S07]  /*144e0*/  CS2R R102, SRZ ;  /* 0x0000000000667805 */ /* 0x000fce000001ff00 */
[----:B------:R-:W3:Y:S08]  /*144f0*/  MUFU.TANH R36, R43 ;  /* 0x0000002b00247308 */ /* 0x000ef00000002400 */
[----:B------:R-:W3:Y:S08]  /*14500*/  MUFU.TANH R46, R46 ;  /* 0x0000002e002e7308 */ /* 0x000ef00000002400 */
[----:B------:R-:W3:Y:S08]  /*14510*/  MUFU.TANH R47, R47 ;  /* 0x0000002f002f7308 */ /* 0x000ef00000002400 */
[----:B------:R3:W-:Y:S08]  /*14520*/  MUFU.TANH R32, R54 ;  /* 0x0000003600207308 */ /* 0x0007f00000002400 */
[----:B------:R-:W3:Y:S08]  /*14530*/  MUFU.TANH R50, R50 ;  /* 0x0000003200327308 */ /* 0x000ef00000002400 */
[----:B------:R-:W3:Y:S08]  /*14540*/  MUFU.TANH R51, R51 ;  /* 0x0000003300337308 */ /* 0x000ef00000002400 */
[----:B------:R-:W3:Y:S08]  /*14550*/  MUFU.TANH R40, R55 ;  /* 0x0000003700287308 */ /* 0x000ef00000002400 */
[----:B------:R-:W-:Y:S08]  /*14560*/  MUFU.TANH R28, R59 ;  /* 0x0000003b001c7308 */ /* 0x000ff00000002400 */
        /* <DEDUP_REMOVED lines=19> */
[----:B------:R-:W-:Y:S01]  /*146a0*/  MUFU.TANH R33, R33 ;  /* 0x0000002100217308 */ /* 0x000fe20000002400 */
[----:B--2---:R-:W-:-:S04]  /*146b0*/  LOP3.LUT R6, R6, 0xfffffffd, RZ, 0xc0, !PT ;  /* 0xfffffffd06067812 */ /* 0x004fc800078ec0ff */
[----:B------:R-:W-:Y:S01]  /*146c0*/  @P4 LOP3.LUT R6, R6, 0x2, RZ, 0xfc, !PT ;  /* 0x0000000206064812 */ /* 0x000fe200078efcff */
[----:B----4-:R-:W-:Y:S02]  /*146d0*/  IMAD.IADD R4, R4, 0x1, R226 ;  /* 0x0000000104047824 */ /* 0x010fe400078e02e2 */
[----:B------:R-:W-:Y:S02]  /*146e0*/  MUFU.TANH R45, R45 ;  /* 0x0000002d002d7308 */ /* 0x000fe40000002400 */
[----:B------:R5:W-:Y:S06]  /*146f0*/  STL [R1], R6 ;  /* 0x0000000601007387 */ /* 0x000bec0000100800 */
[----:B------:R-:W-:Y:S01]  /*14700*/  MUFU.TANH R98, R68 ;  /* 0x0000004400627308 */ /* 0x000fe20000002400 */
[----:B-----5:R-:W-:Y:S01]  /*14710*/  @P4 IMAD.HI.U32 R6, R4, R27, RZ ;  /* 0x0000001b04064227 */ /* 0x020fe200078e00ff */
[----:B------:R-:W-:-:S03]  /*14720*/  IADD3 R27, -R229, 0x60, R12 ;  /* 0x00000060e51b7810 */ /* 0x000fc60007ffe10c */
[----:B------:R-:W-:-:S03]  /*14730*/  FMUL.FTZ R12, R58, UR4 ;  /* 0x000000043a0c7c20 */ /* 0x000fc60008410000 */
[----:B------:R-:W-:Y:S01]  /*14740*/  MUFU.TANH R49, R49 ;  /* 0x0000003100317308 */ /* 0x000fe20000002400 */
[----:B0-----:R-:W-:Y:S01]  /*14750*/  @P4 SHF.R.U32.HI R4, RZ, R29, R6 ;  /* 0x0000001dff044219 */ /* 0x001fe20000011606 */
[----:B------:R-:W-:-:S04]  /*14760*/  IMAD R6, R80, -0x60, RZ ;  /* 0xffffffa050067824 */ /* 0x000fc800078e02ff */
[----:B------:R-:W0:Y:S01]  /*14770*/  SHFL.IDX PT, R14, R4, 0x1, 0x1c1f ;  /* 0x003c1f00040e7f89 */ /* 0x000e2200000e0000 */
[----:B------:R-:W-:Y:S01]  /*14780*/  IADD3 R6, -R229, 0x61, R6 ;  /* 0x00000061e5067810 */ /* 0x000fe20007ffe106 */
[----:B------:R-:W2:Y:S03]  /*14790*/  MUFU.TANH R12, R12 ;  /* 0x0000000c000c7308 */ /* 0x000ea60000002400 */
[----:B------:R-:W-:-:S05]  /*147a0*/  IADD3 R84, -R227, R6, R228 ;  /* 0x00000006e3547210 */ /* 0x000fca0007ffe1e4 */
[----:B------:R-:W-:Y:S08]  /*147b0*/  MUFU.TANH R53, R53 ;  /* 0x0000003500357308 */ /* 0x000ff00000002400 */
[----:B------:R-:W-:Y:S01]  /*147c0*/  MUFU.TANH R57, R57 ;  /* 0x0000003900397308 */ /* 0x000fe20000002400 */
[----:B0-----:R-:W-:-:S07]  /*147d0*/  VIADDMNMX R6, R14, R84, R27, PT ;  /* 0x000000540e067246 */ /* 0x001fce000380011b */
[----:B------:R-:W0:Y:S01]  /*147e0*/  MUFU.TANH R14, R70 ;  /* 0x00000046000e7308 */ /* 0x000e220000002400 */
[C---:B------:R-:W-:Y:S02]  /*147f0*/  ISETP.GT.AND P1, PT, R6.reuse, RZ, PT ;  /* 0x000000ff0600720c */ /* 0x040fe40003f24270 */
[C---:B------:R-:W-:Y:S02]  /*14800*/  ISETP.GT.AND P2, PT, R6.reuse, 0x1, PT ;  /* 0x000000010600780c */ /* 0x040fe40003f44270 */
[----:B------:R-:W-:Y:S02]  /*14810*/  ISETP.GT.AND P3, PT, R6, 0x8, PT ;  /* 0x000000080600780c */ /* 0x000fe40003f64270 */
[----:B------:R-:W-:Y:S01]  /*14820*/  FSEL R25, R25, -INF , P1 ;  /* 0xff80000019197808 */ /* 0x000fe20000800000 */
[----:B------:R-:W4:Y:S01]  /*14830*/  MUFU.TANH R61, R61 ;  /* 0x0000003d003d7308 */ /* 0x000f220000002400 */
[----:B------:R-:W-:Y:S02]  /*14840*/  FSEL R82, R82, -INF , P2 ;  /* 0xff80000052527808 */ /* 0x000fe40001000000 */
[----:B------:R-:W-:-:S02]  /*14850*/  ISETP.GT.AND P1, PT, R6, 0x9, PT ;  /* 0x000000090600780c */ /* 0x000fc40003f24270 */
[----:B-1----:R-:W-:Y:S02]  /*14860*/  FSEL R78, R30, -INF , P3 ;  /* 0xff8000001e4e7808 */ /* 0x002fe40001800000 */
[----:B------:R-:W-:Y:S01]  /*14870*/  FMNMX.FTZ R29, R25, R82, !PT ;  /* 0x00000052191d7209 */ /* 0x000fe20007810000 */
[----:B------:R-:W-:Y:S01]  /*14880*/  MUFU.TANH R96, R96 ;  /* 0x0000006000607308 */ /* 0x000fe20000002400 */
[----:B------:R-:W-:Y:S02]  /*14890*/  ISETP.GT.AND P2, PT, R6, 0x10, PT ;  /* 0x000000100600780c */ /* 0x000fe40003f44270 */
[----:B---3--:R-:W-:Y:S01]  /*148a0*/  FSEL R76, R31, -INF , P1 ;  /* 0xff8000001f4c7808 */ /* 0x008fe20000800000 */
[----:B------:R-:W-:Y:S01]  /*148b0*/  FMUL.FTZ R31, R64, UR4 ;  /* 0x00000004401f7c20 */ /* 0x000fe20008410000 */
[----:B------:R-:W-:Y:S01]  /*148c0*/  FMNMX.FTZ R29, R78, R29, !PT ;  /* 0x0000001d4e1d7209 */ /* 0x000fe20007810000 */
[----:B------:R-:W-:Y:S01]  /*148d0*/  ULDC UR4, c[0x0][0x988] ;  /* 0x0002620000047ab9 */ /* 0x000fe20000000800 */
[----:B------:R-:W-:Y:S01]  /*148e0*/  ISETP.GT.AND P1, PT, R6, 0x11, PT ;  /* 0x000000110600780c */ /* 0x000fe20003f24270 */
[----:B------:R-:W-:Y:S01]  /*148f0*/  MUFU.TANH R69, R69 ;  /* 0x0000004500457308 */ /* 0x000fe20000002400 */
[----:B------:R-:W-:-:S02]  /*14900*/  FSEL R74, R34, -INF , P2 ;  /* 0xff800000224a7808 */ /* 0x000fc40001000000 */
[----:B------:R-:W-:Y:S02]  /*14910*/  FMNMX.FTZ R29, R76, R29, !PT ;  /* 0x0000001d4c1d7209 */ /* 0x000fe40007810000 */
[----:B------:R-:W-:Y:S02]  /*14920*/  ISETP.GT.AND P2, PT, R6, 0x18, PT ;  /* 0x000000180600780c */ /* 0x000fe40003f44270 */
[----:B------:R-:W-:Y:S01]  /*14930*/  FSEL R72, R35, -INF , P1 ;  /* 0xff80000023487808 */ /* 0x000fe20000800000 */
[----:B------:R-:W1:Y:S01]  /*14940*/  MUFU.TANH R31, R31 ;  /* 0x0000001f001f7308 */ /* 0x000e620000002400 */
[----:B------:R-:W-:Y:S02]  /*14950*/  FMNMX.FTZ R29, R74, R29, !PT ;  /* 0x0000001d4a1d7209 */ /* 0x000fe40007810000 */
[----:B------:R-:W-:Y:S02]  /*14960*/  ISETP.GT.AND P1, PT, R6, 0x19, PT ;  /* 0x000000190600780c */ /* 0x000fe40003f24270 */
[----:B------:R-:W-:-:S02]  /*14970*/  FSEL R58, R38, -INF , P2 ;  /* 0xff800000263a7808 */ /* 0x000fc40001000000 */
[----:B------:R-:W-:Y:S02]  /*14980*/  FMNMX.FTZ R29, R72, R29, !PT ;  /* 0x0000001d481d7209 */ /* 0x000fe40007810000 */
[----:B------:R-:W-:Y:S02]  /*14990*/  ISETP.GT.AND P2, PT, R6, 0x20, PT ;  /* 0x000000200600780c */ /* 0x000fe40003f44270 */
[----:B------:R-:W-:Y:S02]  /*149a0*/  FSEL R54, R39, -INF , P1 ;  /* 0xff80000027367808 */ /* 0x000fe40000800000 */
        /* <DEDUP_REMOVED lines=26> */
[----:B--2---:R-:W-:-:S02]  /*14b50*/  FSEL R50, R12, -INF , P2 ;  /* 0xff8000000c327808 */ /* 0x004fc40001000000 */
        /* <DEDUP_REMOVED lines=17> */
[----:B0-----:R-:W-:-:S02]  /*14c70*/  FSEL R14, R14, -INF , P2 ;  /* 0xff8000000e0e7808 */ /* 0x001fc40001000000 */
[----:B------:R-:W-:Y:S02]  /*14c80*/  FMNMX.FTZ R29, R20, R29, !PT ;  /* 0x0000001d141d7209 */ /* 0x000fe40007810000 */
[----:B------:R-:W-:Y:S02]  /*14c90*/  FSEL R6, R71, -INF , P1 ;  /* 0xff80000047067808 */ /* 0x000fe40000800000 */
[----:B------:R-:W-:-:S04]  /*14ca0*/  FMNMX.FTZ R29, R14, R29, !PT ;  /* 0x0000001d0e1d7209 */ /* 0x000fc80007810000 */
[----:B------:R-:W-:-:S05]  /*14cb0*/  FMNMX.FTZ R29, R6, R29, !PT ;  /* 0x0000001d061d7209 */ /* 0x000fca0007810000 */
[----:B------:R-:W0:Y:S02]  /*14cc0*/  SHFL.BFLY PT, R44, R29, 0x2, 0x1f ;  /* 0x0c401f001d2c7f89 */ /* 0x000e2400000e0000 */
[----:B0-----:R-:W-:Y:S02]  /*14cd0*/  FMNMX.FTZ R44, R29, R44, !PT ;  /* 0x0000002c1d2c7209 */ /* 0x001fe40007810000 */
[----:B------:R-:W0:Y:S04]  /*14ce0*/  SHFL.IDX PT, R29, R4, RZ, 0x1c1f ;  /* 0x001c1fff041d7589 */ /* 0x000e2800000e0000 */
[----:B------:R-:W2:Y:S01]  /*14cf0*/  SHFL.BFLY PT, R35, R44, 0x1, 0x1f ;  /* 0x0c201f002c237f89 */ /* 0x000ea200000e0000 */
[----:B0-----:R-:W-:-:S04]  /*14d00*/  VIADDMNMX R29, R29, R84, R27, PT ;  /* 0x000000541d1d7246 */ /* 0x001fc8000380011b */
[C---:B------:R-:W-:Y:S02]  /*14d10*/  ISETP.GT.AND P1, PT, R29.reuse, RZ, PT ;  /* 0x000000ff1d00720c */ /* 0x040fe40003f24270 */
[C---:B------:R-:W-:Y:S02]  /*14d20*/  ISETP.GT.AND P2, PT, R29.reuse, 0x1, PT ;  /* 0x000000011d00780c */ /* 0x040fe40003f44270 */
[----:B--2---:R-:W-:Y:S02]  /*14d30*/  FMNMX.FTZ R4, R44, R35, !PT ;  /* 0x000000232c047209 */ /* 0x004fe40007810000 */
[----:B------:R-:W-:Y:S02]  /*14d40*/  ISETP.GT.AND P3, PT, R29, 0x8, PT ;  /* 0x000000081d00780c */ /* 0x000fe40003f64270 */
[----:B------:R-:W-:Y:S02]  /*14d50*/  FSEL R44, R0, -INF , P1 ;  /* 0xff800000002c7808 */ /* 0x000fe40000800000 */
[----:B------:R-:W-:Y:S01]  /*14d60*/  FSEL R27, R3, -INF , P2 ;  /* 0xff800000031b7808 */ /* 0x000fe20001000000 */
[----:B------:R-:W-:Y:S01]  /*14d70*/  IMAD.U32 R3, RZ, RZ, UR4 ;  /* 0x00000004ff037e24 */ /* 0x000fe2000f8e00ff */
[----:B------:R-:W-:-:S02]  /*14d80*/  FSEL R48, R5, -INF , P3 ;  /* 0xff80000005307808 */ /* 0x000fc40001800000 */
[C---:B------:R-:W-:Y:S01]  /*14d90*/  ISETP.GT.AND P1, PT, R29.reuse, 0x9, PT ;  /* 0x000000091d00780c */ /* 0x040fe20003f24270 */
[----:B------:R-:W-:Y:S01]  /*14da0*/  FMUL.FTZ R0, R4, R3 ;  /* 0x0000000304007220 */ /* 0x000fe20000410000 */
[----:B------:R-:W-:Y:S02]  /*14db0*/  FMNMX.FTZ R5, R44, R27, !PT ;  /* 0x0000001b2c057209 */ /* 0x000fe40007810000 */
[----:B------:R-:W-:Y:S02]  /*14dc0*/  ISETP.GT.AND P2, PT, R29, 0x10, PT ;  /* 0x000000101d00780c */ /* 0x000fe40003f44270 */
[----:B------:R-:W-:Y:S02]  /*14dd0*/  FSEL R52, R7, -INF , P1 ;  /* 0xff80000007347808 */ /* 0x000fe40000800000 */
[----:B------:R-:W-:Y:S02]  /*14de0*/  FMNMX.FTZ R5, R48, R5, !PT ;  /* 0x0000000530057209 */ /* 0x000fe40007810000 */
[----:B------:R-:W-:-:S02]  /*14df0*/  ISETP.GT.AND P1, PT, R29, 0x11, PT ;  /* 0x000000111d00780c */ /* 0x000fc40003f24270 */
[----:B------:R-:W-:Y:S02]  /*14e00*/  FSEL R56, R9, -INF , P2 ;  /* 0xff80000009387808 */ /* 0x000fe40001000000 */
[----:B------:R-:W-:Y:S02]  /*14e10*/  FMNMX.FTZ R5, R52, R5, !PT ;  /* 0x0000000534057209 */ /* 0x000fe40007810000 */
[----:B------:R-:W-:Y:S02]  /*14e20*/  ISETP.GT.AND P3, PT, R29, 0x18, PT ;  /* 0x000000181d00780c */ /* 0x000fe40003f64270 */
[----:B------:R-:W-:Y:S02]  /*14e30*/  FSEL R60, R10, -INF , P1 ;  /* 0xff8000000a3c7808 */ /* 0x000fe40000800000 */
[----:B------:R-:W-:Y:S02]  /*14e40*/  FMNMX.FTZ R7, R56, R5, !PT ;  /* 0x0000000538077209 */ /* 0x000fe40007810000 */
[----:B------:R-:W-:-:S02]  /*14e50*/  FSETP.NEU.FTZ.AND P2, PT, R4, -INF , PT ;  /* 0xff8000000400780b */ /* 0x000fc40003f5d000 */
[----:B------:R-:W-:Y:S02]  /*14e60*/  ISETP.GT.AND P1, PT, R29, 0x19, PT ;  /* 0x000000191d00780c */ /* 0x000fe40003f24270 */
[----:B------:R-:W-:Y:S02]  /*14e70*/  FSEL R62, R11, -INF , P3 ;  /* 0xff8000000b3e7808 */ /* 0x000fe40001800000 */
[----:B------:R-:W-:Y:S02]  /*14e80*/  FMNMX.FTZ R7, R60, R7, !PT ;  /* 0x000000073c077209 */ /* 0x000fe40007810000 */
[----:B------:R-:W-:Y:S02]  /*14e90*/  FSEL R5, R0, RZ, P2 ;  /* 0x000000ff00057208 */ /* 0x000fe40001000000 */
[----:B------:R-:W-:Y:S02]  /*14ea0*/  ISETP.GT.AND P2, PT, R29, 0x20, PT ;  /* 0x000000201d00780c */ /* 0x000fe40003f44270 */
[----:B------:R-:W-:Y:S01]  /*14eb0*/  FSEL R66, R13, -INF , P1 ;  /* 0xff8000000d427808 */ /* 0x000fe20000800000 */
[--C-:B------:R-:W-:Y:S01]  /*14ec0*/  FFMA.FTZ R10, R82, R3, -R5.reuse ;  /* 0x00000003520a7223 */ /* 0x100fe20000010805 */
[----:B------:R-:W-:Y:S01]  /*14ed0*/  FMNMX.FTZ R7, R62, R7, !PT ;  /* 0x000000073e077209 */ /* 0x000fe20007810000 */
[-CC-:B------:R-:W-:Y:S01]  /*14ee0*/  FFMA.FTZ R64, R76, R3.reuse, -R5.reuse ;  /* 0x000000034c407223 */ /* 0x180fe20000010805 */
[----:B------:R-:W-:Y:S01]  /*14ef0*/  ISETP.GT.AND P1, PT, R29, 0x21, PT ;  /* 0x000000211d00780c */ /* 0x000fe20003f24270 */
[-CC-:B------:R-:W-:Y:S01]  /*14f00*/  FFMA.FTZ R191, R78, R3.reuse, -R5.reuse ;  /* 0x000000034ebf7223 */ /* 0x180fe20000010805 */
[----:B------:R-:W-:Y:S01]  /*14f10*/  FSEL R68, R21, -INF , P2 ;  /* 0xff80000015447808 */ /* 0x000fe20001000000 */
[--C-:B------:R-:W-:Y:S01]  /*14f20*/  FFMA.FTZ R185, R74, R3, -R5.reuse ;  /* 0x000000034ab97223 */ /* 0x100fe20000010805 */
[----:B------:R-:W-:Y:S01]  /*14f30*/  FMNMX.FTZ R7, R66, R7, !PT ;  /* 0x0000000742077209 */ /* 0x000fe20007810000 */
[-CC-:B------:R-:W-:Y:S01]  /*14f40*/  FFMA.FTZ R187, R58, R3.reuse, -R5.reuse ;  /* 0x000000033abb7223 */ /* 0x180fe20000010805 */
[----:B------:R-:W-:Y:S01]  /*14f50*/  ISETP.GT.AND P2, PT, R29, 0x28, PT ;  /* 0x000000281d00780c */ /* 0x000fe20003f44270 */
[--C-:B------:R-:W-:Y:S01]  /*14f60*/  FFMA.FTZ R189, R25, R3, -R5.reuse ;  /* 0x0000000319bd7223 */ /* 0x100fe20000010805 */
[----:B------:R-:W-:Y:S01]  /*14f70*/  FSEL R70, R15, -INF , P1 ;  /* 0xff8000000f467808 */ /* 0x000fe20000800000 */
[----:B------:R-:W-:Y:S01]  /*14f80*/  MUFU.EX2 R10, R10 ;  /* 0x0000000a000a7308 */ /* 0x000fe20000000800 */
[----:B------:R-:W-:Y:S01]  /*14f90*/  FMNMX.FTZ R7, R68, R7, !PT ;  /* 0x0000000744077209 */ /* 0x000fe20007810000 */
[-CC-:B------:R-:W-:Y:S01]  /*14fa0*/  FFMA.FTZ R72, R72, R3.reuse, -R5.reuse ;  /* 0x0000000348487223 */ /* 0x180fe20000010805 */
[----:B------:R-:W-:Y:S01]  /*14fb0*/  ISETP.GT.AND P1, PT, R29, 0x29, PT ;  /* 0x000000291d00780c */ /* 0x000fe20003f24270 */
[-CC-:B------:R-:W-:Y:S01]  /*14fc0*/  FFMA.FTZ R169, R12, R3.reuse, -R5.reuse ;  /* 0x000000030ca97223 */ /* 0x180fe20000010805 */
[----:B------:R-:W-:Y:S01]  /*14fd0*/  FSEL R82, R33, -INF , P2 ;  /* 0xff80000021527808 */ /* 0x000fe20001000000 */
[--C-:B------:R-:W-:Y:S01]  /*14fe0*/  FFMA.FTZ R12, R20, R3, -R5.reuse ;  /* 0x00000003140c7223 */ /* 0x100fe20000010805 */
[----:B------:R-:W-:Y:S01]  /*14ff0*/  FMNMX.FTZ R7, R70, R7, !PT ;  /* 0x0000000746077209 */ /* 0x000fe20007810000 */
[----:B------:R-:W0:Y:S01]  /*15000*/  @P4 LDC R33, c[0x0][0x450] ;  /* 0x00011400ff214b82 */ /* 0x000e220000000800 */
[----:B------:R-:W-:Y:S01]  /*15010*/  ISETP.GT.AND P2, PT, R29, 0x30, PT ;  /* 0x000000301d00780c */ /* 0x000fe20003f44270 */
[----:B------:R-:W2:Y:S01]  /*15020*/  MUFU.EX2 R189, R189 ;  /* 0x000000bd00bd7308 */ /* 0x000ea20000000800 */
[----:B------:R-:W-:Y:S01]  /*15030*/  FSEL R84, R45, -INF , P1 ;  /* 0xff8000002d547808 */ /* 0x000fe20000800000 */
[--C-:B------:R-:W-:Y:S01]  /*15040*/  FFMA.FTZ R54, R54, R3, -R5.reuse ;  /* 0x0000000336367223 */ /* 0x100fe20000010805 */
[----:B------:R-:W-:Y:S01]  /*15050*/  FMNMX.FTZ R7, R82, R7, !PT ;  /* 0x0000000752077209 */ /* 0x000fe20007810000 */
[--C-:B------:R-:W-:Y:S01]  /*15060*/  FFMA.FTZ R171, R14, R3, -R5.reuse ;  /* 0x000000030eab7223 */ /* 0x100fe20000010805 */
[C---:B------:R-:W-:Y:S01]  /*15070*/  ISETP.GT.AND P1, PT, R29.reuse, 0x31, PT ;  /* 0x000000311d00780c */ /* 0x040fe20003f24270 */
[----:B------:R-:W-:Y:S01]  /*15080*/  IMAD.MOV.U32 R14, RZ, RZ, R226 ;  /* 0x000000ffff0e7224 */ /* 0x000fe200078e00e2 */
[----:B------:R-:W-:Y:S01]  /*15090*/  FSEL R86, R86, -INF , P2 ;  /* 0xff80000056567808 */ /* 0x000fe20001000000 */
[----:B------:R-:W3:Y:S01]  /*150a0*/  MUFU.EX2 R191, R191 ;  /* 0x000000bf00bf7308 */ /* 0x000ee20000000800 */
[----:B------:R-:W-:Y:S01]  /*150b0*/  FMNMX.FTZ R7, R84, R7, !PT ;  /* 0x0000000754077209 */ /* 0x000fe20007810000 */
[-CC-:B------:R-:W-:Y:S01]  /*150c0*/  FFMA.FTZ R181, R38, R3.reuse, -R5.reuse ;  /* 0x0000000326b57223 */ /* 0x180fe20000010805 */
[----:B------:R-:W-:Y:S01]  /*150d0*/  ISETP.GT.AND P2, PT, R29, 0x38, PT ;  /* 0x000000381d00780c */ /* 0x000fe20003f44270 */
[-CC-:B------:R-:W-:Y:S01]  /*150e0*/  FFMA.FTZ R36, R36, R3.reuse, -R5.reuse ;  /* 0x0000000324247223 */ /* 0x180fe20000010805 */
[----:B------:R-:W-:Y:S01]  /*150f0*/  FSEL R90, R49, -INF , P1 ;  /* 0xff800000315a7808 */ /* 0x000fe20000800000 */
[--C-:B------:R-:W-:Y:S01]  /*15100*/  FFMA.FTZ R183, R34, R3, -R5.reuse ;  /* 0x0000000322b77223 */ /* 0x100fe20000010805 */
[----:B------:R-:W-:Y:S01]  /*15110*/  FMNMX.FTZ R7, R86, R7, !PT ;  /* 0x0000000756077209 */ /* 0x000fe20007810000 */
[----:B------:R-:W5:Y:S01]  /*15120*/  MUFU.EX2 R64, R64 ;  /* 0x0000004000407308 */ /* 0x000f620000000800 */
[C---:B------:R-:W-:Y:S01]  /*15130*/  ISETP.GT.AND P1, PT, R29.reuse, 0x39, PT ;  /* 0x000000391d00780c */ /* 0x040fe20003f24270 */
[-CC-:B------:R-:W-:Y:S01]  /*15140*/  FFMA.FTZ R177, R30, R3.reuse, -R5.reuse ;  /* 0x000000031eb17223 */ /* 0x180fe20000010805 */
[----:B------:R-:W-:Y:S01]  /*15150*/  FSEL R88, R88, -INF , P2 ;  /* 0xff80000058587808 */ /* 0x000fe20001000000 */
[--C-:B------:R-:W-:Y:S01]  /*15160*/  FFMA.FTZ R179, R32, R3, -R5.reuse ;  /* 0x0000000320b37223 */ /* 0x100fe20000010805 */
[----:B------:R-:W-:Y:S01]  /*15170*/  FMNMX.FTZ R7, R90, R7, !PT ;  /* 0x000000075a077209 */ /* 0x000fe20007810000 */
[-CC-:B------:R-:W-:Y:S01]  /*15180*/  FFMA.FTZ R34, R46, R3.reuse, -R5.reuse ;  /* 0x000000032e227223 */ /* 0x180fe20000010805 */
[----:B------:R-:W-:Y:S01]  /*15190*/  ISETP.GT.AND P2, PT, R29, 0x40, PT ;  /* 0x000000401d00780c */ /* 0x000fe20003f44270 */
[----:B------:R-:W5:Y:S01]  /*151a0*/  MUFU.EX2 R185, R185 ;  /* 0x000000b900b97308 */ /* 0x000f620000000800 */
[----:B------:R-:W-:Y:S01]  /*151b0*/  FSEL R76, R53, -INF , P1 ;  /* 0xff800000354c7808 */ /* 0x000fe20000800000 */
[--C-:B------:R-:W-:Y:S01]  /*151c0*/  FFMA.FTZ R30, R42, R3, -R5.reuse ;  /* 0x000000032a1e7223 */ /* 0x100fe20000010805 */
[----:B------:R-:W-:Y:S01]  /*151d0*/  FMNMX.FTZ R7, R88, R7, !PT ;  /* 0x0000000758077209 */ /* 0x000fe20007810000 */
[-CC-:B------:R-:W-:Y:S01]  /*151e0*/  FFMA.FTZ R32, R40, R3.reuse, -R5.reuse ;  /* 0x0000000328207223 */ /* 0x180fe20000010805 */
[----:B------:R-:W-:Y:S01]  /*151f0*/  ISETP.GT.AND P1, PT, R29, 0x41, PT ;  /* 0x000000411d00780c */ /* 0x000fe20003f24270 */
[--C-:B------:R-:W-:Y:S01]  /*15200*/  FFMA.FTZ R173, R50, R3, -R5.reuse ;  /* 0x0000000332ad7223 */ /* 0x100fe20000010805 */
[----:B------:R-:W-:Y:S01]  /*15210*/  FSEL R78, R37, -INF , P2 ;  /* 0xff800000254e7808 */ /* 0x000fe20001000000 */
[----:B------:R-:W5:Y:S01]  /*15220*/  MUFU.EX2 R72, R72 ;  /* 0x0000004800487308 */ /* 0x000f620000000800 */
[----:B------:R-:W-:Y:S01]  /*15230*/  FMNMX.FTZ R7, R76, R7, !PT ;  /* 0x000000074c077209 */ /* 0x000fe20007810000 */
[-CC-:B------:R-:W-:Y:S01]  /*15240*/  FFMA.FTZ R28, R28, R3.reuse, -R5.reuse ;  /* 0x000000031c1c7223 */ /* 0x180fe20000010805 */
[----:B------:R-:W-:Y:S01]  /*15250*/  ISETP.GT.AND P2, PT, R29, 0x48, PT ;  /* 0x000000481d00780c */ /* 0x000fe20003f44270 */
[-CC-:B------:R-:W-:Y:S01]  /*15260*/  FFMA.FTZ R175, R26, R3.reuse, -R5.reuse ;  /* 0x000000031aaf7223 */ /* 0x180fe20000010805 */
[----:B------:R-:W-:Y:S01]  /*15270*/  FSEL R74, R57, -INF , P1 ;  /* 0xff800000394a7808 */ /* 0x000fe20000800000 */
[--C-:B------:R-:W-:Y:S01]  /*15280*/  FFMA.FTZ R24, R24, R3, -R5.reuse ;  /* 0x0000000318187223 */ /* 0x100fe20000010805 */
[----:B------:R-:W-:Y:S01]  /*15290*/  FMNMX.FTZ R7, R78, R7, !PT ;  /* 0x000000074e077209 */ /* 0x000fe20007810000 */
[----:B------:R-:W-:Y:S01]  /*152a0*/  MUFU.EX2 R187, R187 ;  /* 0x000000bb00bb7308 */ /* 0x000fe20000000800 */
[----:B------:R-:W-:Y:S01]  /*152b0*/  ISETP.GT.AND P1, PT, R29, 0x49, PT ;  /* 0x000000491d00780c */ /* 0x000fe20003f24270 */
[----:B------:R-:W-:Y:S01]  /*152c0*/  FFMA.FTZ R5, R6, R3, -R5 ;  /* 0x0000000306057223 */ /* 0x000fe20000010805 */
[----:B------:R-:W-:-:S02]  /*152d0*/  FSEL R92, R92, -INF , P2 ;  /* 0xff8000005c5c7808 */ /* 0x000fc40001000000 */
[----:B------:R-:W-:Y:S02]  /*152e0*/  CS2R R50, SRZ ;  /* 0x0000000000327805 */ /* 0x000fe4000001ff00 */
[----:B------:R-:W-:Y:S02]  /*152f0*/  FMNMX.FTZ R7, R74, R7, !PT ;  /* 0x000000074a077209 */ /* 0x000fe40007810000 */
[----:B------:R-:W-:Y:S02]  /*15300*/  CS2R R46, SRZ ;  /* 0x00000000002e7805 */ /* 0x000fe4000001ff00 */
[----:B------:R-:W-:Y:S01]  /*15310*/  ISETP.GT.AND P2, PT, R29, 0x50, PT ;  /* 0x000000501d00780c */ /* 0x000fe20003f44270 */
[----:B------:R-:W-:Y:S01]  /*15320*/  MUFU.EX2 R54, R54 ;  /* 0x0000003600367308 */ /* 0x000fe20000000800 */
[----:B----4-:R-:W-:Y:S02]  /*15330*/  FSEL R94, R61, -INF , P1 ;  /* 0xff8000003d5e7808 */ /* 0x010fe40000800000 */
[----:B------:R-:W-:-:S02]  /*15340*/  CS2R R42, SRZ ;  /* 0x00000000002a7805 */ /* 0x000fc4000001ff00 */
[----:B------:R-:W-:Y:S02]  /*15350*/  FMNMX.FTZ R7, R92, R7, !PT ;  /* 0x000000075c077209 */ /* 0x000fe40007810000 */
[----:B------:R-:W-:Y:S02]  /*15360*/  CS2R R40, SRZ ;  /* 0x0000000000287805 */ /* 0x000fe4000001ff00 */
[----:B------:R-:W-:Y:S02]  /*15370*/  ISETP.GT.AND P1, PT, R29, 0x51, PT ;  /* 0x000000511d00780c */ /* 0x000fe40003f24270 */
[----:B------:R-:W-:Y:S02]  /*15380*/  CS2R R38, SRZ ;  /* 0x0000000000267805 */ /* 0x000fe4000001ff00 */
[----:B-1----:R-:W-:Y:S01]  /*15390*/  FSEL R58, R31, -INF , P2 ;  /* 0xff8000001f3a7808 */ /* 0x002fe20001000000 */
[----:B------:R-:W-:Y:S01]  /*153a0*/  MUFU.EX2 R181, R181 ;  /* 0x000000b500b57308 */ /* 0x000fe20000000800 */
[----:B------:R-:W-:Y:S01]  /*153b0*/  FMNMX.FTZ R7, R94, R7, !PT ;  /* 0x000000075e077209 */ /* 0x000fe20007810000 */
[----:B------:R-:W1:Y:S01]  /*153c0*/  @P4 LDC R31, c[0x0][0x44c] ;  /* 0x00011300ff1f4b82 */ /* 0x000e620000000800 */
[----:B------:R-:W-:-:S02]  /*153d0*/  ISETP.GT.AND P2, PT, R29, 0x58, PT ;  /* 0x000000581d00780c */ /* 0x000fc40003f44270 */
[----:B------:R-:W-:Y:S02]  /*153e0*/  FSEL R96, R96, -INF , P1 ;  /* 0xff80000060607808 */ /* 0x000fe40000800000 */
[----:B------:R-:W-:Y:S01]  /*153f0*/  FMNMX.FTZ R7, R58, R7, !PT ;  /* 0x000000073a077209 */ /* 0x000fe20007810000 */
[----:B------:R-:W-:Y:S01]  /*15400*/  MUFU.EX2 R36, R36 ;  /* 0x0000002400247308 */ /* 0x000fe20000000800 */
[----:B------:R-:W-:Y:S01]  /*15410*/  ISETP.GT.AND P1, PT, R29, 0x59, PT ;  /* 0x000000591d00780c */ /* 0x000fe20003f24270 */
[----:B------:R-:W-:Y:S01]  /*15420*/  VIADD R29, R8, 0x30840 ;  /* 0x00030840081d7836 */ /* 0x000fe20000000000 */
[----:B------:R-:W-:Y:S01]  /*15430*/  FSEL R98, R98, -INF , P2 ;  /* 0xff80000062627808 */ /* 0x000fe20001000000 */
[----:B--2---:R-:W-:Y:S01]  /*15440*/  FADD.FTZ R8, R189, R10 ;  /* 0x0000000abd087221 */ /* 0x004fe20000010000 */
[----:B------:R-:W-:Y:S02]  /*15450*/  FMNMX.FTZ R7, R96, R7, !PT ;  /* 0x0000000760077209 */ /* 0x000fe40007810000 */
[----:B------:R-:W-:Y:S01]  /*15460*/  FSEL R100, R69, -INF , P1 ;  /* 0xff80000045647808 */ /* 0x000fe20000800000 */
[----:B------:R-:W-:Y:S01]  /*15470*/  MUFU.EX2 R183, R183 ;  /* 0x000000b700b77308 */ /* 0x000fe20000000800 */
[----:B------:R-:W-:-:S02]  /*15480*/  FMNMX.FTZ R7, R98, R7, !PT ;  /* 0x0000000762077209 */ /* 0x000fc40007810000 */
[----:B------:R-:W-:Y:S02]  /*15490*/  PRMT R29, R218, 0x654, R29 ;  /* 0x00000654da1d7816 */ /* 0x000fe4000000001d */
[----:B------:R-:W-:Y:S02]  /*154a0*/  FMNMX.FTZ R7, R100, R7, !PT ;  /* 0x0000000764077209 */ /* 0x000fe40007810000 */
[----:B------:R2:W-:Y:S01]  /*154b0*/  SYNCS.ARRIVE.TRANS64.RED.A1T0 RZ, [R29+URZ], RZ ;  /* 0x000000ff1dff79a7 */ /* 0x0005e2000810043f */
[----:B------:R-:W-:Y:S01]  /*154c0*/  MUFU.EX2 R34, R34 ;  /* 0x0000002200227308 */ /* 0x000fe20000000800 */
[----:B------:R-:W-:Y:S01]  /*154d0*/  F2FP.BF16.F32.PACK_AB R189, R10, R189 ;  /* 0x000000bd0abd723e */ /* 0x000fe200000010ff */
[----:B------:R-:W4:Y:S01]  /*154e0*/  SHFL.BFLY PT, R0, R7, 0x2, 0x1f ;  /* 0x0c401f0007007f89 */ /* 0x000f2200000e0000 */
[----:B-1----:R-:W-:-:S05]  /*154f0*/  @P4 IMAD.HI.U32 R20, R226, R31, RZ ;  /* 0x0000001fe2144227 */ /* 0x002fca00078e00ff */
[----:B0-----:R-:W-:Y:S01]  /*15500*/  @P4 SHF.R.U32.HI R14, RZ, R33, R20 ;  /* 0x00000021ff0e4219 */ /* 0x001fe20000011614 */
[----:B---3--:R-:W-:Y:S01]  /*15510*/  FADD.FTZ R33, R191, R8 ;  /* 0x00000008bf217221 */ /* 0x008fe20000010000 */
[----:B------:R-:W-:Y:S01]  /*15520*/  MUFU.EX2 R177, R177 ;  /* 0x000000b100b17308 */ /* 0x000fe20000000800 */
[----:B-----5:R-:W-:Y:S02]  /*15530*/  F2FP.BF16.F32.PACK_AB R191, R64, R191 ;  /* 0x000000bf40bf723e */ /* 0x020fe400000010ff */
[----:B------:R-:W-:Y:S01]  /*15540*/  IADD3 R20, R14, R228, -R227 ;  /* 0x000000e40e147210 */ /* 0x000fe20007ffe8e3 */
[----:B------:R-:W-:Y:S01]  /*15550*/  FADD.FTZ R14, R64, R33 ;  /* 0x00000021400e7221 */ /* 0x000fe20000010000 */
[----:B------:R-:W-:-:S03]  /*15560*/  CS2R R64, SRZ ;  /* 0x0000000000407805 */ /* 0x000fc6000001ff00 */
[----:B------:R-:W-:Y:S01]  /*15570*/  FADD.FTZ R33, R185, R14 ;  /* 0x0000000eb9217221 */ /* 0x000fe20000010000 */
[----:B------:R-:W-:Y:S01]  /*15580*/  MUFU.EX2 R30, R30 ;  /* 0x0000001e001e7308 */ /* 0x000fe20000000800 */
[----:B------:R-:W-:Y:S01]  /*15590*/  IMAD.HI R20, R20, 0x2aaaaaab, RZ ;  /* 0x2aaaaaab14147827 */ /* 0x000fe200078e02ff */
[----:B------:R-:W-:-:S04]  /*155a0*/  F2FP.BF16.F32.PACK_AB R185, R72, R185 ;  /* 0x000000b948b9723e */ /* 0x000fc800000010ff */
[----:B------:R-:W-:Y:S02]  /*155b0*/  SHF.R.U32.HI R37, RZ, 0x1f, R20 ;  /* 0x0000001fff257819 */ /* 0x000fe40000011614 */
[----:B----4-:R-:W-:Y:S01]  /*155c0*/  FMNMX.FTZ R9, R7, R0, !PT ;  /* 0x0000000007097209 */ /* 0x010fe20007810000 */
[----:B------:R-:W-:Y:S04]  /*155d0*/  MUFU.EX2 R179, R179 ;  /* 0x000000b300b37308 */ /* 0x000fe80000000800 */
[----:B------:R-:W0:Y:S04]  /*155e0*/  SHFL.BFLY PT, R0, R9, 0x1, 0x1f ;  /* 0x0c201f0009007f89 */ /* 0x000e2800000e0000 */
        /* <DEDUP_REMOVED lines=26> */
[-CC-:B--2---:R-:W-:Y:S01]  /*15790*/  FFMA.FTZ R29, R76, R3.reuse, -R13.reuse ;  /* 0x000000034c1d7223 */ /* 0x184fe2000001080d */
        /* <DEDUP_REMOVED lines=8> */
[----:B------:R-:W-:Y:S01]  /*15820*/  FFMA.FTZ R100, R100, R3, -R13 ;  /* 0x0000000364647223 */ /* 0x000fe2000001080d */
[----:B------:R-:W-:-:S02]  /*15830*/  CS2R R90, SRZ ;  /* 0x00000000005a7805 */ /* 0x000fc4000001ff00 */
[----:B------:R-:W-:Y:S02]  /*15840*/  CS2R R88, SRZ ;  /* 0x0000000000587805 */ /* 0x000fe4000001ff00 */
[----:B------:R-:W-:Y:S02]  /*15850*/  CS2R R86, SRZ ;  /* 0x0000000000567805 */ /* 0x000fe4000001ff00 */
[----:B------:R-:W-:Y:S01]  /*15860*/  CS2R R84, SRZ ;  /* 0x0000000000547805 */ /* 0x000fe2000001ff00 */
[----:B------:R-:W2:Y:S01]  /*15870*/  MUFU.EX2 R9, R9 ;  /* 0x0000000900097308 */ /* 0x000ea20000000800 */
[----:B0-----:R-:W-:Y:S01]  /*15880*/  FADD.FTZ R31, R188, R7 ;  /* 0x00000007bc1f7221 */ /* 0x001fe20000010000 */
[----:B------:R-:W-:Y:S02]  /*15890*/  F2FP.BF16.F32.PACK_AB R188, R7, R188 ;  /* 0x000000bc07bc723e */ /* 0x000fe400000010ff */
[----:B------:R-:W-:Y:S02]  /*158a0*/  CS2R R82, SRZ ;  /* 0x0000000000527805 */ /* 0x000fe4000001ff00 */
[----:B------:R-:W-:-:S02]  /*158b0*/  CS2R R78, SRZ ;  /* 0x00000000004e7805 */ /* 0x000fc4000001ff00 */
[----:B------:R-:W-:Y:S02]  /*158c0*/  CS2R R76, SRZ ;  /* 0x00000000004c7805 */ /* 0x000fe4000001ff00 */
[----:B------:R-:W-:Y:S02]  /*158d0*/  CS2R R70, SRZ ;  /* 0x0000000000467805 */ /* 0x000fe4000001ff00 */
[----:B------:R-:W-:Y:S01]  /*158e0*/  CS2R R68, SRZ ;  /* 0x0000000000447805 */ /* 0x000fe2000001ff00 */
[----:B------:R-:W0:Y:S01]  /*158f0*/  MUFU.EX2 R184, R184 ;  /* 0x000000b800b87308 */ /* 0x000e220000000800 */
[----:B-1----:R-:W-:Y:S01]  /*15900*/  FADD.FTZ R8, R190, R31 ;  /* 0x0000001fbe087221 */ /* 0x002fe20000010000 */
[----:B------:R-:W-:Y:S02]  /*15910*/  CS2R R66, SRZ ;  /* 0x0000000000427805 */ /* 0x000fe4000001ff00 */
[----:B------:R-:W-:Y:S02]  /*15920*/  CS2R R62, SRZ ;  /* 0x00000000003e7805 */ /* 0x000fe4000001ff00 */
[----:B------:R-:W-:-:S02]  /*15930*/  CS2R R60, SRZ ;  /* 0x00000000003c7805 */ /* 0x000fc4000001ff00 */
[----:B------:R-:W-:Y:S02]  /*15940*/  CS2R R56, SRZ ;  /* 0x0000000000387805 */ /* 0x000fe4000001ff00 */
[----:B------:R-:W-:Y:S02]  /*15950*/  CS2R R52, SRZ ;  /* 0x0000000000347805 */ /* 0x000fe4000001ff00 */
[----:B------:R-:W-:Y:S01]  /*15960*/  CS2R R48, SRZ ;  /* 0x0000000000307805 */ /* 0x000fe2000001ff00 */
[----:B------:R-:W1:Y:S01]  /*15970*/  MUFU.EX2 R11, R11 ;  /* 0x0000000b000b7308 */ /* 0x000e620000000800 */
[C---:B--2---:R-:W-:Y:S01]  /*15980*/  FADD.FTZ R31, R9.reuse, R8 ;  /* 0x00000008091f7221 */ /* 0x044fe20000010000 */
[----:B------:R-:W-:Y:S01]  /*15990*/  FADD.FTZ R8, R72, R33 ;  /* 0x0000002148087221 */ /* 0x000fe20000010000 */
[----:B------:R-:W-:Y:S02]  /*159a0*/  F2FP.BF16.F32.PACK_AB R190, R9, R190 ;  /* 0x000000be09be723e */ /* 0x000fe400000010ff */
[----:B------:R-:W-:-:S02]  /*159b0*/  CS2R R72, SRZ ;  /* 0x0000000000487805 */ /* 0x000fc4000001ff00 */
[----:B------:R-:W-:Y:S01]  /*159c0*/  CS2R R44, SRZ ;  /* 0x00000000002c7805 */ /* 0x000fe2000001ff00 */
[----:B------:R-:W-:Y:S01]  /*159d0*/  FADD.FTZ R35, R187, R8 ;  /* 0x00000008bb237221 */ /* 0x000fe20000010000 */
[----:B------:R-:W-:Y:S01]  /*159e0*/  F2FP.BF16.F32.PACK_AB R187, R54, R187 ;  /* 0x000000bb36bb723e */ /* 0x000fe200000010ff */
[----:B------:R-:W2:Y:S01]  /*159f0*/  MUFU.EX2 R186, R186 ;  /* 0x000000ba00ba7308 */ /* 0x000ea20000000800 */
[----:B0-----:R-:W-:Y:S01]  /*15a00*/  FADD.FTZ R6, R184, R31 ;  /* 0x0000001fb8067221 */ /* 0x001fe20000010000 */
[----:B------:R-:W-:Y:S01]  /*15a10*/  FADD.FTZ R8, R54, R35 ;  /* 0x0000002336087221 */ /* 0x000fe20000010000 */
[----:B------:R-:W-:-:S03]  /*15a20*/  CS2R R54, SRZ ;  /* 0x0000000000367805 */ /* 0x000fc6000001ff00 */
[----:B------:R-:W-:Y:S01]  /*15a30*/  FADD.FTZ R35, R181, R8 ;  /* 0x00000008b5237221 */ /* 0x000fe20000010000 */
[C---:B------:R-:W-:Y:S01]  /*15a40*/  F2FP.BF16.F32.PACK_AB R181, R36.reuse, R181 ;  /* 0x000000b524b5723e */ /* 0x040fe200000010ff */
[----:B------:R-:W0:Y:S01]  /*15a50*/  MUFU.EX2 R15, R15 ;  /* 0x0000000f000f7308 */ /* 0x000e220000000800 */
[C---:B-1----:R-:W-:Y:S01]  /*15a60*/  FADD.FTZ R33, R11.reuse, R6 ;  /* 0x000000060b217221 */ /* 0x042fe20000010000 */
[----:B------:R-:W-:Y:S01]  /*15a70*/  FADD.FTZ R8, R36, R35 ;  /* 0x0000002324087221 */ /* 0x000fe20000010000 */
[----:B------:R-:W-:-:S03]  /*15a80*/  F2FP.BF16.F32.PACK_AB R184, R11, R184 ;  /* 0x000000b80bb8723e */ /* 0x000fc600000010ff */
[----:B------:R-:W-:Y:S01]  /*15a90*/  FADD.FTZ R35, R183, R8 ;  /* 0x00000008b7237221 */ /* 0x000fe20000010000 */
[----:B------:R-:W-:Y:S01]  /*15aa0*/  LEA.HI.SX32 R8, R20, R37, 0x1c ;  /* 0x0000002514087211 */ /* 0x000fe200078fe2ff */
[----:B------:R-:W1:Y:S01]  /*15ab0*/  MUFU.EX2 R180, R180 ;  /* 0x000000b400b47308 */ /* 0x000e620000000800 */
[----:B--2---:R-:W-:Y:S01]  /*15ac0*/  FADD.FTZ R6, R186, R33 ;  /* 0x00000021ba067221 */ /* 0x004fe20000010000 */
[C---:B------:R-:W-:Y:S01]  /*15ad0*/  FADD.FTZ R10, R34.reuse, R35 ;  /* 0x00000023220a7221 */ /* 0x040fe20000010000 */
[----:B------:R-:W-:Y:S02]  /*15ae0*/  VIMNMX R223, R225, R8, !PT ;  /* 0x00000008e1df7248 */ /* 0x000fe40007fe0100 */
[----:B------:R-:W-:Y:S01]  /*15af0*/  F2FP.BF16.F32.PACK_AB R183, R34, R183 ;  /* 0x000000b722b7723e */ /* 0x000fe200000010ff */
[----:B------:R-:W-:Y:S01]  /*15b00*/  FADD.FTZ R35, R177, R10 ;  /* 0x0000000ab1237221 */ /* 0x000fe20000010000 */
[C---:B------:R-:W-:Y:S01]  /*15b10*/  F2FP.BF16.F32.PACK_AB R177, R30.reuse, R177 ;  /* 0x000000b11eb1723e */ /* 0x040fe200000010ff */
[----:B------:R-:W2:Y:S01]  /*15b20*/  MUFU.EX2 R21, R21 ;  /* 0x0000001500157308 */ /* 0x000ea20000000800 */
[C---:B0-----:R-:W-:Y:S01]  /*15b30*/  FADD.FTZ R33, R15.reuse, R6 ;  /* 0x000000060f217221 */ /* 0x041fe20000010000 */
[----:B------:R-:W-:Y:S01]  /*15b40*/  FADD.FTZ R10, R30, R35 ;  /* 0x000000231e0a7221 */ /* 0x000fe20000010000 */
[----:B------:R-:W-:-:S03]  /*15b50*/  F2FP.BF16.F32.PACK_AB R186, R15, R186 ;  /* 0x000000ba0fba723e */ /* 0x000fc600000010ff */
[----:B------:R-:W-:Y:S01]  /*15b60*/  FADD.FTZ R37, R179, R10 ;  /* 0x0000000ab3257221 */ /* 0x000fe20000010000 */
[----:B------:R-:W-:Y:S01]  /*15b70*/  F2FP.BF16.F32.PACK_AB R179, R32, R179 ;  /* 0x000000b320b3723e */ /* 0x000fe200000010ff */
[----:B------:R-:W0:Y:S01]  /*15b80*/  MUFU.EX2 R182, R182 ;  /* 0x000000b600b67308 */ /* 0x000e220000000800 */
[----:B-1----:R-:W-:Y:S01]  /*15b90*/  FADD.FTZ R6, R180, R33 ;  /* 0x00000021b4067221 */ /* 0x002fe20000010000 */
[----:B------:R-:W-:Y:S01]  /*15ba0*/  FADD.FTZ R10, R32, R37 ;  /* 0x00000025200a7221 */ /* 0x000fe20000010000 */
[----:B------:R-:W-:-:S03]  /*15bb0*/  CS2R R36, SRZ ;  /* 0x0000000000247805 */ /* 0x000fc6000001ff00 */
[----:B------:R-:W-:Y:S01]  /*15bc0*/  FADD.FTZ R7, R173, R10 ;  /* 0x0000000aad077221 */ /* 0x000fe20000010000 */
[----:B------:R-:W-:Y:S01]  /*15bd0*/  F2FP.BF16.F32.PACK_AB R173, R28, R173 ;  /* 0x000000ad1cad723e */ /* 0x000fe200000010ff */
        /* <DEDUP_REMOVED lines=12> */
[----:B------:R-:W-:Y:S02]  /*15ca0*/  F2FP.BF16.F32.PACK_AB R176, R27, R176 ;  /* 0x000000b01bb0723e */ /* 0x000fe400000010ff */
[----:B------:R-:W-:-:S04]  /*15cb0*/  CS2R R26, SRZ ;  /* 0x00000000001a7805 */ /* 0x000fc8000001ff00 */
[----:B------:R-:W0:Y:S01]  /*15cc0*/  MUFU.EX2 R172, R172 ;  /* 0x000000ac00ac7308 */ /* 0x000e220000000800 */
[----:B-1----:R-:W-:-:S07]  /*15cd0*/  FADD.FTZ R6, R178, R35 ;  /* 0x00000023b2067221 */ /* 0x002fce0000010000 */
[----:B------:R1:W3:Y:S01]  /*15ce0*/  MUFU.EX2 R31, R74 ;  /* 0x0000004a001f7308 */ /* 0x0002e20000000800 */
[C---:B--2---:R-:W-:Y:S01]  /*15cf0*/  FADD.FTZ R35, R29.reuse, R6 ;  /* 0x000000061d237221 */ /* 0x044fe20000010000 */
[----:B------:R-:W-:-:S06]  /*15d00*/  F2FP.BF16.F32.PACK_AB R178, R29, R178 ;  /* 0x000000b21db2723e */ /* 0x000fcc00000010ff */
[----:B------:R-:W2:Y:S01]  /*15d10*/  MUFU.EX2 R169, R169 ;  /* 0x000000a900a97308 */ /* 0x000ea20000000800 */
[----:B0-----:R-:W-:Y:S01]  /*15d20*/  FADD.FTZ R6, R172, R35 ;  /* 0x00000023ac067221 */ /* 0x001fe20000010000 */
[----:B-1----:R-:W-:Y:S02]  /*15d30*/  CS2R R74, SRZ ;  /* 0x00000000004a7805 */ /* 0x002fe4000001ff00 */
[----:B------:R-:W-:-:S04]  /*15d40*/  CS2R R34, SRZ ;  /* 0x0000000000227805 */ /* 0x000fc8000001ff00 */
[----:B------:R-:W0:Y:S01]  /*15d50*/  MUFU.EX2 R92, R92 ;  /* 0x0000005c005c7308 */ /* 0x000e220000000800 */
[C---:B---3--:R-:W-:Y:S01]  /*15d60*/  FADD.FTZ R11, R31.reuse, R6 ;  /* 0x000000061f0b7221 */ /* 0x048fe20000010000 */
[----:B------:R-:W-:Y:S01]  /*15d70*/  FADD.FTZ R6, R28, R7 ;  /* 0x000000071c067221 */ /* 0x000fe20000010000 */
[----:B------:R-:W-:Y:S02]  /*15d80*/  F2FP.BF16.F32.PACK_AB R172, R31, R172 ;  /* 0x000000ac1fac723e */ /* 0x000fe400000010ff */
[----:B------:R-:W-:Y:S02]  /*15d90*/  CS2R R30, SRZ ;  /* 0x00000000001e7805 */ /* 0x000fe4000001ff00 */
[----:B------:R-:W-:Y:S01]  /*15da0*/  CS2R R28, SRZ ;  /* 0x00000000001c7805 */ /* 0x000fe2000001ff00 */
[----:B------:R-:W-:Y:S01]  /*15db0*/  FADD.FTZ R7, R175, R6 ;  /* 0x00000006af077221 */ /* 0x000fe20000010000 */
[C---:B------:R-:W-:Y:S01]  /*15dc0*/  F2FP.BF16.F32.PACK_AB R175, R24.reuse, R175 ;  /* 0x000000af18af723e */ /* 0x040fe200000010ff */
[----:B------:R-:W1:Y:S02]  /*15dd0*/  MUFU.EX2 R12, R12 ;  /* 0x0000000c000c7308 */ /* 0x000e640000000800 */
[----:B------:R-:W-:Y:S01]  /*15de0*/  FADD.FTZ R6, R24, R7 ;  /* 0x0000000718067221 */ /* 0x000fe20000010000 */
[----:B------:R-:W-:-:S03]  /*15df0*/  CS2R R24, SRZ ;  /* 0x0000000000187805 */ /* 0x000fc6000001ff00 */
[----:B--2---:R-:W-:Y:S02]  /*15e00*/  FADD.FTZ R7, R169, R6 ;  /* 0x00000006a9077221 */ /* 0x004fe40000010000 */
[----:B------:R2:W3:Y:S01]  /*15e10*/  MUFU.EX2 R13, R94 ;  /* 0x0000005e000d7308 */ /* 0x0004e20000000800 */
[----:B0-----:R-:W-:-:S07]  /*15e20*/  FADD.FTZ R10, R92, R11 ;  /* 0x0000000b5c0a7221 */ /* 0x001fce0000010000 */
[----:B------:R-:W0:Y:S01]  /*15e30*/  MUFU.EX2 R58, R58 ;  /* 0x0000003a003a7308 */ /* 0x000e220000000800 */
[C---:B-1----:R-:W-:Y:S01]  /*15e40*/  FADD.FTZ R6, R12.reuse, R7 ;  /* 0x000000070c067221 */ /* 0x042fe20000010000 */
[----:B------:R-:W-:Y:S01]  /*15e50*/  F2FP.BF16.F32.PACK_AB R169, R12, R169 ;  /* 0x000000a90ca9723e */ /* 0x000fe200000010ff */
[----:B------:R-:W-:Y:S01]  /*15e60*/  VIADD R12, R80, 0xfffffffe ;  /* 0xfffffffe500c7836 */ /* 0x000fe20000000000 */
[----:B--2---:R-:W-:Y:S02]  /*15e70*/  CS2R R94, SRZ ;  /* 0x00000000005e7805 */ /* 0x004fe4000001ff00 */
[----:B------:R-:W-:Y:S02]  /*15e80*/  CS2R R80, SRZ ;  /* 0x0000000000507805 */ /* 0x000fe4000001ff00 */
[----:B------:R1:W2:Y:S01]  /*15e90*/  MUFU.EX2 R33, R96 ;  /* 0x0000006000217308 */ /* 0x0002a20000000800 */
[----:B---3--:R-:W-:Y:S01]  /*15ea0*/  FADD.FTZ R11, R13, R10 ;  /* 0x0000000a0d0b7221 */ /* 0x008fe20000010000 */
[----:B------:R-:W-:-:S02]  /*15eb0*/  ISETP.GE.AND P1, PT, R12, R223, PT ;  /* 0x000000df0c00720c */ /* 0x000fc40003f26270 */
[----:B------:R-:W-:Y:S02]  /*15ec0*/  F2FP.BF16.F32.PACK_AB R174, R13, R92 ;  /* 0x0000005c0dae723e */ /* 0x000fe400000010ff */
[----:B------:R-:W-:Y:S02]  /*15ed0*/  CS2R R92, SRZ ;  /* 0x00000000005c7805 */ /* 0x000fe4000001ff00 */
[----:B------:R-:W-:Y:S01]  /*15ee0*/  MUFU.EX2 R171, R171 ;  /* 0x000000ab00ab7308 */ /* 0x000fe20000000800 */
[----:B0-----:R-:W-:Y:S01]  /*15ef0*/  FADD.FTZ R14, R58, R11 ;  /* 0x0000000b3a0e7221 */ /* 0x001fe20000010000 */
[----:B-1----:R-:W-:-:S06]  /*15f00*/  CS2R R96, SRZ ;  /* 0x0000000000607805 */ /* 0x002fcc000001ff00 */
[----:B------:R-:W0:Y:S01]  /*15f10*/  MUFU.EX2 R98, R98 ;  /* 0x0000006200627308 */ /* 0x000e220000000800 */
[C---:B--2---:R-:W-:Y:S01]  /*15f20*/  FADD.FTZ R11, R33.reuse, R14 ;  /* 0x0000000e210b7221 */ /* 0x044fe20000010000 */
[----:B------:R-:W-:Y:S02]  /*15f30*/  F2FP.BF16.F32.PACK_AB R168, R33, R58 ;  /* 0x0000003a21a8723e */ /* 0x000fe400000010ff */
[----:B------:R-:W-:Y:S02]  /*15f40*/  CS2R R58, SRZ ;  /* 0x00000000003a7805 */ /* 0x000fe4000001ff00 */
[----:B------:R-:W-:Y:S02]  /*15f50*/  CS2R R32, SRZ ;  /* 0x0000000000207805 */ /* 0x000fe4000001ff00 */
[----:B------:R1:W2:Y:S08]  /*15f60*/  MUFU.EX2 R9, R100 ;  /* 0x0000006400097308 */ /* 0x0002b00000000800 */
[----:B------:R3:W4:Y:S01]  /*15f70*/  MUFU.EX2 R10, R5 ;  /* 0x00000005000a7308 */ /* 0x0007220000000800 */
[----:B0-----:R-:W-:Y:S01]  /*15f80*/  FADD.FTZ R14, R98, R11 ;  /* 0x0000000b620e7221 */ /* 0x001fe20000010000 */
[----:B-1----:R-:W-:Y:S01]  /*15f90*/  CS2R R100, SRZ ;  /* 0x0000000000647805 */ /* 0x002fe2000001ff00 */
[----:B---3--:R-:W-:-:S02]  /*15fa0*/  FADD.FTZ R5, R171, R6 ;  /* 0x00000006ab057221 */ /* 0x008fc40000010000 */
[C---:B--2---:R-:W-:Y:S01]  /*15fb0*/  FADD.FTZ R7, R9.reuse, R14 ;  /* 0x0000000e09077221 */ /* 0x044fe20000010000 */
[----:B------:R-:W-:Y:S01]  /*15fc0*/  F2FP.BF16.F32.PACK_AB R170, R9, R98 ;  /* 0x0000006209aa723e */ /* 0x000fe200000010ff */
[----:B------:R-:W-:Y:S01]  /*15fd0*/  IMAD.MOV.U32 R14, RZ, RZ, 0x3f800000 ;  /* 0x3f800000ff0e7424 */ /* 0x000fe200078e00ff */
[----:B------:R-:W-:Y:S01]  /*15fe0*/  CS2R R98, SRZ ;  /* 0x0000000000627805 */ /* 0x000fe2000001ff00 */
[C---:B----4-:R-:W-:Y:S01]  /*15ff0*/  FADD.FTZ R6, R10.reuse, R5 ;  /* 0x000000050a067221 */ /* 0x050fe20000010000 */
[----:B------:R-:W-:Y:S01]  /*16000*/  F2FP.BF16.F32.PACK_AB R171, R10, R171 ;  /* 0x000000ab0aab723e */ /* 0x000fe200000010ff */
[----:B------:R-:W-:Y:S01]  /*16010*/  IMAD.MOV.U32 R5, RZ, RZ, 0x3f800000 ;  /* 0x3f800000ff057424 */ /* 0x000fe200078e00ff */
[----:B------:R-:W-:Y:S06]  /*16020*/  @!P1 BRA `(.L_x_2829) ;  /* 0x0000003000209947 */ /* 0x000fec0003800000 */
[----:B------:R-:W-:Y:S01]  /*16030*/  BSSY B1, `(.L_x_2829) ;  /* 0x0000307000017945 */ /* 0x000fe20003800000 */
[----:B------:R-:W-:Y:S02]  /*16040*/  IMAD.MOV.U32 R10, RZ, RZ, R4 ;  /* 0x000000ffff0a7224 */ /* 0x000fe400078e0004 */
[----:B------:R-:W-:Y:S02]  /*16050*/  IMAD.MOV.U32 R11, RZ, RZ, R0 ;  /* 0x000000ffff0b7224 */ /* 0x000fe400078e0000 */
[----:B------:R-:W-:Y:S02]  /*16060*/  IMAD.MOV.U32 R8, RZ, RZ, R200 ;  /* 0x000000ffff087224 */ /* 0x000fe400078e00c8 */
[----:B------:R-:W-:Y:S02]  /*16070*/  IMAD.MOV.U32 R9, RZ, RZ, R196 ;  /* 0x000000ffff097224 */ /* 0x000fe400078e00c4 */
[----:B------:R-:W-:Y:S02]  /*16080*/  IMAD.MOV.U32 R5, RZ, RZ, 0x3f800000 ;  /* 0x3f800000ff057424 */ /* 0x000fe400078e00ff */
[----:B------:R-:W-:-:S07]  /*16090*/  IMAD.MOV.U32 R119, RZ, RZ, RZ ;  /* 0x000000ffff777224 */ /* 0x000fce00078e00ff */
.L_x_2842:
[----:B------:R-:W-:-:S04]  /*160a0*/  ISETP.NE.AND P1, PT, R9, 0x1, PT ;  /* 0x000000010900780c */ /* 0x000fc80003f25270 */
[----:B------:R-:W-:-:S04]  /*160b0*/  SEL R200, RZ, 0x1, P1 ;  /* 0x00000001ffc87807 */ /* 0x000fc80000800000 */
[----:B------:R-:W-:Y:S01]  /*160c0*/  LOP3.LUT R200, R8, R200, RZ, 0x3c, !PT ;  /* 0x000000c808c87212 */ /* 0x000fe200078e3cff */
[----:B------:R-:W-:Y:S06]  /*160d0*/  @!P0 BRA `(.L_x_2830) ;  /* 0x0000000000048947 */ /* 0x000fec0003800000 */
[----:B------:R-:W-:Y:S01]  /*160e0*/  BPT.TRAP 0x1 ;  /* 0x000000040000795c */ /* 0x000fe20000300000 */
.L_x_2830:
        /* <DEDUP_REMOVED lines=8> */
.L_x_2831:
[----:B------:R-:W-:Y:S01]  /*16170*/  IMAD R126, R196, 0x900, R219 ;  /* 0x00000900c47e7824 */ /* 0x000fe200078e02db */
[----:B------:R-:W-:Y:S03]  /*16180*/  BSSY B2, `(.L_x_2832) ;  /* 0x0000006000027945 */ /* 0x000fe60003800000 */
[C---:B------:R-:W-:Y:S02]  /*16190*/  VIADD R122, R126.reuse, 0x2 ;  /* 0x000000027e7a7836 */ /* 0x040fe40000000000 */
[----:B------:R-:W-:Y:S01]  /*161a0*/  VIADD R124, R126, 0x4 ;  /* 0x000000047e7c7836 */ /* 0x000fe20000000000 */
[----:B-1----:R-:W-:Y:S06]  /*161b0*/  @P1 BRA `(.L_x_2833) ;  /* 0x0000000000081947 */ /* 0x002fec0003800000 */
[----:B------:R-:W1:Y:S02]  /*161c0*/  SYNCS.PHASECHK.TRANS64.TRYWAIT P1, [R0+URZ+0x30830], R3 ;  /* 0x03083003000075a7 */ /* 0x000e64000802017f */
[----:B-1----:R-:W-:Y:S05]  /*161d0*/  @!P1 BRA `(.L_x_2834) ;  /* 0x00000134009c9947 */ /* 0x002fea0003800000 */
.L_x_2833:
[----:B------:R-:W-:Y:S05]  /*161e0*/  BSYNC B2 ;  /* 0x0000000000027941 */ /* 0x000fea0003800000 */
.L_x_2832:
[----:B------:R-:W2:Y:S04]  /*161f0*/  LDL.64 R128, [R1+0x30] ;  /* 0x0000300001807983 */ /* 0x000ea80000100a00 */
[----:B------:R3:W-:Y:S04]  /*16200*/  STL.64 [R1+0x78], R6 ;  /* 0x0000780601007387 */ /* 0x0007e80000100a00 */
[----:B---3--:R-:W3:Y:S01]  /*16210*/  LDL.64 R6, [R1+0x28] ;  /* 0x0000280001067983 */ /* 0x008ee20000100a00 */
[----:B------:R-:W-:Y:S01]  /*16220*/  IMAD.MOV.U32 R120, RZ, RZ, R126 ;  /* 0x000000ffff787224 */ /* 0x000fe200078e007e */
[----:B------:R-:W-:Y:S01]  /*16230*/  R2UR UR46, R122 ;  /* 0x000000007a2e72ca */ /* 0x000fe200000e0000 */
[----:B------:R-:W-:Y:S01]  /*16240*/  IMAD.MOV.U32 R122, RZ, RZ, R124 ;  /* 0x000000ffff7a7224 */ /* 0x000fe200078e007c */
[----:B------:R-:W-:Y:S01]  /*16250*/  MOV R21, UR42 ;  /* 0x0000002a00157c02 */ /* 0x000fe20008000f00 */
[----:B------:R-:W-:Y:S01]  /*16260*/  IMAD.MOV.U32 R121, RZ, RZ, 0x40000040 ;  /* 0x40000040ff797424 */ /* 0x000fe200078e00ff */
[----:B------:R-:W-:Y:S01]  /*16270*/  R2UR UR50, R120 ;  /* 0x00000000783272ca */ /* 0x000fe200000e0000 */
[C---:B------:R-:W-:Y:S01]  /*16280*/  VIADD R120, R126.reuse, 0x6 ;  /* 0x000000067e787836 */ /* 0x040fe20000000000 */
[----:B------:R-:W-:Y:S01]  /*16290*/  MOV R4, UR38 ;  /* 0x0000002600047c02 */ /* 0x000fe20008000f00 */
[----:B------:R-:W-:Y:S01]  /*162a0*/  VIADD R124, R126, 0x302 ;  /* 0x000003027e7c7836 */ /* 0x000fe20000000000 */
[----:B------:R-:W-:Y:S01]  /*162b0*/  R2UR UR42, R122 ;  /* 0x000000007a2a72ca */ /* 0x000fe200000e0000 */
[----:B------:R-:W-:Y:S01]  /*162c0*/  VIADD R122, R126, 0x300 ;  /* 0x000003007e7a7836 */ /* 0x000fe20000000000 */
[----:B------:R-:W-:Y:S01]  /*162d0*/  R2UR UR38, R120 ;  /* 0x00000000782672ca */ /* 0x000fe200000e0000 */
[----:B------:R-:W-:Y:S01]  /*162e0*/  VIADD R120, R126, 0x304 ;  /* 0x000003047e787836 */ /* 0x000fe20000000000 */
[----:B------:R-:W-:Y:S01]  /*162f0*/  MOV R213, UR49 ;  /* 0x0000003100d57c02 */ /* 0x000fe20008000f00 */
[----:B------:R-:W-:Y:S01]  /*16300*/  IMAD.MOV.U32 R123, RZ, RZ, 0x40000040 ;  /* 0x40000040ff7b7424 */ /* 0x000fe200078e00ff */
[----:B------:R-:W-:Y:S01]  /*16310*/  R2UR UR34, R122 ;  /* 0x000000007a2272ca */ /* 0x000fe200000e0000 */
[----:B------:R-:W-:Y:S01]  /*16320*/  VIADD R122, R126, 0x306 ;  /* 0x000003067e7a7836 */ /* 0x000fe20000000000 */
[----:B------:R-:W-:Y:S01]  /*16330*/  R2UR UR26, R120 ;  /* 0x00000000781a72ca */ /* 0x000fe200000e0000 */
[----:B------:R-:W-:Y:S01]  /*16340*/  VIADD R120, R126, 0x602 ;  /* 0x000006027e787836 */ /* 0x000fe20000000000 */
[----:B------:R-:W-:Y:S01]  /*16350*/  MOV R214, UR48 ;  /* 0x0000003000d67c02 */ /* 0x000fe20008000f00 */
[----:B------:R-:W-:Y:S01]  /*16360*/  IMAD.MOV.U32 R125, RZ, RZ, 0x40000040 ;  /* 0x40000040ff7d7424 */ /* 0x000fe200078e00ff */
[----:B------:R-:W-:Y:S01]  /*16370*/  R2UR UR51, R121 ;  /* 0x00000000793372ca */ /* 0x000fe200000e0000 */
[-C--:B------:R-:W-:Y:S01]  /*16380*/  FMUL.FTZ R24, R24, R14.reuse ;  /* 0x0000000e18187220 */ /* 0x080fe20000410000 */
[----:B------:R-:W-:Y:S01]  /*16390*/  R2UR UR30, R124 ;  /* 0x000000007c1e72ca */ /* 0x000fe200000e0000 */
[----:B------:R-:W-:Y:S01]  /*163a0*/  VIADD R124, R126, 0x600 ;  /* 0x000006007e7c7836 */ /* 0x000fe20000000000 */
[----:B------:R-:W-:Y:S01]  /*163b0*/  R2UR UR22, R122 ;  /* 0x000000007a1672ca */ /* 0x000fe200000e0000 */
[----:B------:R-:W-:Y:S01]  /*163c0*/  VIADD R122, R126, 0x604 ;  /* 0x000006047e7a7836 */ /* 0x000fe20000000000 */
[----:B------:R-:W-:Y:S01]  /*163d0*/  R2UR UR14, R120 ;  /* 0x00000000780e72ca */ /* 0x000fe200000e0000 */
[----:B------:R-:W-:Y:S01]  /*163e0*/  VIADD R120, R126, 0x606 ;  /* 0x000006067e787836 */ /* 0x000fe20000000000 */
[----:B------:R-:W-:Y:S01]  /*163f0*/  MOV R20, UR43 ;  /* 0x0000002b00147c02 */ /* 0x000fe20008000f00 */
[-C--:B------:R-:W-:Y:S01]  /*16400*/  FMUL.FTZ R25, R25, R14.reuse ;  /* 0x0000000e19197220 */ /* 0x080fe20000410000 */
[----:B01----:R-:W-:Y:S01]  /*16410*/  MOV R3, UR39 ;  /* 0x0000002700037c02 */ /* 0x003fe20008000f00 */
        /* <DEDUP_REMOVED lines=122> */
[----:B------:R-:W-:Y:S01]  /*16bc0*/  UMOV UR24, UR56 ;  /* 0x0000003800187c82 */ /* 0x000fe20008000000 */
[----:B------:R-:W-:Y:S01]  /*16bd0*/  UMOV UR25, UR57 ;  /* 0x0000003900197c82 */ /* 0x000fe20008000000 */
[----:B------:R-:W-:Y:S01]  /*16be0*/  UMOV UR20, UR52 ;  /* 0x0000003400147c82 */ /* 0x000fe20008000000 */
[----:B------:R-:W-:Y:S01]  /*16bf0*/  UMOV UR21, UR53 ;  /* 0x0000003500157c82 */ /* 0x000fe20008000000 */
[----:B------:R-:W-:Y:S01]  /*16c00*/  R2UR UR48, R214 ;  /* 0x00000000d63072ca */ /* 0x000fe200000e0000 */
[----:B------:R-:W-:-:S02]  /*16c10*/  WARPGROUP.DEPBAR.LE gsb0, 0x0 ;  /* 0x00008000000079c5 */ /* 0x000fc40000010000 */
[----:B------:R-:W-:-:S06]  /*16c20*/  WARPGROUP.ARRIVE ;  /* 0x00000000000079c5 */ /* 0x000fcc0000000000 */
[----:B------:R-:W-:Y:S01]  /*16c30*/  HGMMA.64x96x16.F32.BF16 R120, gdesc[UR44], R120, gsb0 ;  /* 0x016000002c7879f0 */ /* 0x000fe20008001878 */
[----:B------:R-:W-:Y:S02]  /*16c40*/  R2UR UR44, R212 ;  /* 0x00000000d42c72ca */ /* 0x000fe400000e0000 */
[----:B------:R-:W2:Y:S01]  /*16c50*/  LDL.64 R212, [R1+0x20] ;  /* 0x0000200001d47983 */ /* 0x000ea20000100a00 */
[----:B------:R-:W-:Y:S01]  /*16c60*/  R2UR UR45, R211 ;  /* 0x00000000d32d72ca */ /* 0x000fe200000e0000 */
[----:B------:R-:W-:Y:S02]  /*16c70*/  WARPGROUP.DEPBAR.LE gsb0, 0x0 ;  /* 0x00008000000079c5 */ /* 0x000fe40000010000 */
[----:B------:R-:W-:Y:S01]  /*16c80*/  WARPGROUP.ARRIVE ;  /* 0x00000000000079c5 */ /* 0x000fe20000000000 */
[----:B--2---:R-:W-:Y:S02]  /*16c90*/  R2UR UR40, R212 ;  /* 0x00000000d42872ca */ /* 0x004fe400000e0000 */
[----:B------:R-:W-:-:S02]  /*16ca0*/  R2UR UR41, R213 ;  /* 0x00000000d52972ca */ /* 0x000fc400000e0000 */
[----:B------:R-:W2:Y:S11]  /*16cb0*/  LDL.64 R212, [R1+0x8] ;  /* 0x0000080001d47983 */ /* 0x000eb60000100a00 */
[----:B------:R-:W-:Y:S01]  /*16cc0*/  HGMMA.64x96x16.F32.BF16 R120, gdesc[UR40], R120, gsb0 ;  /* 0x01600000287879f0 */ /* 0x000fe20008001878 */
[----:B------:R-:W-:-:S02]  /*16cd0*/  R2UR UR40, R210 ;  /* 0x00000000d22872ca */ /* 0x000fc400000e0000 */
[----:B------:R-:W3:Y:S01]  /*16ce0*/  LDL.64 R210, [R1+0x18] ;  /* 0x0000180001d27983 */ /* 0x000ee20000100a00 */
[----:B------:R-:W-:Y:S02]  /*16cf0*/  R2UR UR43, R20 ;  /* 0x00000000142b72ca */ /* 0x000fe400000e0000 */
[----:B------:R-:W-:Y:S02]  /*16d00*/  R2UR UR42, R21 ;  /* 0x00000000152a72ca */ /* 0x000fe400000e0000 */
[----:B------:R-:W4:Y:S01]  /*16d10*/  LDL.64 R20, [R1+0x10] ;  /* 0x0000100001147983 */ /* 0x000f220000100a00 */
[----:B------:R-:W-:Y:S02]  /*16d20*/  WARPGROUP.DEPBAR.LE gsb0, 0x0 ;  /* 0x00008000000079c5 */ /* 0x000fe40000010000 */
[----:B------:R-:W-:Y:S01]  /*16d30*/  WARPGROUP.ARRIVE ;  /* 0x00000000000079c5 */ /* 0x000fe20000000000 */
[----:B---3--:R-:W-:Y:S02]  /*16d40*/  R2UR UR36, R210 ;  /* 0x00000000d22472ca */ /* 0x008fe400000e0000 */
[----:B------:R-:W-:-:S13]  /*16d50*/  R2UR UR37, R211 ;  /* 0x00000000d32572ca */ /* 0x000fda00000e0000 */
[----:B------:R-:W-:Y:S01]  /*16d60*/  HGMMA.64x96x16.F32.BF16 R120, gdesc[UR36], R120, gsb0 ;  /* 0x01600000247879f0 */ /* 0x000fe20008001878 */
[----:B----4-:R-:W-:Y:S02]  /*16d70*/  R2UR UR32, R20 ;  /* 0x00000000142072ca */ /* 0x010fe400000e0000 */
[----:B------:R-:W-:Y:S02]  /*16d80*/  R2UR UR33, R21 ;  /* 0x00000000152172ca */ /* 0x000fe400000e0000 */
[----:B--2---:R-:W-:Y:S02]  /*16d90*/  R2UR UR28, R212 ;  /* 0x00000000d41c72ca */ /* 0x004fe400000e0000 */
        /* <DEDUP_REMOVED lines=26> */
[----:B------:R-:W-:Y:S02]  /*16f40*/  R2UR UR37, R13 ;  /* 0x000000000d2572ca */ /* 0x000fe400000e0000 */
[----:B------:R-:W-:Y:S01]  /*16f50*/  R2UR UR36, R15 ;  /* 0x000000000f2472ca */ /* 0x000fe200000e0000 */
[----:B------:R-:W-:Y:S02]  /*16f60*/  WARPGROUP.DEPBAR.LE gsb0, 0x0 ;  /* 0x00008000000079c5 */ /* 0x000fe40000010000 */
[----:B------:R-:W-:-:S06]  /*16f70*/  WARPGROUP.ARRIVE ;  /* 0x00000000000079c5 */ /* 0x000fcc0000000000 */
[----:B------:R-:W-:Y:S04]  /*16f80*/  HGMMA.64x96x16.F32.BF16 R120, gdesc[UR4], R120, gsb0 ;  /* 0x01600000047879f0 */ /* 0x000fe80008001878 */
[----:B------:R-:W-:Y:S01]  /*16f90*/  UMOV UR8, UR36 ;  /* 0x0000002400087c82 */ /* 0x000fe20008000000 */
[----:B------:R-:W-:Y:S01]  /*16fa0*/  UMOV UR9, UR37 ;  /* 0x0000002500097c82 */ /* 0x000fe20008000000 */
[----:B------:R-:W-:Y:S01]  /*16fb0*/  R2UR UR39, R3 ;  /* 0x00000000032772ca */ /* 0x000fe200000e0000 */
[----:B------:R-:W-:Y:S02]  /*16fc0*/  WARPGROUP.DEPBAR.LE gsb0, 0x0 ;  /* 0x00008000000079c5 */ /* 0x000fe40000010000 */
[----:B------:R-:W-:-:S06]  /*16fd0*/  WARPGROUP.ARRIVE ;  /* 0x00000000000079c5 */ /* 0x000fcc0000000000 */
[----:B------:R-:W-:Y:S01]  /*16fe0*/  HGMMA.64x96x16.F32.BF16 R120, gdesc[UR8], R120, gsb0 ;  /* 0x01600000087879f0 */ /* 0x000fe20008001878 */
[----:B------:R-:W-:Y:S02]  /*16ff0*/  R2UR UR38, R4 ;  /* 0x00000000042672ca */ /* 0x000fe400000e0000 */
[----:B------:R-:W-:Y:S02]  /*17000*/  WARPGROUP.DEPBAR.LE gsb0, 0x0 ;  /* 0x00008000000079c5 */ /* 0x000fe40000010000 */
[----:B0-----:R-:W-:Y:S11]  /*17010*/  @!P0 BRA `(.L_x_2835) ;  /* 0x0000000000048947 */ /* 0x001ff60003800000 */
[----:B------:R-:W-:Y:S01]  /*17020*/  BPT.TRAP 0x1 ;  /* 0x000000040000795c */ /* 0x000fe20000300000 */
.L_x_2835:
[----:B------:R-:W-:Y:S01]  /*17030*/  SHF.L.U32 R3, R8, 0x1f, RZ ;  /* 0x0000001f08037819 */ /* 0x000fe200000006ff */
[----:B------:R-:W-:-:S04]  /*17040*/  IMAD R13, R9, 0x8, R2 ;  /* 0x00000008090d7824 */ /* 0x000fc800078e0202 */
[----:B------:R0:W1:Y:S01]  /*17050*/  SYNCS.PHASECHK.TRANS64.TRYWAIT P1, [R13+URZ+0x30850], R3 ;  /* 0x030850030d0075a7 */ /* 0x000062000802017f */
[----:B------:R-:W-:Y:S05]  /*17060*/  @!P0 BRA `(.L_x_2836) ;  /* 0x0000000000048947 */ /* 0x000fea0003800000 */
[----:B------:R-:W-:Y:S01]  /*17070*/  BPT.TRAP 0x1 ;  /* 0x000000040000795c */ /* 0x000fe20000300000 */
.L_x_2836:
[----:B------:R-:W-:Y:S04]  /*17080*/  BSSY B2, `(.L_x_2837) ;  /* 0x0000004000027945 */ /* 0x000fe80003800000 */
[----:B-1----:R-:W-:Y:S05]  /*17090*/  @P1 BRA `(.L_x_2838) ;  /* 0x0000000000081947 */ /* 0x002fea0003800000 */
[----:B------:R-:W1:Y:S02]  /*170a0*/  SYNCS.PHASECHK.TRANS64.TRYWAIT P1, [R13+URZ+0x30850], R3 ;  /* 0x030850030d0075a7 */ /* 0x000e64000802017f */
[----:B-1----:R-:W-:Y:S05]  /*170b0*/  @!P1 BRA `(.L_x_2839) ;  /* 0x0000012400f89947 */ /* 0x002fea0003800000 */
.L_x_2838:
[----:B------:R-:W-:Y:S05]  /*170c0*/  BSYNC B2 ;  /* 0x0000000000027941 */ /* 0x000fea0003800000 */
.L_x_2837:
[----:B01----:R-:W-:Y:S01]  /*170d0*/  VIADD R3, R2, 0x400 ;  /* 0x0000040002037836 */ /* 0x003fe20000000000 */
[----:B------:R-:W-:Y:S01]  /*170e0*/  WARPGROUP.ARRIVE ;  /* 0x00000000000079c5 */ /* 0x000fe20000000000 */
[----:B------:R-:W-:-:S03]  /*170f0*/  IMAD.MOV.U32 R5, RZ, RZ, 0x40000040 ;  /* 0x40000040ff057424 */ /* 0x000fc600078e00ff */
[----:B------:R-:W-:Y:S02]  /*17100*/  SHF.R.U32.HI R3, RZ, 0x4, R3 ;  /* 0x00000004ff037819 */ /* 0x000fe40000011603 */
[----:B------:R-:W-:Y:S01]  /*17110*/  R2UR UR7, R5 ;  /* 0x00000000050772ca */ /* 0x000fe200000e0000 */
[----:B------:R-:W-:Y:S01]  /*17120*/  IMAD.MOV.U32 R5, RZ, RZ, 0x40000040 ;  /* 0x40000040ff057424 */ /* 0x000fe200078e00ff */
[----:B------:R-:W-:-:S04]  /*17130*/  LOP3.LUT R3, R3, 0x3fff, RZ, 0xc0, !PT ;  /* 0x00003fff03037812 */ /* 0x000fc800078ec0ff */
[----:B------:R-:W-:-:S05]  /*17140*/  LOP3.LUT R3, R3, 0x3000000, RZ, 0xfc, !PT ;  /* 0x0300000003037812 */ /* 0x000fca00078efcff */
[----:B------:R-:W-:Y:S02]  /*17150*/  IMAD R4, R9, 0x900, R3 ;  /* 0x0000090009047824 */ /* 0x000fe400078e0203 */
[----:B------:R-:W-:Y:S02]  /*17160*/  IMAD.MOV.U32 R9, RZ, RZ, 0x40000040 ;  /* 0x40000040ff097424 */ /* 0x000fe400078e00ff */
        /* <DEDUP_REMOVED lines=38> */
.L_x_2840:
[----:B------:R-:W2:Y:S01]  /*173d0*/  LDL R4, [R1+0x3c] ;  /* 0x00003c0001047983 */ /* 0x000ea20000100800 */
[----:B------:R-:W0:Y:S01]  /*173e0*/  LDC R3, c[0x0][0x448] ;  /* 0x00011200ff037b82 */ /* 0x000e220000000800 */
[----:B------:R-:W-:-:S05]  /*173f0*/  VIADD R0, R0, 0x30840 ;  /* 0x0003084000007836 */ /* 0x000fca0000000000 */
[----:B------:R-:W-:-:S04]  /*17400*/  PRMT R0, R218, 0x654, R0 ;  /* 0x00000654da007816 */ /* 0x000fc80000000000 */
[----:B------:R1:W-:Y:S01]  /*17410*/  SYNCS.ARRIVE.TRANS64.RED.A1T0 RZ, [R0+URZ], RZ ;  /* 0x000000ff00ff79a7 */ /* 0x0003e2000810043f */
[----:B0-----:R-:W-:-:S13]  /*17420*/  ISETP.NE.AND P1, PT, R3, 0x1, PT ;  /* 0x000000010300780c */ /* 0x001fda0003f25270 */
[----:B------:R-:W0:Y:S08]  /*17430*/  @P1 LDC R3, c[0x0][0x44c] ;  /* 0x00011300ff031b82 */ /* 0x000e300000000800 */
[----:B-1----:R-:W1:Y:S01]  /*17440*/  @P1 LDC R0, c[0x0][0x450] ;  /* 0x00011400ff001b82 */ /* 0x002e620000000800 */
[----:B------:R-:W-:Y:S01]  /*17450*/  FMUL.FTZ R15, R129, UR39 ;  /* 0x00000027810f7c20 */ /* 0x000fe20008410000 */
[----:B------:R-:W-:Y:S01]  /*17460*/  FMUL.FTZ R129, R133, UR39 ;  /* 0x0000002785817c20 */ /* 0x000fe20008410000 */
[----:B------:R-:W-:Y:S01]  /*17470*/  FMUL.FTZ R185, R131, UR39 ;  /* 0x0000002783b97c20 */ /* 0x000fe20008410000 */
[----:B------:R-:W-:Y:S01]  /*17480*/  FMUL.FTZ R184, R128, UR39 ;  /* 0x0000002780b87c20 */ /* 0x000fe20008410000 */
[----:B------:R-:W-:-:S02]  /*17490*/  IMAD R131, R12, -0x60, RZ ;  /* 0xffffffa00c837824 */ /* 0x000fc400078e02ff */
[----:B------:R-:W-:-:S03]  /*174a0*/  FMUL.FTZ R128, R137, UR39 ;  /* 0x0000002789807c20 */ /* 0x000fc60008410000 */
[----:B------:R-:W-:Y:S01]  /*174b0*/  IADD3 R131, -R229, 0x1, R131 ;  /* 0x00000001e5837810 */ /* 0x000fe20007ffe183 */
[----:B------:R-:W3:Y:S01]  /*174c0*/  MUFU.TANH R184, R184 ;  /* 0x000000b800b87308 */ /* 0x000ee20000002400 */
[----:B------:R-:W-:Y:S02]  /*174d0*/  FMUL.FTZ R178, R148, UR39 ;  /* 0x0000002794b27c20 */ /* 0x000fe40008410000 */
[----:B------:R-:W-:Y:S01]  /*174e0*/  IADD3 R131, -R227, R131, R228 ;  /* 0x00000083e3837210 */ /* 0x000fe20007ffe1e4 */
[----:B------:R-:W-:-:S04]  /*174f0*/  FMUL.FTZ R20, R157, UR39 ;  /* 0x000000279d147c20 */ /* 0x000fc80008410000 */
[----:B------:R-:W4:Y:S01]  /*17500*/  MUFU.TANH R128, R128 ;  /* 0x0000008000807308 */ /* 0x000f220000002400 */
[----:B------:R-:W-:Y:S01]  /*17510*/  FMUL.FTZ R188, R120, UR39 ;  /* 0x0000002778bc7c20 */ /* 0x000fe20008410000 */
[----:B------:R-:W-:-:S06]  /*17520*/  FMUL.FTZ R8, R121, UR39 ;  /* 0x0000002779087c20 */ /* 0x000fcc0008410000 */
[----:B------:R-:W4:Y:S01]  /*17530*/  MUFU.TANH R178, R178 ;  /* 0x000000b200b27308 */ /* 0x000f220000002400 */
[----:B------:R-:W-:-:S07]  /*17540*/  FMUL.FTZ R190, R124, UR39 ;  /* 0x000000277cbe7c20 */ /* 0x000fce0008410000 */
[----:B------:R-:W4:Y:S01]  /*17550*/  MUFU.TANH R20, R20 ;  /* 0x0000001400147308 */ /* 0x000f220000002400 */
[----:B------:R-:W-:-:S07]  /*17560*/  FMUL.FTZ R9, R125, UR39 ;  /* 0x000000277d097c20 */ /* 0x000fce0008410000 */
[----:B------:R-:W4:Y:S08]  /*17570*/  MUFU.TANH R188, R188 ;  /* 0x000000bc00bc7308 */ /* 0x000f300000002400 */
[----:B------:R-:W-:Y:S08]  /*17580*/  MUFU.TANH R8, R8 ;  /* 0x0000000800087308 */ /* 0x000ff00000002400 */
[----:B------:R-:W-:Y:S01]  /*17590*/  MUFU.TANH R190, R190 ;  /* 0x000000be00be7308 */ /* 0x000fe20000002400 */
[----:B------:R-:W-:-:S07]  /*175a0*/  FMUL.FTZ R186, R132, UR39 ;  /* 0x0000002784ba7c20 */ /* 0x000fce0008410000 */
[----:B------:R-:W-:Y:S01]  /*175b0*/  MUFU.TANH R9, R9 ;  /* 0x0000000900097308 */ /* 0x000fe20000002400 */
[----:B------:R-:W-:Y:S01]  /*175c0*/  FMUL.FTZ R187, R135, UR39 ;  /* 0x0000002787bb7c20 */ /* 0x000fe20008410000 */
[----:B------:R-:W-:-:S06]  /*175d0*/  FMUL.FTZ R180, R136, UR39 ;  /* 0x0000002788b47c20 */ /* 0x000fcc0008410000 */
[----:B------:R-:W-:Y:S08]  /*175e0*/  MUFU.TANH R15, R15 ;  /* 0x0000000f000f7308 */ /* 0x000ff00000002400 */
[----:B------:R-:W-:Y:S01]  /*175f0*/  MUFU.TANH R186, R186 ;  /* 0x000000ba00ba7308 */ /* 0x000fe20000002400 */
[----:B------:R-:W-:-:S07]  /*17600*/  FMUL.FTZ R182, R140, UR39 ;  /* 0x000000278cb67c20 */ /* 0x000fce0008410000 */
[----:B------:R-:W-:Y:S08]  /*17610*/  MUFU.TANH R129, R129 ;  /* 0x0000008100817308 */ /* 0x000ff00000002400 */
[----:B------:R-:W-:Y:S01]  /*17620*/  MUFU.TANH R180, R180 ;  /* 0x000000b400b47308 */ /* 0x000fe20000002400 */
[----:B------:R-:W-:Y:S01]  /*17630*/  FMUL.FTZ R176, R144, UR39 ;  /* 0x0000002790b07c20 */ /* 0x000fe20008410000 */
[----:B------:R-:W-:-:S06]  /*17640*/  FMUL.FTZ R124, R145, UR39 ;  /* 0x00000027917c7c20 */ /* 0x000fcc0008410000 */
[----:B------:R-:W-:Y:S08]  /*17650*/  MUFU.TANH R182, R182 ;  /* 0x000000b600b67308 */ /* 0x000ff00000002400 */
[----:B------:R-:W-:Y:S01]  /*17660*/  MUFU.TANH R176, R176 ;  /* 0x000000b000b07308 */ /* 0x000fe20000002400 */
[----:B------:R-:W-:-:S07]  /*17670*/  FMUL.FTZ R172, R152, UR39 ;  /* 0x0000002798ac7c20 */ /* 0x000fce0008410000 */
[----:B------:R-:W-:Y:S01]  /*17680*/  MUFU.TANH R124, R124 ;  /* 0x0000007c007c7308 */ /* 0x000fe20000002400 */
[----:B------:R-:W-:Y:S01]  /*17690*/  FMUL.FTZ R120, R153, UR39 ;  /* 0x0000002799787c20 */ /* 0x000fe20008410000 */
[----:B------:R-:W-:-:S06]  /*176a0*/  FMUL.FTZ R174, R156, UR39 ;  /* 0x000000279cae7c20 */ /* 0x000fcc0008410000 */
[----:B------:R-:W-:Y:S01]  /*176b0*/  MUFU.TANH R172, R172 ;  /* 0x000000ac00ac7308 */ /* 0x000fe20000002400 */
[----:B------:R-:W-:-:S07]  /*176c0*/  FMUL.FTZ R168, R160, UR39 ;  /* 0x00000027a0a87c20 */ /* 0x000fce0008410000 */
[----:B------:R-:W-:Y:S01]  /*176d0*/  MUFU.TANH R120, R120 ;  /* 0x0000007800787308 */ /* 0x000fe20000002400 */
[----:B--2---:R-:W-:-:S04]  /*176e0*/  IMAD.IADD R5, R4, 0x1, R226 ;  /* 0x0000000104057824 */ /* 0x004fc800078e02e2 */
[----:B0-----:R-:W-:-:S05]  /*176f0*/  @P1 IMAD.HI.U32 R3, R5, R3, RZ ;  /* 0x0000000305031227 */ /* 0x001fca00078e00ff */
[----:B-1----:R-:W-:-:S05]  /*17700*/  @P1 SHF.R.U32.HI R5, RZ, R0, R3 ;  /* 0x00000000ff051219 */ /* 0x002fca0000011603 */
[----:B------:R-:W0:Y:S04]  /*17710*/  SHFL.IDX PT, R133, R5, RZ, 0x1c1f ;  /* 0x001c1fff05857589 */ /* 0x000e2800000e0000 */
[----:B------:R-:W1:Y:S01]  /*17720*/  SHFL.IDX PT, R14, R5, 0x1, 0x1c1f ;  /* 0x003c1f00050e7f89 */ /* 0x000e6200000e0000 */
[----:B------:R-:W-:-:S06]  /*17730*/  FMUL.FTZ R0, R122, UR39 ;  /* 0x000000277a007c20 */ /* 0x000fcc0008410000 */
[----:B------:R-:W2:Y:S01]  /*17740*/  MUFU.TANH R0, R0 ;  /* 0x0000000000007308 */ /* 0x000ea20000002400 */
[----:B0-----:R-:W-:-:S05]  /*17750*/  IMAD.IADD R133, R131, 0x1, R133 ;  /* 0x0000000183857824 */ /* 0x001fca00078e0285 */
[----:B------:R-:W-:-:S04]  /*17760*/  ISETP.GT.AND P2, PT, R133, 0x10, PT ;  /* 0x000000108500780c */ /* 0x000fc80003f44270 */
[----:B---3--:R-:W-:Y:S02]  /*17770*/  FSEL R184, R184, -INF , P2 ;  /* 0xff800000b8b87808 */ /* 0x008fe40001000000 */
[----:B------:R-:W-:-:S04]  /*17780*/  ISETP.GT.AND P2, PT, R133, 0x21, PT ;  /* 0x000000218500780c */ /* 0x000fc80003f44270 */
[----:B----4-:R-:W-:Y:S02]  /*17790*/  FSEL R128, R128, -INF , P2 ;  /* 0xff80000080807808 */ /* 0x010fe40001000000 */
[----:B------:R-:W-:Y:S01]  /*177a0*/  ISETP.GT.AND P2, PT, R133, 0x38, PT ;  /* 0x000000388500780c */ /* 0x000fe20003f44270 */
[----:B-1----:R-:W-:-:S03]  /*177b0*/  IMAD.IADD R14, R131, 0x1, R14 ;  /* 0x00000001830e7824 */ /* 0x002fc600078e020e */
[----:B------:R-:W-:Y:S02]  /*177c0*/  FSEL R178, R178, -INF , P2 ;  /* 0xff800000b2b27808 */ /* 0x000fe40001000000 */
[C---:B------:R-:W-:Y:S02]  /*177d0*/  ISETP.GT.AND P2, PT, R133.reuse, 0x49, PT ;  /* 0x000000498500780c */ /* 0x040fe40003f44270 */
[C---:B------:R-:W-:Y:S02]  /*177e0*/  ISETP.GT.AND P3, PT, R133.reuse, RZ, PT ;  /* 0x000000ff8500720c */ /* 0x040fe40003f64270 */
[----:B------:R-:W-:Y:S02]  /*177f0*/  FSEL R20, R20, -INF , P2 ;  /* 0xff80000014147808 */ /* 0x000fe40001000000 */
[----:B------:R-:W-:Y:S02]  /*17800*/  ISETP.GT.AND P2, PT, R14, RZ, PT ;  /* 0x000000ff0e00720c */ /* 0x000fe40003f44270 */
[----:B------:R-:W-:-:S02]  /*17810*/  ISETP.GT.AND P4, PT, R133, 0x1, PT ;  /* 0x000000018500780c */ /* 0x000fc40003f84270 */
[----:B------:R-:W-:Y:S02]  /*17820*/  FSEL R188, R188, -INF , P3 ;  /* 0xff800000bcbc7808 */ /* 0x000fe40001800000 */
[----:B--2---:R-:W-:Y:S02]  /*17830*/  FSEL R135, R0, -INF , P2 ;  /* 0xff80000000877808 */ /* 0x004fe40001000000 */
[C---:B------:R-:W-:Y:S02]  /*17840*/  ISETP.GT.AND P5, PT, R133.reuse, 0x8, PT ;  /* 0x000000088500780c */ /* 0x040fe40003fa4270 */
[----:B------:R-:W-:Y:S02]  /*17850*/  FSEL R136, R8, -INF , P4 ;  /* 0xff80000008887808 */ /* 0x000fe40002000000 */
[----:B------:R-:W-:Y:S02]  /*17860*/  FMNMX.FTZ R0, R188, R11, !PT ;  /* 0x0000000bbc007209 */ /* 0x000fe40007810000 */
[----:B------:R-:W-:-:S02]  /*17870*/  ISETP.GT.AND P1, PT, R133, 0x9, PT ;  /* 0x000000098500780c */ /* 0x000fc40003f24270 */
[----:B------:R-:W-:Y:S02]  /*17880*/  FSEL R190, R190, -INF , P5 ;  /* 0xff800000bebe7808 */ /* 0x000fe40002800000 */
[----:B------:R-:W-:Y:S01]  /*17890*/  FMNMX.FTZ R0, R136, R0, !PT ;  /* 0x0000000088007209 */ /* 0x000fe20007810000 */
[----:B------:R-:W-:Y:S01]  /*178a0*/  FMUL.FTZ R4, R130, UR39 ;  /* 0x0000002782047c20 */ /* 0x000fe20008410000 */
[----:B------:R-:W-:Y:S01]  /*178b0*/  FMUL.FTZ R130, R134, UR39 ;  /* 0x0000002786827c20 */ /* 0x000fe20008410000 */
[----:B------:R-:W-:Y:S02]  /*178c0*/  FSEL R134, R9, -INF , P1 ;  /* 0xff80000009867808 */ /* 0x000fe40000800000 */
[----:B------:R-:W-:Y:S02]  /*178d0*/  FMNMX.FTZ R0, R190, R0, !PT ;  /* 0x00000000be007209 */ /* 0x000fe40007810000 */
[C---:B------:R-:W-:Y:S02]  /*178e0*/  ISETP.GT.AND P3, PT, R133.reuse, 0x11, PT ;  /* 0x000000118500780c */ /* 0x040fe40003f64270 */
[----:B------:R-:W-:Y:S01]  /*178f0*/  FMNMX.FTZ R0, R134, R0, !PT ;  /* 0x0000000086007209 */ /* 0x000fe20007810000 */
[----:B------:R-:W-:Y:S01]  /*17900*/  FMUL.FTZ R3, R126, UR39 ;  /* 0x000000277e037c20 */ /* 0x000fe20008410000 */
[----:B------:R-:W-:Y:S01]  /*17910*/  ISETP.GT.AND P4, PT, R133, 0x18, PT ;  /* 0x000000188500780c */ /* 0x000fe20003f84270 */
[----:B------:R-:W-:Y:S01]  /*17920*/  FMUL.FTZ R126, R141, UR39 ;  /* 0x000000278d7e7c20 */ /* 0x000fe20008410000 */
[----:B------:R-:W-:-:S02]  /*17930*/  FSEL R132, R15, -INF , P3 ;  /* 0xff8000000f847808 */ /* 0x000fc40001800000 */
[----:B------:R-:W-:Y:S02]  /*17940*/  FMNMX.FTZ R0, R184, R0, !PT ;  /* 0x00000000b8007209 */ /* 0x000fe40007810000 */
[C---:B------:R-:W-:Y:S02]  /*17950*/  ISETP.GT.AND P5, PT, R133.reuse, 0x19, PT ;  /* 0x000000198500780c */ /* 0x040fe40003fa4270 */
[----:B------:R-:W-:Y:S02]  /*17960*/  FSEL R186, R186, -INF , P4 ;  /* 0xff800000baba7808 */ /* 0x000fe40002000000 */
[----:B------:R-:W-:Y:S01]  /*17970*/  FMNMX.FTZ R0, R132, R0, !PT ;  /* 0x0000000084007209 */ /* 0x000fe20007810000 */
[----:B------:R-:W0:Y:S01]  /*17980*/  MUFU.TANH R126, R126 ;  /* 0x0000007e007e7308 */ /* 0x000e220000002400 */
[----:B------:R-:W-:Y:S02]  /*17990*/  ISETP.GT.AND P1, PT, R133, 0x20, PT ;  /* 0x000000208500780c */ /* 0x000fe40003f24270 */
[----:B------:R-:W-:-:S02]  /*179a0*/  FSEL R129, R129, -INF , P5 ;  /* 0xff80000081817808 */ /* 0x000fc40002800000 */
[----:B------:R-:W-:Y:S02]  /*179b0*/  FMNMX.FTZ R0, R186, R0, !PT ;  /* 0x00000000ba007209 */ /* 0x000fe40007810000 */
[----:B------:R-:W-:Y:S02]  /*179c0*/  FSEL R180, R180, -INF , P1 ;  /* 0xff800000b4b47808 */ /* 0x000fe40000800000 */
[----:B------:R-:W-:Y:S01]  /*179d0*/  FMNMX.FTZ R0, R129, R0, !PT ;  /* 0x0000000081007209 */ /* 0x000fe20007810000 */
[----:B------:R-:W-:Y:S01]  /*179e0*/  FMUL.FTZ R122, R149, UR39 ;  /* 0x00000027957a7c20 */ /* 0x000fe20008410000 */
[C---:B------:R-:W-:Y:S02]  /*179f0*/  ISETP.GT.AND P3, PT, R133.reuse, 0x28, PT ;  /* 0x000000288500780c */ /* 0x040fe40003f64270 */
[----:B------:R-:W-:Y:S02]  /*17a00*/  FMNMX.FTZ R0, R180, R0, !PT ;  /* 0x00000000b4007209 */ /* 0x000fe40007810000 */
[----:B------:R-:W-:-:S02]  /*17a10*/  ISETP.GT.AND P4, PT, R133, 0x29, PT ;  /* 0x000000298500780c */ /* 0x000fc40003f84270 */
[----:B------:R-:W-:Y:S02]  /*17a20*/  FSEL R182, R182, -INF , P3 ;  /* 0xff800000b6b67808 */ /* 0x000fe40001800000 */
[----:B------:R-:W-:Y:S01]  /*17a30*/  FMNMX.FTZ R0, R128, R0, !PT ;  /* 0x0000000080007209 */ /* 0x000fe20007810000 */
[----:B------:R-:W1:Y:S01]  /*17a40*/  MUFU.TANH R122, R122 ;  /* 0x0000007a007a7308 */ /* 0x000e620000002400 */
[C---:B------:R-:W-:Y:S02]  /*17a50*/  ISETP.GT.AND P5, PT, R133.reuse, 0x30, PT ;  /* 0x000000308500780c */ /* 0x040fe40003fa4270 */
[----:B0-----:R-:W-:Y:S02]  /*17a60*/  FSEL R126, R126, -INF , P4 ;  /* 0xff8000007e7e7808 */ /* 0x001fe40002000000 */
[----:B------:R-:W-:Y:S02]  /*17a70*/  FMNMX.FTZ R0, R182, R0, !PT ;  /* 0x00000000b6007209 */ /* 0x000fe40007810000 */
[----:B------:R-:W-:-:S02]  /*17a80*/  ISETP.GT.AND P1, PT, R133, 0x31, PT ;  /* 0x000000318500780c */ /* 0x000fc40003f24270 */
[----:B------:R-:W-:Y:S02]  /*17a90*/  FSEL R176, R176, -INF , P5 ;  /* 0xff800000b0b07808 */ /* 0x000fe40002800000 */
[----:B------:R-:W-:Y:S02]  /*17aa0*/  FMNMX.FTZ R0, R126, R0, !PT ;  /* 0x000000007e007209 */ /* 0x000fe40007810000 */
[----:B------:R-:W-:Y:S02]  /*17ab0*/  FSEL R124, R124, -INF , P1 ;  /* 0xff8000007c7c7808 */ /* 0x000fe40000800000 */
[----:B------:R-:W-:Y:S01]  /*17ac0*/  FMNMX.FTZ R0, R176, R0, !PT ;  /* 0x00000000b0007209 */ /* 0x000fe20007810000 */
[----:B------:R-:W0:Y:S01]  /*17ad0*/  MUFU.TANH R174, R174 ;  /* 0x000000ae00ae7308 */ /* 0x000e220000002400 */
[----:B------:R-:W-:Y:S02]  /*17ae0*/  ISETP.GT.AND P3, PT, R133, 0x39, PT ;  /* 0x000000398500780c */ /* 0x000fe40003f64270 */
[----:B------:R-:W-:Y:S01]  /*17af0*/  FMNMX.FTZ R0, R124, R0, !PT ;  /* 0x000000007c007209 */ /* 0x000fe20007810000 */
[----:B------:R-:W-:Y:S01]  /*17b00*/  FMUL.FTZ R5, R161, UR39 ;  /* 0x00000027a1057c20 */ /* 0x000fe20008410000 */
[----:B------:R-:W-:-:S02]  /*17b10*/  ISETP.GT.AND P4, PT, R133, 0x40, PT ;  /* 0x000000408500780c */ /* 0x000fc40003f84270 */
[----:B-1----:R-:W-:Y:S02]  /*17b20*/  FSEL R122, R122, -INF , P3 ;  /* 0xff8000007a7a7808 */ /* 0x002fe40001800000 */
[----:B------:R-:W-:Y:S01]  /*17b30*/  FMNMX.FTZ R0, R178, R0, !PT ;  /* 0x00000000b2007209 */ /* 0x000fe20007810000 */
[----:B------:R-:W1:Y:S01]  /*17b40*/  MUFU.TANH R168, R168 ;  /* 0x000000a800a87308 */ /* 0x000e620000002400 */
[----:B------:R-:W-:Y:S01]  /*17b50*/  ISETP.GT.AND P5, PT, R133, 0x41, PT ;  /* 0x000000418500780c */ /* 0x000fe20003fa4270 */
[----:B------:R-:W-:Y:S01]  /*17b60*/  FMUL.FTZ R170, R164, UR39 ;  /* 0x00000027a4aa7c20 */ /* 0x000fe20008410000 */
[----:B------:R-:W-:Y:S02]  /*17b70*/  FSEL R172, R172, -INF , P4 ;  /* 0xff800000acac7808 */ /* 0x000fe40002000000 */
[----:B------:R-:W-:Y:S01]  /*17b80*/  FMNMX.FTZ R0, R122, R0, !PT ;  /* 0x000000007a007209 */ /* 0x000fe20007810000 */
[----:B------:R-:W-:Y:S01]  /*17b90*/  FMUL.FTZ R131, R165, UR39 ;  /* 0x00000027a5837c20 */ /* 0x000fe20008410000 */
[----:B------:R-:W-:Y:S01]  /*17ba0*/  ISETP.GT.AND P1, PT, R133, 0x48, PT ;  /* 0x000000488500780c */ /* 0x000fe20003f24270 */
[----:B------:R-:W2:Y:S01]  /*17bb0*/  MUFU.TANH R5, R5 ;  /* 0x0000000500057308 */ /* 0x000ea20000002400 */
[----:B------:R-:W-:-:S02]  /*17bc0*/  FSEL R120, R120, -INF , P5 ;  /* 0xff80000078787808 */ /* 0x000fc40002800000 */
[----:B------:R-:W-:Y:S02]  /*17bd0*/  FMNMX.FTZ R0, R172, R0, !PT ;  /* 0x00000000ac007209 */ /* 0x000fe40007810000 */
[----:B0-----:R-:W-:Y:S02]  /*17be0*/  FSEL R174, R174, -INF , P1 ;  /* 0xff800000aeae7808 */ /* 0x001fe40000800000 */
[----:B------:R-:W-:Y:S01]  /*17bf0*/  FMNMX.FTZ R0, R120, R0, !PT ;  /* 0x0000000078007209 */ /* 0x000fe20007810000 */
[----:B------:R-:W0:Y:S01]  /*17c00*/  MUFU.TANH R170, R170 ;  /* 0x000000aa00aa7308 */ /* 0x000e220000002400 */
[----:B------:R-:W-:Y:S02]  /*17c10*/  ISETP.GT.AND P3, PT, R133, 0x50, PT ;  /* 0x000000508500780c */ /* 0x000fe40003f64270 */
[----:B------:R-:W-:-:S05]  /*17c20*/  FMNMX.FTZ R0, R174, R0, !PT ;  /* 0x00000000ae007209 */ /* 0x000fca0007810000 */
[----:B------:R-:W3:Y:S01]  /*17c30*/  MUFU.TANH R131, R131 ;  /* 0x0000008300837308 */ /* 0x000ee20000002400 */
[C---:B------:R-:W-:Y:S02]  /*17c40*/  ISETP.GT.AND P4, PT, R133.reuse, 0x51, PT ;  /* 0x000000518500780c */ /* 0x040fe40003f84270 */
[----:B-1----:R-:W-:Y:S02]  /*17c50*/  FSEL R168, R168, -INF , P3 ;  /* 0xff800000a8a87808 */ /* 0x002fe40001800000 */
[----:B------:R-:W-:Y:S02]  /*17c60*/  FMNMX.FTZ R0, R20, R0, !PT ;  /* 0x0000000014007209 */ /* 0x000fe40007810000 */
[----:B------:R-:W-:Y:S01]  /*17c70*/  ISETP.GT.AND P5, PT, R133, 0x58, PT ;  /* 0x000000588500780c */ /* 0x000fe20003fa4270 */
[----:B------:R-:W1:Y:S01]  /*17c80*/  MUFU.TANH R3, R3 ;  /* 0x0000000300037308 */ /* 0x000e620000002400 */
[----:B--2---:R-:W-:Y:S02]  /*17c90*/  FSEL R8, R5, -INF , P4 ;  /* 0xff80000005087808 */ /* 0x004fe40002000000 */
[----:B------:R-:W-:-:S02]  /*17ca0*/  FMNMX.FTZ R0, R168, R0, !PT ;  /* 0x00000000a8007209 */ /* 0x000fc40007810000 */
[----:B------:R-:W-:Y:S02]  /*17cb0*/  ISETP.GT.AND P1, PT, R133, 0x59, PT ;  /* 0x000000598500780c */ /* 0x000fe40003f24270 */
[----:B0-----:R-:W-:Y:S02]  /*17cc0*/  FSEL R170, R170, -INF , P5 ;  /* 0xff800000aaaa7808 */ /* 0x001fe40002800000 */
[----:B------:R-:W-:Y:S02]  /*17cd0*/  FMNMX.FTZ R0, R8, R0, !PT ;  /* 0x0000000008007209 */ /* 0x000fe40007810000 */
[----:B---3--:R-:W-:Y:S02]  /*17ce0*/  FSEL R9, R131, -INF , P1 ;  /* 0xff80000083097808 */ /* 0x008fe40000800000 */
[----:B------:R-:W-:Y:S02]  /*17cf0*/  FMNMX.FTZ R0, R170, R0, !PT ;  /* 0x00000000aa007209 */ /* 0x000fe40007810000 */
[----:B------:R-:W-:-:S02]  /*17d00*/  ISETP.GT.AND P4, PT, R14, 0x8, PT ;  /* 0x000000080e00780c */ /* 0x000fc40003f84270 */
[----:B------:R-:W-:Y:S02]  /*17d10*/  FMNMX.FTZ R0, R9, R0, !PT ;  /* 0x0000000009007209 */ /* 0x000fe40007810000 */
[----:B-1----:R-:W-:-:S03]  /*17d20*/  FSEL R133, R3, -INF , P4 ;  /* 0xff80000003857808 */ /* 0x002fc60002000000 */
[----:B------:R-:W0:Y:S01]  /*17d30*/  SHFL.BFLY PT, R3, R0, 0x2, 0x1f ;  /* 0x0c401f0000037f89 */ /* 0x000e2200000e0000 */
[----:B------:R-:W1:Y:S01]  /*17d40*/  MUFU.TANH R4, R4 ;  /* 0x0000000400047308 */ /* 0x000e620000002400 */
[----:B------:R-:W-:Y:S01]  /*17d50*/  FMUL.FTZ R189, R123, UR39 ;  /* 0x000000277bbd7c20 */ /* 0x000fe20008410000 */
[----:B0-----:R-:W-:-:S05]  /*17d60*/  FMNMX.FTZ R0, R0, R3, !PT ;  /* 0x0000000300007209 */ /* 0x001fca0007810000 */
[----:B------:R-:W0:Y:S01]  /*17d70*/  SHFL.BFLY PT, R3, R0, 0x1, 0x1f ;  /* 0x0c201f0000037f89 */ /* 0x000e2200000e0000 */
[----:B------:R-:W2:Y:S01]  /*17d80*/  MUFU.TANH R189, R189 ;  /* 0x000000bd00bd7308 */ /* 0x000ea20000002400 */
[----:B------:R-:W-:Y:S01]  /*17d90*/  ISETP.GT.AND P1, PT, R14, 0x10, PT ;  /* 0x000000100e00780c */ /* 0x000fe20003f24270 */
[----:B------:R-:W-:-:S03]  /*17da0*/  FMUL.FTZ R191, R127, UR39 ;  /* 0x000000277fbf7c20 */ /* 0x000fc60008410000 */
[----:B-1----:R-:W-:-:S03]  /*17db0*/  FSEL R131, R4, -INF , P1 ;  /* 0xff80000004837808 */ /* 0x002fc60000800000 */
[----:B------:R-:W1:Y:S01]  /*17dc0*/  MUFU.TANH R191, R191 ;  /* 0x000000bf00bf7308 */ /* 0x000e620000002400 */
[----:B------:R-:W-:Y:S02]  /*17dd0*/  ISETP.GT.AND P3, PT, R14, 0x1, PT ;  /* 0x000000010e00780c */ /* 0x000fe40003f64270 */
[----:B0-----:R-:W-:Y:S01]  /*17de0*/  FMNMX.FTZ R0, R0, R3, !PT ;  /* 0x0000000300007209 */ /* 0x001fe20007810000 */
[----:B------:R-:W-:-:S03]  /*17df0*/  IMAD.U32 R3, RZ, RZ, UR43 ;  /* 0x0000002bff037e24 */ /* 0x000fc6000f8e00ff */
[C---:B------:R-:W-:Y:S01]  /*17e00*/  FSETP.NEU.FTZ.AND P6, PT, R0.reuse, -INF , PT ;  /* 0xff8000000000780b */ /* 0x040fe20003fdd000 */
[----:B------:R-:W-:-:S03]  /*17e10*/  FMUL.FTZ R4, R0, R3 ;  /* 0x0000000300047220 */ /* 0x000fc60000410000 */
[----:B------:R-:W-:Y:S02]  /*17e20*/  FSEL R5, R0, RZ, P6 ;  /* 0x000000ff00057208 */ /* 0x000fe40003000000 */
[----:B------:R-:W-:Y:S01]  /*17e30*/  FSEL R4, R4, RZ, P6 ;  /* 0x000000ff04047208 */ /* 0x000fe20003000000 */
[----:B------:R-:W0:Y:S02]  /*17e40*/  MUFU.TANH R185, R185 ;  /* 0x000000b900b97308 */ /* 0x000e240000002400 */
[----:B------:R-:W-:Y:S01]  /*17e50*/  FADD.FTZ R5, -R5, R11 ;  /* 0x0000000b05057221 */ /* 0x000fe20000010100 */
[----:B--2---:R-:W-:Y:S01]  /*17e60*/  FSEL R189, R189, -INF , P3 ;  /* 0xff800000bdbd7808 */ /* 0x004fe20001800000 */
        /* <DEDUP_REMOVED lines=23> */
[----:B------:R-:W-:Y:S01]  /*17fe0*/  FFMA.FTZ R9, R9, R3, -R4 ;  /* 0x0000000309097223 */ /* 0x000fe20000010804 */
[----:B------:R-:W-:Y:S01]  /*17ff0*/  FMNMX.FTZ R4, R135, R10, !PT ;  /* 0x0000000a87047209 */ /* 0x000fe20007810000 */
[----:B------:R-:W2:Y:S01]  /*18000*/  MUFU.TANH R130, R130 ;  /* 0x0000008200827308 */ /* 0x000ea20000002400 */
[----:B------:R-:W-:Y:S01]  /*18010*/  ISETP.GT.AND P5, PT, R14, 0x9, PT ;  /* 0x000000090e00780c */ /* 0x000fe20003fa4270 */
[----:B------:R-:W-:Y:S01]  /*18020*/  FMUL.FTZ R127, R138, UR39 ;  /* 0x000000278a7f7c20 */ /* 0x000fe20008410000 */
[----:B------:R-:W-:Y:S01]  /*18030*/  FMNMX.FTZ R4, R189, R4, !PT ;  /* 0x00000004bd047209 */ /* 0x000fe20007810000 */
[----:B------:R-:W-:Y:S01]  /*18040*/  FMUL.FTZ R181, R139, UR39 ;  /* 0x000000278bb57c20 */ /* 0x000fe20008410000 */
[----:B-1----:R-:W-:-:S02]  /*18050*/  FSEL R191, R191, -INF , P5 ;  /* 0xff800000bfbf7808 */ /* 0x002fc40002800000 */
[----:B------:R-:W-:Y:S01]  /*18060*/  FMNMX.FTZ R4, R133, R4, !PT ;  /* 0x0000000485047209 */ /* 0x000fe20007810000 */
[----:B------:R-:W1:Y:S01]  /*18070*/  MUFU.TANH R187, R187 ;  /* 0x000000bb00bb7308 */ /* 0x000e620000002400 */
[----:B------:R-:W-:Y:S01]  /*18080*/  ISETP.GT.AND P2, PT, R14, 0x11, PT ;  /* 0x000000110e00780c */ /* 0x000fe20003f44270 */
[----:B------:R-:W-:Y:S01]  /*18090*/  FMUL.FTZ R125, R142, UR39 ;  /* 0x000000278e7d7c20 */ /* 0x000fe20008410000 */
[----:B------:R-:W-:-:S05]  /*180a0*/  FMNMX.FTZ R4, R191, R4, !PT ;  /* 0x00000004bf047209 */ /* 0x000fca0007810000 */
[----:B------:R-:W3:Y:S01]  /*180b0*/  MUFU.TANH R127, R127 ;  /* 0x0000007f007f7308 */ /* 0x000ee20000002400 */
[----:B------:R-:W-:Y:S01]  /*180c0*/  ISETP.GT.AND P3, PT, R14, 0x18, PT ;  /* 0x000000180e00780c */ /* 0x000fe20003f64270 */
[----:B------:R-:W-:Y:S01]  /*180d0*/  FMUL.FTZ R183, R143, UR39 ;  /* 0x000000278fb77c20 */ /* 0x000fe20008410000 */
[----:B0-----:R-:W-:Y:S02]  /*180e0*/  FSEL R185, R185, -INF , P2 ;  /* 0xff800000b9b97808 */ /* 0x001fe40001000000 */
[----:B------:R-:W-:-:S03]  /*180f0*/  FMNMX.FTZ R4, R131, R4, !PT ;  /* 0x0000000483047209 */ /* 0x000fc60007810000 */
[----:B------:R-:W0:Y:S01]  /*18100*/  MUFU.TANH R181, R181 ;  /* 0x000000b500b57308 */ /* 0x000e220000002400 */
[----:B------:R-:W-:Y:S01]  /*18110*/  ISETP.GT.AND P4, PT, R14, 0x19, PT ;  /* 0x000000190e00780c */ /* 0x000fe20003f84270 */
[----:B------:R-:W-:Y:S01]  /*18120*/  FMUL.FTZ R123, R146, UR39 ;  /* 0x00000027927b7c20 */ /* 0x000fe20008410000 */
[----:B--2---:R-:W-:Y:S02]  /*18130*/  FSEL R130, R130, -INF , P3 ;  /* 0xff80000082827808 */ /* 0x004fe40001800000 */
[----:B------:R-:W-:-:S03]  /*18140*/  FMNMX.FTZ R4, R185, R4, !PT ;  /* 0x00000004b9047209 */ /* 0x000fc60007810000 */
[----:B------:R-:W2:Y:S01]  /*18150*/  MUFU.TANH R125, R125 ;  /* 0x0000007d007d7308 */ /* 0x000ea20000002400 */
[----:B------:R-:W-:Y:S01]  /*18160*/  ISETP.GT.AND P5, PT, R14, 0x20, PT ;  /* 0x000000200e00780c */ /* 0x000fe20003fa4270 */
[----:B------:R-:W-:Y:S01]  /*18170*/  FMUL.FTZ R177, R147, UR39 ;  /* 0x0000002793b17c20 */ /* 0x000fe20008410000 */
[----:B-1----:R-:W-:Y:S02]  /*18180*/  FSEL R187, R187, -INF , P4 ;  /* 0xff800000bbbb7808 */ /* 0x002fe40002000000 */
[----:B------:R-:W-:-:S03]  /*18190*/  FMNMX.FTZ R4, R130, R4, !PT ;  /* 0x0000000482047209 */ /* 0x000fc60007810000 */
[----:B------:R-:W1:Y:S01]  /*181a0*/  MUFU.TANH R183, R183 ;  /* 0x000000b700b77308 */ /* 0x000e620000002400 */
[----:B------:R-:W-:Y:S01]  /*181b0*/  ISETP.GT.AND P1, PT, R14, 0x21, PT ;  /* 0x000000210e00780c */ /* 0x000fe20003f24270 */
[----:B------:R-:W-:Y:S01]  /*181c0*/  FMUL.FTZ R121, R150, UR39 ;  /* 0x0000002796797c20 */ /* 0x000fe20008410000 */
[----:B---3--:R-:W-:Y:S02]  /*181d0*/  FSEL R127, R127, -INF , P5 ;  /* 0xff8000007f7f7808 */ /* 0x008fe40002800000 */
[----:B------:R-:W-:-:S03]  /*181e0*/  FMNMX.FTZ R4, R187, R4, !PT ;  /* 0x00000004bb047209 */ /* 0x000fc60007810000 */
        /* <DEDUP_REMOVED lines=16> */
[----:B------:R-:W-:Y:S02]  /*182f0*/  ISETP.GT.AND P5, PT, R14, 0x31, PT ;  /* 0x000000310e00780c */ /* 0x000fe40003fa4270 */
[----:B---3--:R-:W-:Y:S02]  /*18300*/  FSEL R123, R123, -INF , P4 ;  /* 0xff8000007b7b7808 */ /* 0x008fe40002000000 */
[----:B------:R-:W-:-:S03]  /*18310*/  FMNMX.FTZ R4, R183, R4, !PT ;  /* 0x00000004b7047209 */ /* 0x000fc60007810000 */
[----:B------:R-:W3:Y:S01]  /*18320*/  MUFU.TANH R21, R21 ;  /* 0x0000001500157308 */ /* 0x000ee20000002400 */
[----:B------:R-:W-:Y:S01]  /*18330*/  FMUL.FTZ R158, R158, UR39 ;  /* 0x000000279e9e7c20 */ /* 0x000fe20008410000 */
[C---:B------:R-:W-:Y:S01]  /*18340*/  ISETP.GT.AND P1, PT, R14.reuse, 0x38, PT ;  /* 0x000000380e00780c */ /* 0x040fe20003f24270 */
[----:B------:R-:W-:Y:S01]  /*18350*/  FMUL.FTZ R175, R159, UR39 ;  /* 0x000000279faf7c20 */ /* 0x000fe20008410000 */
[----:B0-----:R-:W-:Y:S02]  /*18360*/  FSEL R177, R177, -INF , P5 ;  /* 0xff800000b1b17808 */ /* 0x001fe40002800000 */
[----:B------:R-:W-:Y:S02]  /*18370*/  FMNMX.FTZ R4, R123, R4, !PT ;  /* 0x000000047b047209 */ /* 0x000fe40007810000 */
[----:B------:R-:W0:Y:S01]  /*18380*/  MUFU.TANH R173, R173 ;  /* 0x000000ad00ad7308 */ /* 0x000e220000002400 */
[----:B------:R-:W-:Y:S01]  /*18390*/  ISETP.GT.AND P2, PT, R14, 0x39, PT ;  /* 0x000000390e00780c */ /* 0x000fe20003f44270 */
[----:B------:R-:W-:Y:S01]  /*183a0*/  FMUL.FTZ R169, R162, UR39 ;  /* 0x00000027a2a97c20 */ /* 0x000fe20008410000 */
[----:B--2---:R-:W-:-:S02]  /*183b0*/  FSEL R121, R121, -INF , P1 ;  /* 0xff80000079797808 */ /* 0x004fc40000800000 */
        /* <DEDUP_REMOVED lines=12> */
[----:B0-----:R-:W-:Y:S01]  /*18480*/  FSEL R173, R173, -INF , P4 ;  /* 0xff800000adad7808 */ /* 0x001fe20002000000 */
[----:B------:R-:W-:Y:S01]  /*18490*/  FMUL.FTZ R8, R167, UR39 ;  /* 0x00000027a7087c20 */ /* 0x000fe20008410000 */
[----:B------:R-:W-:Y:S02]  /*184a0*/  ISETP.GT.AND P6, PT, R14, 0x48, PT ;  /* 0x000000480e00780c */ /* 0x000fe40003fc4270 */
[----:B------:R-:W-:-:S03]  /*184b0*/  FMNMX.FTZ R4, R21, R4, !PT ;  /* 0x0000000415047209 */ /* 0x000fc60007810000 */
[----:B------:R-:W0:Y:S01]  /*184c0*/  MUFU.TANH R138, R138 ;  /* 0x0000008a008a7308 */ /* 0x000e220000002400 */
[----:B------:R-:W-:Y:S02]  /*184d0*/  ISETP.GT.AND P1, PT, R14, 0x49, PT ;  /* 0x000000490e00780c */ /* 0x000fe40003f24270 */
[----:B--2---:R-:W-:Y:S02]  /*184e0*/  FSEL R15, R15, -INF , P6 ;  /* 0xff8000000f0f7808 */ /* 0x004fe40003000000 */
[----:B------:R-:W-:-:S03]  /*184f0*/  FMNMX.FTZ R4, R173, R4, !PT ;  /* 0x00000004ad047209 */ /* 0x000fc60007810000 */
[----:B------:R-:W2:Y:S01]  /*18500*/  MUFU.TANH R171, R171 ;  /* 0x000000ab00ab7308 */ /* 0x000ea20000002400 */
[----:B------:R-:W-:Y:S02]  /*18510*/  ISETP.GT.AND P2, PT, R14, 0x50, PT ;  /* 0x000000500e00780c */ /* 0x000fe40003f44270 */
[----:B-1----:R-:W-:Y:S02]  /*18520*/  FSEL R175, R175, -INF , P1 ;  /* 0xff800000afaf7808 */ /* 0x002fe40000800000 */
[----:B------:R-:W-:-:S03]  /*18530*/  FMNMX.FTZ R4, R15, R4, !PT ;  /* 0x000000040f047209 */ /* 0x000fc60007810000 */
[----:B------:R-:W1:Y:S01]  /*18540*/  MUFU.TANH R8, R8 ;  /* 0x0000000800087308 */ /* 0x000e620000002400 */
[C---:B------:R-:W-:Y:S02]  /*18550*/  ISETP.GT.AND P3, PT, R14.reuse, 0x51, PT ;  /* 0x000000510e00780c */ /* 0x040fe40003f64270 */
[----:B---3--:R-:W-:Y:S02]  /*18560*/  FSEL R169, R169, -INF , P2 ;  /* 0xff800000a9a97808 */ /* 0x008fe40001000000 */
[----:B------:R-:W-:Y:S02]  /*18570*/  FMNMX.FTZ R4, R175, R4, !PT ;  /* 0x00000004af047209 */ /* 0x000fe40007810000 */
[----:B------:R-:W-:Y:S02]  /*18580*/  ISETP.GT.AND P4, PT, R14, 0x58, PT ;  /* 0x000000580e00780c */ /* 0x000fe40003f84270 */
[----:B0-----:R-:W-:Y:S02]  /*18590*/  FSEL R138, R138, -INF , P3 ;  /* 0xff8000008a8a7808 */ /* 0x001fe40001800000 */
[----:B------:R-:W-:-:S02]  /*185a0*/  FMNMX.FTZ R4, R169, R4, !PT ;  /* 0x00000004a9047209 */ /* 0x000fc40007810000 */
[----:B------:R-:W-:Y:S02]  /*185b0*/  ISETP.GT.AND P5, PT, R14, 0x59, PT ;  /* 0x000000590e00780c */ /* 0x000fe40003fa4270 */
[----:B--2---:R-:W-:Y:S02]  /*185c0*/  FSEL R171, R171, -INF , P4 ;  /* 0xff800000abab7808 */ /* 0x004fe40002000000 */
[----:B------:R-:W-:Y:S02]  /*185d0*/  FMNMX.FTZ R4, R138, R4, !PT ;  /* 0x000000048a047209 */ /* 0x000fe40007810000 */
[----:B-1----:R-:W-:Y:S02]  /*185e0*/  FSEL R8, R8, -INF , P5 ;  /* 0xff80000008087808 */ /* 0x002fe40002800000 */
[----:B------:R-:W-:-:S04]  /*185f0*/  FMNMX.FTZ R4, R171, R4, !PT ;  /* 0x00000004ab047209 */ /* 0x000fc80007810000 */
[----:B------:R-:W-:-:S05]  /*18600*/  FMNMX.FTZ R4, R8, R4, !PT ;  /* 0x0000000408047209 */ /* 0x000fca0007810000 */
[----:B------:R-:W0:Y:S02]  /*18610*/  SHFL.BFLY PT, R14, R4, 0x2, 0x1f ;  /* 0x0c401f00040e7f89 */ /* 0x000e2400000e0000 */
[----:B0-----:R-:W-:-:S05]  /*18620*/  FMNMX.FTZ R4, R4, R14, !PT ;  /* 0x0000000e04047209 */ /* 0x001fca0007810000 */
[----:B------:R-:W0:Y:S01]  /*18630*/  SHFL.BFLY PT, R14, R4, 0x1, 0x1f ;  /* 0x0c201f00040e7f89 */ /* 0x000e2200000e0000 */
[----:B------:R-:W-:Y:S01]  /*18640*/  FMUL.FTZ R5, R5, R3 ;  /* 0x0000000305057220 */ /* 0x000fe20000410000 */
[----:B------:R-:W-:Y:S01]  /*18650*/  MUFU.EX2 R188, R188 ;  /* 0x000000bc00bc7308 */ /* 0x000fe20000000800 */
[----:B0-----:R-:W-:-:S04]  /*18660*/  FMNMX.FTZ R4, R4, R14, !PT ;  /* 0x0000000e04047209 */ /* 0x001fc80007810000 */
[C---:B------:R-:W-:Y:S01]  /*18670*/  FSETP.NEU.FTZ.AND P1, PT, R4.reuse, -INF , PT ;  /* 0xff8000000400780b */ /* 0x040fe20003f3d000 */
[----:B------:R-:W-:-:S03]  /*18680*/  FMUL.FTZ R14, R4, R3 ;  /* 0x00000003040e7220 */ /* 0x000fc60000410000 */
[----:B------:R-:W-:Y:S02]  /*18690*/  FSEL R137, R4, RZ, P1 ;  /* 0x000000ff04897208 */ /* 0x000fe40000800000 */
[----:B------:R-:W-:-:S03]  /*186a0*/  FSEL R14, R14, RZ, P1 ;  /* 0x000000ff0e0e7208 */ /* 0x000fc60000800000 */
[----:B------:R-:W-:Y:S02]  /*186b0*/  FADD.FTZ R137, -R137, R10 ;  /* 0x0000000a89897221 */ /* 0x000fe40000010100 */
[-CC-:B------:R-:W-:Y:S02]  /*186c0*/  FFMA.FTZ R135, R135, R3.reuse, -R14.reuse ;  /* 0x0000000387877223 */ /* 0x180fe4000001080e */
        /* <DEDUP_REMOVED lines=24> */
[----:B------:R-:W-:Y:S08]  /*18850*/  MUFU.EX2 R135, R135 ;  /* 0x0000008700877308 */ /* 0x000ff00000000800 */
[----:B------:R-:W0:Y:S08]  /*18860*/  MUFU.EX2 R14, R5 ;  /* 0x00000005000e7308 */ /* 0x000e300000000800 */
[----:B------:R-:W1:Y:S08]  /*18870*/  MUFU.EX2 R5, R137 ;  /* 0x0000008900057308 */ /* 0x000e700000000800 */
[----:B------:R-:W2:Y:S08]  /*18880*/  MUFU.EX2 R136, R136 ;  /* 0x0000008800887308 */ /* 0x000eb00000000800 */
[----:B------:R-:W3:Y:S08]  /*18890*/  MUFU.EX2 R189, R189 ;  /* 0x000000bd00bd7308 */ /* 0x000ef00000000800 */
[----:B------:R-:W4:Y:S08]  /*188a0*/  MUFU.EX2 R190, R190 ;  /* 0x000000be00be7308 */ /* 0x000f300000000800 */
[----:B------:R-:W4:Y:S01]  /*188b0*/  MUFU.EX2 R133, R133 ;  /* 0x0000008500857308 */ /* 0x000f220000000800 */
[----:B0----5:R-:W-:Y:S01]  /*188c0*/  FFMA.FTZ R7, R14, R7, R188 ;  /* 0x000000070e077223 */ /* 0x021fe200000100bc */
[----:B-1----:R-:W-:-:S06]  /*188d0*/  FFMA.FTZ R6, R5, R6, R135 ;  /* 0x0000000605067223 */ /* 0x002fcc0000010087 */
[----:B------:R-:W0:Y:S08]  /*188e0*/  MUFU.EX2 R134, R134 ;  /* 0x0000008600867308 */ /* 0x000e300000000800 */
[----:B------:R-:W1:Y:S01]  /*188f0*/  MUFU.EX2 R191, R191 ;  /* 0x000000bf00bf7308 */ /* 0x000e620000000800 */
[----:B--2---:R-:W-:Y:S01]  /*18900*/  FADD.FTZ R7, R136, R7 ;  /* 0x0000000788077221 */ /* 0x004fe20000010000 */
[----:B---3--:R-:W-:-:S06]  /*18910*/  FADD.FTZ R137, R189, R6 ;  /* 0x00000006bd897221 */ /* 0x008fcc0000010000 */
[----:B------:R-:W2:Y:S08]  /*18920*/  MUFU.EX2 R184, R184 ;  /* 0x000000b800b87308 */ /* 0x000eb00000000800 */
[----:B------:R-:W3:Y:S01]  /*18930*/  MUFU.EX2 R131, R131 ;  /* 0x0000008300837308 */ /* 0x000ee20000000800 */
[----:B----4-:R-:W-:Y:S01]  /*18940*/  FADD.FTZ R6, R190, R7 ;  /* 0x00000007be067221 */ /* 0x010fe20000010000 */
[----:B------:R-:W-:-:S06]  /*18950*/  FADD.FTZ R7, R133, R137 ;  /* 0x0000008985077221 */ /* 0x000fcc0000010000 */
[----:B------:R-:W4:Y:S08]  /*18960*/  MUFU.EX2 R132, R132 ;  /* 0x0000008400847308 */ /* 0x000f300000000800 */
[----:B------:R-:W4:Y:S01]  /*18970*/  MUFU.EX2 R185, R185 ;  /* 0x000000b900b97308 */ /* 0x000f220000000800 */
[----:B0-----:R-:W-:Y:S01]  /*18980*/  FADD.FTZ R6, R134, R6 ;  /* 0x0000000686067221 */ /* 0x001fe20000010000 */
[----:B-1----:R-:W-:-:S06]  /*18990*/  FADD.FTZ R7, R191, R7 ;  /* 0x00000007bf077221 */ /* 0x002fcc0000010000 */
        /* <DEDUP_REMOVED lines=71> */
[----:B-1----:R-:W-:-:S03]  /*18e10*/  FADD.FTZ R7, R10, R7 ;  /* 0x000000070a077221 */ /* 0x002fc60000010000 */
[----:B--2---:R-:W-:Y:S01]  /*18e20*/  FADD.FTZ R6, R170, R6 ;  /* 0x00000006aa067221 */ /* 0x004fe20000010000 */
[----:B---3--:R-:W-:-:S03]  /*18e30*/  FADD.FTZ R137, R171, R7 ;  /* 0x00000007ab897221 */ /* 0x008fc60000010000 */
[----:B----4-:R-:W-:Y:S01]  /*18e40*/  FADD.FTZ R7, R9, R6 ;  /* 0x0000000609077221 */ /* 0x010fe20000010000 */
[----:B------:R-:W-:Y:S01]  /*18e50*/  FADD.FTZ R6, R8, R137 ;  /* 0x0000008908067221 */ /* 0x000fe20000010000 */
[----:B------:R-:W-:Y:S06]  /*18e60*/  @!P0 BRA `(.L_x_2841) ;  /* 0x0000000000048947 */ /* 0x000fec0003800000 */
[----:B------:R-:W-:Y:S01]  /*18e70*/  BPT.TRAP 0x1 ;  /* 0x000000040000795c */ /* 0x000fe20000300000 */
.L_x_2841:
[C---:B------:R-:W-:Y:S01]  /*18e80*/  ISETP.GT.AND P1, PT, R12.reuse, R223, PT ;  /* 0x000000df0c00720c */ /* 0x040fe20003f24270 */
[----:B------:R-:W-:Y:S01]  /*18e90*/  VIADD R13, R13, 0x30860 ;  /* 0x000308600d0d7836 */ /* 0x000fe20000000000 */
[----:B------:R-:W-:Y:S01]  /*18ea0*/  F2FP.BF16.F32.PACK_AB R168, R11, R168 ;  /* 0x000000a80ba8723e */ /* 0x000fe200000010ff */
[----:B------:R-:W-:Y:S01]  /*18eb0*/  VIADD R12, R12, 0xffffffff ;  /* 0xffffffff0c0c7836 */ /* 0x000fe20000000000 */
[----:B------:R-:W-:Y:S01]  /*18ec0*/  F2FP.BF16.F32.PACK_AB R169, R10, R169 ;  /* 0x000000a90aa9723e */ /* 0x000fe200000010ff */
[----:B------:R-:W-:Y:S01]  /*18ed0*/  IMAD.MOV.U32 R10, RZ, RZ, R4 ;  /* 0x000000ffff0a7224 */ /* 0x000fe200078e0004 */
[----:B------:R-:W-:Y:S01]  /*18ee0*/  PRMT R13, R218, 0x654, R13 ;  /* 0x00000654da0d7816 */ /* 0x000fe2000000000d */
[----:B------:R-:W-:Y:S01]  /*18ef0*/  IMAD.MOV.U32 R11, RZ, RZ, R0 ;  /* 0x000000ffff0b7224 */ /* 0x000fe200078e0000 */
[----:B------:R-:W-:Y:S01]  /*18f00*/  F2FP.BF16.F32.PACK_AB R170, R9, R170 ;  /* 0x000000aa09aa723e */ /* 0x000fe200000010ff */
[----:B------:R-:W-:Y:S01]  /*18f10*/  IMAD.MOV.U32 R9, RZ, RZ, R196 ;  /* 0x000000ffff097224 */ /* 0x000fe200078e00c4 */
[----:B------:R0:W-:Y:S01]  /*18f20*/  SYNCS.ARRIVE.TRANS64.RED.A1T0 RZ, [R13+URZ], RZ ;  /* 0x000000ff0dff79a7 */ /* 0x0001e2000810043f */
        /* <DEDUP_REMOVED lines=22> */
[----:B0-----:R-:W-:Y:S06]  /*19090*/  @P1 BRA `(.L_x_2842) ;  /* 0xffffffd000001947 */ /* 0x001fec000383ffff */
[----:B------:R-:W-:Y:S05]  /*190a0*/  BSYNC B1 ;  /* 0x0000000000017941 */ /* 0x000fea0003800000 */
.L_x_2829:
[----:B------:R-:W-:Y:S05]  /*190b0*/  BSYNC B0 ;  /* 0x0000000000007941 */ /* 0x000fea0003800000 */
.L_x_2828:
[----:B------:R-:W-:Y:S01]  /*190c0*/  ISETP.GE.AND P1, PT, R12, R225, PT ;  /* 0x000000e10c00720c */ /* 0x000fe20003f26270 */
[----:B------:R-:W-:-:S12]  /*190d0*/  BSSY B0, `(.L_x_2843) ;  /* 0x0000292000007945 */ /* 0x000fd80003800000 */
[----:B------:R-:W-:Y:S05]  /*190e0*/  @!P1 BRA `(.L_x_2844) ;  /* 0x0000002800409947 */ /* 0x000fea0003800000 */
[----:B------:R-:W-:Y:S02]  /*190f0*/  IMAD.MOV.U32 R10, RZ, RZ, R4 ;  /* 0x000000ffff0a7224 */ /* 0x000fe400078e0004 */
[----:B------:R-:W-:Y:S02]  /*19100*/  IMAD.MOV.U32 R11, RZ, RZ, R0 ;  /* 0x000000ffff0b7224 */ /* 0x000fe400078e0000 */
[----:B------:R-:W-:Y:S02]  /*19110*/  IMAD.MOV.U32 R8, RZ, RZ, R200 ;  /* 0x000000ffff087224 */ /* 0x000fe400078e00c8 */
[----:B------:R-:W-:-:S07]  /*19120*/  IMAD.MOV.U32 R9, RZ, RZ, R196 ;  /* 0x000000ffff097224 */ /* 0x000fce00078e00c4 */
.L_x_2857:
[----:B------:R-:W-:-:S05]  /*19130*/  VIADD R0, R9, 0x1 ;  /* 0x0000000109007836 */ /* 0x000fca0000000000 */
[----:B------:R-:W-:-:S04]  /*19140*/  ISETP.NE.AND P1, PT, R0, 0x2, PT ;  /* 0x000000020000780c */ /* 0x000fc80003f25270 */
[----:B------:R-:W-:Y:S02]  /*19150*/  SEL R0, R0, RZ, P1 ;  /* 0x000000ff00007207 */ /* 0x000fe40000800000 */
[----:B------:R-:W-:-:S03]  /*19160*/  SEL R200, RZ, 0x1, P1 ;  /* 0x00000001ffc87807 */ /* 0x000fc60000800000 */
[----:B------:R-:W-:Y:S01]  /*19170*/  IMAD.MOV.U32 R196, RZ, RZ, R0 ;  /* 0x000000ffffc47224 */ /* 0x000fe200078e0000 */
[----:B------:R-:W-:Y:S01]  /*19180*/  LOP3.LUT R200, R8, R200, RZ, 0x3c, !PT ;  /* 0x000000c808c87212 */ /* 0x000fe200078e3cff */
[----:B------:R-:W-:Y:S06]  /*19190*/  @!P0 BRA `(.L_x_2845) ;  /* 0x0000000000048947 */ /* 0x000fec0003800000 */
[----:B------:R-:W-:Y:S01]  /*191a0*/  BPT.TRAP 0x1 ;  /* 0x000000040000795c */ /* 0x000fe20000300000 */
.L_x_2845:
[----:B------:R-:W-:Y:S01]  /*191b0*/  IMAD R3, R196, 0x8, R2 ;  /* 0x00000008c4037824 */ /* 0x000fe200078e0202 */
[----:B------:R-:W-:-:S04]  /*191c0*/  SHF.L.U32 R4, R200, 0x1f, RZ ;  /* 0x0000001fc8047819 */ /* 0x000fc800000006ff */
[----:B------:R0:W1:Y:S01]  /*191d0*/  SYNCS.PHASECHK.TRANS64.TRYWAIT P1, [R3+URZ+0x30830], R4 ;  /* 0x03083004030075a7 */ /* 0x000062000802017f */
[----:B------:R-:W-:Y:S05]  /*191e0*/  @!P0 BRA `(.L_x_2846) ;  /* 0x0000000000048947 */ /* 0x000fea0003800000 */
[----:B------:R-:W-:Y:S01]  /*191f0*/  BPT.TRAP 0x1 ;  /* 0x000000040000795c */ /* 0x000fe20000300000 */
.L_x_2846:
[----:B------:R-:W-:Y:S01]  /*19200*/  IMAD R126, R196, 0x900, R219 ;  /* 0x00000900c47e7824 */ /* 0x000fe200078e02db */
[----:B------:R-:W-:Y:S03]  /*19210*/  BSSY B1, `(.L_x_2847) ;  /* 0x0000006000017945 */ /* 0x000fe60003800000 */
[C---:B------:R-:W-:Y:S02]  /*19220*/  VIADD R122, R126.reuse, 0x2 ;  /* 0x000000027e7a7836 */ /* 0x040fe40000000000 */
[----:B------:R-:W-:Y:S01]  /*19230*/  VIADD R124, R126, 0x4 ;  /* 0x000000047e7c7836 */ /* 0x000fe20000000000 */
[----:B-1----:R-:W-:Y:S06]  /*19240*/  @P1 BRA `(.L_x_2848) ;  /* 0x0000000000081947 */ /* 0x002fec0003800000 */
[----:B------:R-:W1:Y:S02]  /*19250*/  SYNCS.PHASECHK.TRANS64.TRYWAIT P1, [R3+URZ+0x30830], R4 ;  /* 0x03083004030075a7 */ /* 0x000e64000802017f */
[----:B-1----:R-:W-:Y:S05]  /*19260*/  @!P1 BRA `(.L_x_2849) ;  /* 0x0000010400a09947 */ /* 0x002fea0003800000 */
.L_x_2848:
[----:B------:R-:W-:Y:S05]  /*19270*/  BSYNC B1 ;  /* 0x0000000000017941 */ /* 0x000fea0003800000 */
.L_x_2847:
        /* <DEDUP_REMOVED lines=10> */
[----:B01----:R-:W-:Y:S01]  /*19320*/  MOV R4, UR38 ;  /* 0x0000002600047c02 */ /* 0x003fe20008000f00 */
        /* <DEDUP_REMOVED lines=23> */
[----:B------:R-:W-:Y:S01]  /*194a0*/  MOV R3, UR39 ;  /* 0x0000002700037c02 */ /* 0x000fe20008000f00 */
        /* <DEDUP_REMOVED lines=193> */
.L_x_2850:
[----:B------:R-:W-:Y:S01]  /*1a0c0*/  SHF.L.U32 R3, R8, 0x1f, RZ ;  /* 0x0000001f08037819 */ /* 0x000fe200000006ff */
[----:B------:R-:W-:-:S04]  /*1a0d0*/  IMAD R13, R9, 0x8, R2 ;  /* 0x00000008090d7824 */ /* 0x000fc800078e0202 */
[----:B------:R0:W1:Y:S01]  /*1a0e0*/  SYNCS.PHASECHK.TRANS64.TRYWAIT P1, [R13+URZ+0x30850], R3 ;  /* 0x030850030d0075a7 */ /* 0x000062000802017f */
[----:B------:R-:W-:Y:S05]  /*1a0f0*/  @!P0 BRA `(.L_x_2851) ;  /* 0x0000000000048947 */ /* 0x000fea0003800000 */
[----:B------:R-:W-:Y:S01]  /*1a100*/  BPT.TRAP 0x1 ;  /* 0x000000040000795c */ /* 0x000fe20000300000 */
.L_x_2851:
[----:B------:R-:W-:Y:S04]  /*1a110*/  BSSY B1, `(.L_x_2852) ;  /* 0x0000004000017945 */ /* 0x000fe80003800000 */
[----:B-1----:R-:W-:Y:S05]  /*1a120*/  @P1 BRA `(.L_x_2853) ;  /* 0x0000000000081947 */ /* 0x002fea0003800000 */
[----:B------:R-:W1:Y:S02]  /*1a130*/  SYNCS.PHASECHK.TRANS64.TRYWAIT P1, [R13+URZ+0x30850], R3 ;  /* 0x030850030d0075a7 */ /* 0x000e64000802017f */
[----:B-1----:R-:W-:Y:S05]  /*1a140*/  @!P1 BRA `(.L_x_2854) ;  /* 0x000000f400fc9947 */ /* 0x002fea0003800000 */
.L_x_2853:
[----:B------:R-:W-:Y:S05]  /*1a150*/  BSYNC B1 ;  /* 0x0000000000017941 */ /* 0x000fea0003800000 */
.L_x_2852:
        /* <DEDUP_REMOVED lines=48> */
.L_x_2855:
[----:B------:R-:W-:Y:S01]  /*1a460*/  FMUL.FTZ R5, R120, UR38 ;  /* 0x0000002678057c20 */ /* 0x000fe20008410000 */
[----:B------:R-:W-:Y:S01]  /*1a470*/  FMUL.FTZ R14, R121, UR38 ;  /* 0x00000026790e7c20 */ /* 0x000fe20008410000 */
[----:B------:R-:W-:Y:S01]  /*1a480*/  FMUL.FTZ R15, R124, UR38 ;  /* 0x000000267c0f7c20 */ /* 0x000fe20008410000 */
[----:B------:R-:W-:Y:S02]  /*1a490*/  IMAD R0, R0, 0x8, R2 ;  /* 0x0000000800007824 */ /* 0x000fe400078e0202 */
[----:B------:R-:W-:Y:S01]  /*1a4a0*/  FMUL.FTZ R20, R125, UR38 ;  /* 0x000000267d147c20 */ /* 0x000fe20008410000 */
[----:B------:R-:W-:Y:S01]  /*1a4b0*/  FMUL.FTZ R21, R128, UR38 ;  /* 0x0000002680157c20 */ /* 0x000fe20008410000 */
[----:B------:R-:W0:Y:S01]  /*1a4c0*/  MUFU.TANH R5, R5 ;  /* 0x0000000500057308 */ /* 0x000e220000002400 */
[----:B------:R-:W-:Y:S02]  /*1a4d0*/  VIADD R0, R0, 0x30840 ;  /* 0x0003084000007836 */ /* 0x000fe40000000000 */
[----:B------:R-:W-:Y:S01]  /*1a4e0*/  FMUL.FTZ R120, R129, UR38 ;  /* 0x0000002681787c20 */ /* 0x000fe20008410000 */
[----:B------:R-:W-:Y:S01]  /*1a4f0*/  FMUL.FTZ R121, R132, UR38 ;  /* 0x0000002684797c20 */ /* 0x000fe20008410000 */
[----:B------:R-:W-:Y:S01]  /*1a500*/  FMUL.FTZ R8, R122, UR38 ;  /* 0x000000267a087c20 */ /* 0x000fe20008410000 */
[----:B------:R-:W-:Y:S01]  /*1a510*/  FMUL.FTZ R122, R133, UR38 ;  /* 0x00000026857a7c20 */ /* 0x000fe20008410000 */
[----:B------:R-:W-:Y:S01]  /*1a520*/  PRMT R0, R218, 0x654, R0 ;  /* 0x00000654da007816 */ /* 0x000fe20000000000 */
[----:B------:R-:W-:Y:S01]  /*1a530*/  FMUL.FTZ R9, R123, UR38 ;  /* 0x000000267b097c20 */ /* 0x000fe20008410000 */
[----:B------:R-:W1:Y:S01]  /*1a540*/  MUFU.TANH R14, R14 ;  /* 0x0000000e000e7308 */ /* 0x000e620000002400 */
[----:B------:R-:W-:Y:S01]  /*1a550*/  FMUL.FTZ R123, R136, UR38 ;  /* 0x00000026887b7c20 */ /* 0x000fe20008410000 */
[----:B------:R0:W-:Y:S01]  /*1a560*/  SYNCS.ARRIVE.TRANS64.RED.A1T0 RZ, [R0+URZ], RZ ;  /* 0x000000ff00ff79a7 */ /* 0x0001e2000810043f */
[----:B------:R-:W-:Y:S01]  /*1a570*/  FMUL.FTZ R125, R137, UR38 ;  /* 0x00000026897d7c20 */ /* 0x000fe20008410000 */
[----:B------:R-:W-:Y:S01]  /*1a580*/  FMUL.FTZ R124, R140, UR38 ;  /* 0x000000268c7c7c20 */ /* 0x000fe20008410000 */
[----:B------:R-:W-:Y:S01]  /*1a590*/  FMUL.FTZ R128, R141, UR38 ;  /* 0x000000268d807c20 */ /* 0x000fe20008410000 */
[----:B------:R-:W-:Y:S01]  /*1a5a0*/  FMUL.FTZ R129, R144, UR38 ;  /* 0x0000002690817c20 */ /* 0x000fe20008410000 */
[----:B------:R-:W-:Y:S01]  /*1a5b0*/  FMUL.FTZ R132, R145, UR38 ;  /* 0x0000002691847c20 */ /* 0x000fe20008410000 */
[----:B------:R-:W2:Y:S01]  /*1a5c0*/  MUFU.TANH R15, R15 ;  /* 0x0000000f000f7308 */ /* 0x000ea20000002400 */
[----:B------:R-:W-:Y:S01]  /*1a5d0*/  FMUL.FTZ R133, R148, UR38 ;  /* 0x0000002694857c20 */ /* 0x000fe20008410000 */
[----:B0-----:R-:W-:Y:S01]  /*1a5e0*/  FMNMX.FTZ R0, R5, R11, !PT ;  /* 0x0000000b05007209 */ /* 0x001fe20007810000 */
        /* <DEDUP_REMOVED lines=80> */
[----:B------:R-:W4:Y:S01]  /*1aaf0*/  MUFU.TANH R130, R130 ;  /* 0x0000008200827308 */ /* 0x000f220000002400 */
        /* <DEDUP_REMOVED lines=14> */
[----:B------:R-:W-:-:S03]  /*1abe0*/  FMNMX.FTZ R3, R130, R3, !PT ;  /* 0x0000000382037209 */ /* 0x000fc60007810000 */
        /* <DEDUP_REMOVED lines=87> */
[--C-:B------:R-:W-:Y:S01]  /*1b160*/  FFMA.FTZ R155, R155, R3, -R152.reuse ;  /* 0x000000039b9b7223 */ /* 0x100fe20000010898 */
[----:B------:R-:W1:Y:S01]  /*1b170*/  MUFU.EX2 R8, R8 ;  /* 0x0000000800087308 */ /* 0x000e620000000800 */
[----:B0----5:R-:W-:Y:S01]  /*1b180*/  FFMA.FTZ R7, R14, R7, R11 ;  /* 0x000000070e077223 */ /* 0x021fe2000001000b */
[-CC-:B------:R-:W-:Y:S01]  /*1b190*/  FFMA.FTZ R156, R156, R3.reuse, -R152.reuse ;  /* 0x000000039c9c7223 */ /* 0x180fe20000010898 */
[-CC-:B------:R-:W-:Y:S01]  /*1b1a0*/  FFMA.FTZ R157, R157, R3.reuse, -R152.reuse ;  /* 0x000000039d9d7223 */ /* 0x180fe20000010898 */
[-CC-:B------:R-:W-:Y:S01]  /*1b1b0*/  FFMA.FTZ R158, R158, R3.reuse, -R152.reuse ;  /* 0x000000039e9e7223 */ /* 0x180fe20000010898 */
[-CC-:B------:R-:W-:Y:S01]  /*1b1c0*/  FFMA.FTZ R159, R159, R3.reuse, -R152.reuse ;  /* 0x000000039f9f7223 */ /* 0x180fe20000010898 */
[----:B------:R-:W-:-:S02]  /*1b1d0*/  FFMA.FTZ R171, R160, R3, -R152 ;  /* 0x00000003a0ab7223 */ /* 0x000fc40000010898 */
[----:B------:R-:W0:Y:S08]  /*1b1e0*/  MUFU.EX2 R161, R161 ;  /* 0x000000a100a17308 */ /* 0x000e300000000800 */
        /* <DEDUP_REMOVED lines=94> */
.L_x_2856:
        /* <DEDUP_REMOVED lines=34> */
.L_x_2844:
[----:B------:R-:W-:Y:S05]  /*1b9f0*/  BSYNC B0 ;  /* 0x0000000000007941 */ /* 0x000fea0003800000 */
.L_x_2843:
        /* <DEDUP_REMOVED lines=99> */
.L_x_2858:
[----:B------:R-:W-:Y:S01]  /*1c030*/  IMAD R10, R196, 0x8, R2 ;  /* 0x00000008c40a7824 */ /* 0x000fe200078e0202 */
[----:B------:R-:W-:-:S04]  /*1c040*/  SHF.L.U32 R5, R200, 0x1f, RZ ;  /* 0x0000001fc8057819 */ /* 0x000fc800000006ff */
[----:B------:R0:W1:Y:S01]  /*1c050*/  SYNCS.PHASECHK.TRANS64.TRYWAIT P1, [R10+URZ+0x30850], R5 ;  /* 0x030850050a0075a7 */ /* 0x000062000802017f */
[----:B------:R-:W-:Y:S05]  /*1c060*/  @!P0 BRA `(.L_x_2859) ;  /* 0x0000000000048947 */ /* 0x000fea0003800000 */
[----:B------:R-:W-:Y:S01]  /*1c070*/  BPT.TRAP 0x1 ;  /* 0x000000040000795c */ /* 0x000fe20000300000 */
.L_x_2859:
        /* <DEDUP_REMOVED lines=9> */
.L_x_2861:
[----:B------:R-:W-:Y:S05]  /*1c110*/  BSYNC B0 ;  /* 0x0000000000007941 */ /* 0x000fea0003800000 */
.L_x_2860:
[----:B------:R-:W-:Y:S01]  /*1c120*/  IMAD.MOV.U32 R8, RZ, RZ, R2 ;  /* 0x000000ffff087224 */ /* 0x000fe200078e0002 */
[----:B------:R-:W-:Y:S01]  /*1c130*/  WARPGROUP.ARRIVE ;  /* 0x00000000000079c5 */ /* 0x000fe20000000000 */
[----:B------:R-:W-:Y:S01]  /*1c140*/  IMAD.MOV.U32 R9, RZ, RZ, 0x40000040 ;  /* 0x40000040ff097424 */ /* 0x000fe200078e00ff */
[----:B01----:R-:W-:Y:S01]  /*1c150*/  SHFL.BFLY PT, R5, R6, 0x2, 0x1f ;  /* 0x0c401f0006057f89 */ /* 0x003fe200000e0000 */
[----:B------:R-:W-:Y:S01]  /*1c160*/  IMAD.MOV.U32 R128, RZ, RZ, -0x800000 ;  /* 0xff800000ff807424 */ /* 0x000fe200078e00ff */
[----:B------:R-:W-:Y:S01]  /*1c170*/  R2UR UR6, R8 ;  /* 0x00000000080672ca */ /* 0x000fe200000e0000 */
[----:B------:R-:W-:Y:S01]  /*1c180*/  VIADD R8, R2, 0x80 ;  /* 0x0000008002087836 */ /* 0x000fe20000000000 */
[----:B------:R-:W-:Y:S01]  /*1c190*/  R2UR UR7, R9 ;  /* 0x00000000090772ca */ /* 0x000fe200000e0000 */
[----:B------:R-:W-:Y:S02]  /*1c1a0*/  IMAD.MOV.U32 R9, RZ, RZ, 0x40000040 ;  /* 0x40000040ff097424 */ /* 0x000fe400078e00ff */
[----:B------:R-:W-:-:S10]  /*1c1b0*/  IMAD.MOV.U32 R129, RZ, RZ, -0x800000 ;  /* 0xff800000ff817424 */ /* 0x000fd400078e00ff */
        /* <DEDUP_REMOVED lines=26> */
[----:B------:R-:W0:Y:S01]  /*1c360*/  SHFL.BFLY PT, R2, R7, 0x2, 0x1f ;  /* 0x0c401f0007027f89 */ /* 0x000e2200000e0000 */
[----:B------:R-:W-:Y:S02]  /*1c370*/  WARPGROUP.DEPBAR.LE gsb0, 0x0 ;  /* 0x00008000000079c5 */ /* 0x000fe40000010000 */
[----:B------:R-:W-:-:S12]  /*1c380*/  WARPGROUP.ARRIVE ;  /* 0x00000000000079c5 */ /* 0x000fd80000000000 */
[----:B------:R-:W-:Y:S01]  /*1c390*/  HGMMA.64x192x16.F32.BF16 R24, R172, gdesc[UR4].tnspB, R24, gsb0 ;  /* 0x42e00004ac187df0 */ /* 0x000fe20008001818 */
[----:B------:R-:W-:Y:S01]  /*1c3a0*/  R2UR UR6, R8 ;  /* 0x00000000080672ca */ /* 0x000fe200000e0000 */
[----:B0-----:R-:W-:Y:S01]  /*1c3b0*/  FADD.FTZ R8, R2, R7 ;  /* 0x0000000702087221 */ /* 0x001fe20000010000 */
[----:B------:R-:W-:Y:S01]  /*1c3c0*/  R2UR UR7, R9 ;  /* 0x00000000090772ca */ /* 0x000fe200000e0000 */
[----:B------:R-:W-:-:S03]  /*1c3d0*/  FADD.FTZ R9, R5, R6 ;  /* 0x0000000605097221 */ /* 0x000fc60000010000 */
[----:B------:R-:W0:Y:S04]  /*1c3e0*/  SHFL.BFLY PT, R5, R8, 0x1, 0x1f ;  /* 0x0c201f0008057f89 */ /* 0x000e2800000e0000 */
[----:B------:R-:W1:Y:S01]  /*1c3f0*/  SHFL.BFLY PT, R2, R9, 0x1, 0x1f ;  /* 0x0c201f0009027f89 */ /* 0x000e6200000e0000 */
[----:B0-----:R-:W-:Y:S01]  /*1c400*/  FADD.FTZ R13, R8, R5 ;  /* 0x00000005080d7221 */ /* 0x001fe20000010000 */
[----:B------:R-:W-:Y:S02]  /*1c410*/  IMAD.MOV.U32 R5, RZ, RZ, RZ ;  /* 0x000000ffff057224 */ /* 0x000fe400078e00ff */
[----:B-1----:R-:W-:Y:S02]  /*1c420*/  FADD.FTZ R14, R9, R2 ;  /* 0x00000002090e7221 */ /* 0x002fe40000010000 */
[----:B------:R-:W-:Y:S01]  /*1c430*/  FSETP.NE.FTZ.AND P1, PT, R13, RZ, PT ;  /* 0x000000ff0d00720b */ /* 0x000fe20003f35000 */
[----:B------:R-:W-:-:S02]  /*1c440*/  IMAD.MOV.U32 R2, RZ, RZ, RZ ;  /* 0x000000ffff027224 */ /* 0x000fc400078e00ff */
        /* <DEDUP_REMOVED lines=17> */
.L_x_2863:
[----:B------:R-:W2:Y:S01]  /*1c560*/  LDL.LU R0, [R1+0x50] ;  /* 0x0000500001007983 */ /* 0x000ea20000300800 */
        /* <DEDUP_REMOVED lines=15> */
[-C--:B------:R-:W-:Y:S01]  /*1c660*/  FMUL.FTZ R44, R44, R5.reuse ;  /* 0x000000052c2c7220 */ /* 0x080fe20000410000 */
[-C--:B------:R-:W-:Y:S01]  /*1c670*/  FMUL.FTZ R45, R45, R5.reuse ;  /* 0x000000052d2d7220 */ /* 0x080fe20000410000 */
[----:B-1----:R-:W-:Y:S01]  /*1c680*/  SEL R3, RZ, 0x1, P1 ;  /* 0x00000001ff037807 */ /* 0x002fe20000800000 */
        /* <DEDUP_REMOVED lines=85> */
[----:B------:R-:W-:-:S02]  /*1cbe0*/  LOP3.LUT R200, R200, R3, RZ, 0x3c, !PT ;  /* 0x00000003c8c87212 */ /* 0x000fc400078e3cff */
[----:B------:R-:W-:Y:S01]  /*1cbf0*/  SEL R196, R196, RZ, P1 ;  /* 0x000000ffc4c47207 */ /* 0x000fe20000800000 */
[----:B--2---:R-:W-:-:S05]  /*1cc00*/  VIADD R0, R0, 0x1 ;  /* 0x0000000100007836 */ /* 0x004fca0000000000 */
[----:B------:R0:W-:Y:S02]  /*1cc10*/  STL [R1+0x50], R0 ;  /* 0x0000500001007387 */ /* 0x0001e40000100800 */
.L_x_2764:
[----:B------:R-:W1:Y:S08]  /*1cc20*/  S2UR UR4, SR_CgaCtaId ;  /* 0x00000000000479c3 */ /* 0x000e700000008800 */
[----:B------:R-:W-:Y:S01]  /*1cc30*/  BAR.SYNC.DEFER_BLOCKING 0x5, 0x180 ;  /* 0x0146000000007b1d */ /* 0x000fe20000010000 */
[----:B------:R-:W-:-:S05]  /*1cc40*/  MOV R3, 0x400 ;  /* 0x0000040000037802 */ /* 0x000fca0000000f00 */
[----:B------:R-:W-:Y:S01]  /*1cc50*/  BSSY B0, `(.L_x_2864) ;  /* 0x00003d8000007945 */ /* 0x000fe20003800000 */
[----:B-1----:R-:W-:-:S05]  /*1cc60*/  IMAD.U32 R218, RZ, RZ, UR4 ;  /* 0x00000004ffda7e24 */ /* 0x002fca000f8e00ff */
[----:B------:R-:W-:-:S05]  /*1cc70*/  LEA R2, R218, R3, 0x18 ;  /* 0x00000003da027211 */ /* 0x000fca00078ec0ff */
[----:B------:R1:W2:Y:S01]  /*1cc80*/  LDS.128 R4, [R2+0x308d0] ;  /* 0x0308d00002047984 */ /* 0x0002a20000000c00 */
[----:B------:R-:W-:Y:S06]  /*1cc90*/  BAR.ARV 0x4, 0x180 ;  /* 0x0106000000007b1d */ /* 0x000fec0000002000 */
[----:B------:R-:W-:Y:S05]  /*1cca0*/  @P0 BRA `(.L_x_2865) ;  /* 0x0000002c00dc0947 */ /* 0x000fea0003800000 */
[----:B0-----:R-:W3:Y:S01]  /*1ccb0*/  LDL R0, [R1+0x68] ;  /* 0x0000680001007983 */ /* 0x001ee20000100800 */
[----:B------:R-:W0:Y:S01]  /*1ccc0*/  S2R R3, SR_SWINHI ;  /* 0x0000000000037919 */ /* 0x000e220000002f00 */
[----:B------:R-:W-:Y:S01]  /*1ccd0*/  F2FP.BF16.F32.PACK_AB R10, R29, R28 ;  /* 0x0000001c1d0a723e */ /* 0x000fe200000010ff */
[----:B------:R-:W-:Y:S01]  /*1cce0*/  ULDC.64 UR6, c[0x0][0xc00] ;  /* 0x0003000000067ab9 */ /* 0x000fe20000000a00 */
[----:B------:R-:W-:Y:S01]  /*1ccf0*/  F2FP.BF16.F32.PACK_AB R11, R31, R30 ;  /* 0x0000001e1f0b723e */ /* 0x000fe200000010ff */
[----:B------:R-:W4:Y:S01]  /*1cd00*/  LDL.LU R145, [R1+0x48] ;  /* 0x0000480001917983 */ /* 0x000f220000300800 */
[----:B------:R-:W-:-:S03]  /*1cd10*/  ULDC.64 UR4, c[0x0][0xc08] ;  /* 0x0003020000047ab9 */ /* 0x000fc60000000a00 */
[----:B------:R-:W4:Y:S04]  /*1cd20*/  LDL.LU R144, [R1+0x4c] ;  /* 0x00004c0001907983 */ /* 0x000f280000300800 */
[----:B------:R-:W4:Y:S04]  /*1cd30*/  LDL.LU R143, [R1+0x40] ;  /* 0x00004000018f7983 */ /* 0x000f280000300800 */
[----:B------:R-:W4:Y:S04]  /*1cd40*/  LDL.LU R142, [R1+0x44] ;  /* 0x00004400018e7983 */ /* 0x000f280000300800 */
[----:B------:R-:W4:Y:S04]  /*1cd50*/  LDL.LU R141, [R1+0x5c] ;  /* 0x00005c00018d7983 */ /* 0x000f280000300800 */
[----:B------:R-:W4:Y:S01]  /*1cd60*/  LDL R140, [R1+0x3c] ;  /* 0x00003c00018c7983 */ /* 0x000f220000100800 */
[----:B------:R-:W-:-:S02]  /*1cd70*/  MOV R126, R2 ;  /* 0x00000002007e7202 */ /* 0x000fc40000000f00 */
[----:B0-----:R-:W-:Y:S01]  /*1cd80*/  MOV R127, R3 ;  /* 0x00000003007f7202 */ /* 0x001fe20000000f00 */
[----:B------:R-:W-:Y:S02]  /*1cd90*/  BAR.SYNC.DEFER_BLOCKING 0x1, 0x100 ;  /* 0x0044000000007b1d */ /* 0x000fe40000010000 */
[----:B---3--:R-:W-:-:S03]  /*1cda0*/  IMAD.WIDE R84, R0, 0x2, R126 ;  /* 0x0000000200547825 */ /* 0x008fc600078e027e */
[C---:B------:R-:W-:Y:S02]  /*1cdb0*/  IADD3 R81, P0, R84.reuse, 0x20, RZ ;  /* 0x0000002054517810 */ /* 0x040fe40007f1e0ff */
[----:B------:R-:W-:Y:S02]  /*1cdc0*/  LOP3.LUT R9, R84, 0x380, RZ, 0xc0, !PT ;  /* 0x0000038054097812 */ /* 0x000fe400078ec0ff */
[----:B------:R-:W-:Y:S02]  /*1cdd0*/  LOP3.LUT R80, R81, 0x380, RZ, 0xc0, !PT ;  /* 0x0000038051507812 */ /* 0x000fe400078ec0ff */
[----:B------:R-:W-:Y:S02]  /*1cde0*/  SHF.R.U64 R9, R9, 0x3, RZ ;  /* 0x0000000309097819 */ /* 0x000fe400000012ff */
[----:B------:R-:W-:Y:S02]  /*1cdf0*/  SHF.R.U64 R80, R80, 0x3, RZ ;  /* 0x0000000350507819 */ /* 0x000fe400000012ff */
[----:B------:R-:W-:Y:S01]  /*1ce00*/  LOP3.LUT R8, R9, R84, RZ, 0x3c, !PT ;  /* 0x0000005409087212 */ /* 0x000fe200078e3cff */
[----:B------:R-:W-:Y:S01]  /*1ce10*/  IMAD.MOV.U32 R9, RZ, RZ, R85 ;  /* 0x000000ffff097224 */ /* 0x000fe200078e0055 */
[----:B------:R-:W-:-:S02]  /*1ce20*/  IADD3 R15, P1, R84, 0x40, RZ ;  /* 0x00000040540f7810 */ /* 0x000fc40007f3e0ff */
[----:B------:R-:W-:Y:S01]  /*1ce30*/  LOP3.LUT R80, R80, R81, RZ, 0x3c, !PT ;  /* 0x0000005150507212 */ /* 0x000fe200078e3cff */
[----:B------:R-:W-:Y:S01]  /*1ce40*/  IMAD.X R81, RZ, RZ, R85, P0 ;  /* 0x000000ffff517224 */ /* 0x000fe200000e0655 */
[----:B------:R-:W-:Y:S02]  /*1ce50*/  LOP3.LUT R14, R15, 0x380, RZ, 0xc0, !PT ;  /* 0x000003800f0e7812 */ /* 0x000fe400078ec0ff */
[C---:B------:R-:W-:Y:S02]  /*1ce60*/  IADD3 R136, P6, R84.reuse, 0x60, RZ ;  /* 0x0000006054887810 */ /* 0x040fe40007fde0ff */
[----:B------:R-:W-:Y:S02]  /*1ce70*/  IADD3 R12, P5, R84, 0x4000, RZ ;  /* 0x00004000540c7810 */ /* 0x000fe40007fbe0ff */
[----:B------:R-:W-:Y:S02]  /*1ce80*/  MOV R3, R8 ;  /* 0x0000000800037202 */ /* 0x000fe40000000f00 */
[----:B------:R-:W-:-:S02]  /*1ce90*/  F2FP.BF16.F32.PACK_AB R8, R25, R24 ;  /* 0x000000181908723e */ /* 0x000fc400000010ff */
[----:B------:R-:W-:Y:S02]  /*1cea0*/  F2FP.BF16.F32.PACK_AB R9, R27, R26 ;  /* 0x0000001a1b09723e */ /* 0x000fe400000010ff */
[----:B------:R-:W-:Y:S02]  /*1ceb0*/  IADD3 R82, P3, R84, 0x4060, RZ ;  /* 0x0000406054527810 */ /* 0x000fe40007f7e0ff */
[----:B------:R-:W-:Y:S02]  /*1cec0*/  MOV R81, R80 ;  /* 0x0000005000517202 */ /* 0x000fe40000000f00 */
[----:B------:R-:W-:Y:S02]  /*1ced0*/  SHF.R.U64 R14, R14, 0x3, RZ ;  /* 0x000000030e0e7819 */ /* 0x000fe400000012ff */
[----:B------:R-:W-:Y:S02]  /*1cee0*/  IADD3 R80, P4, R84, 0x4040, RZ ;  /* 0x0000404054507810 */ /* 0x000fe40007f9e0ff */
[----:B------:R-:W-:-:S02]  /*1cef0*/  LOP3.LUT R137, R136, 0x380, RZ, 0xc0, !PT ;  /* 0x0000038088897812 */ /* 0x000fc400078ec0ff */
[----:B------:R-:W-:Y:S01]  /*1cf00*/  LOP3.LUT R13, R12, 0x380, RZ, 0xc0, !PT ;  /* 0x000003800c0d7812 */ /* 0x000fe200078ec0ff */
[----:B------:R0:W-:Y:S01]  /*1cf10*/  STSM.16.M88.4 [R3], R8 ;  /* 0x0000000803007844 */ /* 0x0001e20000000200 */
[----:B------:R-:W-:Y:S02]  /*1cf20*/  LOP3.LUT R83, R82, 0x380, RZ, 0xc0, !PT ;  /* 0x0000038052537812 */ /* 0x000fe400078ec0ff */
[----:B------:R-:W-:Y:S02]  /*1cf30*/  IADD3 R138, P0, R84, 0x4020, RZ ;  /* 0x00004020548a7810 */ /* 0x000fe40007f1e0ff */
[----:B------:R-:W-:Y:S01]  /*1cf40*/  LOP3.LUT R14, R14, R15, RZ, 0x3c, !PT ;  /* 0x0000000f0e0e7212 */ /* 0x000fe200078e3cff */
[----:B------:R-:W-:Y:S01]  /*1cf50*/  IMAD.X R15, RZ, RZ, R85, P1 ;  /* 0x000000ffff0f7224 */ /* 0x000fe200008e0655 */
[----:B------:R-:W-:Y:S02]  /*1cf60*/  LOP3.LUT R0, R80, 0x380, RZ, 0xc0, !PT ;  /* 0x0000038050007812 */ /* 0x000fe400078ec0ff */
[----:B------:R-:W-:-:S02]  /*1cf70*/  SHF.R.U64 R137, R137, 0x3, RZ ;  /* 0x0000000389897819 */ /* 0x000fc400000012ff */
[----:B------:R-:W-:Y:S02]  /*1cf80*/  SHF.R.U64 R13, R13, 0x3, RZ ;  /* 0x000000030d0d7819 */ /* 0x000fe400000012ff */
[----:B------:R-:W-:Y:S02]  /*1cf90*/  SHF.R.U64 R83, R83, 0x3, RZ ;  /* 0x0000000353537819 */ /* 0x000fe400000012ff */
[----:B0-----:R-:W-:Y:S02]  /*1cfa0*/  F2FP.BF16.F32.PACK_AB R8, R33, R32 ;  /* 0x000000202108723e */ /* 0x001fe400000010ff */
[----:B------:R-:W-:Y:S02]  /*1cfb0*/  F2FP.BF16.F32.PACK_AB R9, R35, R34 ;  /* 0x000000222309723e */ /* 0x000fe400000010ff */
[----:B------:R-:W-:Y:S02]  /*1cfc0*/  F2FP.BF16.F32.PACK_AB R10, R37, R36 ;  /* 0x00000024250a723e */ /* 0x000fe400000010ff */
[----:B------:R-:W-:-:S02]  /*1cfd0*/  F2FP.BF16.F32.PACK_AB R11, R39, R38 ;  /* 0x00000026270b723e */ /* 0x000fc400000010ff */
[----:B------:R-:W-:Y:S02]  /*1cfe0*/  LOP3.LUT R139, R138, 0x380, RZ, 0xc0, !PT ;  /* 0x000003808a8b7812 */ /* 0x000fe400078ec0ff */
[----:B------:R-:W-:Y:S01]  /*1cff0*/  IADD3 R86, P2, R84, 0x8000, RZ ;  /* 0x0000800054567810 */ /* 0x000fe20007f5e0ff */
[----:B------:R0:W-:Y:S01]  /*1d000*/  STSM.16.M88.4 [R81], R8 ;  /* 0x0000000851007844 */ /* 0x0001e20000000200 */
[----:B------:R-:W-:Y:S02]  /*1d010*/  SHF.R.U64 R0, R0, 0x3, RZ ;  /* 0x0000000300007819 */ /* 0x000fe400000012ff */
[----:B------:R-:W-:Y:S01]  /*1d020*/  LOP3.LUT R136, R137, R136, RZ, 0x3c, !PT ;  /* 0x0000008889887212 */ /* 0x000fe200078e3cff */
[--C-:B------:R-:W-:Y:S01]  /*1d030*/  IMAD.X R137, RZ, RZ, R85.reuse, P6 ;  /* 0x000000ffff897224 */ /* 0x100fe200030e0655 */
[----:B------:R-:W-:Y:S01]  /*1d040*/  LOP3.LUT R12, R13, R12, RZ, 0x3c, !PT ;  /* 0x0000000c0d0c7212 */ /* 0x000fe200078e3cff */
[----:B------:R-:W-:Y:S01]  /*1d050*/  IMAD.X R13, RZ, RZ, R85, P5 ;  /* 0x000000ffff0d7224 */ /* 0x000fe200028e0655 */
[----:B-----5:R-:W-:-:S02]  /*1d060*/  IADD3 R134, P1, R84, 0x8020, RZ ;  /* 0x0000802054867810 */ /* 0x020fc40007f3e0ff */
[----:B------:R-:W-:Y:S01]  /*1d070*/  LOP3.LUT R82, R83, R82, RZ, 0x3c, !PT ;  /* 0x0000005253527212 */ /* 0x000fe200078e3cff */
[--C-:B------:R-:W-:Y:S01]  /*1d080*/  IMAD.X R83, RZ, RZ, R85.reuse, P3 ;  /* 0x000000ffff537224 */ /* 0x100fe200018e0655 */
[----:B------:R-:W-:Y:S02]  /*1d090*/  MOV R14, R14 ;  /* 0x0000000e000e7202 */ /* 0x000fe40000000f00 */
[----:B------:R-:W-:Y:S02]  /*1d0a0*/  SHF.R.U64 R139, R139, 0x3, RZ ;  /* 0x000000038b8b7819 */ /* 0x000fe400000012ff */
[----:B------:R-:W-:Y:S01]  /*1d0b0*/  LOP3.LUT R87, R86, 0x380, RZ, 0xc0, !PT ;  /* 0x0000038056577812 */ /* 0x000fe200078ec0ff */
[----:B0-----:R-:W-:Y:S01]  /*1d0c0*/  IMAD.X R81, RZ, RZ, R85, P4 ;  /* 0x000000ffff517224 */ /* 0x001fe200020e0655 */
[----:B------:R-:W-:Y:S02]  /*1d0d0*/  F2FP.BF16.F32.PACK_AB R8, R41, R40 ;  /* 0x000000282908723e */ /* 0x000fe400000010ff */
[----:B------:R-:W-:-:S02]  /*1d0e0*/  F2FP.BF16.F32.PACK_AB R9, R43, R42 ;  /* 0x0000002a2b09723e */ /* 0x000fc400000010ff */
[----:B------:R-:W-:Y:S02]  /*1d0f0*/  F2FP.BF16.F32.PACK_AB R10, R45, R44 ;  /* 0x0000002c2d0a723e */ /* 0x000fe400000010ff */
[----:B------:R-:W-:Y:S02]  /*1d100*/  F2FP.BF16.F32.PACK_AB R11, R47, R46 ;  /* 0x0000002e2f0b723e */ /* 0x000fe400000010ff */
[C---:B------:R-:W-:Y:S02]  /*1d110*/  IADD3 R130, P6, R84.reuse, 0x8040, RZ ;  /* 0x0000804054827810 */ /* 0x040fe40007fde0ff */
[----:B------:R-:W-:Y:S02]  /*1d120*/  IADD3 R132, P5, R84, 0x8060, RZ ;  /* 0x0000806054847810 */ /* 0x000fe40007fbe0ff */
[----:B------:R-:W-:Y:S02]  /*1d130*/  LOP3.LUT R80, R0, R80, RZ, 0x3c, !PT ;  /* 0x0000005000507212 */ /* 0x000fe400078e3cff */
[----:B------:R-:W-:Y:S01]  /*1d140*/  LOP3.LUT R135, R134, 0x380, RZ, 0xc0, !PT ;  /* 0x0000038086877812 */ /* 0x000fe200078ec0ff */
[----:B------:R0:W-:Y:S01]  /*1d150*/  STSM.16.M88.4 [R14], R8 ;  /* 0x000000080e007844 */ /* 0x0001e20000000200 */
[----:B------:R-:W-:Y:S01]  /*1d160*/  LOP3.LUT R138, R139, R138, RZ, 0x3c, !PT ;  /* 0x0000008a8b8a7212 */ /* 0x000fe200078e3cff */
[----:B------:R-:W-:Y:S01]  /*1d170*/  IMAD.X R139, RZ, RZ, R85, P0 ;  /* 0x000000ffff8b7224 */ /* 0x000fe200000e0655 */
[----:B------:R-:W-:-:S02]  /*1d180*/  SHF.R.U64 R87, R87, 0x3, RZ ;  /* 0x0000000357577819 */ /* 0x000fc400000012ff */
[----:B------:R-:W-:Y:S02]  /*1d190*/  LOP3.LUT R131, R130, 0x380, RZ, 0xc0, !PT ;  /* 0x0000038082837812 */ /* 0x000fe400078ec0ff */
[----:B------:R-:W-:Y:S02]  /*1d1a0*/  LOP3.LUT R133, R132, 0x380, RZ, 0xc0, !PT ;  /* 0x0000038084857812 */ /* 0x000fe400078ec0ff */
[----:B------:R-:W-:Y:S02]  /*1d1b0*/  MOV R3, R12 ;  /* 0x0000000c00037202 */ /* 0x000fe40000000f00 */
[----:B------:R-:W-:Y:S02]  /*1d1c0*/  MOV R136, R136 ;  /* 0x0000008800887202 */ /* 0x000fe40000000f00 */
[----:B------:R-:W-:Y:S02]  /*1d1d0*/  F2FP.BF16.F32.PACK_AB R12, R49, R48 ;  /* 0x00000030310c723e */ /* 0x000fe400000010ff */
[----:B------:R-:W-:-:S02]  /*1d1e0*/  F2FP.BF16.F32.PACK_AB R13, R51, R50 ;  /* 0x00000032330d723e */ /* 0x000fc400000010ff */
[----:B0-----:R-:W-:Y:S02]  /*1d1f0*/  F2FP.BF16.F32.PACK_AB R14, R53, R52 ;  /* 0x00000034350e723e */ /* 0x001fe400000010ff */
[----:B------:R-:W-:Y:S02]  /*1d200*/  F2FP.BF16.F32.PACK_AB R15, R55, R54 ;  /* 0x00000036370f723e */ /* 0x000fe400000010ff */
[----:B--2---:R-:W-:Y:S02]  /*1d210*/  MOV R4, R80 ;  /* 0x0000005000047202 */ /* 0x004fe40000000f00 */
[----:B------:R-:W-:Y:S02]  /*1d220*/  MOV R0, R82 ;  /* 0x0000005200007202 */ /* 0x000fe40000000f00 */
[----:B------:R-:W-:Y:S02]  /*1d230*/  SHF.R.U64 R135, R135, 0x3, RZ ;  /* 0x0000000387877819 */ /* 0x000fe400000012ff */
[----:B------:R-:W-:-:S02]  /*1d240*/  F2FP.BF16.F32.PACK_AB R80, R57, R56 ;  /* 0x000000383950723e */ /* 0x000fc400000010ff */
[----:B------:R-:W-:Y:S02]  /*1d250*/  F2FP.BF16.F32.PACK_AB R81, R59, R58 ;  /* 0x0000003a3b51723e */ /* 0x000fe400000010ff */
[----:B------:R-:W-:Y:S02]  /*1d260*/  F2FP.BF16.F32.PACK_AB R82, R61, R60 ;  /* 0x0000003c3d52723e */ /* 0x000fe400000010ff */
[----:B------:R-:W-:Y:S02]  /*1d270*/  F2FP.BF16.F32.PACK_AB R83, R63, R62 ;  /* 0x0000003e3f53723e */ /* 0x000fe400000010ff */
[----:B------:R-:W-:Y:S01]  /*1d280*/  LOP3.LUT R86, R87, R86, RZ, 0x3c, !PT ;  /* 0x0000005657567212 */ /* 0x000fe200078e3cff */
[--C-:B------:R-:W-:Y:S01]  /*1d290*/  IMAD.X R87, RZ, RZ, R85.reuse, P2 ;  /* 0x000000ffff577224 */ /* 0x100fe200010e0655 */
[----:B------:R-:W-:Y:S02]  /*1d2a0*/  SHF.R.U64 R131, R131, 0x3, RZ ;  /* 0x0000000383837819 */ /* 0x000fe400000012ff */
[----:B------:R-:W-:Y:S01]  /*1d2b0*/  SHF.R.U64 R133, R133, 0x3, RZ ;  /* 0x0000000385857819 */ /* 0x000fe200000012ff */
[----:B------:R0:W-:Y:S01]  /*1d2c0*/  STSM.16.M88.4 [R136], R12 ;  /* 0x0000000c88007844 */ /* 0x0001e20000000200 */
[----:B------:R-:W-:Y:S01]  /*1d2d0*/  LOP3.LUT R134, R135, R134, RZ, 0x3c, !PT ;  /* 0x0000008687867212 */ /* 0x000fe200078e3cff */
[----:B------:R-:W-:Y:S01]  /*1d2e0*/  IMAD.X R135, RZ, RZ, R85, P1 ;  /* 0x000000ffff877224 */ /* 0x000fe200008e0655 */
[----:B------:R-:W-:Y:S01]  /*1d2f0*/  MOV R138, R138 ;  /* 0x0000008a008a7202 */ /* 0x000fe20000000f00 */
[----:B------:R2:W-:Y:S01]  /*1d300*/  STSM.16.M88.4 [R3], R80 ;  /* 0x0000005003007844 */ /* 0x0005e20000000200 */
[----:B------:R-:W-:-:S02]  /*1d310*/  F2FP.BF16.F32.PACK_AB R8, R65, R64 ;  /* 0x000000404108723e */ /* 0x000fc400000010ff */
[----:B------:R-:W-:Y:S02]  /*1d320*/  F2FP.BF16.F32.PACK_AB R9, R67, R66 ;  /* 0x000000424309723e */ /* 0x000fe400000010ff */
[----:B------:R-:W-:Y:S02]  /*1d330*/  F2FP.BF16.F32.PACK_AB R10, R69, R68 ;  /* 0x00000044450a723e */ /* 0x000fe400000010ff */
[----:B------:R-:W-:Y:S02]  /*1d340*/  F2FP.BF16.F32.PACK_AB R11, R71, R70 ;  /* 0x00000046470b723e */ /* 0x000fe400000010ff */
[----:B------:R-:W-:Y:S02]  /*1d350*/  LOP3.LUT R130, R131, R130, RZ, 0x3c, !PT ;  /* 0x0000008283827212 */ /* 0x000fe400078e3cff */
[----:B------:R-:W-:Y:S02]  /*1d360*/  LOP3.LUT R132, R133, R132, RZ, 0x3c, !PT ;  /* 0x0000008485847212 */ /* 0x000fe400078e3cff */
[----:B0-----:R-:W-:-:S02]  /*1d370*/  F2FP.BF16.F32.PACK_AB R12, R73, R72 ;  /* 0x00000048490c723e */ /* 0x001fc400000010ff */
[----:B------:R-:W-:Y:S02]  /*1d380*/  F2FP.BF16.F32.PACK_AB R13, R75, R74 ;  /* 0x0000004a4b0d723e */ /* 0x000fe400000010ff */
[----:B------:R-:W-:Y:S02]  /*1d390*/  F2FP.BF16.F32.PACK_AB R14, R77, R76 ;  /* 0x0000004c4d0e723e */ /* 0x000fe400000010ff */
[----:B------:R-:W-:Y:S01]  /*1d3a0*/  F2FP.BF16.F32.PACK_AB R15, R79, R78 ;  /* 0x0000004e4f0f723e */ /* 0x000fe200000010ff */
[----:B------:R-:W-:Y:S01]  /*1d3b0*/  IMAD.X R133, RZ, RZ, R85, P5 ;  /* 0x000000ffff857224 */ /* 0x000fe200028e0655 */
[----:B--2---:R-:W-:Y:S02]  /*1d3c0*/  F2FP.BF16.F32.PACK_AB R80, R21, R20 ;  /* 0x000000141550723e */ /* 0x004fe400000010ff */
[----:B------:R-:W-:Y:S02]  /*1d3d0*/  F2FP.BF16.F32.PACK_AB R81, R123, R122 ;  /* 0x0000007a7b51723e */ /* 0x000fe400000010ff */
[----:B------:R-:W-:-:S02]  /*1d3e0*/  F2FP.BF16.F32.PACK_AB R82, R121, R120 ;  /* 0x000000787952723e */ /* 0x000fc400000010ff */
[----:B------:R-:W-:Y:S02]  /*1d3f0*/  F2FP.BF16.F32.PACK_AB R83, R125, R124 ;  /* 0x0000007c7d53723e */ /* 0x000fe400000010ff */
[----:B------:R-:W-:Y:S01]  /*1d400*/  IADD3.X R131, RZ, R85, RZ, P6, !PT ;  /* 0x00000055ff837210 */ /* 0x000fe200037fe4ff */
[----:B------:R0:W-:Y:S01]  /*1d410*/  STSM.16.M88.4 [R138], R8 ;  /* 0x000000088a007844 */ /* 0x0001e20000000200 */
[----:B------:R-:W-:Y:S02]  /*1d420*/  MOV R136, R86 ;  /* 0x0000005600887202 */ /* 0x000fe40000000f00 */
[----:B------:R-:W-:Y:S01]  /*1d430*/  F2FP.BF16.F32.PACK_AB R84, R89, R88 ;  /* 0x000000585954723e */ /* 0x000fe200000010ff */
[----:B------:R2:W-:Y:S01]  /*1d440*/  STSM.16.M88.4 [R4], R12 ;  /* 0x0000000c04007844 */ /* 0x0005e20000000200 */
[----:B------:R-:W-:Y:S02]  /*1d450*/  F2FP.BF16.F32.PACK_AB R85, R91, R90 ;  /* 0x0000005a5b55723e */ /* 0x000fe400000010ff */
[----:B------:R-:W-:-:S02]  /*1d460*/  F2FP.BF16.F32.PACK_AB R86, R93, R92 ;  /* 0x0000005c5d56723e */ /* 0x000fc400000010ff */
[----:B------:R-:W-:Y:S01]  /*1d470*/  F2FP.BF16.F32.PACK_AB R87, R95, R94 ;  /* 0x0000005e5f57723e */ /* 0x000fe200000010ff */
[----:B------:R3:W-:Y:S01]  /*1d480*/  STSM.16.M88.4 [R0], R80 ;  /* 0x0000005000007844 */ /* 0x0007e20000000200 */
[----:B------:R-:W-:Y:S02]  /*1d490*/  MOV R134, R134 ;  /* 0x0000008600867202 */ /* 0x000fe40000000f00 */
[----:B------:R-:W-:Y:S02]  /*1d4a0*/  MOV R130, R130 ;  /* 0x0000008200827202 */ /* 0x000fe40000000f00 */
[----:B0-----:R-:W-:Y:S02]  /*1d4b0*/  F2FP.BF16.F32.PACK_AB R8, R97, R96 ;  /* 0x000000606108723e */ /* 0x001fe400000010ff */
[----:B------:R-:W-:Y:S02]  /*1d4c0*/  F2FP.BF16.F32.PACK_AB R9, R99, R98 ;  /* 0x000000626309723e */ /* 0x000fe400000010ff */
[----:B------:R-:W-:-:S02]  /*1d4d0*/  F2FP.BF16.F32.PACK_AB R10, R101, R100 ;  /* 0x00000064650a723e */ /* 0x000fc400000010ff */
[----:B------:R-:W-:Y:S02]  /*1d4e0*/  F2FP.BF16.F32.PACK_AB R11, R103, R102 ;  /* 0x00000066670b723e */ /* 0x000fe400000010ff */
[----:B--2---:R-:W-:Y:S02]  /*1d4f0*/  F2FP.BF16.F32.PACK_AB R12, R105, R104 ;  /* 0x00000068690c723e */ /* 0x004fe400000010ff */
[----:B------:R-:W-:Y:S02]  /*1d500*/  F2FP.BF16.F32.PACK_AB R13, R107, R106 ;  /* 0x0000006a6b0d723e */ /* 0x000fe400000010ff */
[----:B------:R-:W-:Y:S02]  /*1d510*/  F2FP.BF16.F32.PACK_AB R14, R109, R108 ;  /* 0x0000006c6d0e723e */ /* 0x000fe400000010ff */
[----:B------:R-:W-:Y:S02]  /*1d520*/  F2FP.BF16.F32.PACK_AB R15, R111, R110 ;  /* 0x0000006e6f0f723e */ /* 0x000fe400000010ff */
[----:B------:R-:W-:-:S02]  /*1d530*/  MOV R132, R132 ;  /* 0x0000008400847202 */ /* 0x000fc40000000f00 */
[----:B---3--:R-:W-:Y:S02]  /*1d540*/  F2FP.BF16.F32.PACK_AB R80, R113, R112 ;  /* 0x000000707150723e */ /* 0x008fe400000010ff */
[----:B------:R-:W-:Y:S02]  /*1d550*/  F2FP.BF16.F32.PACK_AB R81, R115, R114 ;  /* 0x000000727351723e */ /* 0x000fe400000010ff */
[----:B------:R-:W-:Y:S02]  /*1d560*/  F2FP.BF16.F32.PACK_AB R82, R117, R116 ;  /* 0x000000747552723e */ /* 0x000fe400000010ff */
[----:B------:R-:W-:Y:S01]  /*1d570*/  F2FP.BF16.F32.PACK_AB R83, R119, R118 ;  /* 0x000000767753723e */ /* 0x000fe200000010ff */
[----:B------:R4:W-:Y:S04]  /*1d580*/  STSM.16.M88.4 [R136], R84 ;  /* 0x0000005488007844 */ /* 0x0009e80000000200 */
[----:B------:R0:W-:Y:S04]  /*1d590*/  STSM.16.M88.4 [R134], R8 ;  /* 0x0000000886007844 */ /* 0x0001e80000000200 */
[----:B------:R-:W-:Y:S04]  /*1d5a0*/  STSM.16.M88.4 [R130], R12 ;  /* 0x0000000c82007844 */ /* 0x000fe80000000200 */
[----:B------:R2:W-:Y:S01]  /*1d5b0*/  STSM.16.M88.4 [R132], R80 ;  /* 0x0000005084007844 */ /* 0x0005e20000000200 */
[----:B------:R-:W-:-:S02]  /*1d5c0*/  ISETP.NE.U32.AND P0, PT, RZ, UR6, PT ;  /* 0x00000006ff007c0c */ /* 0x000fc4000bf05070 */
[----:B----4-:R-:W-:Y:S01]  /*1d5d0*/  IADD3 R84, P1, R145, UR6, RZ ;  /* 0x0000000691547c10 */ /* 0x010fe2000ff3e0ff */
[----:B------:R-:W-:Y:S01]  /*1d5e0*/  IMAD.MOV.U32 R0, RZ, RZ, RZ ;  /* 0x000000ffff007224 */ /* 0x000fe200078e00ff */
[----:B------:R-:W-:Y:S01]  /*1d5f0*/  BAR.SYNC.DEFER_BLOCKING 0x1, 0x100 ;  /* 0x0044000000007b1d */ /* 0x000fe20000010000 */
[----:B------:R-:W-:Y:S02]  /*1d600*/  ISETP.NE.AND.EX P0, PT, RZ, UR7, PT, P0 ;  /* 0x00000007ff007c0c */ /* 0x000fe4000bf05300 */
[----:B------:R-:W-:Y:S01]  /*1d610*/  IADD3.X R85, R144, UR7, RZ, P1, !PT ;  /* 0x0000000790557c10 */ /* 0x000fe20008ffe4ff */
[----:B------:R-:W-:-:S04]  /*1d620*/  IMAD.MOV.U32 R133, RZ, RZ, 0x9b8 ;  /* 0x000009b8ff857424 */ /* 0x000fc800078e00ff */
[----:B------:R-:W3:Y:S01]  /*1d630*/  LDC R86, c[0x0][0xbe8] ;  /* 0x0002fa00ff567b82 */ /* 0x000ee20000000800 */
[----:B0-----:R-:W4:Y:S07]  /*1d640*/  LDL R134, [R1+0x54] ;  /* 0x0000540001867983 */ /* 0x001f2e0000100800 */
[----:B--2---:R-:W0:Y:S01]  /*1d650*/  LDC.64 R80, c[0x0][0xba8] ;  /* 0x0002ea00ff507b82 */ /* 0x004e220000000a00 */
[----:B------:R-:W2:Y:S01]  /*1d660*/  @P0 LDG.E R0, desc[UR60][R84.64] ;  /* 0x0000003c54000981 */ /* 0x000ea2000c1e1900 */
        /* <DEDUP_REMOVED lines=12> */
[----:B------:R-:W0:Y:S08]  /*1d730*/  LDC.64 R10, c[0x0][R133+0x220] ;  /* 0x00008800850a7b82 */ /* 0x000e300000000a00 */
[----:B------:R-:W0:Y:S01]  /*1d740*/  LDC.64 R12, c[0x0][R133+0x218] ;  /* 0x00008600850c7b82 */ /* 0x000e220000000a00 */
[----:B---3--:R-:W-:-:S07]  /*1d750*/  ISETP.NE.AND P4, PT, R86, 0x1, PT ;  /* 0x000000015600780c */ /* 0x008fce0003f85270 */
[----:B------:R-:W3:Y:S01]  /*1d760*/  LDC.64 R14, c[0x0][R133+0x228] ;  /* 0x00008a00850e7b82 */ /* 0x000ee20000000a00 */
[----:B------:R-:W-:-:S07]  /*1d770*/  ISETP.NE.U32.AND P2, PT, RZ, UR6, PT ;  /* 0x00000006ff007c0c */ /* 0x000fce000bf45070 */
[----:B-1----:R-:W1:Y:S01]  /*1d780*/  LDC.64 R8, c[0x0][R133+0x210] ;  /* 0x0000840085087b82 */ /* 0x002e620000000a00 */
[----:B------:R-:W-:-:S07]  /*1d790*/  ISETP.NE.AND.EX P2, PT, RZ, UR7, PT, P2 ;  /* 0x00000007ff007c0c */ /* 0x000fce000bf45320 */
[----:B------:R-:W1:Y:S01]  /*1d7a0*/  @P4 LDC R4, c[0x0][0xbec] ;  /* 0x0002fb00ff044b82 */ /* 0x000e620000000800 */
[----:B------:R-:W-:-:S07]  /*1d7b0*/  SEL R3, R142, RZ, !P2 ;  /* 0x000000ff8e037207 */ /* 0x000fce0005000000 */
[----:B------:R-:W1:Y:S01]  /*1d7c0*/  @P4 LDC R87, c[0x0][0xbf0] ;  /* 0x0002fc00ff574b82 */ /* 0x000e620000000800 */
[----:B------:R-:W-:Y:S01]  /*1d7d0*/  SEL R131, R141, RZ, !P2 ;  /* 0x000000ff8d837207 */ /* 0x000fe20005000000 */
[----:B0-----:R-:W-:-:S06]  /*1d7e0*/  IMAD R130, R11, R3, RZ ;  /* 0x000000030b827224 */ /* 0x001fcc00078e02ff */
[----:B------:R-:W0:Y:S01]  /*1d7f0*/  @!P3 LDC R80, c[0x0][0xb50] ;  /* 0x0002d400ff50bb82 */ /* 0x000e220000000800 */
[C---:B------:R-:W-:Y:S02]  /*1d800*/  IMAD R130, R10.reuse, R131, R130 ;  /* 0x000000830a827224 */ /* 0x040fe400078e0282 */
[----:B------:R-:W-:-:S05]  /*1d810*/  IMAD.WIDE.U32 R10, R10, R3, RZ ;  /* 0x000000030a0a7225 */ /* 0x000fca00078e00ff */
[----:B------:R-:W0:Y:S01]  /*1d820*/  @!P3 LDC R81, c[0x0][0xb54] ;  /* 0x0002d500ff51bb82 */ /* 0x000e220000000800 */
[-C--:B------:R-:W-:Y:S02]  /*1d830*/  IMAD R131, R13, R197.reuse, RZ ;  /* 0x000000c50d837224 */ /* 0x080fe400078e02ff */
[----:B------:R-:W-:-:S04]  /*1d840*/  IMAD.WIDE.U32 R12, R12, R197, RZ ;  /* 0x000000c50c0c7225 */ /* 0x000fc800078e00ff */
[----:B------:R-:W-:Y:S02]  /*1d850*/  IMAD.IADD R82, R140, 0x1, R226 ;  /* 0x000000018c527824 */ /* 0x000fe400078e02e2 */
[----:B------:R-:W-:Y:S02]  /*1d860*/  IMAD.IADD R130, R11, 0x1, R130 ;  /* 0x000000010b827824 */ /* 0x000fe400078e0282 */
[----:B------:R-:W-:Y:S01]  /*1d870*/  IMAD.IADD R131, R13, 0x1, R131 ;  /* 0x000000010d837824 */ /* 0x000fe200078e0283 */
[----:B----4-:R-:W-:-:S05]  /*1d880*/  SEL R132, R134, RZ, P3 ;  /* 0x000000ff86847207 */ /* 0x010fca0001800000 */
[-C--:B---3--:R-:W-:Y:S02]  /*1d890*/  IMAD R13, R15, R132.reuse, RZ ;  /* 0x000000840f0d7224 */ /* 0x088fe400078e02ff */
[----:B------:R-:W-:Y:S01]  /*1d8a0*/  IMAD.WIDE.U32 R14, R14, R132, RZ ;  /* 0x000000840e0e7225 */ /* 0x000fe200078e00ff */
[----:B--2---:R-:W-:-:S03]  /*1d8b0*/  IADD3 R11, P2, P5, R10, R12, R0 ;  /* 0x0000000c0a0b7210 */ /* 0x004fc60007d5e000 */
[----:B-1----:R-:W-:-:S04]  /*1d8c0*/  @P4 IMAD.HI.U32 R12, R82, R4, RZ ;  /* 0x00000004520c4227 */ /* 0x002fc800078e00ff */
[----:B------:R-:W-:Y:S01]  /*1d8d0*/  IMAD.MOV.U32 R10, RZ, RZ, R82 ;  /* 0x000000ffff0a7224 */ /* 0x000fe200078e0052 */
[----:B------:R-:W-:Y:S02]  /*1d8e0*/  @P4 SHF.R.U32.HI R10, RZ, R87, R12 ;  /* 0x00000057ff0a4219 */ /* 0x000fe4000001160c */
[----:B------:R-:W-:-:S03]  /*1d8f0*/  SHF.R.S32.HI R4, RZ, 0x1f, R0 ;  /* 0x0000001fff047819 */ /* 0x000fc60000011400 */
[----:B------:R-:W-:Y:S01]  /*1d900*/  IMAD.MOV R87, RZ, RZ, -R10 ;  /* 0x000000ffff577224 */ /* 0x000fe200078e0a0a */
[----:B------:R-:W-:Y:S01]  /*1d910*/  IADD3.X R130, R130, R131, R4, P2, P5 ;  /* 0x0000008382827210 */ /* 0x000fe200017ea404 */
[----:B------:R-:W-:Y:S01]  /*1d920*/  IMAD.IADD R12, R15, 0x1, R13 ;  /* 0x000000010f0c7824 */ /* 0x000fe200078e020d */
[----:B------:R-:W-:Y:S01]  /*1d930*/  IADD3 R14, P2, P5, R10, R11, R14 ;  /* 0x0000000b0a0e7210 */ /* 0x000fe20007d5e00e */
[----:B------:R-:W-:Y:S01]  /*1d940*/  IMAD R11, R86, R87, R82 ;  /* 0x00000057560b7224 */ /* 0x000fe200078e0252 */
[----:B------:R-:W-:-:S04]  /*1d950*/  SHF.R.S32.HI R13, RZ, 0x1f, R10 ;  /* 0x0000001fff0d7819 */ /* 0x000fc8000001140a */
[----:B------:R-:W-:Y:S01]  /*1d960*/  IADD3.X R15, R13, R130, R12, P2, P5 ;  /* 0x000000820d0f7210 */ /* 0x000fe200017ea40c */
[-C--:B------:R-:W-:Y:S01]  /*1d970*/  IMAD R9, R9, R11.reuse, RZ ;  /* 0x0000000b09097224 */ /* 0x080fe200078e02ff */
[----:B------:R-:W-:Y:S01]  /*1d980*/  SHF.R.S32.HI R13, RZ, 0x1f, R11 ;  /* 0x0000001fff0d7819 */ /* 0x000fe2000001140b */
[----:B------:R-:W-:-:S04]  /*1d990*/  IMAD.WIDE.U32 R14, R8, R11, R14 ;  /* 0x0000000b080e7225 */ /* 0x000fc800078e000e */
[----:B------:R-:W-:Y:S01]  /*1d9a0*/  IMAD R9, R8, R13, R9 ;  /* 0x0000000d08097224 */ /* 0x000fe200078e0209 */
[----:B0-----:R-:W-:-:S03]  /*1d9b0*/  LEA R13, P2, R14, R80, 0x2 ;  /* 0x000000500e0d7211 */ /* 0x001fc600078410ff */
[----:B------:R-:W-:-:S05]  /*1d9c0*/  IMAD.IADD R8, R15, 0x1, R9 ;  /* 0x000000010f087824 */ /* 0x000fca00078e0209 */
[----:B------:R-:W-:Y:S01]  /*1d9d0*/  LEA.HI.X R14, R14, R81, R8, 0x2, P2 ;  /* 0x000000510e0e7211 */ /* 0x000fe200010f1408 */
[----:B------:R-:W-:Y:S06]  /*1d9e0*/  @P1 BRA `(.L_x_2866) ;  /* 0x0000000000101947 */ /* 0x000fec0003800000 */
[----:B------:R-:W-:Y:S05]  /*1d9f0*/  @!P0 BRA `(.L_x_2866) ;  /* 0x00000000000c8947 */ /* 0x000fea0003800000 */
[----:B------:R-:W2:Y:S04]  /*1da00*/  LDG.E R8, desc[UR60][R84.64] ;  /* 0x0000003c54087981 */ /* 0x000ea8000c1e1900 */
[----:B-----5:R-:W2:Y:S02]  /*1da10*/  LDG.E R83, desc[UR60][R84.64+0x4] ;  /* 0x0000043c54537981 */ /* 0x020ea4000c1e1900 */
[----:B--2---:R-:W-:-:S07]  /*1da20*/  IMAD.IADD R83, R83, 0x1, -R8 ;  /* 0x0000000153537824 */ /* 0x004fce00078e0a08 */
.L_x_2866:
[----:B------:R-:W2:Y:S04]  /*1da30*/  LDL R12, [R1+0x64] ;  /* 0x00006400010c7983 */ /* 0x000ea80000100800 */
[----:B------:R-:W3:Y:S01]  /*1da40*/  LDL R15, [R1+0x60] ;  /* 0x00006000010f7983 */ /* 0x000ee20000100800 */
[----:B-----5:R-:W-:-:S03]  /*1da50*/  IMAD R80, R83, R86, RZ ;  /* 0x0000005653507224 */ /* 0x020fc600078e02ff */
[----:B------:R-:W-:Y:S04]  /*1da60*/  SHFL.IDX PT, R8, R13, RZ, 0x1c1f ;  /* 0x001c1fff0d087589 */ /* 0x000fe800000e0000 */
[----:B------:R-:W0:Y:S04]  /*1da70*/  SHFL.IDX PT, R9, R14, RZ, 0x1c1f ;  /* 0x001c1fff0e097589 */ /* 0x000e2800000e0000 */
[----:B------:R-:W-:Y:S04]  /*1da80*/  SHFL.IDX PT, R10, R13, 0x1, 0x1c1f ;  /* 0x003c1f000d0a7f89 */ /* 0x000fe800000e0000 */
[----:B------:R-:W1:Y:S01]  /*1da90*/  SHFL.IDX PT, R11, R14, 0x1, 0x1c1f ;  /* 0x003c1f000e0b7f89 */ /* 0x000e6200000e0000 */
[----:B--2---:R-:W-:Y:S01]  /*1daa0*/  IMAD.IADD R12, R12, 0x1, R226 ;  /* 0x000000010c0c7824 */ /* 0x004fe200078e02e2 */
[----:B---3--:R-:W-:-:S03]  /*1dab0*/  LOP3.LUT P0, RZ, R15, 0x3, RZ, 0xc0, !PT ;  /* 0x000000030fff7812 */ /* 0x008fc6000780c0ff */
[C---:B------:R-:W-:Y:S01]  /*1dac0*/  VIADD R81, R12.reuse, 0x8 ;  /* 0x000000080c517836 */ /* 0x040fe20000000000 */
[----:B------:R-:W-:-:S04]  /*1dad0*/  ISETP.GE.OR P1, PT, R12, R80, P0 ;  /* 0x000000500c00720c */ /* 0x000fc80000726670 */
[----:B------:R-:W-:-:S09]  /*1dae0*/  ISETP.GE.OR P0, PT, R81, R80, P0 ;  /* 0x000000505100720c */ /* 0x000fd20000706670 */
[----:B0-----:R0:W-:Y:S04]  /*1daf0*/  @!P1 ST.E desc[UR60][R8.64], R128 ;  /* 0x0000008008009985 */ /* 0x0011e8000c10193c */
[----:B-1----:R0:W-:Y:S01]  /*1db00*/  @!P0 ST.E desc[UR60][R10.64], R129 ;  /* 0x000000810a008985 */ /* 0x0021e2000c10193c */
[----:B------:R-:W-:Y:S05]  /*1db10*/  @P3 BRA `(.L_x_2867) ;  /* 0x0000000c00503947 */ /* 0x000fea0003800000 */
[----:B0-----:R-:W0:Y:S01]  /*1db20*/  S2R R8, SR_TID.X ;  /* 0x0000000000087919 */ /* 0x001e220000002100 */
[----:B------:R-:W1:Y:S01]  /*1db30*/  @P4 LDC R69, c[0x0][0xbec] ;  /* 0x0002fb00ff454b82 */ /* 0x000e620000000800 */
[----:B------:R-:W-:Y:S02]  /*1db40*/  ULDC.64 UR4, c[0x0][0xaa0] ;  /* 0x0002a80000047ab9 */ /* 0x000fe40000000a00 */
[----:B------:R-:W-:-:S05]  /*1db50*/  IMAD R21, R4, UR4, RZ ;  /* 0x0000000404157c24 */ /* 0x000fca000f8e02ff */
[----:B------:R-:W2:Y:S01]  /*1db60*/  @P4 LDC R71, c[0x0][0xbf0] ;  /* 0x0002fc00ff474b82 */ /* 0x000ea20000000800 */
[----:B0-----:R-:W-:-:S05]  /*1db70*/  VIADD R8, R8, 0xffffff80 ;  /* 0xffffff8008087836 */ /* 0x001fca0000000000 */
[----:B------:R-:W-:-:S04]  /*1db80*/  SHF.R.S32.HI R9, RZ, 0x1f, R8 ;  /* 0x0000001fff097819 */ /* 0x000fc80000011408 */
[----:B------:R-:W-:-:S04]  /*1db90*/  LEA.HI R9, R9, R8, RZ, 0x3 ;  /* 0x0000000809097211 */ /* 0x000fc800078f18ff */
[----:B------:R-:W-:Y:S02]  /*1dba0*/  LOP3.LUT R11, R9, 0xfffffff8, RZ, 0xc0, !PT ;  /* 0xfffffff8090b7812 */ /* 0x000fe400078ec0ff */
[----:B------:R-:W-:-:S03]  /*1dbb0*/  SHF.R.S32.HI R65, RZ, 0x3, R9 ;  /* 0x00000003ff417819 */ /* 0x000fc60000011409 */
[----:B------:R-:W-:-:S04]  /*1dbc0*/  IMAD.IADD R64, R8, 0x1, -R11 ;  /* 0x0000000108407824 */ /* 0x000fc800078e0a0b */
[----:B------:R-:W-:-:S04]  /*1dbd0*/  IMAD.SHL.U32 R68, R64, 0x8, RZ ;  /* 0x0000000840447824 */ /* 0x000fc800078e00ff */
[----:B------:R-:W-:Y:S02]  /*1dbe0*/  IMAD R9, R65, 0x40, R68 ;  /* 0x0000004041097824 */ /* 0x000fe400078e0244 */
[----:B------:R-:W-:Y:S02]  /*1dbf0*/  IMAD R67, R0, UR5, R21 ;  /* 0x0000000500437c24 */ /* 0x000fe4000f8e0215 */
[----:B------:R-:W-:-:S04]  /*1dc00*/  IMAD.WIDE R126, R9, 0x2, R126 ;  /* 0x00000002097e7825 */ /* 0x000fc800078e027e */
[----:B------:R-:W-:Y:S01]  /*1dc10*/  IMAD.WIDE.U32 R20, R0, UR4, RZ ;  /* 0x0000000400147c25 */ /* 0x000fe2000f8e00ff */
[C---:B------:R-:W-:Y:S01]  /*1dc20*/  IADD3 R13, P3, R126.reuse, 0x1000, RZ ;  /* 0x000010007e0d7810 */ /* 0x040fe20007f7e0ff */
[----:B------:R-:W-:Y:S01]  /*1dc30*/  ULDC.64 UR4, c[0x0][0xae8] ;  /* 0x0002ba0000047ab9 */ /* 0x000fe20000000a00 */
[C---:B------:R-:W-:Y:S01]  /*1dc40*/  IADD3 R25, P2, R126.reuse, 0x2000, RZ ;  /* 0x000020007e197810 */ /* 0x040fe20007f5e0ff */
[----:B------:R-:W-:Y:S01]  /*1dc50*/  IMAD.IADD R21, R21, 0x1, R67 ;  /* 0x0000000115157824 */ /* 0x000fe200078e0243 */
[----:B------:R-:W-:Y:S01]  /*1dc60*/  IADD3 R29, P6, R126, 0x3000, RZ ;  /* 0x000030007e1d7810 */ /* 0x000fe20007fde0ff */
[----:B------:R-:W-:Y:S01]  /*1dc70*/  IMAD R67, R64, 0x20, R65 ;  /* 0x0000002040437824 */ /* 0x000fe200078e0241 */
[C---:B------:R-:W-:Y:S02]  /*1dc80*/  IADD3 R33, P5, R126.reuse, 0x4000, RZ ;  /* 0x000040007e217810 */ /* 0x040fe40007fbe0ff */
[----:B------:R-:W-:Y:S01]  /*1dc90*/  IADD3 R37, P1, R126, 0x5000, RZ ;  /* 0x000050007e257810 */ /* 0x000fe20007f3e0ff */
[----:B------:R-:W-:Y:S01]  /*1dca0*/  IMAD.IADD R64, R226, 0x1, R67 ;  /* 0x00000001e2407824 */ /* 0x000fe200078e0243 */
[----:B------:R-:W-:-:S02]  /*1dcb0*/  LOP3.LUT R12, R13, 0x380, RZ, 0xc0, !PT ;  /* 0x000003800d0c7812 */ /* 0x000fc400078ec0ff */
[----:B------:R-:W-:Y:S02]  /*1dcc0*/  LOP3.LUT R24, R25, 0x380, RZ, 0xc0, !PT ;  /* 0x0000038019187812 */ /* 0x000fe400078ec0ff */
[----:B------:R-:W-:Y:S02]  /*1dcd0*/  LOP3.LUT R28, R29, 0x380, RZ, 0xc0, !PT ;  /* 0x000003801d1c7812 */ /* 0x000fe400078ec0ff */
[----:B------:R-:W-:Y:S01]  /*1dce0*/  LOP3.LUT R32, R33, 0x380, RZ, 0xc0, !PT ;  /* 0x0000038021207812 */ /* 0x000fe200078ec0ff */
[----:B------:R-:W-:Y:S01]  /*1dcf0*/  IMAD.WIDE.U32 R20, R197, UR4, R20 ;  /* 0x00000004c5147c25 */ /* 0x000fe2000f8e0014 */
[----:B------:R-:W-:Y:S02]  /*1dd00*/  LOP3.LUT R36, R37, 0x380, RZ, 0xc0, !PT ;  /* 0x0000038025247812 */ /* 0x000fe400078ec0ff */
[----:B------:R-:W-:Y:S01]  /*1dd10*/  SHF.R.U64 R12, R12, 0x3, RZ ;  /* 0x000000030c0c7819 */ /* 0x000fe200000012ff */
[----:B-1----:R-:W-:Y:S01]  /*1dd20*/  @P4 IMAD.HI.U32 R0, R64, R69, RZ ;  /* 0x0000004540004227 */ /* 0x002fe200078e00ff */
[----:B------:R-:W-:-:S02]  /*1dd30*/  SHF.R.U64 R24, R24, 0x3, RZ ;  /* 0x0000000318187819 */ /* 0x000fc400000012ff */
[----:B------:R-:W-:Y:S02]  /*1dd40*/  SHF.R.U64 R28, R28, 0x3, RZ ;  /* 0x000000031c1c7819 */ /* 0x000fe400000012ff */
[----:B------:R-:W-:Y:S02]  /*1dd50*/  SHF.R.U64 R32, R32, 0x3, RZ ;  /* 0x0000000320207819 */ /* 0x000fe400000012ff */
[----:B------:R-:W-:Y:S01]  /*1dd60*/  SHF.R.S32.HI R4, RZ, 0x1f, R3 ;  /* 0x0000001fff047819 */ /* 0x000fe20000011403 */
[----:B------:R-:W-:Y:S01]  /*1dd70*/  IMAD R21, R197, UR5, R21 ;  /* 0x00000005c5157c24 */ /* 0x000fe2000f8e0215 */
[----:B------:R-:W-:Y:S01]  /*1dd80*/  SHF.R.U64 R36, R36, 0x3, RZ ;  /* 0x0000000324247819 */ /* 0x000fe200000012ff */
[----:B------:R-:W-:Y:S01]  /*1dd90*/  ULDC.64 UR4, c[0x0][0xaf0] ;  /* 0x0002bc0000047ab9 */ /* 0x000fe20000000a00 */
[----:B------:R-:W-:Y:S01]  /*1dda0*/  LOP3.LUT R12, R12, R13, RZ, 0x3c, !PT ;  /* 0x0000000d0c0c7212 */ /* 0x000fe200078e3cff */
[----:B------:R-:W-:Y:S01]  /*1ddb0*/  IMAD.MOV.U32 R67, RZ, RZ, R64 ;  /* 0x000000ffff437224 */ /* 0x000fe200078e0040 */
        /* <DEDUP_REMOVED lines=8> */
[----:B--2---:R-:W-:Y:S01]  /*1de40*/  @P4 SHF.R.U32.HI R67, RZ, R71, R0 ;  /* 0x00000047ff434219 */ /* 0x004fe20000011600 */
[----:B------:R-:W-:Y:S01]  /*1de50*/  IMAD R4, R4, UR4, RZ ;  /* 0x0000000404047c24 */ /* 0x000fe2000f8e02ff */
[C---:B------:R-:W-:Y:S01]  /*1de60*/  IADD3 R41, P0, R126.reuse, 0x6000, RZ ;  /* 0x000060007e297810 */ /* 0x040fe20007f1e0ff */
[----:B------:R-:W-:Y:S01]  /*1de70*/  IMAD.X R37, RZ, RZ, R127, P1 ;  /* 0x000000ffff257224 */ /* 0x000fe200008e067f */
[C---:B------:R-:W-:Y:S01]  /*1de80*/  IADD3 R45, P3, R126.reuse, 0x7000, RZ ;  /* 0x000070007e2d7810 */ /* 0x040fe20007f7e0ff */
[----:B------:R-:W-:Y:S01]  /*1de90*/  IMAD.WIDE.U32 R20, R3, UR4, R20 ;  /* 0x0000000403147c25 */ /* 0x000fe2000f8e0014 */
[C---:B------:R-:W-:Y:S01]  /*1dea0*/  IADD3 R49, P2, R126.reuse, 0x8000, RZ ;  /* 0x000080007e317810 */ /* 0x040fe20007f5e0ff */
[----:B------:R-:W5:Y:S01]  /*1deb0*/  LD.E.128 R12, desc[UR60][R12.64] ;  /* 0x0000003c0c0c7980 */ /* 0x000f62000c101d00 */
[----:B------:R-:W-:-:S02]  /*1dec0*/  IADD3 R53, P6, R126, 0x9000, RZ ;  /* 0x000090007e357810 */ /* 0x000fc40007fde0ff */
[C---:B------:R-:W-:Y:S01]  /*1ded0*/  IADD3 R57, P5, R126.reuse, 0xa000, RZ ;  /* 0x0000a0007e397810 */ /* 0x040fe20007fbe0ff */
[----:B------:R-:W-:Y:S01]  /*1dee0*/  IMAD R69, R3, UR5, R4 ;  /* 0x0000000503457c24 */ /* 0x000fe2000f8e0204 */
[----:B------:R-:W-:Y:S01]  /*1def0*/  IADD3 R9, P1, R126, 0xb000, RZ ;  /* 0x0000b0007e097810 */ /* 0x000fe20007f3e0ff */
[--C-:B------:R-:W-:Y:S01]  /*1df00*/  IMAD.MOV R3, RZ, RZ, -R67.reuse ;  /* 0x000000ffff037224 */ /* 0x100fe200078e0a43 */
[----:B------:R-:W-:Y:S01]  /*1df10*/  SHF.R.S32.HI R0, RZ, 0x1f, R67 ;  /* 0x0000001fff007819 */ /* 0x000fe20000011443 */
[----:B------:R-:W-:Y:S01]  /*1df20*/  ULDC.64 UR4, c[0x0][0xae0] ;  /* 0x0002b80000047ab9 */ /* 0x000fe20000000a00 */
[----:B------:R-:W-:Y:S01]  /*1df30*/  LOP3.LUT R40, R41, 0x380, RZ, 0xc0, !PT ;  /* 0x0000038029287812 */ /* 0x000fe200078ec0ff */
[----:B------:R-:W5:Y:S01]  /*1df40*/  LD.E.128 R24, desc[UR60][R24.64] ;  /* 0x0000003c18187980 */ /* 0x000f62000c101d00 */
[----:B------:R-:W-:Y:S02]  /*1df50*/  LOP3.LUT R44, R45, 0x380, RZ, 0xc0, !PT ;  /* 0x000003802d2c7812 */ /* 0x000fe400078ec0ff */
[----:B------:R-:W-:Y:S01]  /*1df60*/  LOP3.LUT R48, R49, 0x380, RZ, 0xc0, !PT ;  /* 0x0000038031307812 */ /* 0x000fe200078ec0ff */
[----:B------:R-:W5:Y:S01]  /*1df70*/  LD.E.128 R28, desc[UR60][R28.64] ;  /* 0x0000003c1c1c7980 */ /* 0x000f62000c101d00 */
[----:B------:R-:W-:-:S02]  /*1df80*/  LOP3.LUT R52, R53, 0x380, RZ, 0xc0, !PT ;  /* 0x0000038035347812 */ /* 0x000fc400078ec0ff */
[----:B------:R-:W-:Y:S01]  /*1df90*/  LOP3.LUT R56, R57, 0x380, RZ, 0xc0, !PT ;  /* 0x0000038039387812 */ /* 0x000fe200078ec0ff */
[----:B------:R-:W-:Y:S01]  /*1dfa0*/  IMAD.IADD R21, R21, 0x1, R69 ;  /* 0x0000000115157824 */ /* 0x000fe200078e0245 */
[----:B------:R-:W-:Y:S02]  /*1dfb0*/  LOP3.LUT R8, R9, 0x380, RZ, 0xc0, !PT ;  /* 0x0000038009087812 */ /* 0x000fe400078ec0ff */
[----:B------:R-:W-:Y:S01]  /*1dfc0*/  LOP3.LUT R11, R126, 0x380, RZ, 0xc0, !PT ;  /* 0x000003807e0b7812 */ /* 0x000fe200078ec0ff */
[----:B------:R-:W-:Y:S01]  /*1dfd0*/  IMAD R0, R0, UR4, RZ ;  /* 0x0000000400007c24 */ /* 0x000fe2000f8e02ff */
[----:B------:R-:W-:Y:S01]  /*1dfe0*/  SHF.R.U64 R40, R40, 0x3, RZ ;  /* 0x0000000328287819 */ /* 0x000fe200000012ff */
[----:B------:R-:W-:Y:S01]  /*1dff0*/  IMAD R3, R86, R3, R64 ;  /* 0x0000000356037224 */ /* 0x000fe200078e0240 */
[----:B------:R-:W-:Y:S01]  /*1e000*/  SHF.R.U64 R44, R44, 0x3, RZ ;  /* 0x000000032c2c7819 */ /* 0x000fe200000012ff */
[----:B------:R-:W-:Y:S01]  /*1e010*/  IMAD.X R61, RZ, RZ, R127, P1 ;  /* 0x000000ffff3d7224 */ /* 0x000fe200008e067f */
[----:B------:R-:W-:Y:S01]  /*1e020*/  SHF.R.U64 R48, R48, 0x3, RZ ;  /* 0x0000000330307819 */ /* 0x000fe200000012ff */
[----:B------:R-:W5:Y:S01]  /*1e030*/  LD.E.128 R32, desc[UR60][R32.64] ;  /* 0x0000003c20207980 */ /* 0x000f62000c101d00 */
[----:B------:R-:W-:-:S02]  /*1e040*/  SHF.R.U64 R52, R52, 0x3, RZ ;  /* 0x0000000334347819 */ /* 0x000fc400000012ff */
[----:B------:R-:W-:Y:S01]  /*1e050*/  SHF.R.U64 R56, R56, 0x3, RZ ;  /* 0x0000000338387819 */ /* 0x000fe200000012ff */
[----:B------:R-:W5:Y:S01]  /*1e060*/  LD.E.128 R36, desc[UR60][R36.64] ;  /* 0x0000003c24247980 */ /* 0x000f62000c101d00 */
[----:B------:R-:W-:Y:S01]  /*1e070*/  SHF.R.U64 R8, R8, 0x3, RZ ;  /* 0x0000000308087819 */ /* 0x000fe200000012ff */
[----:B------:R-:W-:Y:S01]  /*1e080*/  IMAD.WIDE.U32 R20, R67, UR4, R20 ;  /* 0x0000000443147c25 */ /* 0x000fe2000f8e0014 */
[----:B------:R-:W-:Y:S02]  /*1e090*/  SHF.R.U64 R11, R11, 0x3, RZ ;  /* 0x000000030b0b7819 */ /* 0x000fe400000012ff */
[----:B------:R-:W-:Y:S01]  /*1e0a0*/  LOP3.LUT R40, R40, R41, RZ, 0x3c, !PT ;  /* 0x0000002928287212 */ /* 0x000fe200078e3cff */
[----:B------:R-:W-:Y:S01]  /*1e0b0*/  IMAD R67, R67, UR5, R0 ;  /* 0x0000000543437c24 */ /* 0x000fe2000f8e0200 */
        /* <DEDUP_REMOVED lines=11> */
[----:B------:R-:W-:Y:S01]  /*1e170*/  ULDC.64 UR4, c[0x0][0xad8] ;  /* 0x0002b60000047ab9 */ /* 0x000fe20000000a00 */
[----:B------:R-:W-:Y:S01]  /*1e180*/  LOP3.LUT R126, R11, R126, RZ, 0x3c, !PT ;  /* 0x0000007e0b7e7212 */ /* 0x000fe200078e3cff */
[----:B------:R-:W-:Y:S01]  /*1e190*/  IMAD.IADD R21, R21, 0x1, R67 ;  /* 0x0000000115157824 */ /* 0x000fe200078e0243 */
[----:B------:R-:W5:Y:S01]  /*1e1a0*/  LD.E.128 R40, desc[UR60][R40.64] ;  /* 0x0000003c28287980 */ /* 0x000f62000c101d00 */
[----:B------:R-:W-:-:S03]  /*1e1b0*/  IMAD R0, R0, UR4, RZ ;  /* 0x0000000400007c24 */ /* 0x000fc6000f8e02ff */
[----:B------:R0:W5:Y:S01]  /*1e1c0*/  LD.E.128 R8, desc[UR60][R126.64] ;  /* 0x0000003c7e087980 */ /* 0x000162000c101d00 */
[----:B------:R-:W-:-:S03]  /*1e1d0*/  IMAD R67, R3, UR5, R0 ;  /* 0x0000000503437c24 */ /* 0x000fc6000f8e0200 */
[----:B------:R-:W5:Y:S01]  /*1e1e0*/  LD.E.128 R44, desc[UR60][R44.64] ;  /* 0x0000003c2c2c7980 */ /* 0x000f62000c101d00 */
[----:B------:R-:W-:Y:S01]  /*1e1f0*/  IMAD.WIDE.U32 R20, R3, UR4, R20 ;  /* 0x0000000403147c25 */ /* 0x000fe2000f8e0014 */
[----:B------:R-:W-:Y:S02]  /*1e200*/  ULDC.64 UR4, c[0x0][0xa80] ;  /* 0x0002a00000047ab9 */ /* 0x000fe40000000a00 */
[----:B------:R-:W5:Y:S04]  /*1e210*/  LD.E.128 R48, desc[UR60][R48.64] ;  /* 0x0000003c30307980 */ /* 0x000f68000c101d00 */
        /* <DEDUP_REMOVED lines=8> */
[----:B-1----:R-:W1:Y:S01]  /*1e2a0*/  FENCE.VIEW.ASYNC.S ;  /* 0x00000000000073c6 */ /* 0x002e620000000000 */
[----:B------:R-:W-:Y:S01]  /*1e2b0*/  IMAD.IADD R21, R21, 0x1, R67 ;  /* 0x0000000115157824 */ /* 0x000fe200078e0243 */
[----:B------:R-:W-:Y:S01]  /*1e2c0*/  LEA R4, P2, R20, UR4, 0x1 ;  /* 0x0000000414047c11 */ /* 0x000fe2000f8408ff */
[----:B------:R-:W-:-:S03]  /*1e2d0*/  IMAD.IADD R71, R65, 0x1, R226 ;  /* 0x0000000141477824 */ /* 0x000fc600078e02e2 */
[----:B------:R-:W-:Y:S02]  /*1e2e0*/  LEA.HI.X R69, R20, UR5, R21, 0x1, P2 ;  /* 0x0000000514457c11 */ /* 0x000fe400090f0c15 */
[C---:B------:R-:W-:Y:S01]  /*1e2f0*/  ISETP.GE.AND P2, PT, R71.reuse, R80, PT ;  /* 0x000000504700720c */ /* 0x040fe20003f46270 */
[----:B------:R-:W-:Y:S02]  /*1e300*/  VIADD R0, R2, 0x30820 ;  /* 0x0003082002007836 */ /* 0x000fe40000000000 */
[----:B------:R-:W-:-:S03]  /*1e310*/  VIADD R3, R71, 0x20 ;  /* 0x0000002047037836 */ /* 0x000fc60000000000 */
[----:B------:R-:W-:Y:S01]  /*1e320*/  PRMT R0, RZ, 0x654, R0 ;  /* 0x00000654ff007816 */ /* 0x000fe20000000000 */
[----:B------:R-:W-:Y:S01]  /*1e330*/  VIADD R65, R71, 0x40 ;  /* 0x0000004047417836 */ /* 0x000fe20000000000 */
[-C--:B------:R-:W-:Y:S01]  /*1e340*/  ISETP.GE.AND P1, PT, R3, R80.reuse, PT ;  /* 0x000000500300720c */ /* 0x080fe20003f26270 */
[C---:B------:R-:W-:Y:S02]  /*1e350*/  VIADD R70, R68.reuse, 0x80 ;  /* 0x0000008044467836 */ /* 0x040fe40000000000 */
[----:B------:R-:W-:Y:S01]  /*1e360*/  VIADD R74, R68, 0x40 ;  /* 0x00000040444a7836 */ /* 0x000fe20000000000 */
[----:B-1----:R0:W1:Y:S01]  /*1e370*/  SHFL.IDX PT, R67, R4, RZ, 0x181f ;  /* 0x00181fff04437589 */ /* 0x00206200000e0000 */
[----:B------:R-:W-:Y:S01]  /*1e380*/  BSSY B1, `(.L_x_2868) ;  /* 0x0000015000017945 */ /* 0x000fe20003800000 */
[----:B------:R2:W-:Y:S02]  /*1e390*/  SYNCS.ARRIVE.TRANS64.RED.A1T0 RZ, [R0+URZ], RZ ;  /* 0x000000ff00ff79a7 */ /* 0x0005e4000810043f */
[----:B------:R0:W3:Y:S01]  /*1e3a0*/  SHFL.IDX PT, R3, R69, RZ, 0x181f ;  /* 0x00181fff45037589 */ /* 0x0000e200000e0000 */
[----:B------:R-:W-:-:S02]  /*1e3b0*/  ISETP.GE.AND P0, PT, R65, R80, PT ;  /* 0x000000504100720c */ /* 0x000fc40003f06270 */
[----:B------:R-:W-:Y:S02]  /*1e3c0*/  SHF.R.S32.HI R72, RZ, 0x1f, R68 ;  /* 0x0000001fff487819 */ /* 0x000fe40000011444 */
[----:B------:R-:W-:Y:S02]  /*1e3d0*/  SHF.R.S32.HI R73, RZ, 0x1f, R74 ;  /* 0x0000001fff497819 */ /* 0x000fe4000001144a */
[----:B--2---:R-:W-:Y:S01]  /*1e3e0*/  SHF.R.S32.HI R0, RZ, 0x1f, R70 ;  /* 0x0000001fff007819 */ /* 0x004fe20000011446 */
[----:B0-----:R-:W-:Y:S06]  /*1e3f0*/  @P2 BRA `(.L_x_2869) ;  /* 0x0000000000342947 */ /* 0x001fec0003800000 */
[----:B------:R-:W-:Y:S02]  /*1e400*/  ULDC UR4, c[0x0][0xac8] ;  /* 0x0002b20000047ab9 */ /* 0x000fe40000000800 */
[----:B------:R-:W-:Y:S02]  /*1e410*/  ISETP.GE.AND P4, PT, R68, UR4, PT ;  /* 0x0000000444007c0c */ /* 0x000fe4000bf86270 */
[----:B------:R-:W-:Y:S02]  /*1e420*/  ISETP.GE.AND P3, PT, R74, UR4, PT ;  /* 0x000000044a007c0c */ /* 0x000fe4000bf66270 */
[----:B------:R-:W-:-:S09]  /*1e430*/  ISETP.GE.AND P2, PT, R70, UR4, PT ;  /* 0x0000000446007c0c */ /* 0x000fd2000bf46270 */
[-C--:B-1----:R-:W-:Y:S02]  /*1e440*/  @!P4 LEA R20, P6, R68, R67.reuse, 0x1 ;  /* 0x000000434414c211 */ /* 0x082fe400078c08ff */
[----:B------:R-:W-:Y:S02]  /*1e450*/  @!P3 LEA R64, P5, R74, R67, 0x1 ;  /* 0x000000434a40b211 */ /* 0x000fe400078a08ff */
[----:B---3--:R-:W-:Y:S02]  /*1e460*/  @!P4 LEA.HI.X R21, R68, R3, R72, 0x1, P6 ;  /* 0x000000034415c211 */ /* 0x008fe400030f0c48 */
[----:B------:R-:W-:Y:S02]  /*1e470*/  @!P2 LEA R66, P6, R70, R67, 0x1 ;  /* 0x000000434642a211 */ /* 0x000fe400078c08ff */
[-C--:B------:R-:W-:Y:S01]  /*1e480*/  @!P3 LEA.HI.X R65, R74, R3.reuse, R73, 0x1, P5 ;  /* 0x000000034a41b211 */ /* 0x080fe200028f0c49 */
[----:B-----5:R0:W-:Y:S01]  /*1e490*/  @!P4 ST.E.128 desc[UR60][R20.64], R8 ;  /* 0x000000081400c985 */ /* 0x0201e2000c101d3c */
[----:B------:R-:W-:-:S03]  /*1e4a0*/  @!P2 LEA.HI.X R67, R70, R3, R0, 0x1, P6 ;  /* 0x000000034643a211 */ /* 0x000fc600030f0c00 */
[----:B------:R0:W-:Y:S04]  /*1e4b0*/  @!P3 ST.E.128 desc[UR60][R64.64], R32 ;  /* 0x000000204000b985 */ /* 0x0001e8000c101d3c */
[----:B------:R0:W-:Y:S02]  /*1e4c0*/  @!P2 ST.E.128 desc[UR60][R66.64], R48 ;  /* 0x000000304200a985 */ /* 0x0001e4000c101d3c */
.L_x_2869:
[----:B------:R-:W-:Y:S05]  /*1e4d0*/  BSYNC B1 ;  /* 0x0000000000017941 */ /* 0x000fea0003800000 */
.L_x_2868:
[----:B---3--:R2:W3:Y:S01]  /*1e4e0*/  SHFL.IDX PT, R3, R69, 0x1, 0x181f ;  /* 0x00381f0045037f89 */ /* 0x0084e200000e0000 */
[----:B------:R-:W-:Y:S03]  /*1e4f0*/  BSSY B1, `(.L_x_2870) ;  /* 0x0000010000017945 */ /* 0x000fe60003800000 */
[----:B0-----:R2:W0:Y:S01]  /*1e500*/  SHFL.IDX PT, R21, R4, 0x1, 0x181f ;  /* 0x00381f0004157f89 */ /* 0x00142200000e0000 */
[----:B------:R-:W-:Y:S05]  /*1e510*/  @P1 BRA `(.L_x_2871) ;  /* 0x0000000000341947 */ /* 0x000fea0003800000 */
[----:B------:R-:W-:Y:S02]  /*1e520*/  ULDC UR4, c[0x0][0xac8] ;  /* 0x0002b20000047ab9 */ /* 0x000fe40000000800 */
[----:B------:R-:W-:Y:S02]  /*1e530*/  ISETP.GE.AND P4, PT, R68, UR4, PT ;  /* 0x0000000444007c0c */ /* 0x000fe4000bf86270 */
[----:B------:R-:W-:Y:S02]  /*1e540*/  ISETP.GE.AND P5, PT, R74, UR4, PT ;  /* 0x000000044a007c0c */ /* 0x000fe4000bfa6270 */
[----:B------:R-:W-:-:S09]  /*1e550*/  ISETP.GE.AND P6, PT, R70, UR4, PT ;  /* 0x0000000446007c0c */ /* 0x000fd2000bfc6270 */
[-C--:B0----5:R-:W-:Y:S02]  /*1e560*/  @!P4 LEA R8, P1, R68, R21.reuse, 0x1 ;  /* 0x000000154408c211 */ /* 0x0a1fe400078208ff */
        /* <DEDUP_REMOVED lines=8> */
.L_x_2871:
[----:B------:R-:W-:Y:S05]  /*1e5f0*/  BSYNC B1 ;  /* 0x0000000000017941 */ /* 0x000fea0003800000 */
.L_x_2870:
[----:B---3--:R3:W0:Y:S01]  /*1e600*/  SHFL.IDX PT, R3, R69, 0x2, 0x181f ;  /* 0x00581f0045037f89 */ /* 0x00862200000e0000 */
[----:B------:R-:W-:Y:S03]  /*1e610*/  BSSY B1, `(.L_x_2872) ;  /* 0x0000010000017945 */ /* 0x000fe60003800000 */
[----:B----45:R3:W4:Y:S01]  /*1e620*/  SHFL.IDX PT, R13, R4, 0x2, 0x181f ;  /* 0x00581f00040d7f89 */ /* 0x03072200000e0000 */
        /* <DEDUP_REMOVED lines=14> */
.L_x_2873:
[----:B------:R-:W-:Y:S05]  /*1e710*/  BSYNC B1 ;  /* 0x0000000000017941 */ /* 0x000fea0003800000 */
.L_x_2872:
[----:B0-----:R-:W-:Y:S01]  /*1e720*/  VIADD R3, R71, 0x60 ;  /* 0x0000006047037836 */ /* 0x001fe20000000000 */
[----:B--23--:R-:W3:Y:S04]  /*1e730*/  SHFL.IDX PT, R69, R69, 0x3, 0x181f ;  /* 0x00781f0045457f89 */ /* 0x00cee800000e0000 */
[----:B------:R-:W-:Y:S01]  /*1e740*/  ISETP.GE.AND P0, PT, R3, R80, PT ;  /* 0x000000500300720c */ /* 0x000fe20003f06270 */
[----:B----4-:R0:W2:-:S12]  /*1e750*/  SHFL.IDX PT, R13, R4, 0x3, 0x181f ;  /* 0x00781f00040d7f89 */ /* 0x01009800000e0000 */
[----:B0-----:R-:W-:Y:S05]  /*1e760*/  @P0 BRA `(.L_x_2874) ;  /* 0x0000002000980947 */ /* 0x001fea0003800000 */
[----:B------:R-:W-:Y:S02]  /*1e770*/  ULDC UR4, c[0x0][0xac8] ;  /* 0x0002b20000047ab9 */ /* 0x000fe40000000800 */
[----:B------:R-:W-:Y:S02]  /*1e780*/  ISETP.GE.AND P2, PT, R68, UR4, PT ;  /* 0x0000000444007c0c */ /* 0x000fe4000bf46270 */
[----:B------:R-:W-:-:S11]  /*1e790*/  ISETP.GE.AND P3, PT, R74, UR4, PT ;  /* 0x000000044a007c0c */ /* 0x000fd6000bf66270 */
[-C--:B--2---:R-:W-:Y:S02]  /*1e7a0*/  @!P2 LEA R8, P0, R68, R13.reuse, 0x1 ;  /* 0x0000000d4408a211 */ /* 0x084fe400078008ff */
[----:B------:R-:W-:Y:S02]  /*1e7b0*/  @!P3 LEA R10, P1, R74, R13, 0x1 ;  /* 0x0000000d4a0ab211 */ /* 0x000fe400078208ff */
[-C--:B---3--:R-:W-:Y:S02]  /*1e7c0*/  @!P2 LEA.HI.X R9, R68, R69.reuse, R72, 0x1, P0 ;  /* 0x000000454409a211 */ /* 0x088fe400000f0c48 */
        /* <DEDUP_REMOVED lines=9> */
.L_x_2867:
[----:B------:R-:W1:Y:S01]  /*1e860*/  @P4 LDC R13, c[0x0][0xbec] ;  /* 0x0002fb00ff0d4b82 */ /* 0x000e620000000800 */
[----:B------:R-:W-:Y:S01]  /*1e870*/  ULDC.64 UR4, c[0x0][0xb08] ;  /* 0x0002c20000047ab9 */ /* 0x000fe20000000a00 */
[----:B------:R-:W-:Y:S01]  /*1e880*/  ULDC.64 UR6, c[0x0][0xb30] ;  /* 0x0002cc0000067ab9 */ /* 0x000fe20000000a00 */
[----:B0-----:R-:W-:Y:S01]  /*1e890*/  IMAD R11, R4, UR4, RZ ;  /* 0x00000004040b7c24 */ /* 0x001fe2000f8e02ff */
[----:B------:R-:W-:Y:S01]  /*1e8a0*/  ISETP.GE.AND P0, PT, R12, R80, PT ;  /* 0x000000500c00720c */ /* 0x000fe20003f06270 */
[C---:B------:R-:W-:Y:S01]  /*1e8b0*/  IMAD.WIDE.U32 R8, R0.reuse, UR4, RZ ;  /* 0x0000000400087c25 */ /* 0x040fe2000f8e00ff */
[----:B------:R-:W-:Y:S02]  /*1e8c0*/  BSSY B1, `(.L_x_2875) ;  /* 0x00000cc000017945 */ /* 0x000fe40003800000 */
[----:B------:R-:W0:Y:S01]  /*1e8d0*/  @P4 LDC R4, c[0x0][0xbf0] ;  /* 0x0002fc00ff044b82 */ /* 0x000e220000000800 */
[----:B------:R-:W-:Y:S01]  /*1e8e0*/  IMAD R11, R0, UR5, R11 ;  /* 0x00000005000b7c24 */ /* 0x000fe2000f8e020b */
[----:B------:R-:W-:Y:S01]  /*1e8f0*/  ULDC.64 UR4, c[0x0][0xb38] ;  /* 0x0002ce0000047ab9 */ /* 0x000fe20000000a00 */
[----:B------:R-:W-:Y:S01]  /*1e900*/  SHF.R.S32.HI R0, RZ, 0x1f, R3 ;  /* 0x0000001fff007819 */ /* 0x000fe20000011403 */
[----:B------:R-:W-:-:S02]  /*1e910*/  VIADD R84, R229, 0xa8 ;  /* 0x000000a8e5547836 */ /* 0x000fc40000000000 */
[----:B------:R-:W-:Y:S02]  /*1e920*/  IMAD.IADD R9, R9, 0x1, R11 ;  /* 0x0000000109097824 */ /* 0x000fe400078e020b */
[----:B------:R-:W-:Y:S01]  /*1e930*/  VIADD R126, R229, 0x98 ;  /* 0x00000098e57e7836 */ /* 0x000fe20000000000 */
[----:B------:R-:W-:Y:S01]  /*1e940*/  SHF.R.S32.HI R84, RZ, 0x1f, R84 ;  /* 0x0000001fff547819 */ /* 0x000fe20000011454 */
[----:B------:R-:W-:-:S03]  /*1e950*/  IMAD.WIDE.U32 R8, R197, UR4, R8 ;  /* 0x00000004c5087c25 */ /* 0x000fc6000f8e0008 */
[----:B------:R-:W-:Y:S01]  /*1e960*/  SHF.R.S32.HI R126, RZ, 0x1f, R126 ;  /* 0x0000001fff7e7819 */ /* 0x000fe2000001147e */
[----:B------:R-:W-:Y:S01]  /*1e970*/  IMAD R9, R197, UR5, R9 ;  /* 0x00000005c5097c24 */ /* 0x000fe2000f8e0209 */
[----:B------:R-:W-:Y:S01]  /*1e980*/  ULDC.64 UR4, c[0x0][0xb40] ;  /* 0x0002d00000047ab9 */ /* 0x000fe20000000a00 */
[----:B-1----:R-:W-:-:S04]  /*1e990*/  @P4 IMAD.HI.U32 R13, R82, R13, RZ ;  /* 0x0000000d520d4227 */ /* 0x002fc800078e00ff */
[----:B------:R-:W-:Y:S02]  /*1e9a0*/  IMAD R0, R0, UR4, RZ ;  /* 0x0000000400007c24 */ /* 0x000fe4000f8e02ff */
[----:B------:R-:W-:-:S04]  /*1e9b0*/  IMAD.WIDE.U32 R8, R3, UR4, R8 ;  /* 0x0000000403087c25 */ /* 0x000fc8000f8e0008 */
[----:B------:R-:W-:Y:S01]  /*1e9c0*/  IMAD R11, R3, UR5, R0 ;  /* 0x00000005030b7c24 */ /* 0x000fe2000f8e0200 */
[----:B------:R-:W-:Y:S01]  /*1e9d0*/  ULDC.64 UR4, c[0x0][0xb48] ;  /* 0x0002d20000047ab9 */ /* 0x000fe20000000a00 */
[----:B------:R-:W-:Y:S01]  /*1e9e0*/  IMAD.MOV.U32 R3, RZ, RZ, R82 ;  /* 0x000000ffff037224 */ /* 0x000fe200078e0052 */
[----:B0-----:R-:W-:Y:S01]  /*1e9f0*/  @P4 SHF.R.U32.HI R3, RZ, R4, R13 ;  /* 0x00000004ff034219 */ /* 0x001fe2000001160d */
[----:B------:R-:W-:Y:S02]  /*1ea00*/  IMAD.IADD R9, R9, 0x1, R11 ;  /* 0x0000000109097824 */ /* 0x000fe400078e020b */
[----:B------:R-:W-:Y:S01]  /*1ea10*/  VIADD R4, R2, 0x30820 ;  /* 0x0003082002047836 */ /* 0x000fe20000000000 */
[--C-:B------:R-:W-:Y:S01]  /*1ea20*/  SHF.R.S32.HI R0, RZ, 0x1f, R3.reuse ;  /* 0x0000001fff007819 */ /* 0x100fe20000011403 */
[----:B------:R-:W-:Y:S02]  /*1ea30*/  IMAD.MOV R11, RZ, RZ, -R3 ;  /* 0x000000ffff0b7224 */ /* 0x000fe400078e0a03 */
[----:B------:R-:W-:Y:S01]  /*1ea40*/  IMAD.WIDE.U32 R8, R134, UR4, R8 ;  /* 0x0000000486087c25 */ /* 0x000fe2000f8e0008 */
[----:B------:R-:W-:-:S03]  /*1ea50*/  PRMT R4, RZ, 0x654, R4 ;  /* 0x00000654ff047816 */ /* 0x000fc60000000004 */
[----:B------:R-:W-:Y:S01]  /*1ea60*/  IMAD R11, R86, R11, R82 ;  /* 0x0000000b560b7224 */ /* 0x000fe200078e0252 */
[----:B------:R0:W-:Y:S01]  /*1ea70*/  SYNCS.ARRIVE.TRANS64.RED.A1T0 RZ, [R4+URZ], RZ ;  /* 0x000000ff04ff79a7 */ /* 0x0001e2000810043f */
        /* <DEDUP_REMOVED lines=12> */
[C---:B------:R-:W-:Y:S01]  /*1eb40*/  LEA R0, P1, R8.reuse, UR4, 0x2 ;  /* 0x0000000408007c11 */ /* 0x040fe2000f8210ff */
[C---:B------:R-:W-:Y:S02]  /*1eb50*/  VIADD R86, R229.reuse, 0xa0 ;  /* 0x000000a0e5567836 */ /* 0x040fe40000000000 */
[C---:B------:R-:W-:Y:S01]  /*1eb60*/  VIADD R128, R229.reuse, 0x90 ;  /* 0x00000090e5807836 */ /* 0x040fe20000000000 */
[----:B------:R-:W-:Y:S01]  /*1eb70*/  LEA.HI.X R3, R8, UR5, R3, 0x2, P1 ;  /* 0x0000000508037c11 */ /* 0x000fe200088f1403 */
[C---:B------:R-:W-:Y:S01]  /*1eb80*/  VIADD R130, R229.reuse, 0x88 ;  /* 0x00000088e5827836 */ /* 0x040fe20000000000 */
[----:B------:R0:W1:Y:S01]  /*1eb90*/  SHFL.IDX PT, R8, R0, RZ, 0x1c1f ;  /* 0x001c1fff00087589 */ /* 0x00006200000e0000 */
[C---:B------:R-:W-:Y:S01]  /*1eba0*/  VIADD R132, R229.reuse, 0x80 ;  /* 0x00000080e5847836 */ /* 0x040fe20000000000 */
[----:B------:R-:W-:Y:S01]  /*1ebb0*/  SHF.R.S32.HI R86, RZ, 0x1f, R86 ;  /* 0x0000001fff567819 */ /* 0x000fe20000011456 */
[C---:B------:R-:W-:Y:S01]  /*1ebc0*/  VIADD R134, R229.reuse, 0x78 ;  /* 0x00000078e5867836 */ /* 0x040fe20000000000 */
[----:B------:R0:W2:Y:S01]  /*1ebd0*/  SHFL.IDX PT, R9, R3, RZ, 0x1c1f ;  /* 0x001c1fff03097589 */ /* 0x0000a200000e0000 */
        /* <DEDUP_REMOVED lines=53> */
[----:B------:R-:W-:Y:S01]  /*1ef30*/  VIADD R161, R229, 0x8 ;  /* 0x00000008e5a17836 */ /* 0x000fe20000000000 */
[----:B012---:R-:W-:Y:S06]  /*1ef40*/  @P0 BRA `(.L_x_2876) ;  /* 0x00000004008c0947 */ /* 0x007fec0003800000 */
[----:B------:R-:W-:Y:S02]  /*1ef50*/  ULDC UR4, c[0x0][0xac8] ;  /* 0x0002b20000047ab9 */ /* 0x000fe40000000800 */
[----:B------:R-:W-:Y:S02]  /*1ef60*/  ISETP.GE.AND P0, PT, R229, UR4, PT ;  /* 0x00000004e5007c0c */ /* 0x000fe4000bf06270 */
[----:B------:R-:W-:Y:S02]  /*1ef70*/  ISETP.GE.AND P5, PT, R161, UR4, PT ;  /* 0x00000004a1007c0c */ /* 0x000fe4000bfa6270 */
[----:B------:R-:W-:Y:S02]  /*1ef80*/  ISETP.GE.AND P4, PT, R159, UR4, PT ;  /* 0x000000049f007c0c */ /* 0x000fe4000bf86270 */
[----:B------:R-:W-:-:S07]  /*1ef90*/  ISETP.GE.AND P3, PT, R157, UR4, PT ;  /* 0x000000049d007c0c */ /* 0x000fce000bf66270 */
[----:B------:R-:W-:-:S04]  /*1efa0*/  @!P0 IMAD.WIDE R10, R229, 0x4, R8 ;  /* 0x00000004e50a8825 */ /* 0x000fc800078e0208 */
[-C--:B------:R-:W-:Y:S01]  /*1efb0*/  @!P4 LEA R12, P2, R159, R8.reuse, 0x2 ;  /* 0x000000089f0cc211 */ /* 0x080fe200078410ff */
[----:B------:R0:W-:Y:S01]  /*1efc0*/  @!P0 ST.E.64 desc[UR60][R10.64], R24 ;  /* 0x000000180a008985 */ /* 0x0001e2000c101b3c */
[----:B------:R-:W-:Y:S02]  /*1efd0*/  ISETP.GE.AND P0, PT, R155, UR4, PT ;  /* 0x000000049b007c0c */ /* 0x000fe4000bf06270 */
[----:B------:R-:W-:Y:S02]  /*1efe0*/  @!P3 LEA R14, P6, R157, R8, 0x2 ;  /* 0x000000089d0eb211 */ /* 0x000fe400078c10ff */
[-C--:B------:R-:W-:Y:S02]  /*1eff0*/  @!P4 LEA.HI.X R13, R159, R9.reuse, R160, 0x2, P2 ;  /* 0x000000099f0dc211 */ /* 0x080fe400010f14a0 */
[----:B------:R-:W-:Y:S02]  /*1f000*/  ISETP.GE.AND P2, PT, R151, UR4, PT ;  /* 0x0000000497007c0c */ /* 0x000fe4000bf46270 */
[----:B------:R-:W-:-:S02]  /*1f010*/  @!P3 LEA.HI.X R15, R157, R9, R158, 0x2, P6 ;  /* 0x000000099d0fb211 */ /* 0x000fc400030f149e */
[C---:B0-----:R-:W-:Y:S02]  /*1f020*/  @!P5 LEA R10, P1, R161.reuse, R8, 0x2 ;  /* 0x00000008a10ad211 */ /* 0x041fe400078210ff */
[----:B------:R-:W-:Y:S02]  /*1f030*/  SHF.R.S32.HI R25, RZ, 0x1f, R82 ;  /* 0x0000001fff197819 */ /* 0x000fe40000011452 */
[----:B------:R-:W-:Y:S02]  /*1f040*/  @!P5 LEA.HI.X R11, R161, R9, R162, 0x2, P1 ;  /* 0x00000009a10bd211 */ /* 0x000fe400008f14a2 */
[----:B------:R-:W-:-:S03]  /*1f050*/  ISETP.GE.AND P1, PT, R153, UR4, PT ;  /* 0x0000000499007c0c */ /* 0x000fc6000bf26270 */
[----:B------:R0:W-:Y:S04]  /*1f060*/  @!P5 ST.E.64 desc[UR60][R10.64], R28 ;  /* 0x0000001c0a00d985 */ /* 0x0001e8000c101b3c */
[----:B------:R1:W-:Y:S01]  /*1f070*/  @!P4 ST.E.64 desc[UR60][R12.64], R32 ;  /* 0x000000200c00c985 */ /* 0x0003e2000c101b3c */
[----:B------:R-:W-:-:S03]  /*1f080*/  ISETP.GE.AND P4, PT, R147, UR4, PT ;  /* 0x0000000493007c0c */ /* 0x000fc6000bf86270 */
[----:B------:R2:W-:Y:S01]  /*1f090*/  @!P3 ST.E.64 desc[UR60][R14.64], R36 ;  /* 0x000000240e00b985 */ /* 0x0005e2000c101b3c */
[----:B------:R-:W-:Y:S02]  /*1f0a0*/  ISETP.GE.AND P3, PT, R149, UR4, PT ;  /* 0x0000000495007c0c */ /* 0x000fe4000bf66270 */
[-C--:B0-----:R-:W-:Y:S01]  /*1f0b0*/  @!P0 LEA R10, P6, R155, R8.reuse, 0x2 ;  /* 0x000000089b0a8211 */ /* 0x081fe200078c10ff */
[----:B------:R-:W-:Y:S01]  /*1f0c0*/  VIADD R29, R229, 0xb8 ;  /* 0x000000b8e51d7836 */ /* 0x000fe20000000000 */
[-C--:B-1----:R-:W-:Y:S02]  /*1f0d0*/  @!P1 LEA R12, P5, R153, R8.reuse, 0x2 ;  /* 0x00000008990c9211 */ /* 0x082fe400078a10ff */
[-C--:B------:R-:W-:Y:S02]  /*1f0e0*/  @!P0 LEA.HI.X R11, R155, R9.reuse, R156, 0x2, P6 ;  /* 0x000000099b0b8211 */ /* 0x080fe400030f149c */
[----:B--2---:R-:W-:Y:S02]  /*1f0f0*/  @!P2 LEA R14, P6, R151, R8, 0x2 ;  /* 0x00000008970ea211 */ /* 0x004fe400078c10ff */
[----:B------:R-:W-:Y:S01]  /*1f100*/  @!P1 LEA.HI.X R13, R153, R9, R154, 0x2, P5 ;  /* 0x00000009990d9211 */ /* 0x000fe200028f149a */
[----:B------:R0:W-:Y:S01]  /*1f110*/  @!P0 ST.E.64 desc[UR60][R10.64], R40 ;  /* 0x000000280a008985 */ /* 0x0001e2000c101b3c */
[----:B------:R-:W-:-:S02]  /*1f120*/  ISETP.GE.AND P5, PT, R145, UR4, PT ;  /* 0x0000000491007c0c */ /* 0x000fc4000bfa6270 */
[----:B------:R-:W-:Y:S01]  /*1f130*/  @!P2 LEA.HI.X R15, R151, R9, R152, 0x2, P6 ;  /* 0x00000009970fa211 */ /* 0x000fe200030f1498 */
[----:B------:R1:W-:Y:S01]  /*1f140*/  @!P1 ST.E.64 desc[UR60][R12.64], R44 ;  /* 0x0000002c0c009985 */ /* 0x0003e2000c101b3c */
[----:B------:R-:W-:Y:S02]  /*1f150*/  ISETP.GE.AND P0, PT, R143, UR4, PT ;  /* 0x000000048f007c0c */ /* 0x000fe4000bf06270 */
[----:B------:R-:W-:Y:S01]  /*1f160*/  ISETP.GE.AND P1, PT, R141, UR4, PT ;  /* 0x000000048d007c0c */ /* 0x000fe2000bf26270 */
[----:B------:R2:W-:Y:S01]  /*1f170*/  @!P2 ST.E.64 desc[UR60][R14.64], R48 ;  /* 0x000000300e00a985 */ /* 0x0005e2000c101b3c */
[----:B------:R-:W-:Y:S02]  /*1f180*/  SHF.R.S32.HI R4, RZ, 0x1f, R29 ;  /* 0x0000001fff047819 */ /* 0x000fe4000001141d */
[-C--:B0-----:R-:W-:Y:S02]  /*1f190*/  @!P3 LEA R10, P6, R149, R8.reuse, 0x2 ;  /* 0x00000008950ab211 */ /* 0x081fe400078c10ff */
[----:B-1----:R-:W-:-:S02]  /*1f1a0*/  @!P4 LEA R12, P2, R147, R8, 0x2 ;  /* 0x00000008930cc211 */ /* 0x002fc400078410ff */
[-C--:B------:R-:W-:Y:S02]  /*1f1b0*/  @!P3 LEA.HI.X R11, R149, R9.reuse, R150, 0x2, P6 ;  /* 0x00000009950bb211 */ /* 0x080fe400030f1496 */
[----:B--2---:R-:W-:Y:S02]  /*1f1c0*/  @!P5 LEA R14, P6, R145, R8, 0x2 ;  /* 0x00000008910ed211 */ /* 0x004fe400078c10ff */
[-C--:B------:R-:W-:Y:S01]  /*1f1d0*/  @!P4 LEA.HI.X R13, R147, R9.reuse, R148, 0x2, P2 ;  /* 0x00000009930dc211 */ /* 0x080fe200010f1494 */
[----:B------:R0:W-:Y:S01]  /*1f1e0*/  @!P3 ST.E.64 desc[UR60][R10.64], R52 ;  /* 0x000000340a00b985 */ /* 0x0001e2000c101b3c */
[----:B------:R-:W-:Y:S02]  /*1f1f0*/  ISETP.GE.AND P2, PT, R139, UR4, PT ;  /* 0x000000048b007c0c */ /* 0x000fe4000bf46270 */
[----:B------:R-:W-:Y:S01]  /*1f200*/  @!P5 LEA.HI.X R15, R145, R9, R146, 0x2, P6 ;  /* 0x00000009910fd211 */ /* 0x000fe200030f1492 */
[----:B------:R1:W-:Y:S01]  /*1f210*/  @!P4 ST.E.64 desc[UR60][R12.64], R56 ;  /* 0x000000380c00c985 */ /* 0x0003e2000c101b3c */
[----:B------:R-:W-:-:S03]  /*1f220*/  ISETP.GE.AND P3, PT, R137, UR4, PT ;  /* 0x0000000489007c0c */ /* 0x000fc6000bf66270 */
[----:B------:R2:W-:Y:S01]  /*1f230*/  @!P5 ST.E.64 desc[UR60][R14.64], R60 ;  /* 0x0000003c0e00d985 */ /* 0x0005e2000c101b3c */
[-C--:B0-----:R-:W-:Y:S02]  /*1f240*/  @!P0 LEA R10, P4, R143, R8.reuse, 0x2 ;  /* 0x000000088f0a8211 */ /* 0x081fe400078810ff */
[-C--:B-1----:R-:W-:Y:S02]  /*1f250*/  @!P1 LEA R12, P5, R141, R8.reuse, 0x2 ;  /* 0x000000088d0c9211 */ /* 0x082fe400078a10ff */
[-C--:B------:R-:W-:Y:S02]  /*1f260*/  @!P0 LEA.HI.X R11, R143, R9.reuse, R144, 0x2, P4 ;  /* 0x000000098f0b8211 */ /* 0x080fe400020f1490 */
[----:B--2---:R-:W-:Y:S02]  /*1f270*/  @!P2 LEA R14, P6, R139, R8, 0x2 ;  /* 0x000000088b0ea211 */ /* 0x004fe400078c10ff */
[----:B------:R-:W-:Y:S01]  /*1f280*/  ISETP.GE.AND P4, PT, R135, UR4, PT ;  /* 0x0000000487007c0c */ /* 0x000fe2000bf86270 */
[----:B------:R0:W-:Y:S01]  /*1f290*/  @!P0 ST.E.64 desc[UR60][R10.64], R64 ;  /* 0x000000400a008985 */ /* 0x0001e2000c101b3c */
[----:B------:R-:W-:-:S02]  /*1f2a0*/  @!P1 LEA.HI.X R13, R141, R9, R142, 0x2, P5 ;  /* 0x000000098d0d9211 */ /* 0x000fc400028f148e */
[----:B------:R-:W-:Y:S02]  /*1f2b0*/  ISETP.GE.AND P5, PT, R133, UR4, PT ;  /* 0x0000000485007c0c */ /* 0x000fe4000bfa6270 */
        /* <DEDUP_REMOVED lines=9> */
[----:B--2---:R-:W-:Y:S02]  /*1f350*/  @!P5 LEA R14, P6, R133, R8, 0x2 ;  /* 0x00000008850ed211 */ /* 0x004fe400078c10ff */
[-C--:B------:R-:W-:Y:S02]  /*1f360*/  @!P4 LEA.HI.X R13, R135, R9.reuse, R136, 0x2, P1 ;  /* 0x00000009870dc211 */ /* 0x080fe400008f1488 */
        /* <DEDUP_REMOVED lines=10> */
[----:B------:R-:W-:Y:S02]  /*1f410*/  ISETP.GE.AND P2, PT, R29, UR4, PT ;  /* 0x000000041d007c0c */ /* 0x000fe4000bf46270 */
[-C--:B------:R-:W-:Y:S02]  /*1f420*/  @!P0 LEA.HI.X R13, R129, R9.reuse, R130, 0x2, P6 ;  /* 0x00000009810d8211 */ /* 0x080fe400030f1482 */
[----:B------:R-:W-:Y:S02]  /*1f430*/  ISETP.GE.AND P6, PT, R82, UR4, PT ;  /* 0x0000000452007c0c */ /* 0x000fe4000bfc6270 */
[----:B--2---:R-:W-:Y:S01]  /*1f440*/  @!P1 LEA R14, P3, R127, R8, 0x2 ;  /* 0x000000087f0e9211 */ /* 0x004fe200078610ff */
[----:B------:R1:W-:Y:S01]  /*1f450*/  @!P0 ST.E.64 desc[UR60][R12.64], R92 ;  /* 0x0000005c0c008985 */ /* 0x0003e2000c101b3c */
[----:B------:R-:W-:Y:S02]  /*1f460*/  ISETP.GE.AND P0, PT, R83, UR4, PT ;  /* 0x0000000453007c0c */ /* 0x000fe4000bf06270 */
[----:B------:R-:W-:-:S02]  /*1f470*/  @!P1 LEA.HI.X R15, R127, R9, R128, 0x2, P3 ;  /* 0x000000097f0f9211 */ /* 0x000fc400018f1480 */
[----:B0-----:R-:W-:-:S03]  /*1f480*/  @!P5 LEA R10, P3, R87, R8, 0x2 ;  /* 0x00000008570ad211 */ /* 0x001fc600078610ff */
[----:B------:R0:W-:Y:S01]  /*1f490*/  @!P1 ST.E.64 desc[UR60][R14.64], R96 ;  /* 0x000000600e009985 */ /* 0x0001e2000c101b3c */
[-C--:B------:R-:W-:Y:S02]  /*1f4a0*/  @!P4 LEA R20, P1, R85, R8.reuse, 0x2 ;  /* 0x000000085514c211 */ /* 0x080fe400078210ff */
[-C--:B------:R-:W-:Y:S02]  /*1f4b0*/  @!P5 LEA.HI.X R11, R87, R9.reuse, R126, 0x2, P3 ;  /* 0x00000009570bd211 */ /* 0x080fe400018f147e */
[-C--:B------:R-:W-:Y:S02]  /*1f4c0*/  @!P4 LEA.HI.X R21, R85, R9.reuse, R86, 0x2, P1 ;  /* 0x000000095515c211 */ /* 0x080fe400008f1456 */
[CC--:B-1----:R-:W-:Y:S01]  /*1f4d0*/  @!P2 LEA R12, P1, R29.reuse, R8.reuse, 0x2 ;  /* 0x000000081d0ca211 */ /* 0x0c2fe200078210ff */
[----:B------:R1:W-:Y:S03]  /*1f4e0*/  @!P5 ST.E.64 desc[UR60][R10.64], R100 ;  /* 0x000000640a00d985 */ /* 0x0003e6000c101b3c */
[----:B------:R-:W-:Y:S01]  /*1f4f0*/  @!P2 LEA.HI.X R13, R29, R9, R4, 0x2, P1 ;  /* 0x000000091d0da211 */ /* 0x000fe200008f1404 */
[----:B------:R1:W-:Y:S01]  /*1f500*/  @!P4 ST.E.64 desc[UR60][R20.64], R104 ;  /* 0x000000681400c985 */ /* 0x0003e2000c101b3c */
[----:B0-----:R-:W-:-:S04]  /*1f510*/  @!P6 LEA R14, P3, R82, R8, 0x2 ;  /* 0x00000008520ee211 */ /* 0x001fc800078610ff */
[----:B------:R-:W-:Y:S02]  /*1f520*/  @!P6 LEA.HI.X R15, R82, R9, R25, 0x2, P3 ;  /* 0x00000009520fe211 */ /* 0x000fe400018f1419 */
[----:B------:R-:W-:-:S04]  /*1f530*/  @!P0 LEA R8, P3, R83, R8, 0x2 ;  /* 0x0000000853088211 */ /* 0x000fc800078610ff */
[----:B------:R-:W-:-:S05]  /*1f540*/  @!P0 LEA.HI.X R9, R83, R9, R84, 0x2, P3 ;  /* 0x0000000953098211 */ /* 0x000fca00018f1454 */
[----:B------:R1:W-:Y:S04]  /*1f550*/  @!P0 ST.E.64 desc[UR60][R8.64], R108 ;  /* 0x0000006c08008985 */ /* 0x0003e8000c101b3c */
[----:B------:R1:W-:Y:S04]  /*1f560*/  @!P6 ST.E.64 desc[UR60][R14.64], R112 ;  /* 0x000000700e00e985 */ /* 0x0003e8000c101b3c */
[----:B------:R1:W-:Y:S02]  /*1f570*/  @!P2 ST.E.64 desc[UR60][R12.64], R116 ;  /* 0x000000740c00a985 */ /* 0x0003e4000c101b3c */
.L_x_2876:
[----:B------:R-:W-:Y:S05]  /*1f580*/  BSYNC B1 ;  /* 0x0000000000017941 */ /* 0x000fea0003800000 */
.L_x_2875:
[----:B------:R-:W-:Y:S01]  /*1f590*/  ISETP.GE.AND P0, PT, R81, R80, PT ;  /* 0x000000505100720c */ /* 0x000fe20003f06270 */
[----:B-1----:R0:W1:Y:S04]  /*1f5a0*/  SHFL.IDX PT, R9, R3, 0x1, 0x1c1f ;  /* 0x003c1f0003097f89 */ /* 0x00206800000e0000 */
[----:B------:R0:W2:Y:S08]  /*1f5b0*/  SHFL.IDX PT, R8, R0, 0x1, 0x1c1f ;  /* 0x003c1f0000087f89 */ /* 0x0000b000000e0000 */
[----:B0-----:R-:W-:Y:S05]  /*1f5c0*/  @P0 BRA `(.L_x_2874) ;  /* 0x0000001400000947 */ /* 0x001fea0003800000 */
[----:B------:R-:W-:Y:S01]  /*1f5d0*/  ULDC UR4, c[0x0][0xac8] ;  /* 0x0002b20000047ab9 */ /* 0x000fe20000000800 */
[----:B------:R-:W-:Y:S02]  /*1f5e0*/  SHF.R.S32.HI R3, RZ, 0x1f, R82 ;  /* 0x0000001fff037819 */ /* 0x000fe40000011452 */
[----:B------:R-:W-:Y:S02]  /*1f5f0*/  ISETP.GE.AND P2, PT, R161, UR4, PT ;  /* 0x00000004a1007c0c */ /* 0x000fe4000bf46270 */
[----:B------:R-:W-:Y:S02]  /*1f600*/  ISETP.GE.AND P1, PT, R229, UR4, PT ;  /* 0x00000004e5007c0c */ /* 0x000fe4000bf26270 */
[----:B------:R-:W-:Y:S02]  /*1f610*/  ISETP.GE.AND P5, PT, R159, UR4, PT ;  /* 0x000000049f007c0c */ /* 0x000fe4000bfa6270 */
[----:B------:R-:W-:Y:S02]  /*1f620*/  ISETP.GE.AND P4, PT, R157, UR4, PT ;  /* 0x000000049d007c0c */ /* 0x000fe4000bf86270 */
[----:B------:R-:W-:-:S05]  /*1f630*/  ISETP.GE.AND P3, PT, R155, UR4, PT ;  /* 0x000000049b007c0c */ /* 0x000fca000bf66270 */
[----:B--2---:R-:W-:Y:S02]  /*1f640*/  @!P2 LEA R10, P0, R161, R8, 0x2 ;  /* 0x00000008a10aa211 */ /* 0x004fe400078010ff */
[----:B-1----:R-:W-:Y:S02]  /*1f650*/  @!P1 IMAD.WIDE R12, R229, 0x4, R8 ;  /* 0x00000004e50c9825 */ /* 0x002fe400078e0208 */
[----:B------:R-:W-:Y:S02]  /*1f660*/  @!P2 LEA.HI.X R11, R161, R9, R162, 0x2, P0 ;  /* 0x00000009a10ba211 */ /* 0x000fe400000f14a2 */
[----:B------:R-:W-:Y:S01]  /*1f670*/  ISETP.GE.AND P0, PT, R153, UR4, PT ;  /* 0x0000000499007c0c */ /* 0x000fe2000bf06270 */
[----:B------:R0:W-:Y:S01]  /*1f680*/  @!P1 ST.E.64 desc[UR60][R12.64], R26 ;  /* 0x0000001a0c009985 */ /* 0x0001e2000c101b3c */
[----:B------:R-:W-:-:S03]  /*1f690*/  ISETP.GE.AND P1, PT, R151, UR4, PT ;  /* 0x0000000497007c0c */ /* 0x000fc6000bf26270 */
[----:B------:R1:W-:Y:S01]  /*1f6a0*/  @!P2 ST.E.64 desc[UR60][R10.64], R30 ;  /* 0x0000001e0a00a985 */ /* 0x0003e2000c101b3c */
[-C--:B0-----:R-:W-:Y:S02]  /*1f6b0*/  @!P4 LEA R12, P2, R157, R8.reuse, 0x2 ;  /* 0x000000089d0cc211 */ /* 0x081fe400078410ff */
[-C--:B-1----:R-:W-:Y:S02]  /*1f6c0*/  @!P5 LEA R10, P6, R159, R8.reuse, 0x2 ;  /* 0x000000089f0ad211 */ /* 0x082fe400078c10ff */
        /* <DEDUP_REMOVED lines=17> */
[-C--:B------:R-:W-:Y:S01]  /*1f7e0*/  @!P2 LEA.HI.X R15, R149, R9.reuse, R150, 0x2, P6 ;  /* 0x00000009950fa211 */ /* 0x080fe200030f1496 */
[----:B------:R1:W-:Y:S01]  /*1f7f0*/  @!P1 ST.E.64 desc[UR60][R12.64], R50 ;  /* 0x000000320c009985 */ /* 0x0003e2000c101b3c */
[-C--:B------:R-:W-:Y:S02]  /*1f800*/  @!P3 LEA R20, P6, R147, R8.reuse, 0x2 ;  /* 0x000000089314b211 */ /* 0x080fe400078c10ff */
[----:B------:R-:W-:Y:S01]  /*1f810*/  @!P4 LEA R24, P0, R145, R8, 0x2 ;  /* 0x000000089118c211 */ /* 0x000fe200078010ff */
[----:B------:R2:W-:Y:S01]  /*1f820*/  @!P2 ST.E.64 desc[UR60][R14.64], R54 ;  /* 0x000000360e00a985 */ /* 0x0005e2000c101b3c */
[----:B------:R-:W-:Y:S02]  /*1f830*/  ISETP.GE.AND P2, PT, R141, UR4, PT ;  /* 0x000000048d007c0c */ /* 0x000fe4000bf46270 */
[----:B------:R-:W-:Y:S02]  /*1f840*/  ISETP.GE.AND P1, PT, R139, UR4, PT ;  /* 0x000000048b007c0c */ /* 0x000fe4000bf26270 */
[----:B------:R-:W-:-:S02]  /*1f850*/  @!P4 LEA.HI.X R25, R145, R9, R146, 0x2, P0 ;  /* 0x000000099119c211 */ /* 0x000fc400000f1492 */
[-C--:B------:R-:W-:Y:S02]  /*1f860*/  @!P3 LEA.HI.X R21, R147, R9.reuse, R148, 0x2, P6 ;  /* 0x000000099315b211 */ /* 0x080fe400030f1494 */
[----:B------:R-:W-:Y:S02]  /*1f870*/  ISETP.GE.AND P0, PT, R137, UR4, PT ;  /* 0x0000000489007c0c */ /* 0x000fe4000bf06270 */
[CC--:B------:R-:W-:Y:S01]  /*1f880*/  @!P5 LEA R26, P6, R143.reuse, R8.reuse, 0x2 ;  /* 0x000000088f1ad211 */ /* 0x0c0fe200078c10ff */
[----:B------:R3:W-:Y:S03]  /*1f890*/  @!P3 ST.E.64 desc[UR60][R20.64], R58 ;  /* 0x0000003a1400b985 */ /* 0x0007e6000c101b3c */
[----:B------:R-:W-:Y:S01]  /*1f8a0*/  @!P5 LEA.HI.X R27, R143, R9, R144, 0x2, P6 ;  /* 0x000000098f1bd211 */ /* 0x000fe200030f1490 */
[----:B------:R4:W-:Y:S01]  /*1f8b0*/  @!P4 ST.E.64 desc[UR60][R24.64], R62 ;  /* 0x0000003e1800c985 */ /* 0x0009e2000c101b3c */
[----:B0-----:R-:W-:-:S02]  /*1f8c0*/  @!P2 LEA R10, P6, R141, R8, 0x2 ;  /* 0x000000088d0aa211 */ /* 0x001fc400078c10ff */
[-C--:B-1----:R-:W-:Y:S01]  /*1f8d0*/  @!P1 LEA R12, P3, R139, R8.reuse, 0x2 ;  /* 0x000000088b0c9211 */ /* 0x082fe200078610ff */
[----:B------:R0:W-:Y:S01]  /*1f8e0*/  @!P5 ST.E.64 desc[UR60][R26.64], R66 ;  /* 0x000000421a00d985 */ /* 0x0001e2000c101b3c */
[----:B------:R-:W-:Y:S02]  /*1f8f0*/  ISETP.GE.AND P5, PT, R135, UR4, PT ;  /* 0x0000000487007c0c */ /* 0x000fe4000bfa6270 */
        /* <DEDUP_REMOVED lines=8> */
[----:B---3--:R-:W-:-:S03]  /*1f980*/  @!P5 LEA R20, P1, R135, R8, 0x2 ;  /* 0x000000088714d211 */ /* 0x008fc600078210ff */
[----:B------:R3:W-:Y:S01]  /*1f990*/  @!P0 ST.E.64 desc[UR60][R14.64], R78 ;  /* 0x0000004e0e008985 */ /* 0x0007e2000c101b3c */
[----:B------:R-:W-:Y:S02]  /*1f9a0*/  ISETP.GE.AND P0, PT, R129, UR4, PT ;  /* 0x0000000481007c0c */ /* 0x000fe4000bf06270 */
[-C--:B------:R-:W-:Y:S02]  /*1f9b0*/  @!P5 LEA.HI.X R21, R135, R9.reuse, R136, 0x2, P1 ;  /* 0x000000098715d211 */ /* 0x080fe400008f1488 */
[-C--:B----4-:R-:W-:Y:S02]  /*1f9c0*/  @!P4 LEA R24, P2, R133, R8.reuse, 0x2 ;  /* 0x000000088518c211 */ /* 0x090fe400078410ff */
[----:B------:R-:W-:Y:S01]  /*1f9d0*/  ISETP.GE.AND P1, PT, R127, UR4, PT ;  /* 0x000000047f007c0c */ /* 0x000fe2000bf26270 */
[----:B------:R-:W-:Y:S01]  /*1f9e0*/  @!P5 ST.E.64 desc[UR60][R20.64], R122 ;  /* 0x0000007a1400d985 */ /* 0x000fe2000c101b3c */
[----:B0-----:R-:W-:Y:S02]  /*1f9f0*/  @!P3 LEA R26, P6, R131, R8, 0x2 ;  /* 0x00000008831ab211 */ /* 0x001fe400078c10ff */
        /* <DEDUP_REMOVED lines=11> */
[----:B------:R4:W-:Y:S03]  /*1fab0*/  @!P0 ST.E.64 desc[UR60][R10.64], R94 ;  /* 0x0000005e0a008985 */ /* 0x0009e6000c101b3c */
[----:B------:R-:W-:Y:S02]  /*1fac0*/  @!P1 LEA.HI.X R13, R127, R9, R128, 0x2, P6 ;  /* 0x000000097f0d9211 */ /* 0x000fe400030f1480 */
[-C--:B---3--:R-:W-:Y:S02]  /*1fad0*/  @!P5 LEA R14, P6, R87, R8.reuse, 0x2 ;  /* 0x00000008570ed211 */ /* 0x088fe400078c10ff */
[-C--:B0-----:R-:W-:Y:S01]  /*1fae0*/  @!P3 LEA R24, P0, R83, R8.reuse, 0x2 ;  /* 0x000000085318b211 */ /* 0x081fe200078010ff */
[----:B------:R4:W-:Y:S01]  /*1faf0*/  @!P1 ST.E.64 desc[UR60][R12.64], R98 ;  /* 0x000000620c009985 */ /* 0x0009e2000c101b3c */
[----:B------:R-:W-:-:S02]  /*1fb00*/  @!P4 LEA R20, P1, R85, R8, 0x2 ;  /* 0x000000085514c211 */ /* 0x000fc400078210ff */
[-C--:B------:R-:W-:Y:S02]  /*1fb10*/  @!P5 LEA.HI.X R15, R87, R9.reuse, R126, 0x2, P6 ;  /* 0x00000009570fd211 */ /* 0x080fe400030f147e */
[C---:B-1----:R-:W-:Y:S02]  /*1fb20*/  @!P2 LEA R26, P6, R82.reuse, R8, 0x2 ;  /* 0x00000008521aa211 */ /* 0x042fe400078c10ff */
[-C--:B------:R-:W-:Y:S01]  /*1fb30*/  @!P4 LEA.HI.X R21, R85, R9.reuse, R86, 0x2, P1 ;  /* 0x000000095515c211 */ /* 0x080fe200008f1456 */
[----:B------:R4:W-:Y:S01]  /*1fb40*/  @!P5 ST.E.64 desc[UR60][R14.64], R102 ;  /* 0x000000660e00d985 */ /* 0x0009e2000c101b3c */
[-C--:B------:R-:W-:Y:S02]  /*1fb50*/  @!P3 LEA.HI.X R25, R83, R9.reuse, R84, 0x2, P0 ;  /* 0x000000095319b211 */ /* 0x080fe400000f1454 */
[----:B------:R-:W-:Y:S01]  /*1fb60*/  @!P2 LEA.HI.X R27, R82, R9, R3, 0x2, P6 ;  /* 0x00000009521ba211 */ /* 0x000fe200030f1403 */
[----:B------:R4:W-:Y:S01]  /*1fb70*/  @!P4 ST.E.64 desc[UR60][R20.64], R106 ;  /* 0x0000006a1400c985 */ /* 0x0009e2000c101b3c */
[----:B------:R-:W-:-:S03]  /*1fb80*/  VIADD R3, R229, 0xb8 ;  /* 0x000000b8e5037836 */ /* 0x000fc60000000000 */
[----:B------:R4:W-:Y:S02]  /*1fb90*/  @!P3 ST.E.64 desc[UR60][R24.64], R110 ;  /* 0x0000006e1800b985 */ /* 0x0009e4000c101b3c */
[----:B------:R-:W-:Y:S02]  /*1fba0*/  ISETP.GE.AND P0, PT, R3, UR4, PT ;  /* 0x0000000403007c0c */ /* 0x000fe4000bf06270 */
[----:B------:R4:W-:Y:S11]  /*1fbb0*/  @!P2 ST.E.64 desc[UR60][R26.64], R114 ;  /* 0x000000721a00a985 */ /* 0x0009f6000c101b3c */
[----:B------:R-:W-:Y:S05]  /*1fbc0*/  @P0 BRA `(.L_x_2874) ;  /* 0x0000000c00800947 */ /* 0x000fea0003800000 */
[----:B------:R-:W-:Y:S02]  /*1fbd0*/  LEA R8, P0, R3, R8, 0x2 ;  /* 0x0000000803087211 */ /* 0x000fe400078010ff */
[----:B------:R-:W-:-:S04]  /*1fbe0*/  SHF.R.S32.HI R0, RZ, 0x1f, R3 ;  /* 0x0000001fff007819 */ /* 0x000fc80000011403 */
[----:B------:R-:W-:-:S05]  /*1fbf0*/  LEA.HI.X R9, R3, R9, R0, 0x2, P0 ;  /* 0x0000000903097211 */ /* 0x000fca00000f1400 */
[----:B------:R0:W-:Y:S01]  /*1fc00*/  ST.E.64 desc[UR60][R8.64], R118 ;  /* 0x0000007608007985 */ /* 0x0001e2000c101b3c */
[----:B------:R-:W-:Y:S05]  /*1fc10*/  BRA `(.L_x_2874) ;  /* 0x0000000c006c7947 */ /* 0x000fea0003800000 */
.L_x_2865:
[----:B--2---:R-:W2:Y:S01]  /*1fc20*/  LDL.LU R4, [R1+0x48] ;  /* 0x0000480001047983 */ /* 0x004ea20000300800 */
[----:B------:R-:W-:Y:S01]  /*1fc30*/  ULDC.64 UR6, c[0x0][0xc08] ;  /* 0x0003020000067ab9 */ /* 0x000fe20000000a00 */
[----:B------:R-:W-:Y:S02]  /*1fc40*/  ULDC.64 UR4, c[0x0][0xc00] ;  /* 0x0003000000047ab9 */ /* 0x000fe40000000a00 */
[----:B0-----:R-:W3:Y:S04]  /*1fc50*/  LDL.LU R0, [R1+0x4c] ;  /* 0x00004c0001007983 */ /* 0x001ee80000300800 */
[----:B------:R-:W4:Y:S01]  /*1fc60*/  LDL R12, [R1+0x40] ;  /* 0x00004000010c7983 */ /* 0x000f220000100800 */
[----:B------:R-:W-:Y:S01]  /*1fc70*/  ISETP.NE.U32.AND P1, PT, RZ, UR6, PT ;  /* 0x00000006ff007c0c */ /* 0x000fe2000bf25070 */
[----:B------:R-:W-:Y:S01]  /*1fc80*/  IMAD.MOV.U32 R3, RZ, RZ, RZ ;  /* 0x000000ffff037224 */ /* 0x000fe200078e00ff */
[----:B------:R-:W-:-:S02]  /*1fc90*/  ISETP.NE.U32.AND P0, PT, RZ, UR4, PT ;  /* 0x00000004ff007c0c */ /* 0x000fc4000bf05070 */
[----:B------:R-:W-:Y:S02]  /*1fca0*/  ISETP.NE.AND.EX P1, PT, RZ, UR7, PT, P1 ;  /* 0x00000007ff007c0c */ /* 0x000fe4000bf25310 */
[----:B------:R-:W-:Y:S01]  /*1fcb0*/  ISETP.NE.AND.EX P0, PT, RZ, UR5, PT, P0 ;  /* 0x00000005ff007c0c */ /* 0x000fe2000bf05300 */
[----:B------:R-:W0:Y:S01]  /*1fcc0*/  S2R R35, SR_TID.X ;  /* 0x0000000000237919 */ /* 0x000e220000002100 */
[----:B--2---:R-:W-:-:S04]  /*1fcd0*/  IADD3 R8, P2, R4, UR4, RZ ;  /* 0x0000000404087c10 */ /* 0x004fc8000ff5e0ff */
[----:B---3--:R-:W-:-:S05]  /*1fce0*/  IADD3.X R9, R0, UR5, RZ, P2, !PT ;  /* 0x0000000500097c10 */ /* 0x008fca00097fe4ff */
[----:B------:R-:W-:Y:S01]  /*1fcf0*/  @P1 IADD3 R10, P2, R4, UR6, RZ ;  /* 0x00000006040a1c10 */ /* 0x000fe2000ff5e0ff */
[----:B------:R-:W-:Y:S01]  /*1fd00*/  ULDC UR4, c[0x0][0xa88] ;  /* 0x0002a20000047ab9 */ /* 0x000fe20000000800 */
[----:B------:R2:W5:Y:S02]  /*1fd10*/  @P0 LDG.E R3, desc[UR60][R8.64] ;  /* 0x0000003c08030981 */ /* 0x000564000c1e1900 */
[----:B------:R-:W-:Y:S01]  /*1fd20*/  @P1 IADD3.X R11, R0, UR7, RZ, P2, !PT ;  /* 0x00000007000b1c10 */ /* 0x000fe200097fe4ff */
[----:B------:R-:W-:-:S06]  /*1fd30*/  IMAD.U32 R0, RZ, RZ, UR4 ;  /* 0x00000004ff007e24 */ /* 0x000fcc000f8e00ff */
[----:B------:R2:W5:Y:S01]  /*1fd40*/  @P1 LDG.E R0, desc[UR60][R10.64] ;  /* 0x0000003c0a001981 */ /* 0x000562000c1e1900 */
[----:B----4-:R-:W-:Y:S01]  /*1fd50*/  ISETP.NE.AND P2, PT, R12, RZ, PT ;  /* 0x000000ff0c00720c */ /* 0x010fe20003f45270 */
[----:B0-----:R-:W-:-:S05]  /*1fd60*/  VIADD R4, R35, 0xffffff80 ;  /* 0xffffff8023047836 */ /* 0x001fca0000000000 */
[----:B------:R-:W-:-:S07]  /*1fd70*/  ISETP.GT.AND P3, PT, R4, 0x7f, PT ;  /* 0x0000007f0400780c */ /* 0x000fce0003f64270 */
[----:B------:R-:W0:Y:S02]  /*1fd80*/  @!P2 LDC R12, c[0x0][0xad4] ;  /* 0x0002b500ff0cab82 */ /* 0x000e240000000800 */
[----:B0-----:R2:W-:Y:S01]  /*1fd90*/  @!P2 STL [R1+0x40], R12 ;  /* 0x0000400c0100a387 */ /* 0x0015e20000100800 */
[----:B------:R-:W-:Y:S01]  /*1fda0*/  ISETP.GT.AND P2, PT, R12, 0x1, PT ;  /* 0x000000010c00780c */ /* 0x000fe20003f44270 */
[----:B------:R-:W-:-:S12]  /*1fdb0*/  @P1 BRA `(.L_x_2877) ;  /* 0x0000000000101947 */ /* 0x000fd80003800000 */
[----:B------:R-:W-:Y:S05]  /*1fdc0*/  @!P0 BRA `(.L_x_2877) ;  /* 0x00000000000c8947 */ /* 0x000fea0003800000 */
[----:B--2---:R-:W2:Y:S04]  /*1fdd0*/  LDG.E R11, desc[UR60][R8.64] ;  /* 0x0000003c080b7981 */ /* 0x004ea8000c1e1900 */
[----:B-----5:R-:W2:Y:S02]  /*1fde0*/  LDG.E R0, desc[UR60][R8.64+0x4] ;  /* 0x0000043c08007981 */ /* 0x020ea4000c1e1900 */
[----:B--2---:R-:W-:-:S07]  /*1fdf0*/  IMAD.IADD R0, R0, 0x1, -R11 ;  /* 0x0000000100007824 */ /* 0x004fce00078e0a0b */
.L_x_2877:
[----:B--2---:R-:W2:Y:S04]  /*1fe00*/  LDL.LU R8, [R1+0x44] ;  /* 0x0000440001087983 */ /* 0x004ea80000300800 */
[----:B------:R-:W3:Y:S01]  /*1fe10*/  LDL.LU R4, [R1+0x5c] ;  /* 0x00005c0001047983 */ /* 0x000ee20000300800 */
[----:B------:R-:W-:Y:S01]  /*1fe20*/  BSSY B1, `(.L_x_2878) ;  /* 0x0000036000017945 */ /* 0x000fe20003800000 */
[----:B-----5:R-:W-:Y:S02]  /*1fe30*/  SHF.R.S32.HI R28, RZ, 0x1f, R3 ;  /* 0x0000001fff1c7819 */ /* 0x020fe40000011403 */
[----:B--2---:R-:W-:Y:S02]  /*1fe40*/  SEL R33, R8, RZ, !P0 ;  /* 0x000000ff08217207 */ /* 0x004fe40004000000 */
[----:B---3--:R-:W-:Y:S01]  /*1fe50*/  SEL R30, R4, RZ, !P0 ;  /* 0x000000ff041e7207 */ /* 0x008fe20004000000 */
[----:B------:R-:W-:Y:S06]  /*1fe60*/  @P3 BRA `(.L_x_2879) ;  /* 0x0000000000c43947 */ /* 0x000fec0003800000 */
[----:B------:R-:W0:Y:S01]  /*1fe70*/  LDC R37, c[0x0][0xbe8] ;  /* 0x0002fa00ff257b82 */ /* 0x000e220000000800 */
[----:B------:R-:W-:Y:S01]  /*1fe80*/  IADD3 R35, R226, -0x80, R35 ;  /* 0xffffff80e2237810 */ /* 0x000fe20007ffe023 */
[----:B0-----:R-:W-:-:S05]  /*1fe90*/  IMAD R4, R0, R37, RZ ;  /* 0x0000002500047224 */ /* 0x001fca00078e02ff */
[----:B------:R-:W-:-:S13]  /*1fea0*/  ISETP.GE.AND P0, PT, R35, R4, PT ;  /* 0x000000042300720c */ /* 0x000fda0003f06270 */
[----:B------:R-:W-:Y:S05]  /*1feb0*/  @P0 BRA `(.L_x_2879) ;  /* 0x0000000000b00947 */ /* 0x000fea0003800000 */
[----:B------:R-:W2:Y:S01]  /*1fec0*/  LDL.LU R32, [R1+0x54] ;  /* 0x0000540001207983 */ /* 0x000ea20000300800 */
[----:B------:R-:W-:Y:S01]  /*1fed0*/  IMAD.MOV.U32 R26, RZ, RZ, 0x9b8 ;  /* 0x000009b8ff1a7424 */ /* 0x000fe200078e00ff */
[----:B------:R-:W-:Y:S01]  /*1fee0*/  ISETP.GT.AND P0, PT, R12, 0x1, PT ;  /* 0x000000010c00780c */ /* 0x000fe20003f04270 */
[----:B------:R-:W0:Y:S01]  /*1fef0*/  LDC.64 R8, c[0x0][0xba8] ;  /* 0x0002ea00ff087b82 */ /* 0x000e220000000a00 */
[----:B------:R-:W-:Y:S01]  /*1ff00*/  ISETP.NE.AND P1, PT, R37, 0x1, PT ;  /* 0x000000012500780c */ /* 0x000fe20003f25270 */
[----:B------:R-:W-:Y:S01]  /*1ff10*/  IMAD.MOV.U32 R27, RZ, RZ, R35 ;  /* 0x000000ffff1b7224 */ /* 0x000fe200078e0023 */
[----:B------:R-:W-:-:S05]  /*1ff20*/  SEL R26, R26, 0x978, P0 ;  /* 0x000009781a1a7807 */ /* 0x000fca0000000000 */
[----:B------:R-:W3:Y:S08]  /*1ff30*/  LDC.64 R20, c[0x0][R26+0x220] ;  /* 0x000088001a147b82 */ /* 0x000ef00000000a00 */
[----:B------:R-:W4:Y:S08]  /*1ff40*/  LDC.64 R24, c[0x0][R26+0x218] ;  /* 0x000086001a187b82 */ /* 0x000f300000000a00 */
[----:B------:R-:W5:Y:S08]  /*1ff50*/  LDC.64 R12, c[0x0][R26+0x228] ;  /* 0x00008a001a0c7b82 */ /* 0x000f700000000a00 */
[----:B------:R-:W1:Y:S08]  /*1ff60*/  @P1 LDC R4, c[0x0][0xbec] ;  /* 0x0002fb00ff041b82 */ /* 0x000e700000000800 */
[----:B------:R-:W5:Y:S08]  /*1ff70*/  LDC.64 R10, c[0x0][R26+0x210] ;  /* 0x000084001a0a7b82 */ /* 0x000f700000000a00 */
[----:B------:R-:W5:Y:S01]  /*1ff80*/  @P1 LDC R31, c[0x0][0xbf0] ;  /* 0x0002fc00ff1f1b82 */ /* 0x000f620000000800 */
[----:B-1----:R-:W-:-:S07]  /*1ff90*/  @P1 IMAD.HI.U32 R4, R35, R4, RZ ;  /* 0x0000000423041227 */ /* 0x002fce00078e00ff */
[----:B0-----:R-:W0:Y:S01]  /*1ffa0*/  @!P0 LDC R8, c[0x0][0xb50] ;  /* 0x0002d400ff088b82 */ /* 0x001e220000000800 */
[-C--:B---3--:R-:W-:Y:S02]  /*1ffb0*/  IMAD R21, R21, R33.reuse, RZ ;  /* 0x0000002115157224 */ /* 0x088fe400078e02ff */
[----:B------:R-:W-:-:S05]  /*1ffc0*/  IMAD.WIDE.U32 R14, R20, R33, RZ ;  /* 0x00000021140e7225 */ /* 0x000fca00078e00ff */
[----:B------:R-:W1:Y:S01]  /*1ffd0*/  @!P0 LDC R9, c[0x0][0xb54] ;  /* 0x0002d500ff098b82 */ /* 0x000e620000000800 */
[-C--:B----4-:R-:W-:Y:S02]  /*1ffe0*/  IMAD R29, R25, R197.reuse, RZ ;  /* 0x000000c5191d7224 */ /* 0x090fe400078e02ff */
[----:B------:R-:W-:Y:S01]  /*1fff0*/  IMAD.WIDE.U32 R24, R24, R197, RZ ;  /* 0x000000c518187225 */ /* 0x000fe200078e00ff */
[----:B-----5:R-:W-:-:S03]  /*20000*/  @P1 SHF.R.U32.HI R27, RZ, R31, R4 ;  /* 0x0000001fff1b1219 */ /* 0x020fc60000011604 */
[----:B------:R-:W-:Y:S01]  /*20010*/  IMAD R31, R20, R30, R21 ;  /* 0x0000001e141f7224 */ /* 0x000fe200078e0215 */
[----:B------:R-:W-:Y:S01]  /*20020*/  IADD3 R24, P1, P3, R14, R24, R3 ;  /* 0x000000180e187210 */ /* 0x000fe20007b3e003 */
[----:B------:R-:W-:Y:S02]  /*20030*/  IMAD.IADD R29, R25, 0x1, R29 ;  /* 0x00000001191d7824 */ /* 0x000fe400078e021d */
[----:B------:R-:W-:Y:S02]  /*20040*/  IMAD.MOV R4, RZ, RZ, -R27 ;  /* 0x000000ffff047224 */ /* 0x000fe400078e0a1b */
[----:B------:R-:W-:Y:S02]  /*20050*/  IMAD.IADD R31, R15, 0x1, R31 ;  /* 0x000000010f1f7824 */ /* 0x000fe400078e021f */
[----:B------:R-:W-:-:S03]  /*20060*/  IMAD R15, R37, R4, R35 ;  /* 0x00000004250f7224 */ /* 0x000fc600078e0223 */
[----:B------:R-:W-:Y:S02]  /*20070*/  IADD3.X R4, R31, R29, R28, P1, P3 ;  /* 0x0000001d1f047210 */ /* 0x000fe40000fe641c */
[----:B--2---:R-:W-:-:S05]  /*20080*/  SEL R21, R32, RZ, P0 ;  /* 0x000000ff20157207 */ /* 0x004fca0000000000 */
[-C--:B------:R-:W-:Y:S02]  /*20090*/  IMAD R25, R13, R21.reuse, RZ ;  /* 0x000000150d197224 */ /* 0x080fe400078e02ff */
[----:B------:R-:W-:Y:S01]  /*200a0*/  IMAD.WIDE.U32 R12, R12, R21, RZ ;  /* 0x000000150c0c7225 */ /* 0x000fe200078e00ff */
[----:B------:R-:W-:-:S03]  /*200b0*/  SHF.R.S32.HI R21, RZ, 0x1f, R15 ;  /* 0x0000001fff157819 */ /* 0x000fc6000001140f */
[----:B------:R-:W-:Y:S01]  /*200c0*/  IMAD.IADD R25, R13, 0x1, R25 ;  /* 0x000000010d197824 */ /* 0x000fe200078e0219 */
[----:B------:R-:W-:Y:S02]  /*200d0*/  IADD3 R12, P0, P1, R27, R24, R12 ;  /* 0x000000181b0c7210 */ /* 0x000fe4000791e00c */
[----:B------:R-:W-:-:S04]  /*200e0*/  SHF.R.S32.HI R27, RZ, 0x1f, R27 ;  /* 0x0000001fff1b7819 */ /* 0x000fc8000001141b */
[----:B------:R-:W-:Y:S01]  /*200f0*/  IADD3.X R13, R27, R4, R25, P0, P1 ;  /* 0x000000041b0d7210 */ /* 0x000fe200007e2419 */
[----:B------:R-:W-:-:S04]  /*20100*/  IMAD R4, R11, R15, RZ ;  /* 0x0000000f0b047224 */ /* 0x000fc800078e02ff */
[C---:B------:R-:W-:Y:S02]  /*20110*/  IMAD R21, R10.reuse, R21, R4 ;  /* 0x000000150a157224 */ /* 0x040fe400078e0204 */
[----:B------:R-:W-:-:S04]  /*20120*/  IMAD.WIDE.U32 R10, R10, R15, R12 ;  /* 0x0000000f0a0a7225 */ /* 0x000fc800078e000c */
[----:B------:R-:W-:Y:S01]  /*20130*/  IMAD.IADD R4, R11, 0x1, R21 ;  /* 0x000000010b047824 */ /* 0x000fe200078e0215 */
[----:B0-----:R-:W-:Y:S01]  /*20140*/  LEA R8, P0, R10, R8, 0x2 ;  /* 0x000000080a087211 */ /* 0x001fe200078010ff */
[----:B------:R-:W-:-:S03]  /*20150*/  IMAD.MOV.U32 R11, RZ, RZ, -0x800000 ;  /* 0xff800000ff0b7424 */ /* 0x000fc600078e00ff */
[----:B-1----:R-:W-:-:S05]  /*20160*/  LEA.HI.X R9, R10, R9, R4, 0x2, P0 ;  /* 0x000000090a097211 */ /* 0x002fca00000f1404 */
[----:B------:R0:W-:Y:S04]  /*20170*/  STG.E desc[UR60][R8.64], R11 ;  /* 0x0000000b08007986 */ /* 0x0001e8000c10193c */
.L_x_2879:
[----:B------:R-:W-:Y:S05]  /*20180*/  BSYNC B1 ;  /* 0x0000000000017941 */ /* 0x000fea0003800000 */
.L_x_2878:
[----:B------:R-:W-:Y:S05]  /*20190*/  @P2 BRA `(.L_x_2874) ;  /* 0x00000008000c2947 */ /* 0x000fea0003800000 */
[----:B------:R-:W2:Y:S01]  /*201a0*/  S2R R4, SR_TID.X ;  /* 0x0000000000047919 */ /* 0x000ea20000002100 */
[----:B------:R-:W3:Y:S01]  /*201b0*/  LDC R15, c[0x0][0xbe8] ;  /* 0x0002fa00ff0f7b82 */ /* 0x000ee20000000800 */
[----:B------:R-:W-:Y:S01]  /*201c0*/  ULDC.64 UR4, c[0x0][0xaa0] ;  /* 0x0002a80000047ab9 */ /* 0x000fe20000000a00 */
[----:B------:R-:W-:Y:S01]  /*201d0*/  BSSY B1, `(.L_x_2880) ;  /* 0x0000049000017945 */ /* 0x000fe20003800000 */
[----:B---3--:R-:W-:Y:S01]  /*201e0*/  ISETP.NE.AND P0, PT, R15, 0x1, PT ;  /* 0x000000010f00780c */ /* 0x008fe20003f05270 */
[----:B--2---:R-:W-:Y:S02]  /*201f0*/  VIADD R10, R4, 0xffffff80 ;  /* 0xffffff80040a7836 */ /* 0x004fe40000000000 */
[----:B------:R-:W-:-:S03]  /*20200*/  IMAD R4, R28, UR4, RZ ;  /* 0x000000041c047c24 */ /* 0x000fc6000f8e02ff */
[----:B0-----:R-:W-:-:S07]  /*20210*/  SHF.R.S32.HI R9, RZ, 0x1f, R10 ;  /* 0x0000001fff097819 */ /* 0x001fce000001140a */
[----:B------:R-:W0:Y:S01]  /*20220*/  @P0 LDC R13, c[0x0][0xbec] ;  /* 0x0002fb00ff0d0b82 */ /* 0x000e220000000800 */
[----:B------:R-:W-:Y:S01]  /*20230*/  IMAD R11, R3, UR5, R4 ;  /* 0x00000005030b7c24 */ /* 0x000fe2000f8e0204 */
[----:B------:R-:W-:Y:S01]  /*20240*/  LEA.HI R4, R9, R10, RZ, 0x3 ;  /* 0x0000000a09047211 */ /* 0x000fe200078f18ff */
[----:B------:R-:W-:Y:S01]  /*20250*/  IMAD.WIDE.U32 R8, R3, UR4, RZ ;  /* 0x0000000403087c25 */ /* 0x000fe2000f8e00ff */
[----:B------:R-:W-:Y:S02]  /*20260*/  ULDC.64 UR4, c[0x0][0xae8] ;  /* 0x0002ba0000047ab9 */ /* 0x000fe40000000a00 */
[----:B------:R-:W-:Y:S02]  /*20270*/  LOP3.LUT R3, R4, 0xfffffff8, RZ, 0xc0, !PT ;  /* 0xfffffff804037812 */ /* 0x000fe400078ec0ff */
[----:B------:R-:W2:Y:S01]  /*20280*/  @P0 LDC R21, c[0x0][0xbf0] ;  /* 0x0002fc00ff150b82 */ /* 0x000ea20000000800 */
[----:B------:R-:W-:Y:S01]  /*20290*/  SHF.R.S32.HI R25, RZ, 0x3, R4 ;  /* 0x00000003ff197819 */ /* 0x000fe20000011404 */
[----:B------:R-:W-:-:S02]  /*202a0*/  IMAD.IADD R9, R9, 0x1, R11 ;  /* 0x0000000109097824 */ /* 0x000fc400078e020b */
[----:B------:R-:W-:Y:S02]  /*202b0*/  IMAD.IADD R14, R10, 0x1, -R3 ;  /* 0x000000010a0e7824 */ /* 0x000fe400078e0a03 */
[----:B------:R-:W-:-:S04]  /*202c0*/  IMAD.WIDE.U32 R8, R197, UR4, R8 ;  /* 0x00000004c5087c25 */ /* 0x000fc8000f8e0008 */
[----:B------:R-:W-:Y:S02]  /*202d0*/  IMAD R3, R14, 0x20, R25 ;  /* 0x000000200e037824 */ /* 0x000fe400078e0219 */
[----:B------:R-:W-:Y:S01]  /*202e0*/  IMAD R9, R197, UR5, R9 ;  /* 0x00000005c5097c24 */ /* 0x000fe2000f8e0209 */
[----:B------:R-:W-:Y:S01]  /*202f0*/  ULDC.64 UR4, c[0x0][0xaf0] ;  /* 0x0002bc0000047ab9 */ /* 0x000fe20000000a00 */
[----:B------:R-:W-:Y:S02]  /*20300*/  IMAD.IADD R12, R226, 0x1, R3 ;  /* 0x00000001e20c7824 */ /* 0x000fe400078e0203 */
[----:B------:R-:W-:Y:S02]  /*20310*/  IMAD R10, R30, UR4, RZ ;  /* 0x000000041e0a7c24 */ /* 0x000fe4000f8e02ff */
[----:B0-----:R-:W-:-:S04]  /*20320*/  @P0 IMAD.HI.U32 R4, R12, R13, RZ ;  /* 0x0000000d0c040227 */ /* 0x001fc800078e00ff */
[----:B------:R-:W-:Y:S02]  /*20330*/  IMAD.MOV.U32 R3, RZ, RZ, R12 ;  /* 0x000000ffff037224 */ /* 0x000fe400078e000c */
[C---:B------:R-:W-:Y:S01]  /*20340*/  IMAD R11, R33.reuse, UR5, R10 ;  /* 0x00000005210b7c24 */ /* 0x040fe2000f8e020a */
[----:B--2---:R-:W-:Y:S01]  /*20350*/  @P0 SHF.R.U32.HI R3, RZ, R21, R4 ;  /* 0x00000015ff030219 */ /* 0x004fe20000011604 */
[----:B------:R-:W-:Y:S01]  /*20360*/  IMAD.WIDE.U32 R8, R33, UR4, R8 ;  /* 0x0000000421087c25 */ /* 0x000fe2000f8e0008 */
[----:B------:R-:W-:Y:S02]  /*20370*/  ULDC.64 UR4, c[0x0][0xae0] ;  /* 0x0002b80000047ab9 */ /* 0x000fe40000000a00 */
[----:B------:R-:W-:Y:S01]  /*20380*/  SHF.R.S32.HI R4, RZ, 0x1f, R3 ;  /* 0x0000001fff047819 */ /* 0x000fe20000011403 */
[----:B------:R-:W-:Y:S02]  /*20390*/  IMAD.IADD R9, R9, 0x1, R11 ;  /* 0x0000000109097824 */ /* 0x000fe400078e020b */
[----:B------:R-:W-:-:S02]  /*203a0*/  IMAD.MOV R11, RZ, RZ, -R3 ;  /* 0x000000ffff0b7224 */ /* 0x000fc400078e0a03 */
[----:B------:R-:W-:Y:S02]  /*203b0*/  IMAD R4, R4, UR4, RZ ;  /* 0x0000000404047c24 */ /* 0x000fe4000f8e02ff */
[----:B------:R-:W-:Y:S02]  /*203c0*/  IMAD R11, R15, R11, R12 ;  /* 0x0000000b0f0b7224 */ /* 0x000fe400078e020c */
[----:B------:R-:W-:-:S04]  /*203d0*/  IMAD.WIDE.U32 R8, R3, UR4, R8 ;  /* 0x0000000403087c25 */ /* 0x000fc8000f8e0008 */
[----:B------:R-:W-:Y:S01]  /*203e0*/  IMAD R13, R3, UR5, R4 ;  /* 0x00000005030d7c24 */ /* 0x000fe2000f8e0204 */
[----:B------:R-:W-:Y:S01]  /*203f0*/  SHF.R.S32.HI R3, RZ, 0x1f, R11 ;  /* 0x0000001fff037819 */ /* 0x000fe2000001140b */
[----:B------:R-:W-:Y:S01]  /*20400*/  IMAD.IADD R226, R25, 0x1, R226 ;  /* 0x0000000119e27824 */ /* 0x000fe200078e02e2 */
[----:B------:R-:W-:Y:S01]  /*20410*/  ULDC.64 UR4, c[0x0][0xad8] ;  /* 0x0002b60000047ab9 */ /* 0x000fe20000000a00 */
[----:B------:R-:W-:Y:S02]  /*20420*/  IMAD.IADD R9, R9, 0x1, R13 ;  /* 0x0000000109097824 */ /* 0x000fe400078e020d */
[----:B------:R-:W-:Y:S02]  /*20430*/  IMAD R4, R3, UR4, RZ ;  /* 0x0000000403047c24 */ /* 0x000fe4000f8e02ff */
[----:B------:R-:W-:Y:S02]  /*20440*/  IMAD R15, R0, R15, RZ ;  /* 0x0000000f000f7224 */ /* 0x000fe400078e02ff */
[----:B------:R-:W-:-:S02]  /*20450*/  VIADD R3, R226, 0x40 ;  /* 0x00000040e2037836 */ /* 0x000fc40000000000 */
[C---:B------:R-:W-:Y:S01]  /*20460*/  IMAD R13, R11.reuse, UR5, R4 ;  /* 0x000000050b0d7c24 */ /* 0x040fe2000f8e0204 */
[-C--:B------:R-:W-:Y:S01]  /*20470*/  ISETP.GE.AND P2, PT, R226, R15.reuse, PT ;  /* 0x0000000fe200720c */ /* 0x080fe20003f46270 */
[----:B------:R-:W-:Y:S01]  /*20480*/  IMAD.WIDE.U32 R8, R11, UR4, R8 ;  /* 0x000000040b087c25 */ /* 0x000fe2000f8e0008 */
[----:B------:R-:W-:Y:S01]  /*20490*/  ISETP.GE.AND P1, PT, R3, R15, PT ;  /* 0x0000000f0300720c */ /* 0x000fe20003f26270 */
[----:B------:R-:W-:Y:S02]  /*204a0*/  ULDC.64 UR4, c[0x0][0xa80] ;  /* 0x0002a00000047ab9 */ /* 0x000fe40000000a00 */
        /* <DEDUP_REMOVED lines=10> */
[----:B------:R0:W3:Y:S01]  /*20550*/  SHFL.IDX PT, R0, R3, RZ, 0x181f ;  /* 0x00181fff03007589 */ /* 0x0000e200000e0000 */
[----:B------:R-:W-:Y:S02]  /*20560*/  SHF.R.S32.HI R10, RZ, 0x1f, R13 ;  /* 0x0000001fff0a7819 */ /* 0x000fe4000001140d */
[----:B------:R-:W-:Y:S01]  /*20570*/  SHF.R.S32.HI R12, RZ, 0x1f, R21 ;  /* 0x0000001fff0c7819 */ /* 0x000fe20000011415 */
[----:B------:R-:W-:Y:S06]  /*20580*/  @P2 BRA `(.L_x_2881) ;  /* 0x0000000000342947 */ /* 0x000fec0003800000 */
[----:B------:R-:W-:Y:S02]  /*20590*/  ULDC UR4, c[0x0][0xac8] ;  /* 0x0002b20000047ab9 */ /* 0x000fe40000000800 */
[----:B------:R-:W-:Y:S02]  /*205a0*/  ISETP.GE.AND P4, PT, R11, UR4, PT ;  /* 0x000000040b007c0c */ /* 0x000fe4000bf86270 */
[----:B------:R-:W-:Y:S02]  /*205b0*/  ISETP.GE.AND P3, PT, R21, UR4, PT ;  /* 0x0000000415007c0c */ /* 0x000fe4000bf66270 */
[----:B------:R-:W-:-:S09]  /*205c0*/  ISETP.GE.AND P2, PT, R13, UR4, PT ;  /* 0x000000040d007c0c */ /* 0x000fd2000bf46270 */
[-C--:B--2---:R-:W-:Y:S02]  /*205d0*/  @!P4 LEA R24, P6, R11, R8.reuse, 0x1 ;  /* 0x000000080b18c211 */ /* 0x084fe400078c08ff */
[----:B------:R-:W-:Y:S02]  /*205e0*/  @!P3 LEA R26, P5, R21, R8, 0x1 ;  /* 0x00000008151ab211 */ /* 0x000fe400078a08ff */
[----:B---3--:R-:W-:Y:S02]  /*205f0*/  @!P4 LEA.HI.X R25, R11, R0, R14, 0x1, P6 ;  /* 0x000000000b19c211 */ /* 0x008fe400030f0c0e */
[----:B------:R-:W-:Y:S02]  /*20600*/  @!P2 LEA R8, P6, R13, R8, 0x1 ;  /* 0x000000080d08a211 */ /* 0x000fe400078c08ff */
[-C--:B------:R-:W-:Y:S01]  /*20610*/  @!P3 LEA.HI.X R27, R21, R0.reuse, R12, 0x1, P5 ;  /* 0x00000000151bb211 */ /* 0x080fe200028f0c0c */
[----:B------:R4:W-:Y:S01]  /*20620*/  @!P4 ST.E.128 desc[UR60][R24.64], RZ ;  /* 0x000000ff1800c985 */ /* 0x0009e2000c101d3c */
[----:B------:R-:W-:-:S03]  /*20630*/  @!P2 LEA.HI.X R9, R13, R0, R10, 0x1, P6 ;  /* 0x000000000d09a211 */ /* 0x000fc600030f0c0a */
[----:B------:R4:W-:Y:S04]  /*20640*/  @!P3 ST.E.128 desc[UR60][R26.64], RZ ;  /* 0x000000ff1a00b985 */ /* 0x0009e8000c101d3c */
[----:B------:R4:W-:Y:S02]  /*20650*/  @!P2 ST.E.128 desc[UR60][R8.64], RZ ;  /* 0x000000ff0800a985 */ /* 0x0009e4000c101d3c */
.L_x_2881:
[----:B------:R-:W-:Y:S05]  /*20660*/  BSYNC B1 ;  /* 0x0000000000017941 */ /* 0x000fea0003800000 */
.L_x_2880:
[----:B---3--:R3:W0:Y:S01]  /*20670*/  SHFL.IDX PT, R0, R3, 0x1, 0x181f ;  /* 0x00381f0003007f89 */ /* 0x00862200000e0000 */
[----:B------:R-:W-:Y:S03]  /*20680*/  BSSY B1, `(.L_x_2882) ;  /* 0x0000010000017945 */ /* 0x000fe60003800000 */
[----:B--2-4-:R3:W2:Y:S01]  /*20690*/  SHFL.IDX PT, R8, R4, 0x1, 0x181f ;  /* 0x00381f0004087f89 */ /* 0x0146a200000e0000 */
        /* <DEDUP_REMOVED lines=14> */
.L_x_2883:
[----:B------:R-:W-:Y:S05]  /*20780*/  BSYNC B1 ;  /* 0x0000000000017941 */ /* 0x000fea0003800000 */
.L_x_2882:
[----:B0-----:R0:W0:Y:S01]  /*20790*/  SHFL.IDX PT, R0, R3, 0x2, 0x181f ;  /* 0x00581f0003007f89 */ /* 0x00102200000e0000 */
[----:B------:R-:W-:Y:S03]  /*207a0*/  BSSY B1, `(.L_x_2884) ;  /* 0x0000010000017945 */ /* 0x000fe60003800000 */
[----:B--2-4-:R2:W4:Y:S01]  /*207b0*/  SHFL.IDX PT, R8, R4, 0x2, 0x181f ;  /* 0x00581f0004087f89 */ /* 0x01452200000e0000 */
        /* <DEDUP_REMOVED lines=14> */
.L_x_2885:
[----:B------:R-:W-:Y:S05]  /*208a0*/  BSYNC B1 ;  /* 0x0000000000017941 */ /* 0x000fea0003800000 */
.L_x_2884:
[----:B0-----:R-:W-:Y:S01]  /*208b0*/  VIADD R0, R226, 0x60 ;  /* 0x00000060e2007836 */ /* 0x001fe20000000000 */
[----:B---3--:R-:W0:Y:S04]  /*208c0*/  SHFL.IDX PT, R3, R3, 0x3, 0x181f ;  /* 0x00781f0003037f89 */ /* 0x008e2800000e0000 */
[----:B------:R-:W-:Y:S01]  /*208d0*/  ISETP.GE.AND P0, PT, R0, R15, PT ;  /* 0x0000000f0000720c */ /* 0x000fe20003f06270 */
[----:B--2---:R-:W2:-:S12]  /*208e0*/  SHFL.IDX PT, R4, R4, 0x3, 0x181f ;  /* 0x00781f0004047f89 */ /* 0x004e9800000e0000 */
[----:B------:R-:W-:Y:S05]  /*208f0*/  @P0 BRA `(.L_x_2874) ;  /* 0x0000000000340947 */ /* 0x000fea0003800000 */
[----:B------:R-:W-:Y:S02]  /*20900*/  ULDC UR4, c[0x0][0xac8] ;  /* 0x0002b20000047ab9 */ /* 0x000fe40000000800 */
[----:B------:R-:W-:Y:S02]  /*20910*/  ISETP.GE.AND P3, PT, R11, UR4, PT ;  /* 0x000000040b007c0c */ /* 0x000fe4000bf66270 */
[----:B------:R-:W-:Y:S02]  /*20920*/  ISETP.GE.AND P4, PT, R21, UR4, PT ;  /* 0x0000000415007c0c */ /* 0x000fe4000bf86270 */
[----:B------:R-:W-:-:S09]  /*20930*/  ISETP.GE.AND P5, PT, R13, UR4, PT ;  /* 0x000000040d007c0c */ /* 0x000fd2000bfa6270 */
[-C--:B--2---:R-:W-:Y:S02]  /*20940*/  @!P3 LEA R24, P0, R11, R4.reuse, 0x1 ;  /* 0x000000040b18b211 */ /* 0x084fe400078008ff */
[-C--:B------:R-:W-:Y:S02]  /*20950*/  @!P4 LEA R20, P1, R21, R4.reuse, 0x1 ;  /* 0x000000041514c211 */ /* 0x080fe400078208ff */
[----:B----4-:R-:W-:Y:S02]  /*20960*/  @!P5 LEA R8, P2, R13, R4, 0x1 ;  /* 0x000000040d08d211 */ /* 0x010fe400078408ff */
[-C--:B0-----:R-:W-:Y:S02]  /*20970*/  @!P3 LEA.HI.X R25, R11, R3.reuse, R14, 0x1, P0 ;  /* 0x000000030b19b211 */ /* 0x081fe400000f0c0e */
[-C--:B------:R-:W-:Y:S02]  /*20980*/  @!P4 LEA.HI.X R21, R21, R3.reuse, R12, 0x1, P1 ;  /* 0x000000031515c211 */ /* 0x080fe400008f0c0c */
[----:B------:R-:W-:Y:S01]  /*20990*/  @!P5 LEA.HI.X R9, R13, R3, R10, 0x1, P2 ;  /* 0x000000030d09d211 */ /* 0x000fe200010f0c0a */
[----:B------:R0:W-:Y:S04]  /*209a0*/  @!P3 ST.E.128 desc[UR60][R24.64], RZ ;  /* 0x000000ff1800b985 */ /* 0x0001e8000c101d3c */
[----:B------:R0:W-:Y:S04]  /*209b0*/  @!P4 ST.E.128 desc[UR60][R20.64], RZ ;  /* 0x000000ff1400c985 */ /* 0x0001e8000c101d3c */
[----:B------:R0:W-:Y:S02]  /*209c0*/  @!P5 ST.E.128 desc[UR60][R8.64], RZ ;  /* 0x000000ff0800d985 */ /* 0x0001e4000c101d3c */
.L_x_2874:
[----:B------:R-:W-:Y:S05]  /*209d0*/  BSYNC B0 ;  /* 0x0000000000007941 */ /* 0x000fea0003800000 */
.L_x_2864:
[----:B------:R-:W-:Y:S02]  /*209e0*/  ULDC UR4, c[0x0][0xc3c] ;  /* 0x00030f0000047ab9 */ /* 0x000fe40000000800 */
[----:B------:R-:W-:-:S13]  /*209f0*/  ISETP.GE.AND P0, PT, R7, UR4, PT ;  /* 0x0000000407007c0c */ /* 0x000fda000bf06270 */
[----:B------:R-:W-:Y:S05]  /*20a00*/  @!P0 BRA `(.L_x_2886) ;  /* 0xfffffe0800688947 */ /* 0x000fea000383ffff */
[----:B------:R-:W-:Y:S05]  /*20a10*/  BRA `(.L_x_2643) ;  /* 0x0000007c00607947 */ /* 0x000fea0003800000 */
.L_x_2641:
[----:B------:R-:W-:-:S08]  /*20a20*/  NOP ;  /* 0x0000000000007918 */ /* 0x000fd00000000000 */
[----:B0-----:R-:W0:-:S00]  /*20a30*/  USETMAXREG.DEALLOC.CTAPOOL 0x28 ;  /* 0x00000028000079c8 */ /* 0x001e0000080e0500 */
[----:B0-----:R-:W2:Y:S01]  /*20a40*/  LDL.LU R3, [R1] ;  /* 0x0000000001037983 */ /* 0x001ea20000300800 */
[----:B------:R-:W-:Y:S01]  /*20a50*/  LOP3.LUT R2, R2, 0x3, RZ, 0xc0, !PT ;  /* 0x0000000302027812 */ /* 0x000fe200078ec0ff */
[----:B------:R-:W-:-:S05]  /*20a60*/  IMAD.MOV.U32 R7, RZ, RZ, RZ ;  /* 0x000000ffff077224 */ /* 0x000fca00078e00ff */
        /* <DEDUP_REMOVED lines=13> */
.L_x_2887:
        /* <DEDUP_REMOVED lines=43> */
.L_x_2891:
[----:B------:R-:W0:Y:S01]  /*20df0*/  LDC R2, c[0x0][0xc3c] ;  /* 0x00030f00ff027b82 */ /* 0x000e220000000800 */
[----:B------:R-:W-:Y:S01]  /*20e00*/  UIADD3 UR4, UR4, 0x1f, URZ ;  /* 0x0000001f04047890 */ /* 0x000fe2000fffe03f */
[----:B------:R-:W-:Y:S02]  /*20e10*/  ULDC UR7, c[0x0][0xc3c] ;  /* 0x00030f0000077ab9 */ /* 0x000fe40000000800 */
[----:B------:R-:W-:-:S03]  /*20e20*/  IMAD.U32 R19, RZ, RZ, UR7 ;  /* 0x00000007ff137e24 */ /* 0x000fc6000f8e00ff */
[----:B0-----:R-:W-:-:S13]  /*20e30*/  ISETP.LE.AND P6, PT, R2, UR4, PT ;  /* 0x0000000402007c0c */ /* 0x001fda000bfc3270 */
[----:B------:R-:W-:Y:S05]  /*20e40*/  @P6 BRA `(.L_x_2890) ;  /* 0x0000000800a86947 */ /* 0x000fea0003800000 */
[----:B------:R-:W-:Y:S02]  /*20e50*/  VIADD R11, R6, UR4 ;  /* 0x00000004060b7c36 */ /* 0x000fe40008000000 */
[----:B------:R-:W-:Y:S02]  /*20e60*/  IMAD.MOV.U32 R7, RZ, RZ, RZ ;  /* 0x000000ffff077224 */ /* 0x000fe400078e00ff */
[----:B------:R-:W-:Y:S01]  /*20e70*/  IMAD.MOV.U32 R8, RZ, RZ, RZ ;  /* 0x000000ffff087224 */ /* 0x000fe200078e00ff */
[----:B------:R-:W-:-:S13]  /*20e80*/  ISETP.GE.OR P6, PT, R11, R2, !P0 ;  /* 0x000000020b00720c */ /* 0x000fda00047c6670 */
[----:B------:R-:W0:Y:S08]  /*20e90*/  @!P6 LDC.64 R4, c[0x0][0xc80] ;  /* 0x00032000ff04eb82 */ /* 0x000e300000000a00 */
[----:B------:R-:W1:Y:S01]  /*20ea0*/  @!P6 LDC.64 R2, c[0x0][0xc78] ;  /* 0x00031e00ff02eb82 */ /* 0x000e620000000a00 */
[----:B0-----:R-:W-:-:S05]  /*20eb0*/  @!P6 IMAD.WIDE R4, R11, 0x4, R4 ;  /* 0x000000040b04e825 */ /* 0x001fca00078e0204 */
[----:B------:R-:W2:Y:S01]  /*20ec0*/  @!P6 LDG.E R7, desc[UR60][R4.64] ;  /* 0x0000003c0407e981 */ /* 0x000ea2000c1e1900 */
[----:B-1----:R-:W-:-:S05]  /*20ed0*/  @!P6 IMAD.WIDE R2, R11, 0x4, R2 ;  /* 0x000000040b02e825 */ /* 0x002fca00078e0202 */
        /* <DEDUP_REMOVED lines=22> */
.L_x_2889:
        /* <DEDUP_REMOVED lines=11> */
[----:B------:R-:W-:-:S05]  /*210f0*/  VIADD R3, R19, 0xffffffff ;  /* 0xffffffff13037836 */ /* 0x000fca0000000000 */
[----:B------:R0:W1:Y:S02]  /*21100*/  SHFL.IDX PT, R16, R2, R3, 0x1f ;  /* 0x00001f0302107589 */ /* 0x00006400000e0000 */
.L_x_2892:
[----:B-1----:R-:W-:Y:S02]  /*21110*/  IMAD R16, R16, UR5, R5 ;  /* 0x0000000510107c24 */ /* 0x002fe4000f8e0205 */
[----:B------:R-:W-:-:S03]  /*21120*/  VIADD R19, R19, UR4 ;  /* 0x0000000413137c36 */ /* 0x000fc60008000000 */
[----:B------:R-:W-:Y:S01]  /*21130*/  IADD3 R4, -R16, UR6, RZ ;  /* 0x0000000610047c10 */ /* 0x000fe2000fffe1ff */
[----:B------:R-:W-:Y:S06]  /*21140*/  @!P1 BRA `(.L_x_2893) ;  /* 0x0000000000e89947 */ /* 0x000fec0003800000 */
[-C--:B--2---:R-:W-:Y:S02]  /*21150*/  IABS R12, R7.reuse ;  /* 0x00000007000c7213 */ /* 0x084fe40000000000 */
[----:B------:R-:W-:Y:S02]  /*21160*/  IABS R5, R8 ;  /* 0x0000000800057213 */ /* 0x000fe40000000000 */
[----:B------:R-:W1:Y:S01]  /*21170*/  I2F.RP R9, R12 ;  /* 0x0000000c00097306 */ /* 0x000e620000209400 */
[----:B------:R-:W-:-:S07]  /*21180*/  IABS R13, R7 ;  /* 0x00000007000d7213 */ /* 0x000fce0000000000 */
[----:B------:R-:W2:Y:S08]  /*21190*/  I2F.RP R10, R5 ;  /* 0x00000005000a7306 */ /* 0x000eb00000209400 */
[----:B-1----:R-:W0:Y:S08]  /*211a0*/  MUFU.RCP R9, R9 ;  /* 0x0000000900097308 */ /* 0x002e300000001000 */
[----:B--2---:R-:W-:Y:S01]  /*211b0*/  MUFU.RCP R10, R10 ;  /* 0x0000000a000a7308 */ /* 0x004fe20000001000 */
        /* <DEDUP_REMOVED lines=18> */
[----:B------:R-:W0:Y:S01]  /*212e0*/  F2I.FTZ.U32.TRUNC.NTZ R3, R11 ;  /* 0x0000000b00037305 */ /* 0x000e22000021f000 */
[----:B------:R-:W-:-:S05]  /*212f0*/  IABS R12, R8 ;  /* 0x00000008000c7213 */ /* 0x000fca0000000000 */
[----:B------:R-:W-:-:S05]  /*21300*/  IMAD.MOV R12, RZ, RZ, -R12 ;  /* 0x000000ffff0c7224 */ /* 0x000fca00078e0a0c */
[----:B------:R-:W-:-:S04]  /*21310*/  @P0 VIADD R2, R2, 0x1 ;  /* 0x0000000102020836 */ /* 0x000fc80000000000 */
[----:B------:R-:W-:Y:S02]  /*21320*/  IMAD.MOV.U32 R13, RZ, RZ, R2 ;  /* 0x000000ffff0d7224 */ /* 0x000fe400078e0002 */
[----:B0-----:R-:W-:Y:S02]  /*21330*/  IMAD.MOV R2, RZ, RZ, -R3 ;  /* 0x000000ffff027224 */ /* 0x001fe400078e0a03 */
[----:B------:R-:W-:Y:S01]  /*21340*/  @!P2 IMAD.MOV R13, RZ, RZ, -R13 ;  /* 0x000000ffff0da224 */ /* 0x000fe200078e0a0d */
[----:B------:R-:W-:Y:S01]  /*21350*/  @!P1 LOP3.LUT R13, RZ, R7, RZ, 0x33, !PT ;  /* 0x00000007ff0d9212 */ /* 0x000fe200078e33ff */
[----:B------:R-:W-:Y:S02]  /*21360*/  IMAD R9, R2, R5, RZ ;  /* 0x0000000502097224 */ /* 0x000fe400078e02ff */
[----:B------:R-:W-:Y:S01]  /*21370*/  IMAD.MOV.U32 R2, RZ, RZ, RZ ;  /* 0x000000ffff027224 */ /* 0x000fe200078e00ff */
[----:B------:R-:W-:-:S03]  /*21380*/  IABS R10, R13 ;  /* 0x0000000d000a7213 */ /* 0x000fc60000000000 */
[----:B------:R-:W-:-:S04]  /*21390*/  IMAD.HI.U32 R2, R3, R9, R2 ;  /* 0x0000000903027227 */ /* 0x000fc800078e0002 */
[----:B------:R-:W-:Y:S02]  /*213a0*/  IMAD.MOV.U32 R3, RZ, RZ, R10 ;  /* 0x000000ffff037224 */ /* 0x000fe400078e000a */
[----:B------:R-:W-:Y:S02]  /*213b0*/  IMAD.MOV.U32 R10, RZ, RZ, R12 ;  /* 0x000000ffff0a7224 */ /* 0x000fe400078e000c */
        /* <DEDUP_REMOVED lines=8> */
[----:B------:R-:W-:Y:S01]  /*21440*/  ISETP.GE.U32.AND P0, PT, R10, R5, PT ;  /* 0x000000050a00720c */ /* 0x000fe20003f06070 */
[----:B------:R-:W-:-:S12]  /*21450*/  IMAD.MOV R5, RZ, RZ, -R13 ;  /* 0x000000ffff057224 */ /* 0x000fd800078e0a0d */
[----:B------:R-:W-:-:S04]  /*21460*/  @P0 VIADD R2, R2, 0x1 ;  /* 0x0000000102020836 */ /* 0x000fc80000000000 */
        /* <DEDUP_REMOVED lines=8> */
.L_x_2893:
[----:B0-----:R-:W0:Y:S02]  /*214f0*/  LDC.64 R2, c[0x0][0xc90] ;  /* 0x00032400ff027b82 */ /* 0x001e240000000a00 */
        /* <DEDUP_REMOVED lines=32> */
[----:B------:R-:W-:Y:S02]  /*21700*/  VIADDMNMX R8, R8, UR5, R13, PT ;  /* 0x0000000508087c46 */ /* 0x000fe4000b80010d */
[----:B------:R-:W-:-:S02]  /*21710*/  IADD3 R9, R9, 0x1000000, R4 ;  /* 0x0100000009097810 */ /* 0x000fc40007ffe004 */
        /* <DEDUP_REMOVED lines=25> */
[----:B------:R-:W-:-:S07]  /*218b0*/  IMAD R18, R2, R18, R9 ;  /* 0x0000001202127224 */ /* 0x000fce00078e0209 */
.L_x_2894:
[----:B------:R-:W-:-:S05]  /*218c0*/  LOP3.LUT R2, RZ, R2, RZ, 0x33, !PT ;  /* 0x00000002ff027212 */ /* 0x000fca00078e33ff */
[----:B------:R-:W-:Y:S01]  /*218d0*/  IMAD.IADD R17, R7, 0x1, R2 ;  /* 0x0000000107117824 */ /* 0x000fe200078e0202 */
[----:B------:R-:W-:Y:S06]  /*218e0*/  BRA `(.L_x_2895) ;  /* 0x00000000000c7947 */ /* 0x000fec0003800000 */
.L_x_2890:
[----:B------:R-:W-:Y:S02]  /*218f0*/  IMAD.MOV.U32 R17, RZ, RZ, RZ ;  /* 0x000000ffff117224 */ /* 0x000fe400078e00ff */
[----:B------:R-:W-:Y:S02]  /*21900*/  IMAD.U32 R16, RZ, RZ, UR6 ;  /* 0x00000006ff107e24 */ /* 0x000fe4000f8e00ff */
[----:B------:R-:W-:-:S07]  /*21910*/  IMAD.MOV.U32 R18, RZ, RZ, RZ ;  /* 0x000000ffff127224 */ /* 0x000fce00078e00ff */
.L_x_2895:
[----:B------:R-:W-:-:S13]  /*21920*/  ISETP.NE.AND P0, PT, R6, RZ, PT ;  /* 0x000000ff0600720c */ /* 0x000fda0003f05270 */
[----:B------:R-:W0:Y:S01]  /*21930*/  @!P0 S2R R3, SR_CgaCtaId ;  /* 0x0000000000038919 */ /* 0x000e220000008800 */
[----:B------:R-:W-:-:S04]  /*21940*/  @!P0 MOV R2, 0x400 ;  /* 0x0000040000028802 */ /* 0x000fc80000000f00 */
[----:B0-----:R-:W-:-:S05]  /*21950*/  @!P0 LEA R2, R3, R2, 0x18 ;  /* 0x0000000203028211 */ /* 0x001fca00078ec0ff */
[----:B------:R2:W-:Y:S01]  /*21960*/  @!P0 STS.128 [R2+0x308d0], R16 ;  /* 0x0308d01002008388 */ /* 0x0005e20000000c00 */
[----:B------:R-:W-:Y:S06]  /*21970*/  BAR.ARV 0x5, 0x180 ;  /* 0x0146000000007b1d */ /* 0x000fec0000002000 */
.L_x_2888:
[----:B------:R3:W-:Y:S01]  /*21980*/  STL [R1+0x28], RZ ;  /* 0x000028ff01007387 */ /* 0x0007e20000100800 */
[----:B------:R-:W-:Y:S01]  /*21990*/  ULDC UR4, c[0x0][0xc3c] ;  /* 0x00030f0000047ab9 */ /* 0x000fe20000000800 */
[----:B------:R-:W-:Y:S01]  /*219a0*/  IMAD.MOV.U32 R28, RZ, RZ, 0x1 ;  /* 0x00000001ff1c7424 */ /* 0x000fe200078e00ff */
[----:B-1----:R-:W-:Y:S01]  /*219b0*/  ISETP.GE.AND P0, PT, R19, UR4, PT ;  /* 0x0000000413007c0c */ /* 0x002fe2000bf06270 */
[----:B------:R-:W-:-:S12]  /*219c0*/  IMAD.MOV.U32 R26, RZ, RZ, RZ ;  /* 0x000000ffff1a7224 */ /* 0x000fd800078e00ff */
[----:B---3--:R-:W-:Y:S05]  /*219d0*/  @P0 BRA `(.L_x_2896) ;  /* 0x00000068008c0947 */ /* 0x008fea0003800000 */
[----:B--2---:R-:W2:Y:S01]  /*219e0*/  LDL R2, [R1+0x6c] ;  /* 0x00006c0001027983 */ /* 0x004ea20000100800 */
[----:B------:R-:W1:Y:S01]  /*219f0*/  S2UR UR5, SR_CgaCtaId ;  /* 0x00000000000579c3 */ /* 0x000e620000008800 */
[----:B------:R-:W-:Y:S01]  /*21a00*/  IMAD.SHL.U32 R32, R0, 0x8, RZ ;  /* 0x0000000800207824 */ /* 0x000fe200078e00ff */
[----:B------:R-:W-:Y:S01]  /*21a10*/  BSSY B8, `(.L_x_2896) ;  /* 0x000069f000087945 */ /* 0x000fe20003800000 */
[----:B------:R3:W-:Y:S01]  /*21a20*/  STL [R1+0x28], RZ ;  /* 0x000028ff01007387 */ /* 0x0007e20000100800 */
[----:B------:R-:W-:Y:S01]  /*21a30*/  IMAD.MOV.U32 R29, RZ, RZ, 0x1 ;  /* 0x00000001ff1d7424 */ /* 0x000fe200078e00ff */
[----:B------:R-:W-:Y:S02]  /*21a40*/  CS2R R26, SRZ ;  /* 0x00000000001a7805 */ /* 0x000fe4000001ff00 */
[C---:B0-----:R-:W-:Y:S01]  /*21a50*/  LOP3.LUT R3, R32.reuse, 0x1f8, RZ, 0xc0, !PT ;  /* 0x000001f820037812 */ /* 0x041fe200078ec0ff */
[----:B------:R-:W-:Y:S01]  /*21a60*/  IMAD.MOV.U32 R28, RZ, RZ, 0x1 ;  /* 0x00000001ff1c7424 */ /* 0x000fe200078e00ff */
[----:B------:R-:W-:Y:S01]  /*21a70*/  LOP3.LUT R32, R32, 0x38, RZ, 0xc0, !PT ;  /* 0x0000003820207812 */ /* 0x000fe200078ec0ff */
[----:B------:R-:W-:Y:S01]  /*21a80*/  ULDC.64 UR36, c[0x0][0x198] ;  /* 0x0000660000247ab9 */ /* 0x000fe20000000a00 */
[----:B------:R-:W-:Y:S01]  /*21a90*/  LOP3.LUT R3, R3, 0x38, R0, 0x78, !PT ;  /* 0x0000003803037812 */ /* 0x000fe200078e7800 */
[----:B------:R-:W-:Y:S01]  /*21aa0*/  ULDC UR38, c[0x0][0xc] ;  /* 0x0000030000267ab9 */ /* 0x000fe20000000800 */
[----:B------:R-:W-:-:S02]  /*21ab0*/  LOP3.LUT R35, R32, 0x40, RZ, 0xfc, !PT ;  /* 0x0000004020237812 */ /* 0x000fc400078efcff */
[----:B------:R-:W-:Y:S02]  /*21ac0*/  LOP3.LUT R33, R32, 0x80, RZ, 0xfc, !PT ;  /* 0x0000008020217812 */ /* 0x000fe400078efcff */
[----:B--2---:R-:W-:Y:S02]  /*21ad0*/  R2UR UR4, R2 ;  /* 0x00000000020472ca */ /* 0x004fe400000e0000 */
[C---:B------:R-:W-:Y:S01]  /*21ae0*/  LOP3.LUT R2, R0.reuse, 0x7f, RZ, 0xc0, !PT ;  /* 0x0000007f00027812 */ /* 0x040fe200078ec0ff */
[----:B------:R-:W-:-:S04]  /*21af0*/  IMAD.SHL.U32 R0, R0, 0x10, RZ ;  /* 0x0000001000007824 */ /* 0x000fc800078e00ff */
[----:B------:R-:W-:Y:S01]  /*21b00*/  IMAD.SHL.U32 R36, R2, 0x8, RZ ;  /* 0x0000000802247824 */ /* 0x000fe200078e00ff */
[----:B------:R-:W-:-:S04]  /*21b10*/  SHF.R.U32.HI R2, RZ, 0x3, R2 ;  /* 0x00000003ff027819 */ /* 0x000fc80000011602 */
[----:B------:R-:W-:Y:S01]  /*21b20*/  LOP3.LUT R36, R3, 0x200, R36, 0xf8, !PT ;  /* 0x0000020003247812 */ /* 0x000fe200078ef824 */
[----:B------:R-:W-:Y:S01]  /*21b30*/  ULOP3.LUT UR39, UR4, 0x2, URZ, 0xfc, !UPT ;  /* 0x0000000204277892 */ /* 0x000fe2000f8efc3f */
[----:B------:R-:W-:Y:S02]  /*21b40*/  LOP3.LUT R0, R2, 0x70, R0, 0xf8, !PT ;  /* 0x0000007002007812 */ /* 0x000fe400078ef800 */
[----:B------:R-:W-:Y:S02]  /*21b50*/  UMOV UR4, 0x400 ;  /* 0x0000040000047882 */ /* 0x000fe40000000000 */
[----:B-1----:R-:W-:-:S06]  /*21b60*/  ULEA UR4, UR5, UR4, 0x18 ;  /* 0x0000000405047291 */ /* 0x002fcc000f8ec03f */
[----:B------:R-:W-:-:S04]  /*21b70*/  IMAD.U32 R22, RZ, RZ, UR4 ;  /* 0x00000004ff167e24 */ /* 0x000fc8000f8e00ff */
[----:B---3--:R-:W-:-:S07]  /*21b80*/  IMAD R37, R36, 0x2, R22 ;  /* 0x0000000224257824 */ /* 0x008fce00078e0216 */
.L_x_3003:
[----:B0-----:R-:W0:Y:S02]  /*21b90*/  LDC.64 R30, c[0x0][0xc88] ;  /* 0x00032200ff1e7b82 */ /* 0x001e240000000a00 */
[----:B0-----:R-:W-:-:S06]  /*21ba0*/  IMAD.WIDE R30, R19, 0x4, R30 ;  /* 0x00000004131e7825 */ /* 0x001fcc00078e021e */
        /* <DEDUP_REMOVED lines=20> */
[----:B------:R-:W-:Y:S01]  /*21cf0*/  ISETP.NE.U32.AND P1, PT, RZ, UR6, PT ;  /* 0x00000006ff007c0c */ /* 0x000fe2000bf25070 */
[----:B0-----:R-:W-:Y:S01]  /*21d00*/  IMAD.MOV.U32 R0, RZ, RZ, RZ ;  /* 0x000000ffff007224 */ /* 0x001fe200078e00ff */
[----:B------:R-:W-:Y:S02]  /*21d10*/  ISETP.NE.AND.EX P0, PT, RZ, UR5, PT, P0 ;  /* 0x00000005ff007c0c */ /* 0x000fe4000bf05300 */
[----:B------:R-:W-:Y:S02]  /*21d20*/  ISETP.NE.AND.EX P1, PT, RZ, UR7, PT, P1 ;  /* 0x00000007ff007c0c */ /* 0x000fe4000bf25310 */
[C---:B------:R-:W-:Y:S02]  /*21d30*/  IADD3 R4, P4, R23.reuse, UR6, RZ ;  /* 0x0000000617047c10 */ /* 0x040fe4000ff9e0ff */
[----:B-1----:R-:W-:Y:S01]  /*21d40*/  IADD3 R2, P3, R23, UR4, RZ ;  /* 0x0000000417027c10 */ /* 0x002fe2000ff7e0ff */
[----:B------:R-:W-:Y:S01]  /*21d50*/  ULDC UR4, c[0x0][0x288] ;  /* 0x0000a20000047ab9 */ /* 0x000fe20000000800 */
[----:B------:R-:W-:-:S02]  /*21d60*/  IADD3.X R5, R24, UR7, RZ, P4, !PT ;  /* 0x0000000718057c10 */ /* 0x000fc4000a7fe4ff */
[C---:B------:R-:W-:Y:S02]  /*21d70*/  IADD3.X R3, R24.reuse, UR5, RZ, P3, !PT ;  /* 0x0000000518037c10 */ /* 0x040fe40009ffe4ff */
[----:B------:R-:W-:Y:S01]  /*21d80*/  @P2 IADD3 R6, P3, R23, UR8, RZ ;  /* 0x0000000817062c10 */ /* 0x000fe2000ff7e0ff */
[----:B------:R-:W-:Y:S01]  /*21d90*/  IMAD.U32 R8, RZ, RZ, UR4 ;  /* 0x00000004ff087e24 */ /* 0x000fe2000f8e00ff */
[----:B------:R-:W-:Y:S01]  /*21da0*/  ULDC.64 UR4, c[0x0][0x418] ;  /* 0x0001060000047ab9 */ /* 0x000fe20000000a00 */
[----:B------:R-:W5:Y:S01]  /*21db0*/  @P0 LDG.E R34, desc[UR60][R2.64] ;  /* 0x0000003c02220981 */ /* 0x000f62000c1e1900 */
[----:B------:R-:W-:-:S03]  /*21dc0*/  @P2 IADD3.X R7, R24, UR9, RZ, P3, !PT ;  /* 0x0000000918072c10 */ /* 0x000fc60009ffe4ff */
[----:B------:R-:W5:Y:S04]  /*21dd0*/  @P1 LDG.E R0, desc[UR60][R4.64] ;  /* 0x0000003c04001981 */ /* 0x000f68000c1e1900 */
        /* <DEDUP_REMOVED lines=10> */
[----:B---3--:R0:W-:Y:S01]  /*21e80*/  STL [R1+0x18], R8 ;  /* 0x0000180801007387 */ /* 0x0081e20000100800 */
[----:B------:R-:W-:-:S03]  /*21e90*/  IMAD.MOV.U32 R11, RZ, RZ, R8 ;  /* 0x000000ffff0b7224 */ /* 0x000fc600078e0008 */
[----:B--2---:R0:W-:Y:S01]  /*21ea0*/  STL [R1+0xc], R12 ;  /* 0x00000c0c01007387 */ /* 0x0041e20000100800 */
[----:B------:R-:W-:Y:S05]  /*21eb0*/  @P2 BRA `(.L_x_2897) ;  /* 0x0000000000142947 */ /* 0x000fea0003800000 */
[----:B------:R-:W-:Y:S05]  /*21ec0*/  @!P0 BRA `(.L_x_2897) ;  /* 0x0000000000108947 */ /* 0x000fea0003800000 */
[----:B0-----:R-:W2:Y:S04]  /*21ed0*/  LDG.E R8, desc[UR60][R2.64] ;  /* 0x0000003c02087981 */ /* 0x001ea8000c1e1900 */
[----:B------:R-:W2:Y:S02]  /*21ee0*/  LDG.E R7, desc[UR60][R2.64+0x4] ;  /* 0x0000043c02077981 */ /* 0x000ea4000c1e1900 */
[----:B--2---:R-:W-:-:S05]  /*21ef0*/  IMAD.IADD R11, R7, 0x1, -R8 ;  /* 0x00000001070b7824 */ /* 0x004fca00078e0a08 */
[----:B------:R1:W-:Y:S02]  /*21f00*/  STL [R1+0x18], R11 ;  /* 0x0000180b01007387 */ /* 0x0003e40000100800 */
.L_x_2897:
[----:B------:R-:W-:Y:S01]  /*21f10*/  ULDC.64 UR4, c[0x0][0xa20] ;  /* 0x0002880000047ab9 */ /* 0x000fe20000000a00 */
[C---:B------:R-:W-:Y:S01]  /*21f20*/  LOP3.LUT R2, R18.reuse, 0xff000000, RZ, 0xc0, !PT ;  /* 0xff00000012027812 */ /* 0x040fe200078ec0ff */
        /* <DEDUP_REMOVED lines=12> */
.L_x_2898:
        /* <DEDUP_REMOVED lines=9> */
.L_x_2899:
[----:B0-----:R-:W2:Y:S01]  /*22080*/  @P1 LDG.E R2, desc[UR60][R4.64] ;  /* 0x0000003c04021981 */ /* 0x001ea2000c1e1900 */
[----:B------:R-:W0:Y:S03]  /*22090*/  LDC R3, c[0x0][0x448] ;  /* 0x00011200ff037b82 */ /* 0x000e260000000800 */
[----:B------:R3:W2:Y:S01]  /*220a0*/  @P1 LDG.E R5, desc[UR60][R4.64+0x4] ;  /* 0x0000043c04051981 */ /* 0x0006a2000c1e1900 */
[----:B-----5:R-:W-:Y:S01]  /*220b0*/  IMAD.IADD R9, R9, 0x1, -R12 ;  /* 0x0000000109097824 */ /* 0x020fe200078e0a0c */
[----:B------:R-:W-:Y:S01]  /*220c0*/  BSSY B0, `(.L_x_2900) ;  /* 0x0000037000007945 */ /* 0x000fe20003800000 */
[----:B------:R-:W-:Y:S02]  /*220d0*/  LOP3.LUT R20, R8, 0xff, RZ, 0xc0, !PT ;  /* 0x000000ff08147812 */ /* 0x000fe400078ec0ff */
[----:B0-----:R-:W-:-:S13]  /*220e0*/  ISETP.NE.AND P0, PT, R3, 0x1, PT ;  /* 0x000000010300780c */ /* 0x001fda0003f05270 */
[----:B---3--:R-:W0:Y:S08]  /*220f0*/  @P0 LDC R4, c[0x0][0x44c] ;  /* 0x00011300ff040b82 */ /* 0x008e300000000800 */
[----:B------:R-:W3:Y:S01]  /*22100*/  @P0 LDC R3, c[0x0][0x450] ;  /* 0x00011400ff030b82 */ /* 0x000ee20000000800 */
[----:B--2---:R-:W-:Y:S02]  /*22110*/  @P1 IMAD.IADD R6, R5, 0x1, -R2 ;  /* 0x0000000105061824 */ /* 0x004fe400078e0a02 */
[----:B------:R-:W-:-:S04]  /*22120*/  IMAD.SHL.U32 R2, R17, 0x80, RZ ;  /* 0x0000008011027824 */ /* 0x000fc800078e00ff */
[----:B------:R-:W-:-:S04]  /*22130*/  VIADD R2, R2, 0x7f ;  /* 0x0000007f02027836 */ /* 0x000fc80000000000 */
[----:B0-----:R-:W-:-:S05]  /*22140*/  @P0 IMAD.HI.U32 R4, R2, R4, RZ ;  /* 0x0000000402040227 */ /* 0x001fca00078e00ff */
[----:B---3--:R-:W-:Y:S01]  /*22150*/  @P0 SHF.R.U32.HI R2, RZ, R3, R4 ;  /* 0x00000003ff020219 */ /* 0x008fe20000011604 */
[----:B------:R-:W-:Y:S01]  /*22160*/  IMAD.IADD R3, R9, 0x1, R6 ;  /* 0x0000000109037824 */ /* 0x000fe200078e0206 */
[----:B------:R-:W-:-:S03]  /*22170*/  SHF.R.U32.HI R4, RZ, 0x10, R8 ;  /* 0x00000010ff047819 */ /* 0x000fc60000011608 */
[C---:B------:R-:W-:Y:S01]  /*22180*/  VIADD R5, R3.reuse, 0x5f ;  /* 0x0000005f03057836 */ /* 0x040fe20000000000 */
[----:B------:R-:W-:Y:S01]  /*22190*/  IADD3 R7, R3, 0x60, -R11 ;  /* 0x0000006003077810 */ /* 0x000fe20007ffe80b */
[----:B------:R0:W-:Y:S02]  /*221a0*/  STL [R1+0x4], R3 ;  /* 0x0000040301007387 */ /* 0x0001e40000100800 */
[----:B------:R-:W-:-:S04]  /*221b0*/  IMAD.HI R5, R5, 0x2aaaaaab, RZ ;  /* 0x2aaaaaab05057827 */ /* 0x000fc800078e02ff */
[----:B------:R-:W-:-:S04]  /*221c0*/  IMAD.IADD R2, R7, 0x1, R2 ;  /* 0x0000000107027824 */ /* 0x000fc800078e0202 */
[----:B------:R-:W-:Y:S01]  /*221d0*/  IMAD.HI R2, R2, 0x2aaaaaab, RZ ;  /* 0x2aaaaaab02027827 */ /* 0x000fe200078e02ff */
[----:B0-----:R-:W-:-:S04]  /*221e0*/  SHF.R.U32.HI R3, RZ, 0x1f, R5 ;  /* 0x0000001fff037819 */ /* 0x001fc80000011605 */
[----:B------:R-:W-:Y:S02]  /*221f0*/  LEA.HI.SX32 R5, R5, R3, 0x1c ;  /* 0x0000000305057211 */ /* 0x000fe400078fe2ff */
[----:B------:R-:W-:-:S04]  /*22200*/  SHF.R.U32.HI R3, RZ, 0x1f, R2 ;  /* 0x0000001fff037819 */ /* 0x000fc80000011602 */
[----:B------:R-:W-:Y:S01]  /*22210*/  LEA.HI.SX32 R3, R2, R3, 0x1c ;  /* 0x0000000302037211 */ /* 0x000fe200078fe2ff */
[----:B------:R-:W-:-:S03]  /*22220*/  IMAD.MOV.U32 R2, RZ, RZ, RZ ;  /* 0x000000ffff027224 */ /* 0x000fc600078e00ff */
[----:B------:R-:W-:-:S04]  /*22230*/  VIMNMX R10, R5, R3, PT ;  /* 0x00000003050a7248 */ /* 0x000fc80003fe0100 */
[----:B------:R-:W-:-:S13]  /*22240*/  ISETP.GE.AND P0, PT, R10, 0x1, PT ;  /* 0x000000010a00780c */ /* 0x000fda0003f06270 */
[----:B------:R-:W-:Y:S05]  /*22250*/  @!P0 BRA `(.L_x_2901) ;  /* 0x0000000000748947 */ /* 0x000fea0003800000 */
[----:B------:R-:W-:Y:S01]  /*22260*/  ISETP.NE.AND P0, PT, R4, RZ, PT ;  /* 0x000000ff0400720c */ /* 0x000fe20003f05270 */
[----:B------:R-:W-:-:S03]  /*22270*/  ULDC UR4, c[0x0][0x9f0] ;  /* 0x00027c0000047ab9 */ /* 0x000fc60000000800 */
[----:B------:R-:W-:-:S04]  /*22280*/  SEL R8, R4, UR4, P0 ;  /* 0x0000000404087c07 */ /* 0x000fc80008000000 */
[----:B-1----:R-:W-:Y:S02]  /*22290*/  IABS R11, R8 ;  /* 0x00000008000b7213 */ /* 0x002fe40000000000 */
        /* <DEDUP_REMOVED lines=13> */
[----:B------:R-:W-:-:S04]  /*22370*/  IMAD.MOV R2, RZ, RZ, -R2 ;  /* 0x000000ffff027224 */ /* 0x000fc800078e0a02 */
[----:B------:R-:W-:Y:S02]  /*22380*/  IMAD.MOV.U32 R12, RZ, RZ, R2 ;  /* 0x000000ffff0c7224 */ /* 0x000fe400078e0002 */
        /* <DEDUP_REMOVED lines=10> */
.L_x_2901:
[----:B------:R-:W-:Y:S05]  /*22430*/  BSYNC B0 ;  /* 0x0000000000007941 */ /* 0x000fea0003800000 */
.L_x_2900:
        /* <DEDUP_REMOVED lines=24> */
[----:B------:R0:W2:Y:S02]  /*225c0*/  SHFL.IDX PT, R14, R8, RZ, 0x1f ;  /* 0x00001fff080e7589 */ /* 0x0000a400000e0000 */
.L_x_3071:
[----:B--2---:R-:W-:Y:S02]  /*225d0*/  ISETP.NE.AND P0, PT, R14, RZ, PT ;  /* 0x000000ff0e00720c */ /* 0x004fe40003f05270 */
[----:B------:R-:W-:-:S11]  /*225e0*/  PLOP3.LUT P6, PT, PT, PT, PT, 0x8, 0x0 ;  /* 0x000000000000781c */ /* 0x000fd60003fce170 */
[----:B------:R-:W-:Y:S05]  /*225f0*/  @P0 BRA `(.L_x_2905) ;  /* 0x00000000000c0947 */ /* 0x000fea0003800000 */
[----:B------:R-:W-:-:S03]  /*22600*/  UMOV UR4, 0xffffffff ;  /* 0xffffffff00047882 */ /* 0x000fc60000000000 */
[----:B------:R-:W-:Y:S05]  /*22610*/  BRA.DIV UR4, `(.L_x_2906) ;  /* 0x0000007604247947 */ /* 0x000fea000b800000 */
[----:B------:R-:W-:-:S13]  /*22620*/  ELECT P6, URZ, PT ;  /* 0x00000000003f782f */ /* 0x000fda00038c0000 */
.L_x_2905:
        /* <DEDUP_REMOVED lines=9> */
.L_x_3074:
[----:B------:R-:W-:Y:S05]  /*226c0*/  BSYNC B1 ;  /* 0x0000000000017941 */ /* 0x000fea0003800000 */
.L_x_2907:
[----:B------:R-:W-:Y:S04]  /*226d0*/  BSSY B1, `(.L_x_2909) ;  /* 0x000008c000017945 */ /* 0x000fe80003800000 */
[----:B------:R-:W-:Y:S05]  /*226e0*/  @!P6 BRA `(.L_x_2910) ;  /* 0x000000080028e947 */ /* 0x000fea0003800000 */
[----:B------:R-:W-:Y:S01]  /*226f0*/  IMAD R12, R27, 0x8, R22 ;  /* 0x000000081b0c7824 */ /* 0x000fe200078e0216 */
[----:B-1----:R-:W-:Y:S01]  /*22700*/  SHF.L.U32 R11, R29, 0x1f, RZ ;  /* 0x0000001f1d0b7819 */ /* 0x002fe200000006ff */
[----:B------:R-:W1:Y:S01]  /*22710*/  S2R R9, SR_TID.X ;  /* 0x0000000000097919 */ /* 0x000e620000002100 */
[----:B------:R-:W-:Y:S02]  /*22720*/  BSSY B2, `(.L_x_2911) ;  /* 0x0000005000027945 */ /* 0x000fe40003800000 */
[----:B------:R-:W2:Y:S01]  /*22730*/  SYNCS.PHASECHK.TRANS64.TRYWAIT P0, [R12+URZ+0x308a0], R11 ;  /* 0x0308a00b0c0075a7 */ /* 0x000ea2000800017f */
[----:B-1----:R-:W-:-:S04]  /*22740*/  LOP3.LUT R9, R9, 0x7f, RZ, 0xc0, !PT ;  /* 0x0000007f09097812 */ /* 0x002fc800078ec0ff */
[----:B------:R-:W-:Y:S01]  /*22750*/  ISETP.NE.AND P1, PT, R9, RZ, PT ;  /* 0x000000ff0900720c */ /* 0x000fe20003f25270 */
[----:B--2---:R-:W-:-:S12]  /*22760*/  @!P0 BRA `(.L_x_2912) ;  /* 0x0000007400048947 */ /* 0x004fd80003800000 */
.L_x_3075:
[----:B------:R-:W-:Y:S05]  /*22770*/  BSYNC B2 ;  /* 0x0000000000027941 */ /* 0x000fea0003800000 */
.L_x_2911:
        /* <DEDUP_REMOVED lines=9> */
.L_x_2914:
[----:B------:R-:W-:Y:S05]  /*22810*/  BSYNC B2 ;  /* 0x0000000000027941 */ /* 0x000fea0003800000 */
.L_x_2913:
[----:B0-----:R-:W-:Y:S01]  /*22820*/  IMAD.MOV.U32 R8, RZ, RZ, RZ ;  /* 0x000000ffff087224 */ /* 0x001fe200078e00ff */
[----:B------:R-:W-:Y:S01]  /*22830*/  UIADD3 UR4, UP0, UR36, 0x570, URZ ;  /* 0x0000057024047890 */ /* 0x000fe2000ff1e03f */
[----:B------:R-:W-:Y:S01]  /*22840*/  IMAD R9, R3, 0x60, R0 ;  /* 0x0000006003097824 */ /* 0x000fe200078e0200 */
[----:B------:R-:W-:Y:S01]  /*22850*/  PLOP3.LUT P0, PT, PT, PT, PT, 0x80, 0x0 ;  /* 0x000000000000781c */ /* 0x000fe20003f0f070 */
[----:B------:R-:W-:Y:S01]  /*22860*/  IMAD R10, R27, 0x9000, R22 ;  /* 0x000090001b0a7824 */ /* 0x000fe200078e0216 */
[----:B------:R-:W-:Y:S01]  /*22870*/  R2UR UR10, R8 ;  /* 0x00000000080a72ca */ /* 0x000fe200000e0000 */
[----:B------:R-:W-:Y:S01]  /*22880*/  VIADD R9, R9, 0xffffffa0 ;  /* 0xffffffa009097836 */ /* 0x000fe20000000000 */
[----:B------:R-:W-:Y:S01]  /*22890*/  UIADD3.X UR5, URZ, UR37, URZ, UP0, !UPT ;  /* 0x000000253f057290 */ /* 0x000fe200087fe43f */
[----:B------:R-:W-:Y:S01]  /*228a0*/  VIADD R8, R12, 0x30890 ;  /* 0x000308900c087836 */ /* 0x000fe20000000000 */
[----:B------:R-:W-:Y:S01]  /*228b0*/  UMOV UR6, 0x0 ;  /* 0x0000000000067882 */ /* 0x000fe20000000000 */
[----:B------:R-:W-:Y:S01]  /*228c0*/  VIADD R13, R10, 0x1e400 ;  /* 0x0001e4000a0d7836 */ /* 0x000fe20000000000 */
[----:B------:R-:W-:-:S09]  /*228d0*/  UMOV UR7, 0x12f00000 ;  /* 0x12f0000000077882 */ /* 0x000fd20000000000 */
.L_x_2915:
        /* <DEDUP_REMOVED lines=16> */
.L_x_2916:
        /* <DEDUP_REMOVED lines=16> */
.L_x_2917:
        /* <DEDUP_REMOVED lines=13> */
.L_x_3076:
[----:B------:R-:W-:Y:S05]  /*22bb0*/  BSYNC B2 ;  /* 0x0000000000027941 */ /* 0x000fea0003800000 */
.L_x_2918:
[----:B------:R-:W-:Y:S01]  /*22bc0*/  BSSY B2, `(.L_x_2920) ;  /* 0x000000b000027945 */ /* 0x000fe20003800000 */
[----:B------:R-:W-:Y:S02]  /*22bd0*/  IMAD.MOV.U32 R14, RZ, RZ, 0x0 ;  /* 0x00000000ff0e7424 */ /* 0x000fe400078e00ff */
[----:B------:R-:W-:Y:S01]  /*22be0*/  IMAD.MOV.U32 R15, RZ, RZ, 0x12f00000 ;  /* 0x12f00000ff0f7424 */ /* 0x000fe200078e00ff */
[----:B------:R-:W-:Y:S06]  /*22bf0*/  @P1 BRA `(.L_x_2921) ;  /* 0x00000000001c1947 */ /* 0x000fec0003800000 */
[----:B------:R-:W2:Y:S01]  /*22c00*/  S2R R13, SR_TID.X ;  /* 0x00000000000d7919 */ /* 0x000ea20000002100 */
[----:B------:R-:W-:-:S04]  /*22c10*/  IMAD.MOV.U32 R8, RZ, RZ, 0x9000 ;  /* 0x00009000ff087424 */ /* 0x000fc800078e00ff */
[----:B------:R3:W-:Y:S01]  /*22c20*/  SYNCS.ARRIVE.TRANS64 RZ, [R12+URZ+0x308b0], R8 ;  /* 0x0308b0080cff79a7 */ /* 0x0007e2000800003f */
[----:B--2---:R-:W-:-:S04]  /*22c30*/  LOP3.LUT R13, R13, 0x1f, RZ, 0xc0, !PT ;  /* 0x0000001f0d0d7812 */ /* 0x004fc800078ec0ff */
[----:B------:R-:W-:-:S13]  /*22c40*/  ISETP.NE.AND P0, PT, R13, RZ, PT ;  /* 0x000000ff0d00720c */ /* 0x000fda0003f05270 */
[----:B---3--:R-:W-:Y:S05]  /*22c50*/  @!P0 BRA `(.L_x_2921) ;  /* 0x0000000000048947 */ /* 0x008fea0003800000 */
[----:B------:R-:W-:Y:S01]  /*22c60*/  BPT.TRAP 0x1 ;  /* 0x000000040000795c */ /* 0x000fe20000300000 */
.L_x_2921:
[----:B------:R-:W-:Y:S05]  /*22c70*/  BSYNC B2 ;  /* 0x0000000000027941 */ /* 0x000fea0003800000 */
.L_x_2920:
[----:B------:R-:W-:Y:S01]  /*22c80*/  R2UR UR6, R14 ;  /* 0x000000000e0672ca */ /* 0x000fe200000e0000 */
[----:B------:R-:W-:Y:S01]  /*22c90*/  IMAD.MOV.U32 R8, RZ, RZ, RZ ;  /* 0x000000ffff087224 */ /* 0x000fe200078e00ff */
[----:B------:R-:W-:Y:S01]  /*22ca0*/  R2UR UR7, R15 ;  /* 0x000000000f0772ca */ /* 0x000fe200000e0000 */
[----:B------:R-:W-:Y:S01]  /*22cb0*/  UIADD3 UR4, UP0, UR36, 0x670, URZ ;  /* 0x0000067024047890 */ /* 0x000fe2000ff1e03f */
[----:B------:R-:W-:Y:S01]  /*22cc0*/  PLOP3.LUT P0, PT, PT, PT, PT, 0x80, 0x0 ;  /* 0x000000000000781c */ /* 0x000fe20003f0f070 */
[----:B01----:R-:W-:Y:S01]  /*22cd0*/  VIADD R12, R12, 0x308b0 ;  /* 0x000308b00c0c7836 */ /* 0x003fe20000000000 */
[----:B------:R-:W-:Y:S01]  /*22ce0*/  R2UR UR10, R8 ;  /* 0x00000000080a72ca */ /* 0x000fe200000e0000 */
[----:B------:R-:W-:Y:S01]  /*22cf0*/  VIADD R8, R10, 0x400 ;  /* 0x000004000a087836 */ /* 0x000fe20000000000 */
[----:B------:R-:W-:-:S13]  /*22d00*/  UIADD3.X UR5, URZ, UR37, URZ, UP0, !UPT ;  /* 0x000000253f057290 */ /* 0x000fda00087fe43f */
.L_x_2922:
        /* <DEDUP_REMOVED lines=15> */
.L_x_2923:
        /* <DEDUP_REMOVED lines=15> */
.L_x_2924:
        /* <DEDUP_REMOVED lines=10> */
.L_x_2910:
[----:B------:R-:W-:Y:S05]  /*22f90*/  BSYNC B1 ;  /* 0x0000000000017941 */ /* 0x000fea0003800000 */
.L_x_2909:
        /* <DEDUP_REMOVED lines=9> */
.L_x_2941:
[----:B------:R-:W-:Y:S05]  /*23030*/  YIELD ;  /* 0x0000000000007946 */ /* 0x000fea0003800000 */
[----:B------:R-:W-:Y:S04]  /*23040*/  BSSY B1, `(.L_x_2925) ;  /* 0x000008b000017945 */ /* 0x000fe80003800000 */
[----:B------:R-:W-:Y:S05]  /*23050*/  @!P6 BRA `(.L_x_2926) ;  /* 0x000000080024e947 */ /* 0x000fea0003800000 */
[----:B-1----:R-:W-:Y:S01]  /*23060*/  IMAD R11, R27, 0x8, R22 ;  /* 0x000000081b0b7824 */ /* 0x002fe200078e0216 */
[----:B------:R-:W-:Y:S01]  /*23070*/  SHF.L.U32 R10, R29, 0x1f, RZ ;  /* 0x0000001f1d0a7819 */ /* 0x000fe200000006ff */
[----:B------:R-:W1:Y:S01]  /*23080*/  S2R R3, SR_TID.X ;  /* 0x0000000000037919 */ /* 0x000e620000002100 */
[----:B------:R-:W-:Y:S02]  /*23090*/  BSSY B2, `(.L_x_2927) ;  /* 0x0000005000027945 */ /* 0x000fe40003800000 */
[----:B------:R-:W2:Y:S01]  /*230a0*/  SYNCS.PHASECHK.TRANS64.TRYWAIT P1, [R11+URZ+0x308a0], R10 ;  /* 0x0308a00a0b0075a7 */ /* 0x000ea2000802017f */
[----:B-1----:R-:W-:-:S04]  /*230b0*/  LOP3.LUT R3, R3, 0x7f, RZ, 0xc0, !PT ;  /* 0x0000007f03037812 */ /* 0x002fc800078ec0ff */
[----:B------:R-:W-:Y:S01]  /*230c0*/  ISETP.NE.AND P2, PT, R3, RZ, PT ;  /* 0x000000ff0300720c */ /* 0x000fe20003f45270 */
[----:B--2---:R-:W-:-:S12]  /*230d0*/  @!P1 BRA `(.L_x_2928) ;  /* 0x0000006800d09947 */ /* 0x004fd80003800000 */
.L_x_3077:
[----:B------:R-:W-:Y:S05]  /*230e0*/  BSYNC B2 ;  /* 0x0000000000027941 */ /* 0x000fea0003800000 */
.L_x_2927:
        /* <DEDUP_REMOVED lines=9> */
.L_x_2930:
[----:B------:R-:W-:Y:S05]  /*23180*/  BSYNC B2 ;  /* 0x0000000000027941 */ /* 0x000fea0003800000 */
.L_x_2929:
        /* <DEDUP_REMOVED lines=11> */
.L_x_2931:
        /* <DEDUP_REMOVED lines=12> */
[----:B------:R-:W-:Y:S01]  /*23300*/  UMOV UR6, 0x0 ;  /* 0x0000000000067882 */ /* 0x000fe20000000000 */
[----:B------:R-:W-:Y:S02]  /*23310*/  UMOV UR7, 0x12f00000 ;  /* 0x12f0000000077882 */ /* 0x000fe40000000000 */
[----:B------:R-:W-:Y:S01]  /*23320*/  R2UR UR10, R13 ;  /* 0x000000000d0a72ca */ /* 0x000fe200000e0000 */
[----:B------:R-:W-:-:S14]  /*23330*/  VIADD R13, R9, 0x21400 ;  /* 0x00021400090d7836 */ /* 0x000fdc0000000000 */
.L_x_2932:
        /* <DEDUP_REMOVED lines=16> */
.L_x_2933:
        /* <DEDUP_REMOVED lines=13> */
.L_x_3078:
[----:B------:R-:W-:Y:S05]  /*23510*/  BSYNC B2 ;  /* 0x0000000000027941 */ /* 0x000fea0003800000 */
.L_x_2934:
        /* <DEDUP_REMOVED lines=11> */
.L_x_2937:
[----:B------:R-:W-:Y:S05]  /*235d0*/  BSYNC B2 ;  /* 0x0000000000027941 */ /* 0x000fea0003800000 */
.L_x_2936:
        /* <DEDUP_REMOVED lines=8> */
.L_x_2938:
        /* <DEDUP_REMOVED lines=11> */
[----:B------:R-:W-:Y:S01]  /*23710*/  R2UR UR6, R14 ;  /* 0x000000000e0672ca */ /* 0x000fe200000e0000 */
[----:B------:R-:W-:Y:S01]  /*23720*/  VIADD R3, R9, 0x3400 ;  /* 0x0000340009037836 */ /* 0x000fe20000000000 */
[----:B------:R-:W-:Y:S02]  /*23730*/  R2UR UR7, R15 ;  /* 0x000000000f0772ca */ /* 0x000fe400000e0000 */
[----:B------:R-:W-:Y:S02]  /*23740*/  R2UR UR10, R10 ;  /* 0x000000000a0a72ca */ /* 0x000fe400000e0000 */
[----:B------:R-:W-:-:S13]  /*23750*/  PLOP3.LUT P1, PT, PT, PT, PT, 0x80, 0x0 ;  /* 0x000000000000781c */ /* 0x000fda0003f2f070 */
.L_x_2939:
        /* <DEDUP_REMOVED lines=15> */
.L_x_2940:
        /* <DEDUP_REMOVED lines=10> */
.L_x_2926:
[----:B------:R-:W-:Y:S05]  /*238f0*/  BSYNC B1 ;  /* 0x0000000000017941 */ /* 0x000fea0003800000 */
.L_x_2925:
        /* <DEDUP_REMOVED lines=8> */
.L_x_2903:
[----:B------:R-:W-:Y:S05]  /*23980*/  BSYNC B0 ;  /* 0x0000000000007941 */ /* 0x000fea0003800000 */
.L_x_2902:
[----:B------:R-:W2:Y:S01]  /*23990*/  LDC R0, c[0x0][0x448] ;  /* 0x00011200ff007b82 */ /* 0x000ea20000000800 */
[----:B------:R-:W-:Y:S01]  /*239a0*/  LEA R2, R17, 0x7f, 0x7 ;  /* 0x0000007f11027811 */ /* 0x000fe200078e38ff */
[----:B------:R-:W-:Y:S06]  /*239b0*/  @!P0 WARPSYNC.ALL ;  /* 0x0000000000008948 */ /* 0x000fec0003800000 */
[----:B------:R-:W-:Y:S01]  /*239c0*/  @!P0 BAR.SYNC.DEFER_BLOCKING 0xc, 0x180 ;  /* 0x0306000000008b1d */ /* 0x000fe20000010000 */
[----:B------:R-:W-:-:S05]  /*239d0*/  ISETP.NE.AND P2, PT, R4, RZ, PT ;  /* 0x000000ff0400720c */ /* 0x000fca0003f45270 */
[----:B------:R-:W-:Y:S08]  /*239e0*/  BSSY B0, `(.L_x_2942) ;  /* 0x0000029000007945 */ /* 0x000ff00003800000 */
[----:B------:R-:W3:Y:S01]  /*239f0*/  @!P2 LDC R4, c[0x0][0x9f0] ;  /* 0x00027c00ff04ab82 */ /* 0x000ee20000000800 */
[----:B--2---:R-:W-:-:S13]  /*23a00*/  ISETP.NE.AND P1, PT, R0, 0x1, PT ;  /* 0x000000010000780c */ /* 0x004fda0003f25270 */
[----:B------:R-:W2:Y:S08]  /*23a10*/  @P1 LDC R3, c[0x0][0x44c] ;  /* 0x00011300ff031b82 */ /* 0x000eb00000000800 */
[----:B------:R-:W4:Y:S01]  /*23a20*/  @P1 LDC R0, c[0x0][0x450] ;  /* 0x00011400ff001b82 */ /* 0x000f220000000800 */
[----:B--2---:R-:W-:-:S05]  /*23a30*/  @P1 IMAD.HI.U32 R3, R2, R3, RZ ;  /* 0x0000000302031227 */ /* 0x004fca00078e00ff */
[----:B----4-:R-:W-:Y:S01]  /*23a40*/  @P1 SHF.R.U32.HI R2, RZ, R0, R3 ;  /* 0x00000000ff021219 */ /* 0x010fe20000011603 */
[----:B------:R-:W-:-:S04]  /*23a50*/  IMAD.MOV.U32 R0, RZ, RZ, RZ ;  /* 0x000000ffff007224 */ /* 0x000fc800078e00ff */
[----:B------:R-:W-:-:S04]  /*23a60*/  IMAD.IADD R2, R7, 0x1, R2 ;  /* 0x0000000107027824 */ /* 0x000fc800078e0202 */
[----:B------:R-:W-:-:S05]  /*23a70*/  IMAD.HI R2, R2, 0x2aaaaaab, RZ ;  /* 0x2aaaaaab02027827 */ /* 0x000fca00078e02ff */
[----:B------:R-:W-:-:S04]  /*23a80*/  SHF.R.U32.HI R3, RZ, 0x1f, R2 ;  /* 0x0000001fff037819 */ /* 0x000fc80000011602 */
[----:B------:R-:W-:-:S04]  /*23a90*/  LEA.HI.SX32 R2, R2, R3, 0x1c ;  /* 0x0000000302027211 */ /* 0x000fc800078fe2ff */
[----:B------:R-:W-:-:S04]  /*23aa0*/  VIMNMX R5, R5, R2, PT ;  /* 0x0000000205057248 */ /* 0x000fc80003fe0100 */
[----:B------:R-:W-:-:S13]  /*23ab0*/  ISETP.GE.AND P1, PT, R5, 0x1, PT ;  /* 0x000000010500780c */ /* 0x000fda0003f26270 */
[----:B---3--:R-:W-:Y:S05]  /*23ac0*/  @!P1 BRA `(.L_x_2943) ;  /* 0x0000000000689947 */ /* 0x008fea0003800000 */
[-C--:B------:R-:W-:Y:S02]  /*23ad0*/  IABS R0, R4.reuse ;  /* 0x0000000400007213 */ /* 0x080fe40000000000 */
[----:B------:R-:W-:Y:S02]  /*23ae0*/  IABS R7, R4 ;  /* 0x0000000400077213 */ /* 0x000fe40000000000 */
[----:B0-----:R-:W0:Y:S03]  /*23af0*/  I2F.RP R8, R0 ;  /* 0x0000000000087306 */ /* 0x001e260000209400 */
        /* <DEDUP_REMOVED lines=23> */
.L_x_2943:
[----:B------:R-:W-:Y:S05]  /*23c70*/  BSYNC B0 ;  /* 0x0000000000007941 */ /* 0x000fea0003800000 */
.L_x_2942:
[-C--:B------:R-:W-:Y:S01]  /*23c80*/  IMAD R3, R20, R0.reuse, RZ ;  /* 0x0000000014037224 */ /* 0x080fe200078e02ff */
        /* <DEDUP_REMOVED lines=23> */
.L_x_2945:
        /* <DEDUP_REMOVED lines=11> */
[----:B------:R-:W-:Y:S02]  /*23eb0*/  IMAD.U32 R6, RZ, RZ, UR8 ;  /* 0x00000008ff067e24 */ /* 0x000fe4000f8e00ff */
[----:B------:R-:W-:-:S02]  /*23ec0*/  IMAD.U32 R7, RZ, RZ, UR9 ;  /* 0x00000009ff077e24 */ /* 0x000fc4000f8e00ff */
[----:B------:R-:W-:Y:S02]  /*23ed0*/  IMAD.U32 R10, RZ, RZ, UR4 ;  /* 0x00000004ff0a7e24 */ /* 0x000fe4000f8e00ff */
[----:B-1----:R-:W-:Y:S02]  /*23ee0*/  IMAD.U32 R11, RZ, RZ, UR5 ;  /* 0x00000005ff0b7e24 */ /* 0x002fe4000f8e00ff */
[----:B0-----:R-:W-:Y:S02]  /*23ef0*/  IMAD.MOV.U32 R8, RZ, RZ, 0x70 ;  /* 0x00000070ff087424 */ /* 0x001fe400078e00ff */
[----:B------:R-:W-:Y:S02]  /*23f00*/  IMAD.MOV.U32 R12, RZ, RZ, 0x1 ;  /* 0x00000001ff0c7424 */ /* 0x000fe400078e00ff */
[----:B------:R-:W-:-:S07]  /*23f10*/  IMAD.MOV.U32 R13, RZ, RZ, RZ ;  /* 0x000000ffff0d7224 */ /* 0x000fce00078e00ff */
[----:B------:R-:W-:-:S07]  /*23f20*/  LEPC R20, `(.L_x_2948) ;  /* 0x000000001014794e */ /* 0x000fce0000000000 */
[----:B--2---:R-:W-:Y:S05]  /*23f30*/  CALL.ABS.NOINC R2 ;  /* 0x0000000002007343 */ /* 0x004fea0003c00000 */
.L_x_2948:
[----:B------:R-:W-:Y:S05]  /*23f40*/  BSYNC B6 ;  /* 0x0000000000067941 */ /* 0x000fea0003800000 */
.L_x_2947:
        /* <DEDUP_REMOVED lines=11> */
[----:B------:R-:W-:Y:S02]  /*24000*/  IMAD.U32 R6, RZ, RZ, UR8 ;  /* 0x00000008ff067e24 */ /* 0x000fe4000f8e00ff */
[----:B------:R-:W-:-:S02]  /*24010*/  IMAD.U32 R7, RZ, RZ, UR9 ;  /* 0x00000009ff077e24 */ /* 0x000fc4000f8e00ff */
[----:B------:R-:W-:Y:S02]  /*24020*/  IMAD.U32 R10, RZ, RZ, UR4 ;  /* 0x00000004ff0a7e24 */ /* 0x000fe4000f8e00ff */
[----:B-1----:R-:W-:Y:S02]  /*24030*/  IMAD.U32 R11, RZ, RZ, UR5 ;  /* 0x00000005ff0b7e24 */ /* 0x002fe4000f8e00ff */
[----:B0-----:R-:W-:Y:S02]  /*24040*/  IMAD.MOV.U32 R8, RZ, RZ, 0x70 ;  /* 0x00000070ff087424 */ /* 0x001fe400078e00ff */
[----:B------:R-:W-:Y:S02]  /*24050*/  IMAD.MOV.U32 R12, RZ, RZ, 0x1 ;  /* 0x00000001ff0c7424 */ /* 0x000fe400078e00ff */
[----:B--2---:R-:W-:-:S07]  /*24060*/  IMAD.MOV.U32 R13, RZ, RZ, RZ ;  /* 0x000000ffff0d7224 */ /* 0x004fce00078e00ff */
[----:B------:R-:W-:-:S07]  /*24070*/  LEPC R20, `(.L_x_2951) ;  /* 0x000000001014794e */ /* 0x000fce0000000000 */
[----:B---3--:R-:W-:Y:S05]  /*24080*/  CALL.ABS.NOINC R2 ;  /* 0x0000000002007343 */ /* 0x008fea0003c00000 */
.L_x_2951:
        /* <DEDUP_REMOVED lines=15> */
.L_x_2950:
[----:B------:R-:W-:Y:S05]  /*24180*/  BSYNC B6 ;  /* 0x0000000000067941 */ /* 0x000fea0003800000 */
.L_x_2949:
[----:B------:R-:W2:Y:S01]  /*24190*/  LDL R25, [R1+0x1c] ;  /* 0x00001c0001197983 */ /* 0x000ea20000100800 */
[----:B------:R-:W-:Y:S01]  /*241a0*/  ULDC.64 UR4, c[0x0][0x9f8] ;  /* 0x00027e0000047ab9 */ /* 0x000fe20000000a00 */
[----:B------:R-:W3:Y:S02]  /*241b0*/  LDC R0, c[0x0][0x430] ;  /* 0x00010c00ff007b82 */ /* 0x000ee40000000800 */
[----:B0-----:R-:W4:Y:S01]  /*241c0*/  LDL R8, [R1+0x4] ;  /* 0x0000040001087983 */ /* 0x001f220000100800 */
[----:B------:R-:W-:-:S03]  /*241d0*/  ISETP.NE.U32.AND P0, PT, RZ, UR4, PT ;  /* 0x00000004ff007c0c */ /* 0x000fc6000bf05070 */
[----:B------:R-:W4:Y:S01]  /*241e0*/  LDL R7, [R1+0xc] ;  /* 0x00000c0001077983 */ /* 0x000f220000100800 */
[----:B------:R-:W-:-:S03]  /*241f0*/  ISETP.NE.AND.EX P0, PT, RZ, UR5, PT, P0 ;  /* 0x00000005ff007c0c */ /* 0x000fc6000bf05300 */
[----:B------:R-:W4:Y:S01]  /*24200*/  LDL.LU R20, [R1] ;  /* 0x0000000001147983 */ /* 0x000f220000300800 */
[----:B------:R-:W0:Y:S09]  /*24210*/  S2R R21, SR_TID.X ;  /* 0x0000000000157919 */ /* 0x000e320000002100 */
[----:B------:R-:W-:Y:S01]  /*24220*/  @P0 IADD3 R2, P1, R23, UR4, RZ ;  /* 0x0000000417020c10 */ /* 0x000fe2000ff3e0ff */
[----:B------:R-:W-:-:S03]  /*24230*/  ULDC UR4, c[0x0][0x2f4] ;  /* 0x0000bd0000047ab9 */ /* 0x000fc60000000800 */
[----:B------:R-:W-:-:S05]  /*24240*/  @P0 IADD3.X R3, R24, UR5, RZ, P1, !PT ;  /* 0x0000000518030c10 */ /* 0x000fca0008ffe4ff */
[----:B------:R1:W4:Y:S01]  /*24250*/  @P0 LDG.E R31, desc[UR60][R2.64] ;  /* 0x0000003c021f0981 */ /* 0x000322000c1e1900 */
[----:B0-----:R-:W-:-:S04]  /*24260*/  LOP3.LUT R21, R21, 0x7f, RZ, 0xc0, !PT ;  /* 0x0000007f15157812 */ /* 0x001fc800078ec0ff */
[----:B------:R-:W-:Y:S02]  /*24270*/  SHF.R.U32.HI R4, RZ, 0x3, R21 ;  /* 0x00000003ff047819 */ /* 0x000fe40000011615 */
[----:B------:R-:W0:Y:S01]  /*24280*/  S2R R21, SR_TID.X ;  /* 0x0000000000157919 */ /* 0x000e220000002100 */
[----:B---3--:R-:W-:-:S13]  /*24290*/  ISETP.NE.AND P1, PT, R0, 0x1, PT ;  /* 0x000000010000780c */ /* 0x008fda0003f25270 */
[----:B------:R-:W3:Y:S01]  /*242a0*/  @P1 LDC R6, c[0x0][0x438] ;  /* 0x00010e00ff061b82 */ /* 0x000ee20000000800 */
[----:B0-----:R-:W-:-:S05]  /*242b0*/  IMAD.SHL.U32 R21, R21, 0x10, RZ ;  /* 0x0000001015157824 */ /* 0x001fca00078e00ff */
[----:B------:R-:W-:Y:S02]  /*242c0*/  LOP3.LUT R21, R4, 0x70, R21, 0xf8, !PT ;  /* 0x0000007004157812 */ /* 0x000fe400078ef815 */
[----:B------:R-:W0:Y:S01]  /*242d0*/  @P1 LDC R4, c[0x0][0x434] ;  /* 0x00010d00ff041b82 */ /* 0x000e220000000800 */
[----:B------:R-:W-:Y:S01]  /*242e0*/  ISETP.GE.AND P3, PT, R32, UR4, PT ;  /* 0x0000000420007c0c */ /* 0x000fe2000bf66270 */
[----:B------:R-:W-:Y:S01]  /*242f0*/  UMOV UR5, 0xffffffff ;  /* 0xffffffff00057882 */ /* 0x000fe20000000000 */
[----:B--2---:R-:W-:-:S04]  /*24300*/  VIADD R25, R25, 0xffffffff ;  /* 0xffffffff19197836 */ /* 0x004fc80000000000 */
[----:B------:R-:W-:-:S05]  /*24310*/  IMAD R5, R25, 0x60, R21 ;  /* 0x0000006019057824 */ /* 0x000fca00078e0215 */
[----:B----4-:R-:W-:-:S04]  /*24320*/  ISETP.GE.AND P0, PT, R5, R8, PT ;  /* 0x000000080500720c */ /* 0x010fc80003f06270 */
[----:B------:R-:W-:Y:S01]  /*24330*/  ISETP.GT.U32.OR P0, PT, R21, 0x5f, P0 ;  /* 0x0000005f1500780c */ /* 0x000fe20000704470 */
[----:B------:R-:W-:-:S04]  /*24340*/  IMAD.IADD R5, R5, 0x1, R7 ;  /* 0x0000000105057824 */ /* 0x000fc800078e0207 */
[----:B0-----:R-:W-:-:S08]  /*24350*/  @P1 IMAD.HI.U32 R7, R5, R4, RZ ;  /* 0x0000000405071227 */ /* 0x001fd000078e00ff */
[----:B-1----:R-:W0:Y:S01]  /*24360*/  @!P0 LDC.64 R2, c[0x0][0x428] ;  /* 0x00010a00ff028b82 */ /* 0x002e220000000a00 */
[----:B------:R-:W-:Y:S01]  /*24370*/  IMAD.MOV.U32 R4, RZ, RZ, R5 ;  /* 0x000000ffff047224 */ /* 0x000fe200078e0005 */
[----:B---3--:R-:W-:Y:S02]  /*24380*/  @P1 SHF.R.U32.HI R4, RZ, R6, R7 ;  /* 0x00000006ff041219 */ /* 0x008fe40000011607 */
[----:B------:R-:W-:-:S03]  /*24390*/  SHF.R.S32.HI R8, RZ, 0x1f, R31 ;  /* 0x0000001fff087819 */ /* 0x000fc6000001141f */
[----:B------:R-:W-:-:S04]  /*243a0*/  IMAD.MOV R6, RZ, RZ, -R4 ;  /* 0x000000ffff067224 */ /* 0x000fc800078e0a04 */
[----:B------:R-:W-:Y:S01]  /*243b0*/  IMAD R0, R0, R6, R5 ;  /* 0x0000000600007224 */ /* 0x000fe200078e0205 */
[--C-:B------:R-:W-:Y:S01]  /*243c0*/  @!P0 SHF.R.S32.HI R5, RZ, 0x1f, R4.reuse ;  /* 0x0000001fff058819 */ /* 0x100fe20000011404 */
[-C--:B0-----:R-:W-:Y:S02]  /*243d0*/  @!P0 IMAD R6, R8, R2.reuse, RZ ;  /* 0x0000000208068224 */ /* 0x081fe400078e02ff */
[----:B------:R-:W-:-:S04]  /*243e0*/  @!P0 IMAD.WIDE.U32 R4, R31, R2, R4 ;  /* 0x000000021f048225 */ /* 0x000fc800078e0004 */
[----:B------:R-:W-:Y:S02]  /*243f0*/  @!P0 IMAD R6, R31, R3, R6 ;  /* 0x000000031f068224 */ /* 0x000fe400078e0206 */
[----:B------:R-:W0:Y:S02]  /*24400*/  @!P0 LDC.64 R2, c[0x0][0x418] ;  /* 0x00010600ff028b82 */ /* 0x000e240000000a00 */
[----:B------:R-:W-:Y:S02]  /*24410*/  @!P0 IMAD.IADD R6, R5, 0x1, R6 ;  /* 0x0000000105068824 */ /* 0x000fe400078e0206 */
[----:B------:R-:W-:Y:S01]  /*24420*/  IMAD.U32 R5, RZ, RZ, UR39 ;  /* 0x00000027ff057e24 */ /* 0x000fe2000f8e00ff */
[----:B0-----:R-:W-:-:S04]  /*24430*/  @!P0 LEA R2, P1, R4, R2, 0x2 ;  /* 0x0000000204028211 */ /* 0x001fc800078210ff */
[----:B------:R-:W-:Y:S01]  /*24440*/  @!P0 LEA.HI.X R3, R4, R3, R6, 0x2, P1 ;  /* 0x0000000304038211 */ /* 0x000fe200008f1406 */
[----:B------:R-:W-:-:S06]  /*24450*/  IMAD.MOV.U32 R4, RZ, RZ, RZ ;  /* 0x000000ffff047224 */ /* 0x000fcc00078e00ff */
[----:B------:R0:W5:Y:S01]  /*24460*/  @!P0 LDG.E R4, desc[UR60][R2.64] ;  /* 0x0000003c02048981 */ /* 0x000162000c1e1900 */
[----:B------:R-:W-:Y:S02]  /*24470*/  ISETP.GT.U32.AND P0, PT, R21, 0x5f, PT ;  /* 0x0000005f1500780c */ /* 0x000fe40003f04070 */
[----:B------:R-:W-:Y:S02]  /*24480*/  ISETP.NE.AND P2, PT, R5, 0x3, PT ;  /* 0x000000030500780c */ /* 0x000fe40003f45270 */
[----:B------:R-:W-:-:S09]  /*24490*/  LOP3.LUT R20, R20, 0xfffffff7, RZ, 0xc0, !PT ;  /* 0xfffffff714147812 */ /* 0x000fd200078ec0ff */
[----:B------:R-:W-:-:S04]  /*244a0*/  @P0 LOP3.LUT R20, R20, 0x8, RZ, 0xfc, !PT ;  /* 0x0000000814140812 */ /* 0x000fc800078efcff */
[----:B------:R-:W-:-:S04]  /*244b0*/  LOP3.LUT R20, R20, 0xffffffef, RZ, 0xc0, !PT ;  /* 0xffffffef14147812 */ /* 0x000fc800078ec0ff */
[----:B------:R-:W-:-:S04]  /*244c0*/  @P2 LOP3.LUT R20, R20, 0x10, RZ, 0xfc, !PT ;  /* 0x0000001014142812 */ /* 0x000fc800078efcff */
[----:B------:R-:W-:Y:S02]  /*244d0*/  LOP3.LUT R20, R20, 0xfffffffb, RZ, 0xc0, !PT ;  /* 0xfffffffb14147812 */ /* 0x000fe400078ec0ff */
[----:B------:R-:W-:Y:S02]  /*244e0*/  ISETP.GE.AND P1, PT, R35, UR4, PT ;  /* 0x0000000423007c0c */ /* 0x000fe4000bf26270 */
        /* <DEDUP_REMOVED lines=9> */
.L_x_3081:
[----:B------:R-:W-:Y:S05]  /*24580*/  @!P2 BRA `(.L_x_2953) ;  /* 0x000000000004a947 */ /* 0x000fea0003800000 */
[----:B------:R-:W-:Y:S01]  /*24590*/  BPT.TRAP 0x1 ;  /* 0x000000040000795c */ /* 0x000fe20000300000 */
.L_x_2953:
[----:B------:R-:W-:Y:S01]  /*245a0*/  SHF.R.S32.HI R5, RZ, 0x1f, R0 ;  /* 0x0000001fff057819 */ /* 0x000fe20000011400 */
[----:B------:R-:W-:Y:S01]  /*245b0*/  ULDC.64 UR4, c[0x0][0x328] ;  /* 0x0000ca0000047ab9 */ /* 0x000fe20000000a00 */
[----:B------:R-:W-:Y:S01]  /*245c0*/  ULDC.64 UR6, c[0x0][0x318] ;  /* 0x0000c60000067ab9 */ /* 0x000fe20000000a00 */
[----:B------:R-:W-:Y:S02]  /*245d0*/  BSSY B0, `(.L_x_2954) ;  /* 0x0000014000007945 */ /* 0x000fe40003800000 */
[----:B0-----:R-:W-:-:S04]  /*245e0*/  IMAD R3, R5, UR4, RZ ;  /* 0x0000000405037c24 */ /* 0x001fc8000f8e02ff */
        /* <DEDUP_REMOVED lines=18> */
.L_x_3082:
[----:B------:R-:W-:Y:S05]  /*24710*/  BSYNC B0 ;  /* 0x0000000000007941 */ /* 0x000fea0003800000 */
.L_x_2954:
        /* <DEDUP_REMOVED lines=92> */
.L_x_3096:
        /* <DEDUP_REMOVED lines=12> */
.L_x_2957:
[----:B------:R-:W-:Y:S02]  /*24da0*/  PLOP3.LUT P1, PT, P1, P0, PT, 0xa2, 0x0 ;  /* 0x000000000000781c */ /* 0x000fe40000f21472 */
[----:B------:R-:W-:-:S08]  /*24db0*/  @P0 R2UR P1, UR4, R7 ;  /* 0x00000000070402ca */ /* 0x000fd00000020000 */
[----:B------:R-:W-:-:S05]  /*24dc0*/  @P0 PLOP3.LUT P0, PT, P1, PT, PT, 0x80, 0x0 ;  /* 0x000000000000081c */ /* 0x000fca0000f0f070 */
[----:B------:R-:W-:Y:S01]  /*24dd0*/  @!P1 SYNCS.ARRIVE.TRANS64.RED.A0T1 RZ, [UR4+0x30830], RZ ;  /* 0x030830ffffff99a7 */ /* 0x000fe20008200404 */
[----:B------:R-:W-:Y:S07]  /*24de0*/  @!P1 ARRIVES.LDGSTSBAR.64.TRANSCNT [UR4+0x30830] ;  /* 0x03083000ff0099b0 */ /* 0x000fee0008000a84 */
[----:B------:R-:W-:Y:S05]  /*24df0*/  @P0 BRA.U.ANY `(.L_x_2957) ;  /* 0xfffffffd00e80947 */ /* 0x000fea000393ffff */
[----:B------:R-:W-:Y:S01]  /*24e00*/  NOP ;  /* 0x0000000000007918 */ /* 0x000fe20000000000 */
[----:B------:R-:W2:Y:S02]  /*24e10*/  LDL R0, [R1] ;  /* 0x0000000001007983 */ /* 0x000ea40000100800 */
[----:B--2---:R-:W-:-:S13]  /*24e20*/  LOP3.LUT P2, RZ, R0, 0x10, RZ, 0xc0, !PT ;  /* 0x0000001000ff7812 */ /* 0x004fda000784c0ff */
[----:B------:R-:W-:Y:S05]  /*24e30*/  @!P2 BRA `(.L_x_2958) ;  /* 0x000000000004a947 */ /* 0x000fea0003800000 */
[----:B------:R-:W-:Y:S01]  /*24e40*/  BPT.TRAP 0x1 ;  /* 0x000000040000795c */ /* 0x000fe20000300000 */
.L_x_2958:
        /* <DEDUP_REMOVED lines=37> */
.L_x_2960:
[----:B------:R-:W-:Y:S05]  /*250a0*/  BSYNC B6 ;  /* 0x0000000000067941 */ /* 0x000fea0003800000 */
.L_x_2959:
[----:B------:R-:W2:Y:S01]  /*250b0*/  LDL.LU R20, [R1+0x2c] ;  /* 0x00002c0001147983 */ /* 0x000ea20000300800 */
[----:B------:R-:W-:Y:S01]  /*250c0*/  ULDC.64 UR4, c[0x0][0x2d8] ;  /* 0x0000b60000047ab9 */ /* 0x000fe20000000a00 */
[----:B------:R-:W3:Y:S02]  /*250d0*/  LDC R6, c[0x0][0x448] ;  /* 0x00011200ff067b82 */ /* 0x000ee40000000800 */
[----:B0-----:R-:W4:Y:S04]  /*250e0*/  LDL.LU.64 R2, [R1+0x20] ;  /* 0x0000200001027983 */ /* 0x001f280000300a00 */
[----:B------:R0:W5:Y:S01]  /*250f0*/  LDL R9, [R1+0x18] ;  /* 0x0000180001097983 */ /* 0x0001620000100800 */
[----:B---3--:R-:W-:-:S13]  /*25100*/  ISETP.NE.AND P0, PT, R6, 0x1, PT ;  /* 0x000000010600780c */ /* 0x008fda0003f05270 */
[----:B-1----:R-:W1:Y:S01]  /*25110*/  @P0 LDC R7, c[0x0][0x44c] ;  /* 0x00011300ff070b82 */ /* 0x002e620000000800 */
[----:B----4-:R-:W-:Y:S02]  /*25120*/  IMAD.MOV.U32 R3, RZ, RZ, R34 ;  /* 0x000000ffff037224 */ /* 0x010fe400078e0022 */
        /* <DEDUP_REMOVED lines=8> */
[----:B--2---:R-:W-:-:S04]  /*251b0*/  LOP3.LUT R20, R20, 0x7f, RZ, 0xc0, !PT ;  /* 0x0000007f14147812 */ /* 0x004fc800078ec0ff */
[----:B------:R-:W-:Y:S02]  /*251c0*/  SHF.R.U32.HI R21, RZ, 0x3, R20 ;  /* 0x00000003ff157819 */ /* 0x000fe40000011614 */
[----:B------:R-:W2:Y:S01]  /*251d0*/  S2R R20, SR_TID.X ;  /* 0x0000000000147919 */ /* 0x000ea20000002100 */
[----:B------:R-:W-:Y:S02]  /*251e0*/  IMAD.IADD R3, R3, 0x1, R0 ;  /* 0x0000000103037824 */ /* 0x000fe400078e0200 */
[----:B------:R-:W3:Y:S01]  /*251f0*/  @P0 LDC R0, c[0x0][0x450] ;  /* 0x00011400ff000b82 */ /* 0x000ee20000000800 */
[----:B--2---:R-:W-:-:S05]  /*25200*/  IMAD.SHL.U32 R20, R20, 0x10, RZ ;  /* 0x0000001014147824 */ /* 0x004fca00078e00ff */
[----:B------:R-:W-:-:S05]  /*25210*/  LOP3.LUT R20, R21, 0x70, R20, 0xf8, !PT ;  /* 0x0000007015147812 */ /* 0x000fca00078ef814 */
[----:B------:R-:W-:-:S04]  /*25220*/  IMAD R5, R17, 0x80, R20 ;  /* 0x0000008011057824 */ /* 0x000fc800078e0214 */
        /* <DEDUP_REMOVED lines=107> */
.L_x_3113:
        /* <DEDUP_REMOVED lines=12> */
.L_x_2963:
[----:B------:R-:W-:Y:S05]  /*259a0*/  BSYNC B0 ;  /* 0x0000000000007941 */ /* 0x000fea0003800000 */
.L_x_2962:
[----:B------:R-:W-:Y:S01]  /*259b0*/  NOP ;  /* 0x0000000000007918 */ /* 0x000fe20000000000 */
[----:B------:R-:W-:-:S13]  /*259c0*/  PLOP3.LUT P0, PT, PT, PT, PT, 0x80, 0x0 ;  /* 0x000000000000781c */ /* 0x000fda0003f0f070 */
.L_x_2964:
        /* <DEDUP_REMOVED lines=20> */
.L_x_3114:
[----:B------:R-:W-:Y:S05]  /*25b10*/  BSYNC B0 ;  /* 0x0000000000007941 */ /* 0x000fea0003800000 */
.L_x_2965:
        /* <DEDUP_REMOVED lines=11> */
.L_x_2981:
[----:B------:R-:W3:Y:S01]  /*25bd0*/  LDL R2, [R1] ;  /* 0x0000000001027983 */ /* 0x000ee20000100800 */
[----:B------:R-:W1:Y:S03]  /*25be0*/  LDC R7, c[0x0][0x430] ;  /* 0x00010c00ff077b82 */ /* 0x000e660000000800 */
[----:B------:R-:W4:Y:S04]  /*25bf0*/  LDL R4, [R1+0xc] ;  /* 0x00000c0001047983 */ /* 0x000f280000100800 */
[----:B------:R-:W2:Y:S01]  /*25c00*/  LDL R8, [R1+0x10] ;  /* 0x0000100001087983 */ /* 0x000ea20000100800 */
[----:B------:R-:W0:Y:S02]  /*25c10*/  S2R R0, SR_TID.X ;  /* 0x0000000000007919 */ /* 0x000e240000002100 */
[----:B0-----:R-:W-:-:S02]  /*25c20*/  LOP3.LUT R0, R0, 0x7f, RZ, 0xc0, !PT ;  /* 0x0000007f00007812 */ /* 0x001fc400078ec0ff */
[----:B-1----:R-:W-:-:S13]  /*25c30*/  ISETP.NE.AND P0, PT, R7, 0x1, PT ;  /* 0x000000010700780c */ /* 0x002fda0003f05270 */
[----:B------:R-:W0:Y:S01]  /*25c40*/  @P0 LDC R3, c[0x0][0x438] ;  /* 0x00010e00ff030b82 */ /* 0x000e220000000800 */
[----:B---3--:R-:W-:Y:S02]  /*25c50*/  LOP3.LUT P4, RZ, R2, 0x10, RZ, 0xc0, !PT ;  /* 0x0000001002ff7812 */ /* 0x008fe4000788c0ff */
[----:B------:R-:W-:Y:S02]  /*25c60*/  SHF.R.U32.HI R2, RZ, 0x3, R0 ;  /* 0x00000003ff027819 */ /* 0x000fe40000011600 */
[----:B------:R-:W1:Y:S01]  /*25c70*/  S2R R0, SR_TID.X ;  /* 0x0000000000007919 */ /* 0x000e620000002100 */
[----:B----4-:R-:W-:Y:S02]  /*25c80*/  IMAD R9, R6, 0x60, R4 ;  /* 0x0000006006097824 */ /* 0x010fe400078e0204 */
[----:B-1----:R-:W-:-:S05]  /*25c90*/  IMAD.SHL.U32 R0, R0, 0x10, RZ ;  /* 0x0000001000007824 */ /* 0x002fca00078e00ff */
[----:B------:R-:W-:Y:S02]  /*25ca0*/  LOP3.LUT R0, R2, 0x70, R0, 0xf8, !PT ;  /* 0x0000007002007812 */ /* 0x000fe400078ef800 */
[----:B------:R-:W1:Y:S02]  /*25cb0*/  @P0 LDC R2, c[0x0][0x434] ;  /* 0x00010d00ff020b82 */ /* 0x000e640000000800 */
[C---:B------:R-:W-:Y:S01]  /*25cc0*/  ISETP.GT.U32.AND P5, PT, R0.reuse, 0x5f, PT ;  /* 0x0000005f0000780c */ /* 0x040fe20003fa4070 */
[----:B------:R-:W-:-:S12]  /*25cd0*/  IMAD.IADD R9, R0, 0x1, R9 ;  /* 0x0000000100097824 */ /* 0x000fd800078e0209 */
[----:B------:R-:W2:Y:S01]  /*25ce0*/  @!P5 LDC.64 R4, c[0x0][0x428] ;  /* 0x00010a00ff04db82 */ /* 0x000ea20000000a00 */
[----:B------:R-:W-:Y:S02]  /*25cf0*/  IMAD.MOV.U32 R0, RZ, RZ, R9 ;  /* 0x000000ffff007224 */ /* 0x000fe400078e0009 */
[----:B-1----:R-:W-:-:S05]  /*25d00*/  @P0 IMAD.HI.U32 R2, R9, R2, RZ ;  /* 0x0000000209020227 */ /* 0x002fca00078e00ff */
[----:B0-----:R-:W-:-:S04]  /*25d10*/  @P0 SHF.R.U32.HI R0, RZ, R3, R2 ;  /* 0x00000003ff000219 */ /* 0x001fc80000011602 */
[--C-:B------:R-:W-:Y:S01]  /*25d20*/  @!P5 SHF.R.S32.HI R3, RZ, 0x1f, R0.reuse ;  /* 0x0000001fff03d819 */ /* 0x100fe20000011400 */
[----:B------:R-:W-:Y:S02]  /*25d30*/  @!P5 IMAD.MOV.U32 R2, RZ, RZ, R0 ;  /* 0x000000ffff02d224 */ /* 0x000fe400078e0000 */
[-C--:B--2---:R-:W-:Y:S02]  /*25d40*/  @!P5 IMAD R8, R8, R4.reuse, RZ ;  /* 0x000000040808d224 */ /* 0x084fe400078e02ff */
        /* <DEDUP_REMOVED lines=19> */
.L_x_2969:
[----:B------:R-:W-:Y:S01]  /*25e80*/  IMAD R7, R26, 0x8, R22 ;  /* 0x000000081a077824 */ /* 0x000fe200078e0216 */
[----:B------:R-:W-:Y:S01]  /*25e90*/  SHF.L.U32 R2, R28, 0x1f, RZ ;  /* 0x0000001f1c027819 */ /* 0x000fe200000006ff */
[----:B------:R-:W-:Y:S03]  /*25ea0*/  BSSY B1, `(.L_x_2970) ;  /* 0x0000003000017945 */ /* 0x000fe60003800000 */
[----:B------:R-:W0:Y:S02]  /*25eb0*/  SYNCS.PHASECHK.TRANS64.TRYWAIT P0, [R7+URZ+0x30840], R2 ;  /* 0x03084002070075a7 */ /* 0x000e24000800017f */
[----:B0-----:R-:W-:Y:S05]  /*25ec0*/  @!P0 BRA `(.L_x_2971) ;  /* 0x00000050009c8947 */ /* 0x001fea0003800000 */
.L_x_3115:
[----:B------:R-:W-:Y:S05]  /*25ed0*/  BSYNC B1 ;  /* 0x0000000000017941 */ /* 0x000fea0003800000 */
.L_x_2970:
        /* <DEDUP_REMOVED lines=25> */
[----:B------:R-:W-:Y:S02]  /*26070*/  IMAD.SHL.U32 R4, R32, 0x2, RZ ;  /* 0x0000000220047824 */ /* 0x000fe400078e00ff */
[----:B------:R-:W-:Y:S01]  /*26080*/  IMAD R5, R5, 0x2, R22 ;  /* 0x0000000205057824 */ /* 0x000fe200078e0216 */
        /* <DEDUP_REMOVED lines=38> */
.L_x_3129:
        /* <DEDUP_REMOVED lines=12> */
.L_x_2973:
[----:B------:R-:W-:Y:S02]  /*263b0*/  PLOP3.LUT P4, PT, P4, P0, PT, 0xa2, 0x0 ;  /* 0x000000000000781c */ /* 0x000fe40002781472 */
[----:B------:R-:W-:-:S08]  /*263c0*/  @P0 R2UR P4, UR4, R7 ;  /* 0x00000000070402ca */ /* 0x000fd00000080000 */
[----:B------:R-:W-:-:S05]  /*263d0*/  @P0 PLOP3.LUT P0, PT, P4, PT, PT, 0x80, 0x0 ;  /* 0x000000000000081c */ /* 0x000fca000270f070 */
[----:B------:R-:W-:Y:S01]  /*263e0*/  @!P4 SYNCS.ARRIVE.TRANS64.RED.A0T1 RZ, [UR4+0x30830], RZ ;  /* 0x030830ffffffc9a7 */ /* 0x000fe20008200404 */
[----:B------:R-:W-:Y:S07]  /*263f0*/  @!P4 ARRIVES.LDGSTSBAR.64.TRANSCNT [UR4+0x30830] ;  /* 0x03083000ff00c9b0 */ /* 0x000fee0008000a84 */
[----:B------:R-:W-:Y:S05]  /*26400*/  @P0 BRA.U.ANY `(.L_x_2973) ;  /* 0xfffffffd00e80947 */ /* 0x000fea000393ffff */
[----:B------:R-:W-:Y:S01]  /*26410*/  NOP ;  /* 0x0000000000007918 */ /* 0x000fe20000000000 */
[----:B-1----:R-:W2:Y:S02]  /*26420*/  LDL R2, [R1] ;  /* 0x0000000001027983 */ /* 0x002ea40000100800 */
[----:B--2---:R-:W-:-:S13]  /*26430*/  LOP3.LUT P5, RZ, R2, 0x10, RZ, 0xc0, !PT ;  /* 0x0000001002ff7812 */ /* 0x004fda00078ac0ff */
[----:B------:R-:W-:Y:S05]  /*26440*/  @!P5 BRA `(.L_x_2974) ;  /* 0x000000000004d947 */ /* 0x000fea0003800000 */
[----:B------:R-:W-:Y:S01]  /*26450*/  BPT.TRAP 0x1 ;  /* 0x000000040000795c */ /* 0x000fe20000300000 */
.L_x_2974:
[----:B------:R1:W-:Y:S01]  /*26460*/  SYNCS.ARRIVE.TRANS64.A1T0 RZ, [R7+URZ+0x30830], RZ ;  /* 0x030830ff07ff79a7 */ /* 0x0003e2000810003f */
[----:B------:R-:W-:Y:S05]  /*26470*/  @!P5 BRA `(.L_x_2975) ;  /* 0x000000000004d947 */ /* 0x000fea0003800000 */
[----:B------:R-:W-:Y:S01]  /*26480*/  BPT.TRAP 0x1 ;  /* 0x000000040000795c */ /* 0x000fe20000300000 */
.L_x_2975:
[----:B------:R-:W-:Y:S01]  /*26490*/  SHF.L.U32 R2, R17, 0x1f, RZ ;  /* 0x0000001f11027819 */ /* 0x000fe200000006ff */
[----:B0-----:R-:W-:Y:S01]  /*264a0*/  IMAD R6, R10, 0x8, R22 ;  /* 0x000000080a067824 */ /* 0x001fe200078e0216 */
[----:B------:R-:W-:Y:S03]  /*264b0*/  BSSY B1, `(.L_x_2976) ;  /* 0x0000003000017945 */ /* 0x000fe60003800000 */
[----:B------:R-:W0:Y:S02]  /*264c0*/  SYNCS.PHASECHK.TRANS64.TRYWAIT P0, [R6+URZ+0x30860], R2 ;  /* 0x03086002060075a7 */ /* 0x000e24000800017f */
[----:B0-----:R-:W-:Y:S05]  /*264d0*/  @!P0 BRA `(.L_x_2977) ;  /* 0x0000005400288947 */ /* 0x001fea0003800000 */
.L_x_3130:
[----:B------:R-:W-:Y:S05]  /*264e0*/  BSYNC B1 ;  /* 0x0000000000017941 */ /* 0x000fea0003800000 */
.L_x_2976:
        /* <DEDUP_REMOVED lines=62> */
.L_x_3144:
        /* <DEDUP_REMOVED lines=29> */
.L_x_2979:
        /* <DEDUP_REMOVED lines=11> */
.L_x_2980:
        /* <DEDUP_REMOVED lines=8> */
.L_x_2968:
[----:B------:R-:W-:Y:S05]  /*26bd0*/  BSYNC B0 ;  /* 0x0000000000007941 */ /* 0x000fea0003800000 */
.L_x_2967:
        /* <DEDUP_REMOVED lines=17> */
.L_x_2983:
[----:B------:R-:W-:Y:S05]  /*26cf0*/  BSYNC B0 ;  /* 0x0000000000007941 */ /* 0x000fea0003800000 */
.L_x_2982:
[----:B------:R-:W3:Y:S02]  /*26d00*/  LDL R0, [R1] ;  /* 0x0000000001007983 */ /* 0x000ee40000100800 */
[----:B---3--:R-:W-:-:S13]  /*26d10*/  LOP3.LUT P0, RZ, R0, 0x10, RZ, 0xc0, !PT ;  /* 0x0000001000ff7812 */ /* 0x008fda000780c0ff */
[----:B------:R-:W-:Y:S05]  /*26d20*/  @!P0 BRA `(.L_x_2984) ;  /* 0x0000000000048947 */ /* 0x000fea0003800000 */
[----:B------:R-:W-:Y:S01]  /*26d30*/  BPT.TRAP 0x1 ;  /* 0x000000040000795c */ /* 0x000fe20000300000 */
.L_x_2984:
[----:B------:R-:W3:Y:S01]  /*26d40*/  LDL.LU R2, [R1+0x4] ;  /* 0x0000040001027983 */ /* 0x000ee20000300800 */
[----:B------:R-:W-:Y:S01]  /*26d50*/  IMAD R0, R26, 0x8, R22 ;  /* 0x000000081a007824 */ /* 0x000fe200078e0216 */
[----:B0-----:R-:W-:Y:S01]  /*26d60*/  SHF.L.U32 R3, R28, 0x1f, RZ ;  /* 0x0000001f1c037819 */ /* 0x001fe200000006ff */
[----:B------:R-:W-:Y:S03]  /*26d70*/  BSSY B0, `(.L_x_2985) ;  /* 0x0000004000007945 */ /* 0x000fe60003800000 */
[----:B------:R-:W0:Y:S01]  /*26d80*/  SYNCS.PHASECHK.TRANS64.TRYWAIT P0, [R0+URZ+0x30860], R3 ;  /* 0x03086003000075a7 */ /* 0x000e22000800017f */
[----:B---3--:R-:W-:Y:S01]  /*26d90*/  IMAD R6, R25, -0x60, R2 ;  /* 0xffffffa019067824 */ /* 0x008fe200078e0202 */
[----:B0-----:R-:W-:Y:S06]  /*26da0*/  @!P0 BRA `(.L_x_2986) ;  /* 0x0000005400188947 */ /* 0x001fec0003800000 */
.L_x_3145:
[----:B------:R-:W-:Y:S05]  /*26db0*/  BSYNC B0 ;  /* 0x0000000000007941 */ /* 0x000fea0003800000 */
.L_x_2985:
        /* <DEDUP_REMOVED lines=65> */
.L_x_3159:
        /* <DEDUP_REMOVED lines=13> */
.L_x_2988:
[----:B------:R-:W-:Y:S02]  /*272a0*/  PLOP3.LUT P1, PT, P1, P0, PT, 0xa2, 0x0 ;  /* 0x000000000000781c */ /* 0x000fe40000f21472 */
[----:B------:R-:W-:-:S08]  /*272b0*/  @P0 R2UR P1, UR4, R0 ;  /* 0x00000000000402ca */ /* 0x000fd00000020000 */
[----:B------:R-:W-:-:S05]  /*272c0*/  @P0 PLOP3.LUT P0, PT, P1, PT, PT, 0x80, 0x0 ;  /* 0x000000000000081c */ /* 0x000fca0000f0f070 */
[----:B------:R-:W-:Y:S01]  /*272d0*/  @!P1 SYNCS.ARRIVE.TRANS64.RED.A0T1 RZ, [UR4+0x30850], RZ ;  /* 0x030850ffffff99a7 */ /* 0x000fe20008200404 */
[----:B------:R-:W-:Y:S07]  /*272e0*/  @!P1 ARRIVES.LDGSTSBAR.64.TRANSCNT [UR4+0x30850] ;  /* 0x03085000ff0099b0 */ /* 0x000fee0008000a84 */
[----:B------:R-:W-:Y:S05]  /*272f0*/  @P0 BRA.U.ANY `(.L_x_2988) ;  /* 0xfffffffd00e80947 */ /* 0x000fea000393ffff */
[----:B------:R-:W-:Y:S01]  /*27300*/  NOP ;  /* 0x0000000000007918 */ /* 0x000fe20000000000 */
[----:B0-----:R-:W2:Y:S02]  /*27310*/  LDL R2, [R1] ;  /* 0x0000000001027983 */ /* 0x001ea40000100800 */
[----:B--2---:R-:W-:-:S13]  /*27320*/  LOP3.LUT P2, RZ, R2, 0x10, RZ, 0xc0, !PT ;  /* 0x0000001002ff7812 */ /* 0x004fda000784c0ff */
[----:B------:R-:W-:Y:S05]  /*27330*/  @!P2 BRA `(.L_x_2989) ;  /* 0x000000000004a947 */ /* 0x000fea0003800000 */
[----:B------:R-:W-:Y:S01]  /*27340*/  BPT.TRAP 0x1 ;  /* 0x000000040000795c */ /* 0x000fe20000300000 */
.L_x_2989:
[----:B------:R2:W-:Y:S01]  /*27350*/  SYNCS.ARRIVE.TRANS64.A1T0 RZ, [R0+URZ+0x30850], RZ ;  /* 0x030850ff00ff79a7 */ /* 0x0005e2000810003f */
[----:B------:R-:W-:-:S05]  /*27360*/  VIADD R26, R26, 0x1 ;  /* 0x000000011a1a7836 */ /* 0x000fca0000000000 */
[----:B------:R-:W-:-:S04]  /*27370*/  ISETP.NE.AND P0, PT, R26, 0x2, PT ;  /* 0x000000021a00780c */ /* 0x000fc80003f05270 */
[----:B------:R-:W-:Y:S02]  /*27380*/  SEL R3, RZ, 0x1, P0 ;  /* 0x00000001ff037807 */ /* 0x000fe40000000000 */
[----:B------:R-:W-:Y:S02]  /*27390*/  SEL R26, R26, RZ, P0 ;  /* 0x000000ff1a1a7207 */ /* 0x000fe40000000000 */
[----:B--2---:R-:W-:-:S07]  /*273a0*/  LOP3.LUT R28, R28, R3, RZ, 0x3c, !PT ;  /* 0x000000031c1c7212 */ /* 0x004fce00078e3cff */
.L_x_2946:
[----:B------:R-:W-:Y:S05]  /*273b0*/  BSYNC B7 ;  /* 0x0000000000077941 */ /* 0x000fea0003800000 */
.L_x_2944:
[----:B------:R-:W2:Y:S02]  /*273c0*/  LDL R0, [R1] ;  /* 0x0000000001007983 */ /* 0x000ea40000100800 */
[----:B--2---:R-:W-:-:S13]  /*273d0*/  LOP3.LUT P0, RZ, R0, 0x20, RZ, 0xc0, !PT ;  /* 0x0000002000ff7812 */ /* 0x004fda000780c0ff */
[----:B------:R-:W-:Y:S05]  /*273e0*/  @!P0 BRA `(.L_x_2990) ;  /* 0x0000000000248947 */ /* 0x000fea0003800000 */
[----:B------:R-:W-:Y:S05]  /*273f0*/  WARPSYNC.ALL ;  /* 0x0000000000007948 */ /* 0x000fea0003800000 */
[----:B------:R-:W2:Y:S08]  /*27400*/  S2UR UR5, SR_CgaCtaId ;  /* 0x00000000000579c3 */ /* 0x000eb00000008800 */
[----:B------:R-:W-:Y:S06]  /*27410*/  BAR.SYNC.DEFER_BLOCKING 0x5, 0x180 ;  /* 0x0146000000007b1d */ /* 0x000fec0000010000 */
[----:B------:R-:W-:-:S02]  /*27420*/  UMOV UR4, 0x400 ;  /* 0x0000040000047882 */ /* 0x000fc40000000000 */
[----:B--2---:R-:W-:-:S06]  /*27430*/  ULEA UR4, UR5, UR4, 0x18 ;  /* 0x0000000405047291 */ /* 0x004fcc000f8ec03f */
[----:B0-----:R-:W-:-:S05]  /*27440*/  IMAD.U32 R22, RZ, RZ, UR4 ;  /* 0x00000004ff167e24 */ /* 0x001fca000f8e00ff */
[----:B------:R2:W3:Y:S01]  /*27450*/  LDS.128 R16, [R22+0x308d0] ;  /* 0x0308d00016107984 */ /* 0x0004e20000000c00 */
[----:B------:R-:W-:Y:S06]  /*27460*/  BAR.ARV 0x4, 0x180 ;  /* 0x0106000000007b1d */ /* 0x000fec0000002000 */
[----:B------:R-:W-:Y:S05]  /*27470*/  BRA `(.L_x_2991) ;  /* 0x0000000c00d47947 */ /* 0x000fea0003800000 */
.L_x_2990:
[----:B0-----:R-:W0:Y:S01]  /*27480*/  S2R R8, SR_TID.X ;  /* 0x0000000000087919 */ /* 0x001e220000002100 */
        /* <DEDUP_REMOVED lines=8> */
[----:B------:R-:W2:Y:S01]  /*27510*/  @!P1 LDC.64 R4, c[0x0][0xc78] ;  /* 0x00031e00ff049b82 */ /* 0x000ea20000000a00 */
[----:B0-----:R-:W-:-:S05]  /*27520*/  @!P1 IMAD.WIDE R2, R7, 0x4, R2 ;  /* 0x0000000407029825 */ /* 0x001fca00078e0202 */
        /* <DEDUP_REMOVED lines=31> */
[----:B------:R0:W2:Y:S02]  /*27720*/  SHFL.IDX PT, R14, R2, 0x1f, 0x1f ;  /* 0x03e01f00020e7f89 */ /* 0x0000a400000e0000 */
.L_x_3169:
[----:B------:R-:W-:Y:S02]  /*27730*/  ULDC UR4, c[0x0][0xc38] ;  /* 0x00030e0000047ab9 */ /* 0x000fe40000000800 */
[----:B------:R-:W-:-:S04]  /*27740*/  IMAD.U32 R5, RZ, RZ, UR4 ;  /* 0x00000004ff057e24 */ /* 0x000fc8000f8e00ff */
[----:B--2---:R-:W-:-:S04]  /*27750*/  IMAD R14, R14, R5, RZ ;  /* 0x000000050e0e7224 */ /* 0x004fc800078e02ff */
[----:B------:R-:W-:-:S05]  /*27760*/  IMAD.IADD R7, R7, 0x1, R14 ;  /* 0x0000000107077824 */ /* 0x000fca00078e020e */
[----:B------:R-:W-:-:S13]  /*27770*/  ISETP.GT.AND P6, PT, R7, R0, PT ;  /* 0x000000000700720c */ /* 0x000fda0003fc4270 */
[----:B------:R-:W-:Y:S05]  /*27780*/  @P6 BRA `(.L_x_2993) ;  /* 0x0000000000a46947 */ /* 0x000fea0003800000 */
.L_x_2996:
        /* <DEDUP_REMOVED lines=10> */
[----:B------:R-:W2:Y:S01]  /*27830*/  @!P6 LDC.64 R4, c[0x0][0xc78] ;  /* 0x00031e00ff04eb82 */ /* 0x000ea20000000a00 */
[----:B0-----:R-:W-:-:S05]  /*27840*/  @!P6 IMAD.WIDE R2, R9, 0x4, R2 ;  /* 0x000000040902e825 */ /* 0x001fca00078e0202 */
[----:B------:R2:W3:Y:S02]  /*27850*/  @!P6 LDG.E R17, desc[UR60][R2.64] ;  /* 0x0000003c0211e981 */ /* 0x0004e4000c1e1900 */
[----:B--2---:R-:W-:-:S04]  /*27860*/  @!P6 IMAD.WIDE R2, R9, 0x4, R4 ;  /* 0x000000040902e825 */ /* 0x004fc800078e0204 */
[----:B------:R-:W-:-:S06]  /*27870*/  IMAD.MOV.U32 R4, RZ, RZ, RZ ;  /* 0x000000ffff047224 */ /* 0x000fcc00078e00ff */
[----:B------:R-:W3:Y:S01]  /*27880*/  @!P6 LDG.E R4, desc[UR60][R2.64] ;  /* 0x0000003c0204e981 */ /* 0x000ee2000c1e1900 */
[----:B------:R-:W-:Y:S01]  /*27890*/  UMOV UR4, 0xffffffff ;  /* 0xffffffff00047882 */ /* 0x000fe20000000000 */
[----:B---3--:R-:W-:Y:S02]  /*278a0*/  IMAD R13, R4, R17, RZ ;  /* 0x00000011040d7224 */ /* 0x008fe400078e02ff */
        /* <DEDUP_REMOVED lines=17> */
.L_x_3177:
[----:B------:R-:W-:Y:S02]  /*279c0*/  ULDC UR4, c[0x0][0xc38] ;  /* 0x00030e0000047ab9 */ /* 0x000fe40000000800 */
[----:B------:R-:W-:-:S04]  /*279d0*/  IMAD.U32 R5, RZ, RZ, UR4 ;  /* 0x00000004ff057e24 */ /* 0x000fc8000f8e00ff */
[----:B--2---:R-:W-:-:S04]  /*279e0*/  IMAD R14, R14, R5, RZ ;  /* 0x000000050e0e7224 */ /* 0x004fc800078e02ff */
[----:B------:R-:W-:-:S05]  /*279f0*/  IMAD.IADD R7, R14, 0x1, R7 ;  /* 0x000000010e077824 */ /* 0x000fca00078e0207 */
[----:B------:R-:W-:-:S13]  /*27a00*/  ISETP.GT.AND P6, PT, R7, R0, PT ;  /* 0x000000000700720c */ /* 0x000fda0003fc4270 */
[----:B------:R-:W-:Y:S05]  /*27a10*/  @!P6 BRA `(.L_x_2996) ;  /* 0xfffffffc005ce947 */ /* 0x000fea000383ffff */
.L_x_2993:
[----:B------:R-:W-:Y:S01]  /*27a20*/  IMAD.IADD R7, R7, 0x1, -R14 ;  /* 0x0000000107077824 */ /* 0x000fe200078e0a0e */
[----:B------:R-:W-:-:S03]  /*27a30*/  UMOV UR4, 0xffffffff ;  /* 0xffffffff00047882 */ /* 0x000fc60000000000 */
[----:B------:R-:W-:-:S05]  /*27a40*/  IMAD R3, R2, R5, R7 ;  /* 0x0000000502037224 */ /* 0x000fca00078e0207 */
[----:B------:R-:W-:Y:S01]  /*27a50*/  ISETP.GT.AND P6, PT, R3, R0, PT ;  /* 0x000000000300720c */ /* 0x000fe20003fc4270 */
[----:B------:R-:W-:-:S12]  /*27a60*/  BRA.DIV UR4, `(.L_x_2997) ;  /* 0x0000005604f47947 */ /* 0x000fd8000b800000 */
[----:B------:R-:W-:-:S04]  /*27a70*/  VOTE.ANY R3, PT, !P6 ;  /* 0x0000000000037806 */ /* 0x000fc800070e0100 */
[----:B------:R-:W2:Y:S02]  /*27a80*/  POPC R12, R3 ;  /* 0x00000003000c7309 */ /* 0x000ea40000000000 */
[----:B--2---:R2:W3:Y:S01]  /*27a90*/  SHFL.IDX PT, R17, R17, R12, 0x1f ;  /* 0x00001f0c11117589 */ /* 0x0044e200000e0000 */
[----:B------:R-:W-:-:S03]  /*27aa0*/  IMAD.IADD R19, R12, 0x1, R19 ;  /* 0x000000010c137824 */ /* 0x000fc600078e0213 */
[----:B------:R2:W4:Y:S04]  /*27ab0*/  SHFL.IDX PT, R4, R4, R12, 0x1f ;  /* 0x00001f0c04047589 */ /* 0x00052800000e0000 */
.L_x_3182:
[----:B------:R-:W-:-:S13]  /*27ac0*/  ISETP.NE.AND P0, PT, R3, RZ, PT ;  /* 0x000000ff0300720c */ /* 0x000fda0003f05270 */
[----:B------:R-:W-:Y:S05]  /*27ad0*/  @!P0 BRA `(.L_x_2998) ;  /* 0x0000000000108947 */ /* 0x000fea0003800000 */
[----:B------:R-:W-:Y:S01]  /*27ae0*/  UMOV UR4, 0xffffffff ;  /* 0xffffffff00047882 */ /* 0x000fe20000000000 */
[----:B--2---:R-:W-:Y:S02]  /*27af0*/  VIADD R12, R12, 0xffffffff ;  /* 0xffffffff0c0c7836 */ /* 0x004fe40000000000 */
[----:B------:R-:W-:Y:S05]  /*27b00*/  BRA.DIV UR4, `(.L_x_2999) ;  /* 0x0000005a04287947 */ /* 0x000fea000b800000 */
[----:B------:R2:W0:Y:S02]  /*27b10*/  SHFL.IDX PT, R6, R2, R12, 0x1f ;  /* 0x00001f0c02067589 */ /* 0x00042400000e0000 */
.L_x_2998:
[----:B----4-:R-:W-:Y:S01]  /*27b20*/  ISETP.NE.AND P0, PT, R4, 0x1, PT ;  /* 0x000000010400780c */ /* 0x010fe20003f05270 */
[----:B0-----:R-:W-:-:S04]  /*27b30*/  IMAD R16, R6, R5, R7 ;  /* 0x0000000506107224 */ /* 0x001fc800078e0207 */
[----:B------:R-:W-:-:S08]  /*27b40*/  IMAD.IADD R0, R0, 0x1, -R16 ;  /* 0x0000000100007824 */ /* 0x000fd000078e0a10 */
[----:B------:R-:W-:Y:S05]  /*27b50*/  @!P0 BRA `(.L_x_3000) ;  /* 0x0000000000dc8947 */ /* 0x000fea0003800000 */
[----:B---3--:R-:W-:Y:S02]  /*27b60*/  IABS R5, R17 ;  /* 0x0000001100057213 */ /* 0x008fe40000000000 */
[----:B------:R-:W-:Y:S02]  /*27b70*/  IABS R6, R4 ;  /* 0x0000000400067213 */ /* 0x000fe40000000000 */
[----:B------:R-:W0:Y:S08]  /*27b80*/  I2F.RP R7, R5 ;  /* 0x0000000500077306 */ /* 0x000e300000209400 */
[----:B------:R-:W3:Y:S08]  /*27b90*/  I2F.RP R8, R6 ;  /* 0x0000000600087306 */ /* 0x000ef00000209400 */
[----:B0-----:R-:W2:Y:S08]  /*27ba0*/  MUFU.RCP R7, R7 ;  /* 0x0000000700077308 */ /* 0x001eb00000001000 */
[----:B---3--:R-:W-:Y:S01]  /*27bb0*/  MUFU.RCP R8, R8 ;  /* 0x0000000800087308 */ /* 0x008fe20000001000 */
[----:B--2---:R-:W-:-:S02]  /*27bc0*/  IADD3 R2, R7, 0xffffffe, RZ ;  /* 0x0ffffffe07027810 */ /* 0x004fc40007ffe0ff */
[----:B------:R-:W-:-:S05]  /*27bd0*/  IABS R7, R17 ;  /* 0x0000001100077213 */ /* 0x000fca0000000000 */
[----:B------:R0:W2:Y:S02]  /*27be0*/  F2I.FTZ.U32.TRUNC.NTZ R3, R2 ;  /* 0x0000000200037305 */ /* 0x0000a4000021f000 */
[----:B0-----:R-:W-:Y:S02]  /*27bf0*/  IMAD.MOV.U32 R2, RZ, RZ, RZ ;  /* 0x000000ffff027224 */ /* 0x001fe400078e00ff */
[----:B--2---:R-:W-:-:S04]  /*27c00*/  IMAD.MOV R10, RZ, RZ, -R3 ;  /* 0x000000ffff0a7224 */ /* 0x004fc800078e0a03 */
        /* <DEDUP_REMOVED lines=44> */
.L_x_3000:
[----:B--2---:R-:W0:Y:S02]  /*27ed0*/  LDC.64 R2, c[0x0][0xc90] ;  /* 0x00032400ff027b82 */ /* 0x004e240000000a00 */
[----:B0-----:R-:W-:-:S05]  /*27ee0*/  IMAD.WIDE R2, R19, 0x4, R2 ;  /* 0x0000000413027825 */ /* 0x001fca00078e0202 */
[----:B------:R0:W3:Y:S02]  /*27ef0*/  LDG.E R6, desc[UR60][R2.64] ;  /* 0x0000003c02067981 */ /* 0x0000e4000c1e1900 */
[----:B0-----:R-:W-:Y:S02]  /*27f00*/  IMAD.MOV.U32 R2, RZ, RZ, RZ ;  /* 0x000000ffff027224 */ /* 0x001fe400078e00ff */
[----:B---3--:R-:W-:-:S05]  /*27f10*/  IMAD R7, R17, R6, RZ ;  /* 0x0000000611077224 */ /* 0x008fca00078e02ff */
[----:B------:R-:W-:-:S04]  /*27f20*/  IABS R4, R7 ;  /* 0x0000000700047213 */ /* 0x000fc80000000000 */
[----:B------:R-:W0:Y:S08]  /*27f30*/  I2F.RP R8, R4 ;  /* 0x0000000400087306 */ /* 0x000e300000209400 */
[----:B0-----:R-:W0:Y:S02]  /*27f40*/  MUFU.RCP R8, R8 ;  /* 0x0000000800087308 */ /* 0x001e240000001000 */
[----:B0-----:R-:W-:-:S06]  /*27f50*/  VIADD R9, R8, 0xffffffe ;  /* 0x0ffffffe08097836 */ /* 0x001fcc0000000000 */
[----:B------:R-:W1:Y:S02]  /*27f60*/  F2I.FTZ.U32.TRUNC.NTZ R3, R9 ;  /* 0x0000000900037305 */ /* 0x000e64000021f000 */
[----:B-1----:R-:W-:-:S04]  /*27f70*/  IMAD.MOV R11, RZ, RZ, -R3 ;  /* 0x000000ffff0b7224 */ /* 0x002fc800078e0a03 */
        /* <DEDUP_REMOVED lines=49> */
.L_x_3001:
[----:B------:R-:W-:-:S05]  /*28290*/  LOP3.LUT R2, RZ, R2, RZ, 0x33, !PT ;  /* 0x00000002ff027212 */ /* 0x000fca00078e33ff */
[----:B------:R-:W-:Y:S01]  /*282a0*/  IMAD.IADD R17, R17, 0x1, R2 ;  /* 0x0000000111117824 */ /* 0x000fe200078e0202 */
[----:B------:R-:W-:Y:S06]  /*282b0*/  BRA `(.L_x_3002) ;  /* 0x00000000001c7947 */ /* 0x000fec0003800000 */
.L_x_2994:
[----:B------:R-:W-:Y:S01]  /*282c0*/  UMOV UR4, URZ ;  /* 0x0000003f00047c82 */ /* 0x000fe20008000000 */
[----:B------:R-:W-:Y:S01]  /*282d0*/  UMOV UR5, URZ ;  /* 0x0000003f00057c82 */ /* 0x000fe20008000000 */
[----:B------:R-:W-:Y:S01]  /*282e0*/  ULDC UR6, c[0x0][0xc3c] ;  /* 0x00030f0000067ab9 */ /* 0x000fe20000000800 */
[----:B------:R-:W-:Y:S02]  /*282f0*/  IMAD.MOV.U32 R16, RZ, RZ, R0 ;  /* 0x000000ffff107224 */ /* 0x000fe400078e0000 */
[----:B------:R-:W-:Y:S02]  /*28300*/  IMAD.U32 R17, RZ, RZ, UR4 ;  /* 0x00000004ff117e24 */ /* 0x000fe4000f8e00ff */
[----:B------:R-:W-:Y:S02]  /*28310*/  IMAD.U32 R18, RZ, RZ, UR5 ;  /* 0x00000005ff127e24 */ /* 0x000fe4000f8e00ff */
[----:B------:R-:W-:-:S07]  /*28320*/  IMAD.U32 R19, RZ, RZ, UR6 ;  /* 0x00000006ff137e24 */ /* 0x000fce000f8e00ff */
.L_x_3002:
        /* <DEDUP_REMOVED lines=10> */
.L_x_2991:
[----:B------:R-:W-:Y:S02]  /*283d0*/  ULDC UR4, c[0x0][0xc3c] ;  /* 0x00030f0000047ab9 */ /* 0x000fe40000000800 */
[----:B---3--:R-:W-:-:S13]  /*283e0*/  ISETP.GE.AND P0, PT, R19, UR4, PT ;  /* 0x0000000413007c0c */ /* 0x008fda000bf06270 */
[----:B------:R-:W-:Y:S05]  /*283f0*/  @!P0 BRA `(.L_x_3003) ;  /* 0xffffff9400e48947 */ /* 0x000fea000383ffff */
[----:B------:R-:W-:Y:S05]  /*28400*/  BSYNC B8 ;  /* 0x0000000000087941 */ /* 0x000fea0003800000 */
.L_x_2896:
[----:B------:R-:W3:Y:S01]  /*28410*/  LDL.LU R0, [R1+0x28] ;  /* 0x0000280001007983 */ /* 0x000ee20000300800 */
[----:B------:R-:W-:Y:S01]  /*28420*/  BSSY B0, `(.L_x_3004) ;  /* 0x000000b000007945 */ /* 0x000fe20003800000 */
[----:B------:R-:W4:Y:S01]  /*28430*/  S2R R5, SR_CgaCtaId ;  /* 0x0000000000057919 */ /* 0x000f220000008800 */
[----:B---3--:R-:W-:-:S05]  /*28440*/  VIADD R0, R0, 0x1 ;  /* 0x0000000100007836 */ /* 0x008fca0000000000 */
[----:B--2---:R-:W-:-:S04]  /*28450*/  LEA.HI R2, R0, R0, RZ, 0x1 ;  /* 0x0000000000027211 */ /* 0x004fc800078f08ff */
[----:B0-----:R-:W-:Y:S02]  /*28460*/  LOP3.LUT R3, R2, 0xfffffffe, RZ, 0xc0, !PT ;  /* 0xfffffffe02037812 */ /* 0x001fe400078ec0ff */
[----:B------:R-:W-:-:S03]  /*28470*/  MOV R2, 0x400 ;  /* 0x0000040000027802 */ /* 0x000fc60000000f00 */
[----:B------:R-:W-:Y:S01]  /*28480*/  IMAD.IADD R0, R0, 0x1, -R3 ;  /* 0x0000000100007824 */ /* 0x000fe200078e0a03 */
[----:B----4-:R-:W-:-:S04]  /*28490*/  LEA R7, R5, R2, 0x18 ;  /* 0x0000000205077211 */ /* 0x010fc800078ec0ff */
[----:B------:R-:W-:-:S04]  /*284a0*/  SHF.L.U32 R0, R0, 0x1f, RZ ;  /* 0x0000001f00007819 */ /* 0x000fc800000006ff */
[----:B------:R-:W0:Y:S02]  /*284b0*/  SYNCS.PHASECHK.TRANS64.TRYWAIT P0, [R7+URZ+0x30820], R0 ;  /* 0x03082000070075a7 */ /* 0x000e24000800017f */
[----:B0-----:R-:W-:Y:S05]  /*284c0*/  @!P0 BRA `(.L_x_3005) ;  /* 0x0000004c00e08947 */ /* 0x001fea0003800000 */
.L_x_3185:
[----:B------:R-:W-:Y:S05]  /*284d0*/  BSYNC B0 ;  /* 0x0000000000007941 */ /* 0x000fea0003800000 */
.L_x_3004:
[----:B------:R-:W-:-:S03]  /*284e0*/  UMOV UR4, 0xffffffff ;  /* 0xffffffff00047882 */ /* 0x000fc60000000000 */
[----:B------:R-:W-:Y:S05]  /*284f0*/  BRA.DIV UR4, `(.L_x_3006) ;  /* 0x0000004e04e87947 */ /* 0x000fea000b800000 */
[----:B0-----:R-:W0:Y:S02]  /*28500*/  S2R R0, SR_TID.X ;  /* 0x0000000000007919 */ /* 0x001e240000002100 */
[----:B0-----:R-:W-:-:S04]  /*28510*/  SHF.R.U32.HI R0, RZ, 0x5, R0 ;  /* 0x00000005ff007819 */ /* 0x001fc80000011600 */
[----:B------:R-:W-:-:S05]  /*28520*/  LOP3.LUT R0, R0, 0x3, RZ, 0xc0, !PT ;  /* 0x0000000300007812 */ /* 0x000fca00078ec0ff */
[----:B------:R0:W2:Y:S02]  /*28530*/  SHFL.IDX PT, R14, R0, RZ, 0x1f ;  /* 0x00001fff000e7589 */ /* 0x0000a400000e0000 */
.L_x_3188:
[----:B--2---:R-:W-:-:S13]  /*28540*/  ISETP.NE.AND P0, PT, R14, RZ, PT ;  /* 0x000000ff0e00720c */ /* 0x004fda0003f05270 */
[----:B------:R-:W-:Y:S05]  /*28550*/  @P0 BRA `(.L_x_2643) ;  /* 0x0000000000900947 */ /* 0x000fea0003800000 */
[----:B------:R-:W-:-:S03]  /*28560*/  UMOV UR4, 0xffffffff ;  /* 0xffffffff00047882 */ /* 0x000fc60000000000 */
[----:B------:R-:W-:Y:S05]  /*28570*/  BRA.DIV UR4, `(.L_x_3007) ;  /* 0x0000004e04fc7947 */ /* 0x000fea000b800000 */
[----:B------:R-:W-:-:S13]  /*28580*/  ELECT P6, URZ, PT ;  /* 0x00000000003f782f */ /* 0x000fda00038c0000 */
.L_x_3191:
[----:B------:R-:W-:Y:S05]  /*28590*/  @!P6 BRA `(.L_x_2643) ;  /* 0x000000000080e947 */ /* 0x000fea0003800000 */
[----:B0-----:R-:W2:Y:S02]  /*285a0*/  LDL R0, [R1+0x6c] ;  /* 0x00006c0001007983 */ /* 0x001ea40000100800 */
[----:B--2---:R-:W-:-:S13]  /*285b0*/  R2UR UR4, R0 ;  /* 0x00000000000472ca */ /* 0x004fda00000e0000 */
[----:B------:R-:W-:-:S06]  /*285c0*/  ULOP3.LUT UR4, UR4, 0x2, URZ, 0xfc, !UPT ;  /* 0x0000000204047892 */ /* 0x000fcc000f8efc3f */
[----:B------:R-:W-:-:S05]  /*285d0*/  IMAD.U32 R0, RZ, RZ, UR4 ;  /* 0x00000004ff007e24 */ /* 0x000fca000f8e00ff */
[----:B------:R-:W-:-:S13]  /*285e0*/  ISETP.NE.AND P0, PT, R0, 0x3, PT ;  /* 0x000000030000780c */ /* 0x000fda0003f05270 */
[----:B------:R-:W-:Y:S05]  /*285f0*/  @!P0 BRA `(.L_x_3008) ;  /* 0x0000000000048947 */ /* 0x000fea0003800000 */
[----:B------:R-:W-:Y:S01]  /*28600*/  BPT.TRAP 0x1 ;  /* 0x000000040000795c */ /* 0x000fe20000300000 */
.L_x_3008:
[----:B------:R-:W-:Y:S01]  /*28610*/  IMAD R5, R26, 0x8, R7 ;  /* 0x000000081a057824 */ /* 0x000fe200078e0207 */
[----:B------:R-:W-:Y:S01]  /*28620*/  SHF.L.U32 R0, R28, 0x1f, RZ ;  /* 0x0000001f1c007819 */ /* 0x000fe200000006ff */
[----:B------:R-:W-:-:S03]  /*28630*/  VIADD R26, R26, 0x1 ;  /* 0x000000011a1a7836 */ /* 0x000fc60000000000 */
[----:B------:R-:W0:Y:S02]  /*28640*/  SYNCS.PHASECHK.TRANS64.TRYWAIT P1, [R5+URZ+0x30840], R0 ;  /* 0x03084000050075a7 */ /* 0x000e24000802017f */
[----:B------:R-:W-:-:S04]  /*28650*/  ISETP.NE.AND P2, PT, R26, 0x2, PT ;  /* 0x000000021a00780c */ /* 0x000fc80003f45270 */
[----:B------:R-:W-:Y:S01]  /*28660*/  SEL R3, RZ, 0x1, P2 ;  /* 0x00000001ff037807 */ /* 0x000fe20001000000 */
[----:B0-----:R-:W-:Y:S08]  /*28670*/  @!P1 BRA `(.L_x_3009) ;  /* 0x0000004c00dc9947 */ /* 0x001ff00003800000 */
.L_x_3192:
[----:B------:R-:W-:Y:S02]  /*28680*/  SEL R26, R26, RZ, P2 ;  /* 0x000000ff1a1a7207 */ /* 0x000fe40001000000 */
[----:B------:R-:W-:Y:S01]  /*28690*/  LOP3.LUT R2, R28, R3, RZ, 0x3c, !PT ;  /* 0x000000031c027212 */ /* 0x000fe200078e3cff */
[----:B------:R-:W-:Y:S06]  /*286a0*/  @!P0 BRA `(.L_x_3010) ;  /* 0x0000000000048947 */ /* 0x000fec0003800000 */
[----:B------:R-:W-:Y:S01]  /*286b0*/  BPT.TRAP 0x1 ;  /* 0x000000040000795c */ /* 0x000fe20000300000 */
.L_x_3010:
[----:B------:R-:W-:Y:S01]  /*286c0*/  IMAD R3, R26, 0x8, R7 ;  /* 0x000000081a037824 */ /* 0x000fe200078e0207 */
[----:B------:R-:W-:-:S04]  /*286d0*/  SHF.L.U32 R2, R2, 0x1f, RZ ;  /* 0x0000001f02027819 */ /* 0x000fc800000006ff */
[----:B------:R-:W2:Y:S02]  /*286e0*/  SYNCS.PHASECHK.TRANS64.TRYWAIT P1, [R3+URZ+0x30840], R2 ;  /* 0x03084002030075a7 */ /* 0x000ea4000802017f */
[----:B--2---:R-:W-:Y:S05]  /*286f0*/  @!P1 BRA `(.L_x_3011) ;  /* 0x0000004c00d09947 */ /* 0x004fea0003800000 */
.L_x_3193:
[----:B------:R-:W-:Y:S05]  /*28700*/  @!P0 BRA `(.L_x_3012) ;  /* 0x0000000000048947 */ /* 0x000fea0003800000 */
[----:B------:R-:W-:Y:S01]  /*28710*/  BPT.TRAP 0x1 ;  /* 0x000000040000795c */ /* 0x000fe20000300000 */
.L_x_3012:
[----:B------:R-:W3:Y:S02]  /*28720*/  SYNCS.PHASECHK.TRANS64.TRYWAIT P1, [R5+URZ+0x30860], R0 ;  /* 0x03086000050075a7 */ /* 0x000ee4000802017f */
[----:B---3--:R-:W-:Y:S05]  /*28730*/  @!P1 BRA `(.L_x_3013) ;  /* 0x0000004c00d49947 */ /* 0x008fea0003800000 */
.L_x_3194:
[----:B------:R-:W-:Y:S05]  /*28740*/  @!P0 BRA `(.L_x_3014) ;  /* 0x0000000000048947 */ /* 0x000fea0003800000 */
[----:B------:R-:W-:Y:S01]  /*28750*/  BPT.TRAP 0x1 ;  /* 0x000000040000795c */ /* 0x000fe20000300000 */
.L_x_3014:
[----:B----4-:R4:W0:Y:S02]  /*28760*/  SYNCS.PHASECHK.TRANS64.TRYWAIT P0, [R3+URZ+0x30860], R2 ;  /* 0x03086002030075a7 */ /* 0x010824000800017f */
[----:B0-----:R-:W-:Y:S05]  /*28770*/  @!P0 NANOSLEEP.SYNCS 0x989680 ;  /* 0x009896800000895d */ /* 0x001fea0003900000 */
[----:B------:R-:W0:Y:S02]  /*28780*/  @!P0 SYNCS.PHASECHK.TRANS64 P0, [R3+URZ+0x30860], R2 ;  /* 0x03086002030085a7 */ /* 0x000e24000800007f */
[----:B0-----:R-:W-:Y:S05]  /*28790*/  @!P0 BRA `(.L_x_3014) ;  /* 0xfffffffc00f08947 */ /* 0x001fea000383ffff */
.L_x_2643:
[----:B------:R-:W-:Y:S05]  /*287a0*/  BSYNC B9 ;  /* 0x0000000000097941 */ /* 0x000fea0003800000 */
.L_x_2640:
[----:B------:R-:W-:Y:S05]  /*287b0*/  EXIT ;  /* 0x000000000000794d */ /* 0x000fea0003800000 */
.L_x_2663:
[----:B0-----:R0:W1:Y:S02]  /*287c0*/  SYNCS.PHASECHK.TRANS64.TRYWAIT P5, [R86+URZ+0x30890], R87 ;  /* 0x03089057560075a7 */ /* 0x00106400080a017f */
[----:B-1----:R-:W-:Y:S05]  /*287d0*/  @!P5 NANOSLEEP.SYNCS 0x989680 ;  /* 0x009896800000d95d */ /* 0x002fea0003900000 */
[----:B------:R-:W1:Y:S02]  /*287e0*/  @!P5 SYNCS.PHASECHK.TRANS64 P5, [R86+URZ+0x30890], R87 ;  /* 0x030890575600d5a7 */ /* 0x000e6400080a007f */
[----:B-1----:R-:W-:Y:S05]  /*287f0*/  @!P5 BRA `(.L_x_2663) ;  /* 0xfffffffc00f0d947 */ /* 0x002fea000383ffff */
[----:B------:R-:W-:Y:S05]  /*28800*/  BRA `(.L_x_3015) ;  /* 0xfffffdb000c47947 */ /* 0x000fea000383ffff */
.L_x_2664:
        /* <DEDUP_REMOVED lines=8> */
.L_x_3017:
[----:B------:R-:W-:Y:S05]  /*28890*/  BSYNC B1 ;  /* 0x0000000000017941 */ /* 0x000fea0003800000 */
.L_x_3016:
        /* <DEDUP_REMOVED lines=8> */
.L_x_3018:
[----:B------:R-:W-:Y:S01]  /*28920*/  IMAD.MOV.U32 R11, RZ, RZ, R14 ;  /* 0x000000ffff0b7224 */ /* 0x000fe200078e000e */
[----:B------:R-:W-:Y:S06]  /*28930*/  BRA `(.L_x_3019) ;  /* 0xfffffdb0008c7947 */ /* 0x000fec000383ffff */
.L_x_2689:
[----:B------:R-:W-:Y:S01]  /*28940*/  BSSY B1, `(.L_x_3020) ;  /* 0x0000008000017945 */ /* 0x000fe20003800000 */
[----:B0---4-:R-:W-:Y:S02]  /*28950*/  IMAD.MOV.U32 R13, RZ, RZ, R116 ;  /* 0x000000ffff0d7224 */ /* 0x011fe400078e0074 */
[----:B------:R-:W-:Y:S02]  /*28960*/  IMAD.MOV.U32 R12, RZ, RZ, 0x1 ;  /* 0x00000001ff0c7424 */ /* 0x000fe400078e00ff */
[----:B---3--:R-:W-:Y:S02]  /*28970*/  IMAD.MOV.U32 R11, RZ, RZ, 0x1c1f ;  /* 0x00001c1fff0b7424 */ /* 0x008fe400078e00ff */
[----:B------:R-:W-:-:S07]  /*28980*/  IMAD.MOV.U32 R15, RZ, RZ, -0x1 ;  /* 0xffffffffff0f7424 */ /* 0x000fce00078e00ff */
[----:B-12---:R-:W-:Y:S05]  /*28990*/  WARPSYNC.COLLECTIVE R15, `(.L_x_3021) ;  /* 0x000000000f087348 */ /* 0x006fea0003c00000 */
[----:B------:R0:W3:Y:S02]  /*289a0*/  SHFL.IDX P6, R14, R13, R12, R11 ;  /* 0x0000000c0d0e7389 */ /* 0x0000e400000c000b */
[----:B0123--:R-:W-:Y:S01]  /*289b0*/  ENDCOLLECTIVE ;  /* 0x000000000000791b */ /* 0x00ffe20003800000 */
.L_x_3021:
[----:B------:R-:W-:Y:S05]  /*289c0*/  BSYNC B1 ;  /* 0x0000000000017941 */ /* 0x000fea0003800000 */
.L_x_3020:
        /* <DEDUP_REMOVED lines=8> */
.L_x_3022:
[----:B------:R-:W-:Y:S01]  /*28a50*/  IMAD.MOV.U32 R117, RZ, RZ, R14 ;  /* 0x000000ffff757224 */ /* 0x000fe200078e000e */
[----:B------:R-:W-:Y:S06]  /*28a60*/  BRA `(.L_x_3023) ;  /* 0xfffffdc400f47947 */ /* 0x000fec000383ffff */
.L_x_2719:
[----:B0-----:R0:W1:Y:S02]  /*28a70*/  SYNCS.PHASECHK.TRANS64.TRYWAIT P5, [R86+URZ+0x30890], R87 ;  /* 0x03089057560075a7 */ /* 0x00106400080a017f */
[----:B-1----:R-:W-:Y:S05]  /*28a80*/  @!P5 NANOSLEEP.SYNCS 0x989680 ;  /* 0x009896800000d95d */ /* 0x002fea0003900000 */
[----:B------:R-:W1:Y:S02]  /*28a90*/  @!P5 SYNCS.PHASECHK.TRANS64 P5, [R86+URZ+0x30890], R87 ;  /* 0x030890575600d5a7 */ /* 0x000e6400080a007f */
[----:B-1----:R-:W-:Y:S05]  /*28aa0*/  @!P5 BRA `(.L_x_2719) ;  /* 0xfffffffc00f0d947 */ /* 0x002fea000383ffff */
[----:B------:R-:W-:Y:S05]  /*28ab0*/  BRA `(.L_x_3024) ;  /* 0xfffffde800187947 */ /* 0x000fea000383ffff */
.L_x_2720:
        /* <DEDUP_REMOVED lines=8> */
.L_x_3026:
[----:B------:R-:W-:Y:S05]  /*28b40*/  BSYNC B1 ;  /* 0x0000000000017941 */ /* 0x000fea0003800000 */
.L_x_3025:
        /* <DEDUP_REMOVED lines=8> */
.L_x_3027:
[----:B------:R-:W-:Y:S01]  /*28bd0*/  IMAD.MOV.U32 R11, RZ, RZ, R14 ;  /* 0x000000ffff0b7224 */ /* 0x000fe200078e000e */
[----:B------:R-:W-:Y:S06]  /*28be0*/  BRA `(.L_x_3028) ;  /* 0xfffffde400e87947 */ /* 0x000fec000383ffff */
.L_x_2733:
[----:B------:R-:W-:Y:S01]  /*28bf0*/  BSSY B1, `(.L_x_3029) ;  /* 0x0000008000017945 */ /* 0x000fe20003800000 */
[----:B---34-:R-:W-:Y:S02]  /*28c00*/  IMAD.MOV.U32 R13, RZ, RZ, R116 ;  /* 0x000000ffff0d7224 */ /* 0x018fe400078e0074 */
[----:B------:R-:W-:Y:S02]  /*28c10*/  IMAD.MOV.U32 R12, RZ, RZ, 0x1 ;  /* 0x00000001ff0c7424 */ /* 0x000fe400078e00ff */
[----:B------:R-:W-:Y:S02]  /*28c20*/  IMAD.MOV.U32 R11, RZ, RZ, 0x1c1f ;  /* 0x00001c1fff0b7424 */ /* 0x000fe400078e00ff */
[----:B------:R-:W-:-:S07]  /*28c30*/  IMAD.MOV.U32 R15, RZ, RZ, -0x1 ;  /* 0xffffffffff0f7424 */ /* 0x000fce00078e00ff */
[----:B012---:R-:W-:Y:S05]  /*28c40*/  WARPSYNC.COLLECTIVE R15, `(.L_x_3030) ;  /* 0x000000000f087348 */ /* 0x007fea0003c00000 */
[----:B------:R3:W4:Y:S02]  /*28c50*/  SHFL.IDX P6, R14, R13, R12, R11 ;  /* 0x0000000c0d0e7389 */ /* 0x00072400000c000b */
[----:B01234-:R-:W-:Y:S01]  /*28c60*/  ENDCOLLECTIVE ;  /* 0x000000000000791b */ /* 0x01ffe20003800000 */
.L_x_3030:
[----:B------:R-:W-:Y:S05]  /*28c70*/  BSYNC B1 ;  /* 0x0000000000017941 */ /* 0x000fea0003800000 */
.L_x_3029:
        /* <DEDUP_REMOVED lines=8> */
.L_x_3031:
[----:B------:R-:W-:Y:S01]  /*28d00*/  IMAD.MOV.U32 R117, RZ, RZ, R14 ;  /* 0x000000ffff757224 */ /* 0x000fe200078e000e */
[----:B------:R-:W-:Y:S06]  /*28d10*/  BRA `(.L_x_3032) ;  /* 0xfffffdfc00a07947 */ /* 0x000fec000383ffff */
.L_x_2746:
[----:B0-----:R0:W1:Y:S02]  /*28d20*/  SYNCS.PHASECHK.TRANS64.TRYWAIT P3, [R86+URZ+0x30890], R87 ;  /* 0x03089057560075a7 */ /* 0x001064000806017f */
[----:B-1----:R-:W-:Y:S05]  /*28d30*/  @!P3 NANOSLEEP.SYNCS 0x989680 ;  /* 0x009896800000b95d */ /* 0x002fea0003900000 */
[----:B------:R-:W1:Y:S02]  /*28d40*/  @!P3 SYNCS.PHASECHK.TRANS64 P3, [R86+URZ+0x30890], R87 ;  /* 0x030890575600b5a7 */ /* 0x000e64000806007f */
[----:B-1----:R-:W-:Y:S05]  /*28d50*/  @!P3 BRA `(.L_x_2746) ;  /* 0xfffffffc00f0b947 */ /* 0x002fea000383ffff */
[----:B------:R-:W-:Y:S05]  /*28d60*/  BRA `(.L_x_3033) ;  /* 0xfffffe1400b47947 */ /* 0x000fea000383ffff */
.L_x_2747:
        /* <DEDUP_REMOVED lines=8> */
.L_x_3035:
[----:B------:R-:W-:Y:S05]  /*28df0*/  BSYNC B1 ;  /* 0x0000000000017941 */ /* 0x000fea0003800000 */
.L_x_3034:
        /* <DEDUP_REMOVED lines=8> */
.L_x_3036:
[----:B------:R-:W-:Y:S01]  /*28e80*/  IMAD.MOV.U32 R37, RZ, RZ, R14 ;  /* 0x000000ffff257224 */ /* 0x000fe200078e000e */
[----:B------:R-:W-:Y:S06]  /*28e90*/  BRA `(.L_x_3037) ;  /* 0xfffffe1400d07947 */ /* 0x000fec000383ffff */
.L_x_2750:
        /* <DEDUP_REMOVED lines=8> */
.L_x_3039:
[----:B------:R-:W-:Y:S05]  /*28f20*/  BSYNC B1 ;  /* 0x0000000000017941 */ /* 0x000fea0003800000 */
.L_x_3038:
        /* <DEDUP_REMOVED lines=8> */
.L_x_3040:
[----:B------:R-:W-:Y:S01]  /*28fb0*/  IMAD.MOV.U32 R37, RZ, RZ, R14 ;  /* 0x000000ffff257224 */ /* 0x000fe200078e000e */
[----:B------:R-:W-:Y:S06]  /*28fc0*/  BRA `(.L_x_3041) ;  /* 0xfffffe18002c7947 */ /* 0x000fec000383ffff */
.L_x_2754:
[----:B---3--:R3:W0:Y:S02]  /*28fd0*/  SYNCS.PHASECHK.TRANS64.TRYWAIT P2, [R86+URZ+0x308b0], R87 ;  /* 0x0308b057560075a7 */ /* 0x008624000804017f */
[----:B0-----:R-:W-:Y:S05]  /*28fe0*/  @!P2 NANOSLEEP.SYNCS 0x989680 ;  /* 0x009896800000a95d */ /* 0x001fea0003900000 */
[----:B------:R-:W0:Y:S02]  /*28ff0*/  @!P2 SYNCS.PHASECHK.TRANS64 P2, [R86+URZ+0x308b0], R87 ;  /* 0x0308b0575600a5a7 */ /* 0x000e24000804007f */
[----:B0-----:R-:W-:Y:S05]  /*29000*/  @!P2 BRA `(.L_x_2754) ;  /* 0xfffffffc00f0a947 */ /* 0x001fea000383ffff */
[----:B------:R-:W-:Y:S05]  /*29010*/  BRA `(.L_x_3042) ;  /* 0xfffffe1c00047947 */ /* 0x000fea000383ffff */
.L_x_2774:
        /* <DEDUP_REMOVED lines=8> */
.L_x_3044:
[----:B------:R-:W-:Y:S05]  /*290a0*/  BSYNC B1 ;  /* 0x0000000000017941 */ /* 0x000fea0003800000 */
.L_x_3043:
        /* <DEDUP_REMOVED lines=8> */
.L_x_3045:
[----:B------:R-:W-:Y:S02]  /*29130*/  IMAD.MOV.U32 R13, RZ, RZ, R63 ;  /* 0x000000ffff0d7224 */ /* 0x000fe400078e003f */
[----:B------:R-:W-:-:S07]  /*29140*/  IMAD.MOV.U32 R8, RZ, RZ, R14 ;  /* 0x000000ffff087224 */ /* 0x000fce00078e000e */
[----:B------:R-:W-:Y:S05]  /*29150*/  WARPSYNC.COLLECTIVE R15, `(.L_x_3046) ;  /* 0x000000000f087348 */ /* 0x000fea0003c00000 */
[----:B------:R0:W1:Y:S02]  /*29160*/  SHFL.IDX P6, R14, R13, R12, R11 ;  /* 0x0000000c0d0e7389 */ /* 0x00006400000c000b */
[----:B01----:R-:W-:Y:S01]  /*29170*/  ENDCOLLECTIVE ;  /* 0x000000000000791b */ /* 0x003fe20003800000 */
.L_x_3046:
[----:B------:R-:W-:Y:S02]  /*29180*/  IMAD.MOV.U32 R13, RZ, RZ, R62 ;  /* 0x000000ffff0d7224 */ /* 0x000fe400078e003e */
[----:B------:R-:W-:-:S07]  /*29190*/  IMAD.MOV.U32 R9, RZ, RZ, R14 ;  /* 0x000000ffff097224 */ /* 0x000fce00078e000e */
[----:B------:R-:W-:Y:S05]  /*291a0*/  WARPSYNC.COLLECTIVE R15, `(.L_x_3047) ;  /* 0x000000000f087348 */ /* 0x000fea0003c00000 */
[----:B------:R0:W1:Y:S02]  /*291b0*/  SHFL.IDX P6, R14, R13, R12, R11 ;  /* 0x0000000c0d0e7389 */ /* 0x00006400000c000b */
[----:B01----:R-:W-:Y:S01]  /*291c0*/  ENDCOLLECTIVE ;  /* 0x000000000000791b */ /* 0x003fe20003800000 */
.L_x_3047:
[----:B------:R-:W-:Y:S01]  /*291d0*/  IMAD.MOV.U32 R30, RZ, RZ, R14 ;  /* 0x000000ffff1e7224 */ /* 0x000fe200078e000e */
[----:B------:R-:W-:Y:S06]  /*291e0*/  BRA `(.L_x_3048) ;  /* 0xfffffe3000007947 */ /* 0x000fec000383ffff */
.L_x_2777:
[----:B------:R-:W-:Y:S01]  /*291f0*/  BSSY B1, `(.L_x_3049) ;  /* 0x0000008000017945 */ /* 0x000fe20003800000 */
[----:B------:R-:W-:Y:S02]  /*29200*/  IMAD.MOV.U32 R13, RZ, RZ, R0 ;  /* 0x000000ffff0d7224 */ /* 0x000fe400078e0000 */
[----:B------:R-:W-:Y:S02]  /*29210*/  IMAD.MOV.U32 R12, RZ, RZ, 0x1 ;  /* 0x00000001ff0c7424 */ /* 0x000fe400078e00ff */
[----:B------:R-:W-:Y:S02]  /*29220*/  IMAD.MOV.U32 R11, RZ, RZ, 0x1c1f ;  /* 0x00001c1fff0b7424 */ /* 0x000fe400078e00ff */
[----:B------:R-:W-:-:S07]  /*29230*/  IMAD.MOV.U32 R15, RZ, RZ, -0x1 ;  /* 0xffffffffff0f7424 */ /* 0x000fce00078e00ff */
[----:B0---4-:R-:W-:Y:S05]  /*29240*/  WARPSYNC.COLLECTIVE R15, `(.L_x_3050) ;  /* 0x000000000f087348 */ /* 0x011fea0003c00000 */
[----:B------:R1:W2:Y:S02]  /*29250*/  SHFL.IDX P6, R14, R13, R12, R11 ;  /* 0x0000000c0d0e7389 */ /* 0x0002a400000c000b */
[----:B012-4-:R-:W-:Y:S01]  /*29260*/  ENDCOLLECTIVE ;  /* 0x000000000000791b */ /* 0x017fe20003800000 */
.L_x_3050:
[----:B------:R-:W-:Y:S05]  /*29270*/  BSYNC B1 ;  /* 0x0000000000017941 */ /* 0x000fea0003800000 */
.L_x_3049:
        /* <DEDUP_REMOVED lines=8> */
.L_x_3051:
[----:B------:R-:W-:Y:S02]  /*29300*/  IMAD.MOV.U32 R13, RZ, RZ, R63 ;  /* 0x000000ffff0d7224 */ /* 0x000fe400078e003f */
[----:B------:R-:W-:-:S07]  /*29310*/  IMAD.MOV.U32 R65, RZ, RZ, R14 ;  /* 0x000000ffff417224 */ /* 0x000fce00078e000e */
[----:B------:R-:W-:Y:S05]  /*29320*/  WARPSYNC.COLLECTIVE R15, `(.L_x_3052) ;  /* 0x000000000f087348 */ /* 0x000fea0003c00000 */
[----:B------:R0:W1:Y:S02]  /*29330*/  SHFL.IDX P6, R14, R13, R12, R11 ;  /* 0x0000000c0d0e7389 */ /* 0x00006400000c000b */
[----:B01----:R-:W-:Y:S01]  /*29340*/  ENDCOLLECTIVE ;  /* 0x000000000000791b */ /* 0x003fe20003800000 */
.L_x_3052:
[----:B------:R-:W-:Y:S02]  /*29350*/  IMAD.MOV.U32 R13, RZ, RZ, R62 ;  /* 0x000000ffff0d7224 */ /* 0x000fe400078e003e */
[----:B------:R-:W-:-:S07]  /*29360*/  IMAD.MOV.U32 R63, RZ, RZ, R14 ;  /* 0x000000ffff3f7224 */ /* 0x000fce00078e000e */
[----:B------:R-:W-:Y:S05]  /*29370*/  WARPSYNC.COLLECTIVE R15, `(.L_x_3053) ;  /* 0x000000000f087348 */ /* 0x000fea0003c00000 */
[----:B------:R0:W1:Y:S02]  /*29380*/  SHFL.IDX P6, R14, R13, R12, R11 ;  /* 0x0000000c0d0e7389 */ /* 0x00006400000c000b */
[----:B01----:R-:W-:Y:S01]  /*29390*/  ENDCOLLECTIVE ;  /* 0x000000000000791b */ /* 0x003fe20003800000 */
.L_x_3053:
[----:B------:R-:W-:Y:S01]  /*293a0*/  IMAD.MOV.U32 R62, RZ, RZ, R14 ;  /* 0x000000ffff3e7224 */ /* 0x000fe200078e000e */
[----:B------:R-:W-:Y:S06]  /*293b0*/  BRA `(.L_x_3054) ;  /* 0xfffffe3400cc7947 */ /* 0x000fec000383ffff */
.L_x_2781:
[----:B0-----:R0:W2:Y:S02]  /*293c0*/  SYNCS.PHASECHK.TRANS64.TRYWAIT P0, [R2+URZ+0x30800], R5 ;  /* 0x03080005020075a7 */ /* 0x0010a4000800017f */
[----:B--2---:R-:W-:Y:S05]  /*293d0*/  @!P0 NANOSLEEP.SYNCS 0x989680 ;  /* 0x009896800000895d */ /* 0x004fea0003900000 */
[----:B------:R-:W2:Y:S02]  /*293e0*/  @!P0 SYNCS.PHASECHK.TRANS64 P0, [R2+URZ+0x30800], R5 ;  /* 0x03080005020085a7 */ /* 0x000ea4000800007f */
[----:B--2---:R-:W-:Y:S05]  /*293f0*/  @!P0 BRA `(.L_x_2781) ;  /* 0xfffffffc00f08947 */ /* 0x004fea000383ffff */
[----:B------:R-:W-:Y:S05]  /*29400*/  BRA `(.L_x_3055) ;  /* 0xfffffe40001c7947 */ /* 0x000fea000383ffff */
.L_x_2805:
        /* <DEDUP_REMOVED lines=8> */
.L_x_3057:
[----:B------:R-:W-:Y:S05]  /*29490*/  BSYNC B1 ;  /* 0x0000000000017941 */ /* 0x000fea0003800000 */
.L_x_3056:
        /* <DEDUP_REMOVED lines=8> */
.L_x_3058:
[----:B------:R-:W-:Y:S02]  /*29520*/  IMAD.MOV.U32 R13, RZ, RZ, R61 ;  /* 0x000000ffff0d7224 */ /* 0x000fe400078e003d */
[----:B------:R-:W-:-:S07]  /*29530*/  IMAD.MOV.U32 R4, RZ, RZ, R14 ;  /* 0x000000ffff047224 */ /* 0x000fce00078e000e */
[----:B------:R-:W-:Y:S05]  /*29540*/  WARPSYNC.COLLECTIVE R15, `(.L_x_3059) ;  /* 0x000000000f087348 */ /* 0x000fea0003c00000 */
[----:B------:R0:W1:Y:S02]  /*29550*/  SHFL.IDX P6, R14, R13, R12, R11 ;  /* 0x0000000c0d0e7389 */ /* 0x00006400000c000b */
[----:B01----:R-:W-:Y:S01]  /*29560*/  ENDCOLLECTIVE ;  /* 0x000000000000791b */ /* 0x003fe20003800000 */
.L_x_3059:
[----:B------:R-:W-:Y:S02]  /*29570*/  IMAD.MOV.U32 R13, RZ, RZ, R3 ;  /* 0x000000ffff0d7224 */ /* 0x000fe400078e0003 */
[----:B------:R-:W-:-:S07]  /*29580*/  IMAD.MOV.U32 R7, RZ, RZ, R14 ;  /* 0x000000ffff077224 */ /* 0x000fce00078e000e */
[----:B------:R-:W-:Y:S05]  /*29590*/  WARPSYNC.COLLECTIVE R15, `(.L_x_3060) ;  /* 0x000000000f087348 */ /* 0x000fea0003c00000 */
[----:B------:R0:W1:Y:S02]  /*295a0*/  SHFL.IDX P6, R14, R13, R12, R11 ;  /* 0x0000000c0d0e7389 */ /* 0x00006400000c000b */
[----:B01----:R-:W-:Y:S01]  /*295b0*/  ENDCOLLECTIVE ;  /* 0x000000000000791b */ /* 0x003fe20003800000 */
.L_x_3060:
[----:B------:R-:W-:Y:S01]  /*295c0*/  IMAD.MOV.U32 R8, RZ, RZ, R14 ;  /* 0x000000ffff087224 */ /* 0x000fe200078e000e */
[----:B------:R-:W-:Y:S06]  /*295d0*/  BRA `(.L_x_3061) ;  /* 0xfffffe6400bc7947 */ /* 0x000fec000383ffff */
.L_x_2808:
        /* <DEDUP_REMOVED lines=8> */
.L_x_3063:
[----:B------:R-:W-:Y:S05]  /*29660*/  BSYNC B1 ;  /* 0x0000000000017941 */ /* 0x000fea0003800000 */
.L_x_3062:
        /* <DEDUP_REMOVED lines=8> */
.L_x_3064:
[----:B------:R-:W-:Y:S02]  /*296f0*/  IMAD.MOV.U32 R13, RZ, RZ, R61 ;  /* 0x000000ffff0d7224 */ /* 0x000fe400078e003d */
[----:B------:R-:W-:-:S07]  /*29700*/  IMAD.MOV.U32 R20, RZ, RZ, R14 ;  /* 0x000000ffff147224 */ /* 0x000fce00078e000e */
[----:B------:R-:W-:Y:S05]  /*29710*/  WARPSYNC.COLLECTIVE R15, `(.L_x_3065) ;  /* 0x000000000f087348 */ /* 0x000fea0003c00000 */
[----:B------:R0:W1:Y:S02]  /*29720*/  SHFL.IDX P6, R14, R13, R12, R11 ;  /* 0x0000000c0d0e7389 */ /* 0x00006400000c000b */
[----:B01----:R-:W-:Y:S01]  /*29730*/  ENDCOLLECTIVE ;  /* 0x000000000000791b */ /* 0x003fe20003800000 */
.L_x_3065:
[----:B------:R-:W-:Y:S02]  /*29740*/  IMAD.MOV.U32 R13, RZ, RZ, R3 ;  /* 0x000000ffff0d7224 */ /* 0x000fe400078e0003 */
[----:B------:R-:W-:-:S07]  /*29750*/  IMAD.MOV.U32 R61, RZ, RZ, R14 ;  /* 0x000000ffff3d7224 */ /* 0x000fce00078e000e */
[----:B------:R-:W-:Y:S05]  /*29760*/  WARPSYNC.COLLECTIVE R15, `(.L_x_3066) ;  /* 0x000000000f087348 */ /* 0x000fea0003c00000 */
[----:B------:R0:W1:Y:S02]  /*29770*/  SHFL.IDX P6, R14, R13, R12, R11 ;  /* 0x0000000c0d0e7389 */ /* 0x00006400000c000b */
[----:B01----:R-:W-:Y:S01]  /*29780*/  ENDCOLLECTIVE ;  /* 0x000000000000791b */ /* 0x003fe20003800000 */
.L_x_3066:
[----:B------:R-:W-:Y:S01]  /*29790*/  IMAD.MOV.U32 R62, RZ, RZ, R14 ;  /* 0x000000ffff3e7224 */ /* 0x000fe200078e000e */
[----:B------:R-:W-:Y:S06]  /*297a0*/  BRA `(.L_x_3067) ;  /* 0xfffffe6800fc7947 */ /* 0x000fec000383ffff */
.L_x_2812:
[----:B0-----:R0:W1:Y:S02]  /*297b0*/  SYNCS.PHASECHK.TRANS64.TRYWAIT P0, [R2+URZ+0x30800], R21 ;  /* 0x03080015020075a7 */ /* 0x001064000800017f */
[----:B-1----:R-:W-:Y:S05]  /*297c0*/  @!P0 NANOSLEEP.SYNCS 0x989680 ;  /* 0x009896800000895d */ /* 0x002fea0003900000 */
[----:B------:R-:W1:Y:S02]  /*297d0*/  @!P0 SYNCS.PHASECHK.TRANS64 P0, [R2+URZ+0x30800], R21 ;  /* 0x03080015020085a7 */ /* 0x000e64000800007f */
[----:B-1----:R-:W-:Y:S05]  /*297e0*/  @!P0 BRA `(.L_x_2812) ;  /* 0xfffffffc00f08947 */ /* 0x002fea000383ffff */
[----:B------:R-:W-:Y:S05]  /*297f0*/  BRA `(.L_x_3068) ;  /* 0xfffffe7000a07947 */ /* 0x000fea000383ffff */
.L_x_2826:
[----:B-1----:R1:W2:Y:S02]  /*29800*/  SYNCS.PHASECHK.TRANS64.TRYWAIT P1, [R8+URZ+0x30830], R3 ;  /* 0x03083003080075a7 */ /* 0x0022a4000802017f */
[----:B--2---:R-:W-:Y:S05]  /*29810*/  @!P1 NANOSLEEP.SYNCS 0x989680 ;  /* 0x009896800000995d */ /* 0x004fea0003900000 */
[----:B------:R-:W2:Y:S02]  /*29820*/  @!P1 SYNCS.PHASECHK.TRANS64 P1, [R8+URZ+0x30830], R3 ;  /* 0x03083003080095a7 */ /* 0x000ea4000802007f */
[----:B--2---:R-:W-:Y:S05]  /*29830*/  @!P1 BRA `(.L_x_2826) ;  /* 0xfffffffc00f09947 */ /* 0x004fea000383ffff */
[----:B------:R-:W-:Y:S05]  /*29840*/  BRA `(.L_x_2825) ;  /* 0xfffffe9c00c47947 */ /* 0x000fea000383ffff */
.L_x_2834:
[----:B-1----:R1:W2:Y:S02]  /*29850*/  SYNCS.PHASECHK.TRANS64.TRYWAIT P1, [R0+URZ+0x30830], R3 ;  /* 0x03083003000075a7 */ /* 0x0022a4000802017f */
[----:B--2---:R-:W-:Y:S05]  /*29860*/  @!P1 NANOSLEEP.SYNCS 0x989680 ;  /* 0x009896800000995d */ /* 0x004fea0003900000 */
[----:B------:R-:W2:Y:S02]  /*29870*/  @!P1 SYNCS.PHASECHK.TRANS64 P1, [R0+URZ+0x30830], R3 ;  /* 0x03083003000095a7 */ /* 0x000ea4000802007f */
[----:B--2---:R-:W-:Y:S05]  /*29880*/  @!P1 BRA `(.L_x_2834) ;  /* 0xfffffffc00f09947 */ /* 0x004fea000383ffff */
[----:B------:R-:W-:Y:S05]  /*29890*/  BRA `(.L_x_2833) ;  /* 0xfffffec800507947 */ /* 0x000fea000383ffff */
.L_x_2839:
[----:B-1----:R1:W2:Y:S02]  /*298a0*/  SYNCS.PHASECHK.TRANS64.TRYWAIT P1, [R13+URZ+0x30850], R3 ;  /* 0x030850030d0075a7 */ /* 0x0022a4000802017f */
[----:B--2---:R-:W-:Y:S05]  /*298b0*/  @!P1 NANOSLEEP.SYNCS 0x989680 ;  /* 0x009896800000995d */ /* 0x004fea0003900000 */
[----:B------:R-:W2:Y:S02]  /*298c0*/  @!P1 SYNCS.PHASECHK.TRANS64 P1, [R13+URZ+0x30850], R3 ;  /* 0x030850030d0095a7 */ /* 0x000ea4000802007f */
[----:B--2---:R-:W-:Y:S05]  /*298d0*/  @!P1 BRA `(.L_x_2839) ;  /* 0xfffffffc00f09947 */ /* 0x004fea000383ffff */
[----:B------:R-:W-:Y:S05]  /*298e0*/  BRA `(.L_x_2838) ;  /* 0xfffffed400f47947 */ /* 0x000fea000383ffff */
.L_x_2849:
[----:B-1----:R1:W2:Y:S02]  /*298f0*/  SYNCS.PHASECHK.TRANS64.TRYWAIT P1, [R3+URZ+0x30830], R4 ;  /* 0x03083004030075a7 */ /* 0x0022a4000802017f */
[----:B--2---:R-:W-:Y:S05]  /*29900*/  @!P1 NANOSLEEP.SYNCS 0x989680 ;  /* 0x009896800000995d */ /* 0x004fea0003900000 */
[----:B------:R-:W2:Y:S02]  /*29910*/  @!P1 SYNCS.PHASECHK.TRANS64 P1, [R3+URZ+0x30830], R4 ;  /* 0x03083004030095a7 */ /* 0x000ea4000802007f */
[----:B--2---:R-:W-:Y:S05]  /*29920*/  @!P1 BRA `(.L_x_2849) ;  /* 0xfffffffc00f09947 */ /* 0x004fea000383ffff */
[----:B------:R-:W-:Y:S05]  /*29930*/  BRA `(.L_x_2848) ;  /* 0xfffffef8004c7947 */ /* 0x000fea000383ffff */
.L_x_2854:
[----:B-1----:R1:W2:Y:S02]  /*29940*/  SYNCS.PHASECHK.TRANS64.TRYWAIT P1, [R13+URZ+0x30850], R3 ;  /* 0x030850030d0075a7 */ /* 0x0022a4000802017f */
[----:B--2---:R-:W-:Y:S05]  /*29950*/  @!P1 NANOSLEEP.SYNCS 0x989680 ;  /* 0x009896800000995d */ /* 0x004fea0003900000 */
[----:B------:R-:W2:Y:S02]  /*29960*/  @!P1 SYNCS.PHASECHK.TRANS64 P1, [R13+URZ+0x30850], R3 ;  /* 0x030850030d0095a7 */ /* 0x000ea4000802007f */
[----:B--2---:R-:W-:Y:S05]  /*29970*/  @!P1 BRA `(.L_x_2854) ;  /* 0xfffffffc00f09947 */ /* 0x004fea000383ffff */
[----:B------:R-:W-:Y:S05]  /*29980*/  BRA `(.L_x_2853) ;  /* 0xffffff0400f07947 */ /* 0x000fea000383ffff */
.L_x_2862:
[----:B-1----:R1:W2:Y:S02]  /*29990*/  SYNCS.PHASECHK.TRANS64.TRYWAIT P1, [R10+URZ+0x30850], R5 ;  /* 0x030850050a0075a7 */ /* 0x0022a4000802017f */
[----:B--2---:R-:W-:Y:S05]  /*299a0*/  @!P1 NANOSLEEP.SYNCS 0x989680 ;  /* 0x009896800000995d */ /* 0x004fea0003900000 */
[----:B------:R-:W2:Y:S02]  /*299b0*/  @!P1 SYNCS.PHASECHK.TRANS64 P1, [R10+URZ+0x30850], R5 ;  /* 0x030850050a0095a7 */ /* 0x000ea4000802007f */
[----:B--2---:R-:W-:Y:S05]  /*299c0*/  @!P1 BRA `(.L_x_2862) ;  /* 0xfffffffc00f09947 */ /* 0x004fea000383ffff */
[----:B------:R-:W-:Y:S05]  /*299d0*/  BRA `(.L_x_2861) ;  /* 0xffffff2400cc7947 */ /* 0x000fea000383ffff */
.L_x_2904:
[----:B-1----:R-:W0:Y:S01]  /*299e0*/  S2R R11, SR_TID.X ;  /* 0x00000000000b7919 */ /* 0x002e220000002100 */
[----:B------:R-:W-:Y:S01]  /*299f0*/  BSSY B1, `(.L_x_3069) ;  /* 0x000000a000017945 */ /* 0x000fe20003800000 */
[----:B------:R-:W-:Y:S02]  /*29a00*/  IMAD.MOV.U32 R12, RZ, RZ, RZ ;  /* 0x000000ffff0c7224 */ /* 0x000fe400078e00ff */
[----:B------:R-:W-:Y:S01]  /*29a10*/  IMAD.MOV.U32 R15, RZ, RZ, -0x1 ;  /* 0xffffffffff0f7424 */ /* 0x000fe200078e00ff */
[----:B0-----:R-:W-:-:S04]  /*29a20*/  SHF.R.U32.HI R11, RZ, 0x5, R11 ;  /* 0x00000005ff0b7819 */ /* 0x001fc8000001160b */
[----:B------:R-:W-:-:S05]  /*29a30*/  LOP3.LUT R11, R11, 0x3, RZ, 0xc0, !PT ;  /* 0x000000030b0b7812 */ /* 0x000fca00078ec0ff */
[----:B------:R-:W-:Y:S02]  /*29a40*/  IMAD.MOV.U32 R13, RZ, RZ, R11 ;  /* 0x000000ffff0d7224 */ /* 0x000fe400078e000b */
[----:B------:R-:W-:-:S07]  /*29a50*/  IMAD.MOV.U32 R11, RZ, RZ, 0x1f ;  /* 0x0000001fff0b7424 */ /* 0x000fce00078e00ff */
[----:B------:R-:W-:Y:S05]  /*29a60*/  WARPSYNC.COLLECTIVE R15, `(.L_x_3070) ;  /* 0x000000000f087348 */ /* 0x000fea0003c00000 */
[----:B------:R0:W1:Y:S02]  /*29a70*/  SHFL.IDX P6, R14, R13, R12, R11 ;  /* 0x0000000c0d0e7389 */ /* 0x00006400000c000b */
[----:B01----:R-:W-:Y:S01]  /*29a80*/  ENDCOLLECTIVE ;  /* 0x000000000000791b */ /* 0x003fe20003800000 */
.L_x_3070:
[----:B------:R-:W-:Y:S05]  /*29a90*/  BSYNC B1 ;  /* 0x0000000000017941 */ /* 0x000fea0003800000 */
.L_x_3069:
[----:B------:R-:W-:Y:S05]  /*29aa0*/  BRA `(.L_x_3071) ;  /* 0xffffff8800c87947 */ /* 0x000fea000383ffff */
.L_x_2906:
[----:B------:R-:W-:Y:S01]  /*29ab0*/  BSSY B1, `(.L_x_3072) ;  /* 0x0000006000017945 */ /* 0x000fe20003800000 */
[----:B------:R-:W-:-:S07]  /*29ac0*/  IMAD.MOV.U32 R15, RZ, RZ, -0x1 ;  /* 0xffffffffff0f7424 */ /* 0x000fce00078e00ff */
[----:B01----:R-:W-:Y:S05]  /*29ad0*/  WARPSYNC.COLLECTIVE R15, `(.L_x_3073) ;  /* 0x000000000f0c7348 */ /* 0x003fea0003c00000 */
[----:B------:R-:W-:Y:S02]  /*29ae0*/  ELECT P6, UR62, PT ;  /* 0x00000000003e782f */ /* 0x000fe400038c0000 */
[----:B------:R-:W-:Y:S01]  /*29af0*/  MOV R14, UR62 ;  /* 0x0000003e000e7c02 */ /* 0x000fe20008000f00 */
[----:B01----:R-:W-:Y:S10]  /*29b00*/  ENDCOLLECTIVE ;  /* 0x000000000000791b */ /* 0x003ff40003800000 */
.L_x_3073:
[----:B------:R-:W-:Y:S05]  /*29b10*/  BSYNC B1 ;  /* 0x0000000000017941 */ /* 0x000fea0003800000 */
.L_x_3072:
[----:B------:R-:W-:Y:S05]  /*29b20*/  BRA `(.L_x_2905) ;  /* 0xffffff8800c07947 */ /* 0x000fea000383ffff */
.L_x_2908:
[----:B0-----:R0:W2:Y:S02]  /*29b30*/  SYNCS.PHASECHK.TRANS64.TRYWAIT P0, [R22+URZ+0x30820], R8 ;  /* 0x03082008160075a7 */ /* 0x0010a4000800017f */
[----:B--2---:R-:W-:Y:S05]  /*29b40*/  @!P0 NANOSLEEP.SYNCS 0x989680 ;  /* 0x009896800000895d */ /* 0x004fea0003900000 */
[----:B------:R-:W2:Y:S02]  /*29b50*/  @!P0 SYNCS.PHASECHK.TRANS64 P0, [R22+URZ+0x30820], R8 ;  /* 0x03082008160085a7 */ /* 0x000ea4000800007f */
[----:B--2---:R-:W-:Y:S05]  /*29b60*/  @!P0 BRA `(.L_x_2908) ;  /* 0xfffffffc00f08947 */ /* 0x004fea000383ffff */
[----:B------:R-:W-:Y:S05]  /*29b70*/  BRA `(.L_x_3074) ;  /* 0xffffff8800d07947 */ /* 0x000fea000383ffff */
.L_x_2912:
[----:B-1----:R1:W2:Y:S02]  /*29b80*/  SYNCS.PHASECHK.TRANS64.TRYWAIT P0, [R12+URZ+0x308a0], R11 ;  /* 0x0308a00b0c0075a7 */ /* 0x0022a4000800017f */
[----:B--2---:R-:W-:Y:S05]  /*29b90*/  @!P0 NANOSLEEP.SYNCS 0x989680 ;  /* 0x009896800000895d */ /* 0x004fea0003900000 */
[----:B------:R-:W2:Y:S02]  /*29ba0*/  @!P0 SYNCS.PHASECHK.TRANS64 P0, [R12+URZ+0x308a0], R11 ;  /* 0x0308a00b0c0085a7 */ /* 0x000ea4000800007f */
[----:B--2---:R-:W-:Y:S05]  /*29bb0*/  @!P0 BRA `(.L_x_2912) ;  /* 0xfffffffc00f08947 */ /* 0x004fea000383ffff */
[----:B------:R-:W-:Y:S05]  /*29bc0*/  BRA `(.L_x_3075) ;  /* 0xffffff8800e87947 */ /* 0x000fea000383ffff */
.L_x_2919:
[----:B0-----:R0:W2:Y:S02]  /*29bd0*/  SYNCS.PHASECHK.TRANS64.TRYWAIT P0, [R12+URZ+0x308c0], R11 ;  /* 0x0308c00b0c0075a7 */ /* 0x0010a4000800017f */
[----:B--2---:R-:W-:Y:S05]  /*29be0*/  @!P0 NANOSLEEP.SYNCS 0x989680 ;  /* 0x009896800000895d */ /* 0x004fea0003900000 */
[----:B------:R-:W2:Y:S02]  /*29bf0*/  @!P0 SYNCS.PHASECHK.TRANS64 P0, [R12+URZ+0x308c0], R11 ;  /* 0x0308c00b0c0085a7 */ /* 0x000ea4000800007f */
[----:B--2---:R-:W-:Y:S05]  /*29c00*/  @!P0 BRA `(.L_x_2919) ;  /* 0xfffffffc00f08947 */ /* 0x004fea000383ffff */
[----:B------:R-:W-:Y:S05]  /*29c10*/  BRA `(.L_x_3076) ;  /* 0xffffff8c00e47947 */ /* 0x000fea000383ffff */
.L_x_2928:
[----:B-1----:R1:W2:Y:S02]  /*29c20*/  SYNCS.PHASECHK.TRANS64.TRYWAIT P1, [R11+URZ+0x308a0], R10 ;  /* 0x0308a00a0b0075a7 */ /* 0x0022a4000802017f */
[----:B--2---:R-:W-:Y:S05]  /*29c30*/  @!P1 NANOSLEEP.SYNCS 0x989680 ;  /* 0x009896800000995d */ /* 0x004fea0003900000 */
[----:B------:R-:W2:Y:S02]  /*29c40*/  @!P1 SYNCS.PHASECHK.TRANS64 P1, [R11+URZ+0x308a0], R10 ;  /* 0x0308a00a0b0095a7 */ /* 0x000ea4000802007f */
[----:B--2---:R-:W-:Y:S05]  /*29c50*/  @!P1 BRA `(.L_x_2928) ;  /* 0xfffffffc00f09947 */ /* 0x004fea000383ffff */
[----:B------:R-:W-:Y:S05]  /*29c60*/  BRA `(.L_x_3077) ;  /* 0xffffff94001c7947 */ /* 0x000fea000383ffff */
.L_x_2935:
[----:B0-----:R0:W2:Y:S02]  /*29c70*/  SYNCS.PHASECHK.TRANS64.TRYWAIT P1, [R11+URZ+0x308c0], R10 ;  /* 0x0308c00a0b0075a7 */ /* 0x0010a4000802017f */
[----:B--2---:R-:W-:Y:S05]  /*29c80*/  @!P1 NANOSLEEP.SYNCS 0x989680 ;  /* 0x009896800000995d */ /* 0x004fea0003900000 */
[----:B------:R-:W2:Y:S02]  /*29c90*/  @!P1 SYNCS.PHASECHK.TRANS64 P1, [R11+URZ+0x308c0], R10 ;  /* 0x0308c00a0b0095a7 */ /* 0x000ea4000802007f */
[----:B--2---:R-:W-:Y:S05]  /*29ca0*/  @!P1 BRA `(.L_x_2935) ;  /* 0xfffffffc00f09947 */ /* 0x004fea000383ffff */
[----:B------:R-:W-:Y:S05]  /*29cb0*/  BRA `(.L_x_3078) ;  /* 0xffffff9800147947 */ /* 0x000fea000383ffff */
.L_x_2952:
[----:B0-----:R-:W0:Y:S01]  /*29cc0*/  S2R R8, SR_TID.X ;  /* 0x0000000000087919 */ /* 0x001e220000002100 */
        /* <DEDUP_REMOVED lines=10> */
.L_x_3080:
[----:B------:R-:W-:Y:S05]  /*29d70*/  BSYNC B0 ;  /* 0x0000000000007941 */ /* 0x000fea0003800000 */
.L_x_3079:
[----:B------:R-:W-:Y:S05]  /*29d80*/  BRA `(.L_x_3081) ;  /* 0xffffffa400fc7947 */ /* 0x000fea000383ffff */
.L_x_2955:
[----:B0-----:R0:W1:Y:S02]  /*29d90*/  SYNCS.PHASECHK.TRANS64.TRYWAIT P0, [R7+URZ+0x30840], R2 ;  /* 0x03084002070075a7 */ /* 0x001064000800017f */
[----:B-1----:R-:W-:Y:S05]  /*29da0*/  @!P0 NANOSLEEP.SYNCS 0x989680 ;  /* 0x009896800000895d */ /* 0x002fea0003900000 */
[----:B------:R-:W1:Y:S02]  /*29db0*/  @!P0 SYNCS.PHASECHK.TRANS64 P0, [R7+URZ+0x30840], R2 ;  /* 0x03084002070085a7 */ /* 0x000e64000800007f */
[----:B-1----:R-:W-:Y:S05]  /*29dc0*/  @!P0 BRA `(.L_x_2955) ;  /* 0xfffffffc00f08947 */ /* 0x002fea000383ffff */
[----:B------:R-:W-:Y:S05]  /*29dd0*/  BRA `(.L_x_3082) ;  /* 0xffffffa8004c7947 */ /* 0x000fea000383ffff */
.L_x_2956:
        /* <DEDUP_REMOVED lines=8> */
.L_x_3084:
[----:B------:R-:W-:Y:S05]  /*29e60*/  BSYNC B0 ;  /* 0x0000000000007941 */ /* 0x000fea0003800000 */
.L_x_3083:
        /* <DEDUP_REMOVED lines=9> */
.L_x_3085:
[----:B------:R-:W-:Y:S02]  /*29f00*/  IMAD.MOV.U32 R13, RZ, RZ, R0 ;  /* 0x000000ffff0d7224 */ /* 0x000fe400078e0000 */
[----:B------:R-:W-:Y:S02]  /*29f10*/  IMAD.MOV.U32 R12, RZ, RZ, 0x1 ;  /* 0x00000001ff0c7424 */ /* 0x000fe400078e00ff */
[----:B------:R-:W-:-:S07]  /*29f20*/  IMAD.MOV.U32 R3, RZ, RZ, R14 ;  /* 0x000000ffff037224 */ /* 0x000fce00078e000e */
[----:B------:R-:W-:Y:S05]  /*29f30*/  WARPSYNC.COLLECTIVE R15, `(.L_x_3086) ;  /* 0x000000000f087348 */ /* 0x000fea0003c00000 */
[----:B------:R0:W1:Y:S02]  /*29f40*/  SHFL.IDX P6, R14, R13, R12, R11 ;  /* 0x0000000c0d0e7389 */ /* 0x00006400000c000b */
[----:B01----:R-:W-:Y:S01]  /*29f50*/  ENDCOLLECTIVE ;  /* 0x000000000000791b */ /* 0x003fe20003800000 */
.L_x_3086:
        /* <DEDUP_REMOVED lines=17> */
.L_x_3087:
[----:B------:R-:W-:Y:S02]  /*2a070*/  @P1 IMAD R8, R5, 0x2, R22 ;  /* 0x0000000205081824 */ /* 0x000fe400078e0216 */
[----:B------:R-:W-:Y:S02]  /*2a080*/  IMAD.MOV.U32 R13, RZ, RZ, R0 ;  /* 0x000000ffff0d7224 */ /* 0x000fe400078e0000 */
[----:B------:R-:W-:Y:S02]  /*2a090*/  IMAD.MOV.U32 R12, RZ, RZ, 0x2 ;  /* 0x00000002ff0c7424 */ /* 0x000fe400078e00ff */
[----:B------:R-:W-:-:S07]  /*2a0a0*/  IMAD.MOV.U32 R3, RZ, RZ, R14 ;  /* 0x000000ffff037224 */ /* 0x000fce00078e000e */
[----:B------:R-:W-:Y:S05]  /*2a0b0*/  WARPSYNC.COLLECTIVE R15, `(.L_x_3088) ;  /* 0x000000000f087348 */ /* 0x000fea0003c00000 */
[----:B------:R0:W1:Y:S02]  /*2a0c0*/  SHFL.IDX P6, R14, R13, R12, R11 ;  /* 0x0000000c0d0e7389 */ /* 0x00006400000c000b */
[----:B01----:R-:W-:Y:S01]  /*2a0d0*/  ENDCOLLECTIVE ;  /* 0x000000000000791b */ /* 0x003fe20003800000 */
.L_x_3088:
        /* <DEDUP_REMOVED lines=17> */
.L_x_3089:
[----:B------:R-:W-:Y:S02]  /*2a1f0*/  @P1 IMAD R8, R5, 0x2, R22 ;  /* 0x0000000205081824 */ /* 0x000fe400078e0216 */
[----:B------:R-:W-:Y:S02]  /*2a200*/  IMAD.MOV.U32 R13, RZ, RZ, R0 ;  /* 0x000000ffff0d7224 */ /* 0x000fe400078e0000 */
[----:B------:R-:W-:Y:S02]  /*2a210*/  IMAD.MOV.U32 R12, RZ, RZ, 0x3 ;  /* 0x00000003ff0c7424 */ /* 0x000fe400078e00ff */
[----:B------:R-:W-:-:S07]  /*2a220*/  IMAD.MOV.U32 R3, RZ, RZ, R14 ;  /* 0x000000ffff037224 */ /* 0x000fce00078e000e */
[----:B------:R-:W-:Y:S05]  /*2a230*/  WARPSYNC.COLLECTIVE R15, `(.L_x_3090) ;  /* 0x000000000f087348 */ /* 0x000fea0003c00000 */
[----:B------:R0:W1:Y:S02]  /*2a240*/  SHFL.IDX P6, R14, R13, R12, R11 ;  /* 0x0000000c0d0e7389 */ /* 0x00006400000c000b */
[----:B01----:R-:W-:Y:S01]  /*2a250*/  ENDCOLLECTIVE ;  /* 0x000000000000791b */ /* 0x003fe20003800000 */
.L_x_3090:
        /* <DEDUP_REMOVED lines=17> */
.L_x_3091:
[----:B------:R-:W-:Y:S02]  /*2a370*/  @P1 IMAD R8, R5, 0x2, R22 ;  /* 0x0000000205081824 */ /* 0x000fe400078e0216 */
[----:B------:R-:W-:Y:S02]  /*2a380*/  IMAD.MOV.U32 R13, RZ, RZ, R0 ;  /* 0x000000ffff0d7224 */ /* 0x000fe400078e0000 */
[----:B------:R-:W-:Y:S02]  /*2a390*/  IMAD.MOV.U32 R12, RZ, RZ, 0x4 ;  /* 0x00000004ff0c7424 */ /* 0x000fe400078e00ff */
[----:B------:R-:W-:-:S07]  /*2a3a0*/  IMAD.MOV.U32 R3, RZ, RZ, R14 ;  /* 0x000000ffff037224 */ /* 0x000fce00078e000e */
[----:B------:R-:W-:Y:S05]  /*2a3b0*/  WARPSYNC.COLLECTIVE R15, `(.L_x_3092) ;  /* 0x000000000f087348 */ /* 0x000fea0003c00000 */
[----:B------:R0:W1:Y:S02]  /*2a3c0*/  SHFL.IDX P6, R14, R13, R12, R11 ;  /* 0x0000000c0d0e7389 */ /* 0x00006400000c000b */
[----:B01----:R-:W-:Y:S01]  /*2a3d0*/  ENDCOLLECTIVE ;  /* 0x000000000000791b */ /* 0x003fe20003800000 */
.L_x_3092:
        /* <DEDUP_REMOVED lines=17> */
.L_x_3093:
[----:B------:R-:W-:Y:S02]  /*2a4f0*/  @P1 IMAD R8, R5, 0x2, R22 ;  /* 0x0000000205081824 */ /* 0x000fe400078e0216 */
[----:B------:R-:W-:Y:S02]  /*2a500*/  IMAD.MOV.U32 R13, RZ, RZ, R0 ;  /* 0x000000ffff0d7224 */ /* 0x000fe400078e0000 */
[----:B------:R-:W-:Y:S02]  /*2a510*/  IMAD.MOV.U32 R12, RZ, RZ, 0x5 ;  /* 0x00000005ff0c7424 */ /* 0x000fe400078e00ff */
[----:B------:R-:W-:-:S07]  /*2a520*/  IMAD.MOV.U32 R3, RZ, RZ, R14 ;  /* 0x000000ffff037224 */ /* 0x000fce00078e000e */
[----:B------:R-:W-:Y:S05]  /*2a530*/  WARPSYNC.COLLECTIVE R15, `(.L_x_3094) ;  /* 0x000000000f087348 */ /* 0x000fea0003c00000 */
[----:B------:R0:W1:Y:S02]  /*2a540*/  SHFL.IDX P6, R14, R13, R12, R11 ;  /* 0x0000000c0d0e7389 */ /* 0x00006400000c000b */
[----:B01----:R-:W-:Y:S01]  /*2a550*/  ENDCOLLECTIVE ;  /* 0x000000000000791b */ /* 0x003fe20003800000 */
.L_x_3094:
        /* <DEDUP_REMOVED lines=10> */
.L_x_3095:
        /* <DEDUP_REMOVED lines=8> */
.L_x_2961:
[----:B------:R-:W-:Y:S02]  /*2a680*/  IMAD.MOV.U32 R13, RZ, RZ, R4 ;  /* 0x000000ffff0d7224 */ /* 0x000fe400078e0004 */
[----:B------:R-:W-:Y:S02]  /*2a690*/  IMAD.MOV.U32 R12, RZ, RZ, RZ ;  /* 0x000000ffff0c7224 */ /* 0x000fe400078e00ff */
[----:B------:R-:W-:Y:S02]  /*2a6a0*/  IMAD.MOV.U32 R11, RZ, RZ, 0x181f ;  /* 0x0000181fff0b7424 */ /* 0x000fe400078e00ff */
[----:B------:R-:W-:Y:S02]  /*2a6b0*/  IMAD.MOV.U32 R15, RZ, RZ, -0x1 ;  /* 0xffffffffff0f7424 */ /* 0x000fe400078e00ff */
[----:B-----5:R-:W-:Y:S02]  /*2a6c0*/  IMAD R5, R9, R6, RZ ;  /* 0x0000000609057224 */ /* 0x020fe400078e02ff */
[----:B------:R-:W-:-:S07]  /*2a6d0*/  IMAD R17, R17, 0x80, R8 ;  /* 0x0000008011117824 */ /* 0x000fce00078e0208 */
[----:B------:R-:W-:Y:S05]  /*2a6e0*/  WARPSYNC.COLLECTIVE R15, `(.L_x_3097) ;  /* 0x000000000f087348 */ /* 0x000fea0003c00000 */
[----:B------:R0:W1:Y:S02]  /*2a6f0*/  SHFL.IDX P6, R14, R13, R12, R11 ;  /* 0x0000000c0d0e7389 */ /* 0x00006400000c000b */
[----:B01----:R-:W-:Y:S01]  /*2a700*/  ENDCOLLECTIVE ;  /* 0x000000000000791b */ /* 0x003fe20003800000 */
.L_x_3097:
[C---:B------:R-:W-:Y:S01]  /*2a710*/  VIADD R6, R17.reuse, 0x10 ;  /* 0x0000001011067836 */ /* 0x040fe20000000000 */
[----:B------:R-:W-:Y:S01]  /*2a720*/  ISETP.GE.AND P1, PT, R17, R5, PT ;  /* 0x000000051100720c */ /* 0x000fe20003f26270 */
[----:B------:R-:W-:Y:S02]  /*2a730*/  IMAD.MOV.U32 R13, RZ, RZ, R0 ;  /* 0x000000ffff0d7224 */ /* 0x000fe400078e0000 */
[----:B------:R-:W-:-:S10]  /*2a740*/  IMAD.MOV.U32 R2, RZ, RZ, R14 ;  /* 0x000000ffff027224 */ /* 0x000fd400078e000e */
[----:B------:R-:W-:Y:S05]  /*2a750*/  WARPSYNC.COLLECTIVE R15, `(.L_x_3098) ;  /* 0x000000000f087348 */ /* 0x000fea0003c00000 */
[----:B------:R0:W1:Y:S02]  /*2a760*/  SHFL.IDX P6, R14, R13, R12, R11 ;  /* 0x0000000c0d0e7389 */ /* 0x00006400000c000b */
[----:B01----:R-:W-:Y:S01]  /*2a770*/  ENDCOLLECTIVE ;  /* 0x000000000000791b */ /* 0x003fe20003800000 */
.L_x_3098:
        /* <DEDUP_REMOVED lines=8> */
.L_x_3099:
        /* <DEDUP_REMOVED lines=13> */
.L_x_3100:
        /* <DEDUP_REMOVED lines=8> */
.L_x_3101:
        /* <DEDUP_REMOVED lines=14> */
.L_x_3102:
        /* <DEDUP_REMOVED lines=8> */
.L_x_3103:
        /* <DEDUP_REMOVED lines=14> */
.L_x_3104:
        /* <DEDUP_REMOVED lines=8> */
.L_x_3105:
        /* <DEDUP_REMOVED lines=14> */
.L_x_3106:
        /* <DEDUP_REMOVED lines=8> */
.L_x_3107:
        /* <DEDUP_REMOVED lines=14> */
.L_x_3108:
        /* <DEDUP_REMOVED lines=8> */
.L_x_3109:
        /* <DEDUP_REMOVED lines=13> */
.L_x_3110:
        /* <DEDUP_REMOVED lines=8> */
.L_x_3111:
        /* <DEDUP_REMOVED lines=12> */
.L_x_3112:
[----:B------:R-:W-:Y:S05]  /*2b0e0*/  BRA `(.L_x_3113) ;  /* 0xffffffa400fc7947 */ /* 0x000fea000383ffff */
.L_x_2966:
[----:B0-----:R0:W1:Y:S02]  /*2b0f0*/  SYNCS.PHASECHK.TRANS64.TRYWAIT P0, [R22+URZ+0x30820], R3 ;  /* 0x03082003160075a7 */ /* 0x001064000800017f */
[----:B-1----:R-:W-:Y:S05]  /*2b100*/  @!P0 NANOSLEEP.SYNCS 0x989680 ;  /* 0x009896800000895d */ /* 0x002fea0003900000 */
[----:B------:R-:W1:Y:S02]  /*2b110*/  @!P0 SYNCS.PHASECHK.TRANS64 P0, [R22+URZ+0x30820], R3 ;  /* 0x03082003160085a7 */ /* 0x000e64000800007f */
[----:B-1----:R-:W-:Y:S05]  /*2b120*/  @!P0 BRA `(.L_x_2966) ;  /* 0xfffffffc00f08947 */ /* 0x002fea000383ffff */
[----:B------:R-:W-:Y:S05]  /*2b130*/  BRA `(.L_x_3114) ;  /* 0xffffffa800747947 */ /* 0x000fea000383ffff */
.L_x_2971:
[----:B0-----:R0:W1:Y:S02]  /*2b140*/  SYNCS.PHASECHK.TRANS64.TRYWAIT P0, [R7+URZ+0x30840], R2 ;  /* 0x03084002070075a7 */ /* 0x001064000800017f */
[----:B-1----:R-:W-:Y:S05]  /*2b150*/  @!P0 NANOSLEEP.SYNCS 0x989680 ;  /* 0x009896800000895d */ /* 0x002fea0003900000 */
[----:B------:R-:W1:Y:S02]  /*2b160*/  @!P0 SYNCS.PHASECHK.TRANS64 P0, [R7+URZ+0x30840], R2 ;  /* 0x03084002070085a7 */ /* 0x000e64000800007f */
[----:B-1----:R-:W-:Y:S05]  /*2b170*/  @!P0 BRA `(.L_x_2971) ;  /* 0xfffffffc00f08947 */ /* 0x002fea000383ffff */
[----:B------:R-:W-:Y:S05]  /*2b180*/  BRA `(.L_x_3115) ;  /* 0xffffffac00507947 */ /* 0x000fea000383ffff */
.L_x_2972:
        /* <DEDUP_REMOVED lines=8> */
.L_x_3117:
[----:B------:R-:W-:Y:S05]  /*2b210*/  BSYNC B1 ;  /* 0x0000000000017941 */ /* 0x000fea0003800000 */
.L_x_3116:
        /* <DEDUP_REMOVED lines=11> */
.L_x_3118:
[----:B------:R-:W-:Y:S02]  /*2b2d0*/  IMAD R5, R5, 0x2, R22 ;  /* 0x0000000205057824 */ /* 0x000fe400078e0216 */
[----:B------:R-:W-:Y:S02]  /*2b2e0*/  IMAD.MOV.U32 R13, RZ, RZ, R6 ;  /* 0x000000ffff0d7224 */ /* 0x000fe400078e0006 */
[----:B------:R-:W-:Y:S02]  /*2b2f0*/  IMAD.MOV.U32 R12, RZ, RZ, 0x1 ;  /* 0x00000001ff0c7424 */ /* 0x000fe400078e00ff */
[----:B------:R-:W-:-:S07]  /*2b300*/  IMAD.MOV.U32 R2, RZ, RZ, R14 ;  /* 0x000000ffff027224 */ /* 0x000fce00078e000e */
[----:B------:R-:W-:Y:S05]  /*2b310*/  WARPSYNC.COLLECTIVE R15, `(.L_x_3119) ;  /* 0x000000000f087348 */ /* 0x000fea0003c00000 */
[----:B------:R0:W1:Y:S02]  /*2b320*/  SHFL.IDX P6, R14, R13, R12, R11 ;  /* 0x0000000c0d0e7389 */ /* 0x00006400000c000b */
[----:B01----:R-:W-:Y:S01]  /*2b330*/  ENDCOLLECTIVE ;  /* 0x000000000000791b */ /* 0x003fe20003800000 */
.L_x_3119:
        /* <DEDUP_REMOVED lines=17> */
.L_x_3120:
[----:B------:R-:W-:Y:S02]  /*2b450*/  IMAD.MOV.U32 R13, RZ, RZ, R6 ;  /* 0x000000ffff0d7224 */ /* 0x000fe400078e0006 */
[----:B------:R-:W-:Y:S02]  /*2b460*/  IMAD.MOV.U32 R12, RZ, RZ, 0x2 ;  /* 0x00000002ff0c7424 */ /* 0x000fe400078e00ff */
[----:B------:R-:W-:-:S07]  /*2b470*/  IMAD.MOV.U32 R2, RZ, RZ, R14 ;  /* 0x000000ffff027224 */ /* 0x000fce00078e000e */
[----:B------:R-:W-:Y:S05]  /*2b480*/  WARPSYNC.COLLECTIVE R15, `(.L_x_3121) ;  /* 0x000000000f087348 */ /* 0x000fea0003c00000 */
[----:B------:R0:W1:Y:S02]  /*2b490*/  SHFL.IDX P6, R14, R13, R12, R11 ;  /* 0x0000000c0d0e7389 */ /* 0x00006400000c000b */
[----:B01----:R-:W-:Y:S01]  /*2b4a0*/  ENDCOLLECTIVE ;  /* 0x000000000000791b */ /* 0x003fe20003800000 */
.L_x_3121:
        /* <DEDUP_REMOVED lines=13> */
.L_x_3122:
[----:B------:R-:W-:Y:S02]  /*2b580*/  IMAD.MOV.U32 R13, RZ, RZ, R6 ;  /* 0x000000ffff0d7224 */ /* 0x000fe400078e0006 */
[----:B------:R-:W-:Y:S02]  /*2b590*/  IMAD.MOV.U32 R12, RZ, RZ, 0x3 ;  /* 0x00000003ff0c7424 */ /* 0x000fe400078e00ff */
[----:B------:R-:W-:-:S07]  /*2b5a0*/  IMAD.MOV.U32 R2, RZ, RZ, R14 ;  /* 0x000000ffff027224 */ /* 0x000fce00078e000e */
[----:B------:R-:W-:Y:S05]  /*2b5b0*/  WARPSYNC.COLLECTIVE R15, `(.L_x_3123) ;  /* 0x000000000f087348 */ /* 0x000fea0003c00000 */
[----:B------:R0:W1:Y:S02]  /*2b5c0*/  SHFL.IDX P6, R14, R13, R12, R11 ;  /* 0x0000000c0d0e7389 */ /* 0x00006400000c000b */
[----:B01----:R-:W-:Y:S01]  /*2b5d0*/  ENDCOLLECTIVE ;  /* 0x000000000000791b */ /* 0x003fe20003800000 */
.L_x_3123:
        /* <DEDUP_REMOVED lines=13> */
.L_x_3124:
[----:B------:R-:W-:Y:S02]  /*2b6b0*/  IMAD.MOV.U32 R13, RZ, RZ, R6 ;  /* 0x000000ffff0d7224 */ /* 0x000fe400078e0006 */
[----:B------:R-:W-:Y:S02]  /*2b6c0*/  IMAD.MOV.U32 R12, RZ, RZ, 0x4 ;  /* 0x00000004ff0c7424 */ /* 0x000fe400078e00ff */
[----:B------:R-:W-:-:S07]  /*2b6d0*/  IMAD.MOV.U32 R2, RZ, RZ, R14 ;  /* 0x000000ffff027224 */ /* 0x000fce00078e000e */
[----:B------:R-:W-:Y:S05]  /*2b6e0*/  WARPSYNC.COLLECTIVE R15, `(.L_x_3125) ;  /* 0x000000000f087348 */ /* 0x000fea0003c00000 */
[----:B------:R0:W1:Y:S02]  /*2b6f0*/  SHFL.IDX P6, R14, R13, R12, R11 ;  /* 0x0000000c0d0e7389 */ /* 0x00006400000c000b */
[----:B01----:R-:W-:Y:S01]  /*2b700*/  ENDCOLLECTIVE ;  /* 0x000000000000791b */ /* 0x003fe20003800000 */
.L_x_3125:
        /* <DEDUP_REMOVED lines=13> */
.L_x_3126:
        /* <DEDUP_REMOVED lines=15> */
.L_x_3127:
        /* <DEDUP_REMOVED lines=9> */
.L_x_3128:
[----:B------:R-:W-:Y:S01]  /*2b960*/  IMAD.MOV.U32 R2, RZ, RZ, R14 ;  /* 0x000000ffff027224 */ /* 0x000fe200078e000e */
[----:B------:R-:W-:Y:S06]  /*2b970*/  BRA `(.L_x_3129) ;  /* 0xffffffa8005c7947 */ /* 0x000fec000383ffff */
.L_x_2977:
[----:B0-----:R0:W2:Y:S02]  /*2b980*/  SYNCS.PHASECHK.TRANS64.TRYWAIT P0, [R6+URZ+0x30860], R2 ;  /* 0x03086002060075a7 */ /* 0x0010a4000800017f */
[----:B--2---:R-:W-:Y:S05]  /*2b990*/  @!P0 NANOSLEEP.SYNCS 0x989680 ;  /* 0x009896800000895d */ /* 0x004fea0003900000 */
[----:B------:R-:W2:Y:S02]  /*2b9a0*/  @!P0 SYNCS.PHASECHK.TRANS64 P0, [R6+URZ+0x30860], R2 ;  /* 0x03086002060085a7 */ /* 0x000ea4000800007f */
[----:B--2---:R-:W-:Y:S05]  /*2b9b0*/  @!P0 BRA `(.L_x_2977) ;  /* 0xfffffffc00f08947 */ /* 0x004fea000383ffff */
[----:B------:R-:W-:Y:S05]  /*2b9c0*/  BRA `(.L_x_3130) ;  /* 0xffffffa800c47947 */ /* 0x000fea000383ffff */
.L_x_2978:
        /* <DEDUP_REMOVED lines=8> */
.L_x_3132:
[----:B------:R-:W-:Y:S05]  /*2ba50*/  BSYNC B1 ;  /* 0x0000000000017941 */ /* 0x000fea0003800000 */
.L_x_3131:
        /* <DEDUP_REMOVED lines=9> */
.L_x_3133:
[----:B------:R-:W-:Y:S02]  /*2baf0*/  IMAD.MOV.U32 R13, RZ, RZ, R24 ;  /* 0x000000ffff0d7224 */ /* 0x000fe400078e0018 */
[----:B------:R-:W-:Y:S02]  /*2bb00*/  IMAD.MOV.U32 R12, RZ, RZ, 0x1 ;  /* 0x00000001ff0c7424 */ /* 0x000fe400078e00ff */
[----:B------:R-:W-:-:S07]  /*2bb10*/  IMAD.MOV.U32 R2, RZ, RZ, R14 ;  /* 0x000000ffff027224 */ /* 0x000fce00078e000e */
[----:B------:R-:W-:Y:S05]  /*2bb20*/  WARPSYNC.COLLECTIVE R15, `(.L_x_3134) ;  /* 0x000000000f087348 */ /* 0x000fea0003c00000 */
[----:B------:R0:W1:Y:S02]  /*2bb30*/  SHFL.IDX P6, R14, R13, R12, R11 ;  /* 0x0000000c0d0e7389 */ /* 0x00006400000c000b */
[----:B01----:R-:W-:Y:S01]  /*2bb40*/  ENDCOLLECTIVE ;  /* 0x000000000000791b */ /* 0x003fe20003800000 */
.L_x_3134:
        /* <DEDUP_REMOVED lines=16> */
.L_x_3135:
[----:B------:R-:W-:Y:S02]  /*2bc50*/  IMAD.MOV.U32 R13, RZ, RZ, R24 ;  /* 0x000000ffff0d7224 */ /* 0x000fe400078e0018 */
[----:B------:R-:W-:Y:S02]  /*2bc60*/  IMAD.MOV.U32 R12, RZ, RZ, 0x2 ;  /* 0x00000002ff0c7424 */ /* 0x000fe400078e00ff */
[----:B------:R-:W-:-:S07]  /*2bc70*/  IMAD.MOV.U32 R2, RZ, RZ, R14 ;  /* 0x000000ffff027224 */ /* 0x000fce00078e000e */
[----:B------:R-:W-:Y:S05]  /*2bc80*/  WARPSYNC.COLLECTIVE R15, `(.L_x_3136) ;  /* 0x000000000f087348 */ /* 0x000fea0003c00000 */
[----:B------:R0:W1:Y:S02]  /*2bc90*/  SHFL.IDX P6, R14, R13, R12, R11 ;  /* 0x0000000c0d0e7389 */ /* 0x00006400000c000b */
[----:B01----:R-:W-:Y:S01]  /*2bca0*/  ENDCOLLECTIVE ;  /* 0x000000000000791b */ /* 0x003fe20003800000 */
.L_x_3136:
        /* <DEDUP_REMOVED lines=16> */
.L_x_3137:
[----:B------:R-:W-:Y:S02]  /*2bdb0*/  IMAD.MOV.U32 R13, RZ, RZ, R24 ;  /* 0x000000ffff0d7224 */ /* 0x000fe400078e0018 */
[----:B------:R-:W-:Y:S02]  /*2bdc0*/  IMAD.MOV.U32 R12, RZ, RZ, 0x3 ;  /* 0x00000003ff0c7424 */ /* 0x000fe400078e00ff */
[----:B------:R-:W-:-:S07]  /*2bdd0*/  IMAD.MOV.U32 R2, RZ, RZ, R14 ;  /* 0x000000ffff027224 */ /* 0x000fce00078e000e */
[----:B------:R-:W-:Y:S05]  /*2bde0*/  WARPSYNC.COLLECTIVE R15, `(.L_x_3138) ;  /* 0x000000000f087348 */ /* 0x000fea0003c00000 */
[----:B------:R0:W1:Y:S02]  /*2bdf0*/  SHFL.IDX P6, R14, R13, R12, R11 ;  /* 0x0000000c0d0e7389 */ /* 0x00006400000c000b */
[----:B01----:R-:W-:Y:S01]  /*2be00*/  ENDCOLLECTIVE ;  /* 0x000000000000791b */ /* 0x003fe20003800000 */
.L_x_3138:
        /* <DEDUP_REMOVED lines=16> */
.L_x_3139:
[----:B------:R-:W-:Y:S02]  /*2bf10*/  IMAD.MOV.U32 R13, RZ, RZ, R24 ;  /* 0x000000ffff0d7224 */ /* 0x000fe400078e0018 */
[----:B------:R-:W-:Y:S02]  /*2bf20*/  IMAD.MOV.U32 R12, RZ, RZ, 0x4 ;  /* 0x00000004ff0c7424 */ /* 0x000fe400078e00ff */
[----:B------:R-:W-:-:S07]  /*2bf30*/  IMAD.MOV.U32 R2, RZ, RZ, R14 ;  /* 0x000000ffff027224 */ /* 0x000fce00078e000e */
[----:B------:R-:W-:Y:S05]  /*2bf40*/  WARPSYNC.COLLECTIVE R15, `(.L_x_3140) ;  /* 0x000000000f087348 */ /* 0x000fea0003c00000 */
[----:B------:R0:W1:Y:S02]  /*2bf50*/  SHFL.IDX P6, R14, R13, R12, R11 ;  /* 0x0000000c0d0e7389 */ /* 0x00006400000c000b */
[----:B01----:R-:W-:Y:S01]  /*2bf60*/  ENDCOLLECTIVE ;  /* 0x000000000000791b */ /* 0x003fe20003800000 */
.L_x_3140:
        /* <DEDUP_REMOVED lines=16> */
.L_x_3141:
[----:B------:R-:W-:Y:S02]  /*2c070*/  IMAD.MOV.U32 R13, RZ, RZ, R24 ;  /* 0x000000ffff0d7224 */ /* 0x000fe400078e0018 */
[----:B------:R-:W-:Y:S02]  /*2c080*/  IMAD.MOV.U32 R12, RZ, RZ, 0x5 ;  /* 0x00000005ff0c7424 */ /* 0x000fe400078e00ff */
[----:B------:R-:W-:-:S07]  /*2c090*/  IMAD.MOV.U32 R2, RZ, RZ, R14 ;  /* 0x000000ffff027224 */ /* 0x000fce00078e000e */
[----:B------:R-:W-:Y:S05]  /*2c0a0*/  WARPSYNC.COLLECTIVE R15, `(.L_x_3142) ;  /* 0x000000000f087348 */ /* 0x000fea0003c00000 */
[----:B------:R0:W1:Y:S02]  /*2c0b0*/  SHFL.IDX P6, R14, R13, R12, R11 ;  /* 0x0000000c0d0e7389 */ /* 0x00006400000c000b */
[----:B01----:R-:W-:Y:S01]  /*2c0c0*/  ENDCOLLECTIVE ;  /* 0x000000000000791b */ /* 0x003fe20003800000 */
.L_x_3142:
        /* <DEDUP_REMOVED lines=13> */
.L_x_3143:
[----:B------:R-:W-:Y:S01]  /*2c1a0*/  @!PT LDS RZ, [RZ] ;  /* 0x00000000fffff984 */ /* 0x000fe20000000800 */
[----:B------:R-:W-:Y:S01]  /*2c1b0*/  @!PT LDS RZ, [RZ] ;  /* 0x00000000fffff984 */ /* 0x000fe20000000800 */
[----:B------:R-:W-:Y:S01]  /*2c1c0*/  @!PT LDS RZ, [RZ] ;  /* 0x00000000fffff984 */ /* 0x000fe20000000800 */
[----:B------:R0:W-:Y:S01]  /*2c1d0*/  LDGSTS.E.BYPASS.LTC128B.128 [R5+0x5400], desc[UR60][R2.64+0x80], !P0 ;  /* 0x0540008002057fae */ /* 0x0001e2000c101d7c */
[----:B------:R-:W-:-:S13]  /*2c1e0*/  ISETP.LT.OR P0, PT, R7, 0x41, P1 ;  /* 0x000000410700780c */ /* 0x000fda0000f01670 */
[----:B------:R0:W-:Y:S01]  /*2c1f0*/  LDGSTS.E.BYPASS.LTC128B.128 [R5+0x8400], desc[UR60][R2.64+0x100], !P0 ;  /* 0x0840010002057fae */ /* 0x0001e2000c101d7c */
[----:B------:R-:W-:Y:S05]  /*2c200*/  BRA `(.L_x_3144) ;  /* 0xffffffa400b07947 */ /* 0x000fea000383ffff */
.L_x_2986:
[----:B0-----:R0:W1:Y:S02]  /*2c210*/  SYNCS.PHASECHK.TRANS64.TRYWAIT P0, [R0+URZ+0x30860], R3 ;  /* 0x03086003000075a7 */ /* 0x001064000800017f */
[----:B-1----:R-:W-:Y:S05]  /*2c220*/  @!P0 NANOSLEEP.SYNCS 0x989680 ;  /* 0x009896800000895d */ /* 0x002fea0003900000 */
[----:B------:R-:W1:Y:S02]  /*2c230*/  @!P0 SYNCS.PHASECHK.TRANS64 P0, [R0+URZ+0x30860], R3 ;  /* 0x03086003000085a7 */ /* 0x000e64000800007f */
[----:B-1----:R-:W-:Y:S05]  /*2c240*/  @!P0 BRA `(.L_x_2986) ;  /* 0xfffffffc00f08947 */ /* 0x002fea000383ffff */
[----:B------:R-:W-:Y:S05]  /*2c250*/  BRA `(.L_x_3145) ;  /* 0xffffffa800d47947 */ /* 0x000fea000383ffff */
.L_x_2987:
        /* <DEDUP_REMOVED lines=8> */
.L_x_3147:
[----:B------:R-:W-:Y:S05]  /*2c2e0*/  BSYNC B0 ;  /* 0x0000000000007941 */ /* 0x000fea0003800000 */
.L_x_3146:
        /* <DEDUP_REMOVED lines=9> */
.L_x_3148:
        /* <DEDUP_REMOVED lines=14> */
.L_x_3149:
        /* <DEDUP_REMOVED lines=13> */
.L_x_3150:
[----:B------:R-:W-:Y:S02]  /*2c530*/  IMAD.MOV.U32 R13, RZ, RZ, R24 ;  /* 0x000000ffff0d7224 */ /* 0x000fe400078e0018 */
[----:B------:R-:W-:Y:S01]  /*2c540*/  IMAD.MOV.U32 R12, RZ, RZ, 0x2 ;  /* 0x00000002ff0c7424 */ /* 0x000fe200078e00ff */
[----:B------:R-:W-:-:S13]  /*2c550*/  IADD3 R2, P4, R14, R5, RZ ;  /* 0x000000050e027210 */ /* 0x000fda0007f9e0ff */
[----:B------:R-:W-:Y:S05]  /*2c560*/  WARPSYNC.COLLECTIVE R15, `(.L_x_3151) ;  /* 0x000000000f087348 */ /* 0x000fea0003c00000 */
[----:B------:R0:W1:Y:S02]  /*2c570*/  SHFL.IDX P6, R14, R13, R12, R11 ;  /* 0x0000000c0d0e7389 */ /* 0x00006400000c000b */
[----:B01----:R-:W-:Y:S01]  /*2c580*/  ENDCOLLECTIVE ;  /* 0x000000000000791b */ /* 0x003fe20003800000 */
.L_x_3151:
        /* <DEDUP_REMOVED lines=15> */
.L_x_3152:
[----:B------:R-:W-:Y:S02]  /*2c680*/  IMAD.MOV.U32 R13, RZ, RZ, R24 ;  /* 0x000000ffff0d7224 */ /* 0x000fe400078e0018 */
[----:B------:R-:W-:Y:S01]  /*2c690*/  IMAD.MOV.U32 R12, RZ, RZ, 0x3 ;  /* 0x00000003ff0c7424 */ /* 0x000fe200078e00ff */
[----:B------:R-:W-:-:S13]  /*2c6a0*/  IADD3 R2, P4, R14, R5, RZ ;  /* 0x000000050e027210 */ /* 0x000fda0007f9e0ff */
[----:B------:R-:W-:Y:S05]  /*2c6b0*/  WARPSYNC.COLLECTIVE R15, `(.L_x_3153) ;  /* 0x000000000f087348 */ /* 0x000fea0003c00000 */
[----:B------:R0:W1:Y:S02]  /*2c6c0*/  SHFL.IDX P6, R14, R13, R12, R11 ;  /* 0x0000000c0d0e7389 */ /* 0x00006400000c000b */
[----:B01----:R-:W-:Y:S01]  /*2c6d0*/  ENDCOLLECTIVE ;  /* 0x000000000000791b */ /* 0x003fe20003800000 */
.L_x_3153:
        /* <DEDUP_REMOVED lines=15> */
.L_x_3154:
[----:B------:R-:W-:Y:S02]  /*2c7d0*/  IMAD.MOV.U32 R13, RZ, RZ, R24 ;  /* 0x000000ffff0d7224 */ /* 0x000fe400078e0018 */
[----:B------:R-:W-:Y:S01]  /*2c7e0*/  IMAD.MOV.U32 R12, RZ, RZ, 0x4 ;  /* 0x00000004ff0c7424 */ /* 0x000fe200078e00ff */
[----:B------:R-:W-:-:S13]  /*2c7f0*/  IADD3 R2, P4, R14, R5, RZ ;  /* 0x000000050e027210 */ /* 0x000fda0007f9e0ff */
[----:B------:R-:W-:Y:S05]  /*2c800*/  WARPSYNC.COLLECTIVE R15, `(.L_x_3155) ;  /* 0x000000000f087348 */ /* 0x000fea0003c00000 */
[----:B------:R0:W1:Y:S02]  /*2c810*/  SHFL.IDX P6, R14, R13, R12, R11 ;  /* 0x0000000c0d0e7389 */ /* 0x00006400000c000b */
[----:B01----:R-:W-:Y:S01]  /*2c820*/  ENDCOLLECTIVE ;  /* 0x000000000000791b */ /* 0x003fe20003800000 */
.L_x_3155:
        /* <DEDUP_REMOVED lines=15> */
.L_x_3156:
[----:B------:R-:W-:Y:S02]  /*2c920*/  IMAD.MOV.U32 R13, RZ, RZ, R24 ;  /* 0x000000ffff0d7224 */ /* 0x000fe400078e0018 */
[----:B------:R-:W-:Y:S01]  /*2c930*/  IMAD.MOV.U32 R12, RZ, RZ, 0x5 ;  /* 0x00000005ff0c7424 */ /* 0x000fe200078e00ff */
[----:B------:R-:W-:-:S13]  /*2c940*/  IADD3 R2, P4, R14, R5, RZ ;  /* 0x000000050e027210 */ /* 0x000fda0007f9e0ff */
[----:B------:R-:W-:Y:S05]  /*2c950*/  WARPSYNC.COLLECTIVE R15, `(.L_x_3157) ;  /* 0x000000000f087348 */ /* 0x000fea0003c00000 */
[----:B------:R0:W1:Y:S02]  /*2c960*/  SHFL.IDX P6, R14, R13, R12, R11 ;  /* 0x0000000c0d0e7389 */ /* 0x00006400000c000b */
[----:B01----:R-:W-:Y:S01]  /*2c970*/  ENDCOLLECTIVE ;  /* 0x000000000000791b */ /* 0x003fe20003800000 */
.L_x_3157:
        /* <DEDUP_REMOVED lines=14> */
.L_x_3158:
[----:B------:R-:W-:Y:S05]  /*2ca60*/  BRA `(.L_x_3159) ;  /* 0xffffffa400d87947 */ /* 0x000fea000383ffff */
.L_x_2992:
[----:B------:R-:W-:Y:S01]  /*2ca70*/  BSSY B0, `(.L_x_3160) ;  /* 0x0000008000007945 */ /* 0x000fe20003800000 */
[----:B------:R-:W-:Y:S02]  /*2ca80*/  IMAD.MOV.U32 R13, RZ, RZ, R16 ;  /* 0x000000ffff0d7224 */ /* 0x000fe400078e0010 */
[----:B------:R-:W-:Y:S02]  /*2ca90*/  IMAD.MOV.U32 R12, RZ, RZ, RZ ;  /* 0x000000ffff0c7224 */ /* 0x000fe400078e00ff */
[----:B-1----:R-:W-:Y:S02]  /*2caa0*/  IMAD.MOV.U32 R11, RZ, RZ, 0x1f ;  /* 0x0000001fff0b7424 */ /* 0x002fe400078e00ff */
[----:B------:R-:W-:-:S07]  /*2cab0*/  IMAD.MOV.U32 R15, RZ, RZ, -0x1 ;  /* 0xffffffffff0f7424 */ /* 0x000fce00078e00ff */
[----:B------:R-:W-:Y:S05]  /*2cac0*/  WARPSYNC.COLLECTIVE R15, `(.L_x_3161) ;  /* 0x000000000f087348 */ /* 0x000fea0003c00000 */
[----:B------:R0:W1:Y:S02]  /*2cad0*/  SHFL.IDX P6, R14, R13, R12, R11 ;  /* 0x0000000c0d0e7389 */ /* 0x00006400000c000b */
[----:B01----:R-:W-:Y:S01]  /*2cae0*/  ENDCOLLECTIVE ;  /* 0x000000000000791b */ /* 0x003fe20003800000 */
.L_x_3161:
[----:B------:R-:W-:Y:S05]  /*2caf0*/  BSYNC B0 ;  /* 0x0000000000007941 */ /* 0x000fea0003800000 */
.L_x_3160:
        /* <DEDUP_REMOVED lines=9> */
.L_x_3162:
        /* <DEDUP_REMOVED lines=24> */
.L_x_3163:
[----:B------:R-:W-:Y:S01]  /*2cd10*/  IMAD.MOV.U32 R12, RZ, RZ, 0x2 ;  /* 0x00000002ff0c7424 */ /* 0x000fe200078e00ff */
[----:B------:R-:W-:-:S05]  /*2cd20*/  SEL R14, R14, RZ, P1 ;  /* 0x000000ff0e0e7207 */ /* 0x000fca0000800000 */
[----:B------:R-:W-:-:S04]  /*2cd30*/  IMAD.IADD R5, R13, 0x1, R14 ;  /* 0x000000010d057824 */ /* 0x000fc800078e020e */
[----:B------:R-:W-:-:S07]  /*2cd40*/  IMAD.MOV.U32 R13, RZ, RZ, R5 ;  /* 0x000000ffff0d7224 */ /* 0x000fce00078e0005 */
[----:B------:R-:W-:Y:S05]  /*2cd50*/  WARPSYNC.COLLECTIVE R15, `(.L_x_3164) ;  /* 0x000000000f087348 */ /* 0x000fea0003c00000 */
[----:B------:R0:W1:Y:S02]  /*2cd60*/  SHFL.UP P6, R14, R13, R12, R11 ;  /* 0x0400000c0d0e7389 */ /* 0x00006400000c000b */
[----:B01----:R-:W-:Y:S01]  /*2cd70*/  ENDCOLLECTIVE ;  /* 0x000000000000791b */ /* 0x003fe20003800000 */
.L_x_3164:
[----:B------:R-:W-:Y:S01]  /*2cd80*/  IMAD.MOV.U32 R12, RZ, RZ, 0x4 ;  /* 0x00000004ff0c7424 */ /* 0x000fe200078e00ff */
[----:B------:R-:W-:-:S05]  /*2cd90*/  SEL R2, R14, RZ, P2 ;  /* 0x000000ff0e027207 */ /* 0x000fca0001000000 */
[----:B------:R-:W-:-:S04]  /*2cda0*/  IMAD.IADD R2, R5, 0x1, R2 ;  /* 0x0000000105027824 */ /* 0x000fc800078e0202 */
[----:B------:R-:W-:-:S07]  /*2cdb0*/  IMAD.MOV.U32 R13, RZ, RZ, R2 ;  /* 0x000000ffff0d7224 */ /* 0x000fce00078e0002 */
[----:B------:R-:W-:Y:S05]  /*2cdc0*/  WARPSYNC.COLLECTIVE R15, `(.L_x_3165) ;  /* 0x000000000f087348 */ /* 0x000fea0003c00000 */
[----:B------:R0:W1:Y:S02]  /*2cdd0*/  SHFL.UP P6, R14, R13, R12, R11 ;  /* 0x0400000c0d0e7389 */ /* 0x00006400000c000b */
[----:B01----:R-:W-:Y:S01]  /*2cde0*/  ENDCOLLECTIVE ;  /* 0x000000000000791b */ /* 0x003fe20003800000 */
.L_x_3165:
[----:B------:R-:W-:Y:S01]  /*2cdf0*/  IMAD.MOV.U32 R12, RZ, RZ, 0x8 ;  /* 0x00000008ff0c7424 */ /* 0x000fe200078e00ff */
[----:B------:R-:W-:-:S05]  /*2ce00*/  SEL R3, R14, RZ, P3 ;  /* 0x000000ff0e037207 */ /* 0x000fca0001800000 */
[----:B------:R-:W-:-:S04]  /*2ce10*/  IMAD.IADD R3, R2, 0x1, R3 ;  /* 0x0000000102037824 */ /* 0x000fc800078e0203 */
[----:B------:R-:W-:-:S07]  /*2ce20*/  IMAD.MOV.U32 R13, RZ, RZ, R3 ;  /* 0x000000ffff0d7224 */ /* 0x000fce00078e0003 */
[----:B------:R-:W-:Y:S05]  /*2ce30*/  WARPSYNC.COLLECTIVE R15, `(.L_x_3166) ;  /* 0x000000000f087348 */ /* 0x000fea0003c00000 */
[----:B------:R0:W1:Y:S02]  /*2ce40*/  SHFL.UP P6, R14, R13, R12, R11 ;  /* 0x0400000c0d0e7389 */ /* 0x00006400000c000b */
[----:B01----:R-:W-:Y:S01]  /*2ce50*/  ENDCOLLECTIVE ;  /* 0x000000000000791b */ /* 0x003fe20003800000 */
.L_x_3166:
[----:B------:R-:W-:Y:S01]  /*2ce60*/  IMAD.MOV.U32 R12, RZ, RZ, 0x10 ;  /* 0x00000010ff0c7424 */ /* 0x000fe200078e00ff */
[----:B------:R-:W-:-:S05]  /*2ce70*/  SEL R14, R14, RZ, P4 ;  /* 0x000000ff0e0e7207 */ /* 0x000fca0002000000 */
[----:B------:R-:W-:-:S04]  /*2ce80*/  IMAD.IADD R5, R3, 0x1, R14 ;  /* 0x0000000103057824 */ /* 0x000fc800078e020e */
[----:B------:R-:W-:-:S07]  /*2ce90*/  IMAD.MOV.U32 R13, RZ, RZ, R5 ;  /* 0x000000ffff0d7224 */ /* 0x000fce00078e0005 */
[----:B------:R-:W-:Y:S05]  /*2cea0*/  WARPSYNC.COLLECTIVE R15, `(.L_x_3167) ;  /* 0x000000000f087348 */ /* 0x000fea0003c00000 */
[----:B------:R0:W1:Y:S02]  /*2ceb0*/  SHFL.UP P6, R14, R13, R12, R11 ;  /* 0x0400000c0d0e7389 */ /* 0x00006400000c000b */
[----:B01----:R-:W-:Y:S01]  /*2cec0*/  ENDCOLLECTIVE ;  /* 0x000000000000791b */ /* 0x003fe20003800000 */
.L_x_3167:
        /* <DEDUP_REMOVED lines=8> */
.L_x_3168:
[----:B------:R-:W-:Y:S05]  /*2cf50*/  BRA `(.L_x_3169) ;  /* 0xffffffa400f47947 */ /* 0x000fea000383ffff */
.L_x_2995:
[----:B------:R-:W-:Y:S01]  /*2cf60*/  BSSY B0, `(.L_x_3170) ;  /* 0x0000007000007945 */ /* 0x000fe20003800000 */
[----:B------:R-:W-:Y:S02]  /*2cf70*/  IMAD.MOV.U32 R12, RZ, RZ, 0x1 ;  /* 0x00000001ff0c7424 */ /* 0x000fe400078e00ff */
[----:B-1----:R-:W-:Y:S02]  /*2cf80*/  IMAD.MOV.U32 R11, RZ, RZ, RZ ;  /* 0x000000ffff0b7224 */ /* 0x002fe400078e00ff */
[----:B------:R-:W-:-:S07]  /*2cf90*/  IMAD.MOV.U32 R15, RZ, RZ, -0x1 ;  /* 0xffffffffff0f7424 */ /* 0x000fce00078e00ff */
[----:B------:R-:W-:Y:S05]  /*2cfa0*/  WARPSYNC.COLLECTIVE R15, `(.L_x_3171) ;  /* 0x000000000f087348 */ /* 0x000fea0003c00000 */
[----:B------:R0:W1:Y:S02]  /*2cfb0*/  SHFL.UP P6, R14, R13, R12, R11 ;  /* 0x0400000c0d0e7389 */ /* 0x00006400000c000b */
[----:B01----:R-:W-:Y:S01]  /*2cfc0*/  ENDCOLLECTIVE ;  /* 0x000000000000791b */ /* 0x003fe20003800000 */
.L_x_3171:
[----:B------:R-:W-:Y:S05]  /*2cfd0*/  BSYNC B0 ;  /* 0x0000000000007941 */ /* 0x000fea0003800000 */
.L_x_3170:
        /* <DEDUP_REMOVED lines=8> */
.L_x_3172:
[----:B------:R-:W-:Y:S01]  /*2d060*/  IMAD.MOV.U32 R12, RZ, RZ, 0x4 ;  /* 0x00000004ff0c7424 */ /* 0x000fe200078e00ff */
[----:B------:R-:W-:-:S05]  /*2d070*/  SEL R2, R14, RZ, P2 ;  /* 0x000000ff0e027207 */ /* 0x000fca0001000000 */
[----:B------:R-:W-:-:S04]  /*2d080*/  IMAD.IADD R2, R13, 0x1, R2 ;  /* 0x000000010d027824 */ /* 0x000fc800078e0202 */
[----:B------:R-:W-:-:S07]  /*2d090*/  IMAD.MOV.U32 R13, RZ, RZ, R2 ;  /* 0x000000ffff0d7224 */ /* 0x000fce00078e0002 */
[----:B------:R-:W-:Y:S05]  /*2d0a0*/  WARPSYNC.COLLECTIVE R15, `(.L_x_3173) ;  /* 0x000000000f087348 */ /* 0x000fea0003c00000 */
[----:B------:R0:W1:Y:S02]  /*2d0b0*/  SHFL.UP P6, R14, R13, R12, R11 ;  /* 0x0400000c0d0e7389 */ /* 0x00006400000c000b */
[----:B01----:R-:W-:Y:S01]  /*2d0c0*/  ENDCOLLECTIVE ;  /* 0x000000000000791b */ /* 0x003fe20003800000 */
.L_x_3173:
[----:B------:R-:W-:Y:S01]  /*2d0d0*/  IMAD.MOV.U32 R12, RZ, RZ, 0x8 ;  /* 0x00000008ff0c7424 */ /* 0x000fe200078e00ff */
[----:B------:R-:W-:-:S05]  /*2d0e0*/  SEL R3, R14, RZ, P3 ;  /* 0x000000ff0e037207 */ /* 0x000fca0001800000 */
[----:B------:R-:W-:-:S04]  /*2d0f0*/  IMAD.IADD R3, R2, 0x1, R3 ;  /* 0x0000000102037824 */ /* 0x000fc800078e0203 */
[----:B------:R-:W-:-:S07]  /*2d100*/  IMAD.MOV.U32 R13, RZ, RZ, R3 ;  /* 0x000000ffff0d7224 */ /* 0x000fce00078e0003 */
[----:B------:R-:W-:Y:S05]  /*2d110*/  WARPSYNC.COLLECTIVE R15, `(.L_x_3174) ;  /* 0x000000000f087348 */ /* 0x000fea0003c00000 */
[----:B------:R0:W1:Y:S02]  /*2d120*/  SHFL.UP P6, R14, R13, R12, R11 ;  /* 0x0400000c0d0e7389 */ /* 0x00006400000c000b */
[----:B01----:R-:W-:Y:S01]  /*2d130*/  ENDCOLLECTIVE ;  /* 0x000000000000791b */ /* 0x003fe20003800000 */
.L_x_3174:
[----:B------:R-:W-:Y:S01]  /*2d140*/  IMAD.MOV.U32 R12, RZ, RZ, 0x10 ;  /* 0x00000010ff0c7424 */ /* 0x000fe200078e00ff */
[----:B------:R-:W-:-:S05]  /*2d150*/  SEL R14, R14, RZ, P4 ;  /* 0x000000ff0e0e7207 */ /* 0x000fca0002000000 */
[----:B------:R-:W-:-:S04]  /*2d160*/  IMAD.IADD R5, R3, 0x1, R14 ;  /* 0x0000000103057824 */ /* 0x000fc800078e020e */
[----:B------:R-:W-:-:S07]  /*2d170*/  IMAD.MOV.U32 R13, RZ, RZ, R5 ;  /* 0x000000ffff0d7224 */ /* 0x000fce00078e0005 */
[----:B------:R-:W-:Y:S05]  /*2d180*/  WARPSYNC.COLLECTIVE R15, `(.L_x_3175) ;  /* 0x000000000f087348 */ /* 0x000fea0003c00000 */
[----:B------:R0:W1:Y:S02]  /*2d190*/  SHFL.UP P6, R14, R13, R12, R11 ;  /* 0x0400000c0d0e7389 */ /* 0x00006400000c000b */
[----:B01----:R-:W-:Y:S01]  /*2d1a0*/  ENDCOLLECTIVE ;  /* 0x000000000000791b */ /* 0x003fe20003800000 */
.L_x_3175:
        /* <DEDUP_REMOVED lines=8> */
.L_x_3176:
[----:B------:R-:W-:Y:S05]  /*2d230*/  BRA `(.L_x_3177) ;  /* 0xffffffa400e07947 */ /* 0x000fea000383ffff */
.L_x_2997:
[----:B------:R-:W-:Y:S01]  /*2d240*/  BSSY B0, `(.L_x_3178) ;  /* 0x0000006000007945 */ /* 0x000fe20003800000 */
[----:B------:R-:W-:Y:S01]  /*2d250*/  PLOP3.LUT P6, PT, P6, PT, PT, 0x8, 0x0 ;  /* 0x000000000000781c */ /* 0x000fe200037ce170 */
[----:B------:R-:W-:-:S12]  /*2d260*/  IMAD.MOV.U32 R15, RZ, RZ, -0x1 ;  /* 0xffffffffff0f7424 */ /* 0x000fd800078e00ff */
[----:B01----:R-:W-:Y:S05]  /*2d270*/  WARPSYNC.COLLECTIVE R15, `(.L_x_3179) ;  /* 0x000000000f087348 */ /* 0x003fea0003c00000 */
[----:B------:R-:W-:Y:S01]  /*2d280*/  VOTE.ANY R14, PT, P6 ;  /* 0x00000000000e7806 */ /* 0x000fe200030e0100 */
[----:B01----:R-:W-:Y:S06]  /*2d290*/  ENDCOLLECTIVE ;  /* 0x000000000000791b */ /* 0x003fec0003800000 */
.L_x_3179:
[----:B------:R-:W-:Y:S05]  /*2d2a0*/  BSYNC B0 ;  /* 0x0000000000007941 */ /* 0x000fea0003800000 */
.L_x_3178:
        /* <DEDUP_REMOVED lines=8> */
.L_x_3180:
[----:B------:R-:W-:Y:S02]  /*2d330*/  IMAD.IADD R19, R12, 0x1, R19 ;  /* 0x000000010c137824 */ /* 0x000fe400078e0213 */
[----:B------:R-:W-:Y:S02]  /*2d340*/  IMAD.MOV.U32 R13, RZ, RZ, R4 ;  /* 0x000000ffff0d7224 */ /* 0x000fe400078e0004 */
[----:B------:R-:W-:-:S07]  /*2d350*/  IMAD.MOV.U32 R17, RZ, RZ, R14 ;  /* 0x000000ffff117224 */ /* 0x000fce00078e000e */
[----:B------:R-:W-:Y:S05]  /*2d360*/  WARPSYNC.COLLECTIVE R15, `(.L_x_3181) ;  /* 0x000000000f087348 */ /* 0x000fea0003c00000 */
[----:B------:R0:W1:Y:S02]  /*2d370*/  SHFL.IDX P6, R14, R13, R12, R11 ;  /* 0x0000000c0d0e7389 */ /* 0x00006400000c000b */
[----:B01----:R-:W-:Y:S01]  /*2d380*/  ENDCOLLECTIVE ;  /* 0x000000000000791b */ /* 0x003fe20003800000 */
.L_x_3181:
[----:B------:R-:W-:Y:S01]  /*2d390*/  IMAD.MOV.U32 R4, RZ, RZ, R14 ;  /* 0x000000ffff047224 */ /* 0x000fe200078e000e */
[----:B------:R-:W-:Y:S06]  /*2d3a0*/  BRA `(.L_x_3182) ;  /* 0xffffffa400c47947 */ /* 0x000fec000383ffff */
.L_x_2999:
[----:B------:R-:W-:Y:S01]  /*2d3b0*/  BSSY B0, `(.L_x_3183) ;  /* 0x0000007000007945 */ /* 0x000fe20003800000 */
[----:B------:R-:W-:Y:S02]  /*2d3c0*/  IMAD.MOV.U32 R13, RZ, RZ, R2 ;  /* 0x000000ffff0d7224 */ /* 0x000fe400078e0002 */
[----:B-1----:R-:W-:Y:S02]  /*2d3d0*/  IMAD.MOV.U32 R11, RZ, RZ, 0x1f ;  /* 0x0000001fff0b7424 */ /* 0x002fe400078e00ff */
[----:B------:R-:W-:-:S07]  /*2d3e0*/  IMAD.MOV.U32 R15, RZ, RZ, -0x1 ;  /* 0xffffffffff0f7424 */ /* 0x000fce00078e00ff */
[----:B0--34-:R-:W-:Y:S05]  /*2d3f0*/  WARPSYNC.COLLECTIVE R15, `(.L_x_3184) ;  /* 0x000000000f087348 */ /* 0x019fea0003c00000 */
[----:B------:R1:W2:Y:S02]  /*2d400*/  SHFL.IDX P6, R14, R13, R12, R11 ;  /* 0x0000000c0d0e7389 */ /* 0x0002a400000c000b */
[----:B01234-:R-:W-:Y:S01]  /*2d410*/  ENDCOLLECTIVE ;  /* 0x000000000000791b */ /* 0x01ffe20003800000 */
.L_x_3184:
[----:B------:R-:W-:Y:S05]  /*2d420*/  BSYNC B0 ;  /* 0x0000000000007941 */ /* 0x000fea0003800000 */
.L_x_3183:
[----:B------:R-:W-:Y:S01]  /*2d430*/  IMAD.MOV.U32 R6, RZ, RZ, R14 ;  /* 0x000000ffff067224 */ /* 0x000fe200078e000e */
[----:B------:R-:W-:Y:S06]  /*2d440*/  BRA `(.L_x_2998) ;  /* 0xffffffa400b47947 */ /* 0x000fec000383ffff */
.L_x_3005:
[----:B0-----:R0:W2:Y:S02]  /*2d450*/  SYNCS.PHASECHK.TRANS64.TRYWAIT P0, [R7+URZ+0x30820], R0 ;  /* 0x03082000070075a7 */ /* 0x0010a4000800017f */
[----:B--2---:R-:W-:Y:S05]  /*2d460*/  @!P0 NANOSLEEP.SYNCS 0x989680 ;  /* 0x009896800000895d */ /* 0x004fea0003900000 */
[----:B------:R-:W2:Y:S02]  /*2d470*/  @!P0 SYNCS.PHASECHK.TRANS64 P0, [R7+URZ+0x30820], R0 ;  /* 0x03082000070085a7 */ /* 0x000ea4000800007f */
[----:B--2---:R-:W-:Y:S05]  /*2d480*/  @!P0 BRA `(.L_x_3005) ;  /* 0xfffffffc00f08947 */ /* 0x004fea000383ffff */
[----:B------:R-:W-:Y:S05]  /*2d490*/  BRA `(.L_x_3185) ;  /* 0xffffffb0000c7947 */ /* 0x000fea000383ffff */
.L_x_3006:
[----:B------:R-:W2:Y:S01]  /*2d4a0*/  S2R R2, SR_TID.X ;  /* 0x0000000000027919 */ /* 0x000ea20000002100 */
[----:B------:R-:W-:Y:S01]  /*2d4b0*/  BSSY B0, `(.L_x_3186) ;  /* 0x000000a000007945 */ /* 0x000fe20003800000 */
[----:B------:R-:W-:Y:S02]  /*2d4c0*/  IMAD.MOV.U32 R12, RZ, RZ, RZ ;  /* 0x000000ffff0c7224 */ /* 0x000fe400078e00ff */
[----:B-1----:R-:W-:Y:S02]  /*2d4d0*/  IMAD.MOV.U32 R11, RZ, RZ, 0x1f ;  /* 0x0000001fff0b7424 */ /* 0x002fe400078e00ff */
[----:B------:R-:W-:Y:S01]  /*2d4e0*/  IMAD.MOV.U32 R15, RZ, RZ, -0x1 ;  /* 0xffffffffff0f7424 */ /* 0x000fe200078e00ff */
[----:B--2---:R-:W-:-:S04]  /*2d4f0*/  SHF.R.U32.HI R2, RZ, 0x5, R2 ;  /* 0x00000005ff027819 */ /* 0x004fc80000011602 */
[----:B------:R-:W-:-:S05]  /*2d500*/  LOP3.LUT R2, R2, 0x3, RZ, 0xc0, !PT ;  /* 0x0000000302027812 */ /* 0x000fca00078ec0ff */
[----:B------:R-:W-:-:S07]  /*2d510*/  IMAD.MOV.U32 R13, RZ, RZ, R2 ;  /* 0x000000ffff0d7224 */ /* 0x000fce00078e0002 */
[----:B0-----:R-:W-:Y:S05]  /*2d520*/  WARPSYNC.COLLECTIVE R15, `(.L_x_3187) ;  /* 0x000000000f087348 */ /* 0x001fea0003c00000 */
[----:B------:R1:W2:Y:S02]  /*2d530*/  SHFL.IDX P6, R14, R13, R12, R11 ;  /* 0x0000000c0d0e7389 */ /* 0x0002a400000c000b */
[----:B012---:R-:W-:Y:S01]  /*2d540*/  ENDCOLLECTIVE ;  /* 0x000000000000791b */ /* 0x007fe20003800000 */
.L_x_3187:
[----:B------:R-:W-:Y:S05]  /*2d550*/  BSYNC B0 ;  /* 0x0000000000007941 */ /* 0x000fea0003800000 */
.L_x_3186:
[----:B------:R-:W-:Y:S05]  /*2d560*/  BRA `(.L_x_3188) ;  /* 0xffffffac00f47947 */ /* 0x000fea000383ffff */
.L_x_3007:
[----:B------:R-:W-:Y:S01]  /*2d570*/  BSSY B0, `(.L_x_3189) ;  /* 0x0000006000007945 */ /* 0x000fe20003800000 */
[----:B------:R-:W-:-:S07]  /*2d580*/  IMAD.MOV.U32 R15, RZ, RZ, -0x1 ;  /* 0xffffffffff0f7424 */ /* 0x000fce00078e00ff */
[----:B01----:R-:W-:Y:S05]  /*2d590*/  WARPSYNC.COLLECTIVE R15, `(.L_x_3190) ;  /* 0x000000000f0c7348 */ /* 0x003fea0003c00000 */
[----:B------:R-:W-:Y:S02]  /*2d5a0*/  ELECT P6, UR62, PT ;  /* 0x00000000003e782f */ /* 0x000fe400038c0000 */
[----:B------:R-:W-:Y:S01]  /*2d5b0*/  MOV R14, UR62 ;  /* 0x0000003e000e7c02 */ /* 0x000fe20008000f00 */
[----:B01----:R-:W-:Y:S10]  /*2d5c0*/  ENDCOLLECTIVE ;  /* 0x000000000000791b */ /* 0x003ff40003800000 */
.L_x_3190:
[----:B------:R-:W-:Y:S05]  /*2d5d0*/  BSYNC B0 ;  /* 0x0000000000007941 */ /* 0x000fea0003800000 */
.L_x_3189:
[----:B------:R-:W-:Y:S05]  /*2d5e0*/  BRA `(.L_x_3191) ;  /* 0xffffffac00e87947 */ /* 0x000fea000383ffff */
.L_x_3009:
[----:B0-----:R0:W2:Y:S02]  /*2d5f0*/  SYNCS.PHASECHK.TRANS64.TRYWAIT P1, [R5+URZ+0x30840], R0 ;  /* 0x03084000050075a7 */ /* 0x0010a4000802017f */
[----:B--2---:R-:W-:Y:S05]  /*2d600*/  @!P1 NANOSLEEP.SYNCS 0x989680 ;  /* 0x009896800000995d */ /* 0x004fea0003900000 */
[----:B------:R-:W2:Y:S02]  /*2d610*/  @!P1 SYNCS.PHASECHK.TRANS64 P1, [R5+URZ+0x30840], R0 ;  /* 0x03084000050095a7 */ /* 0x000ea4000802007f */
[----:B--2---:R-:W-:Y:S05]  /*2d620*/  @!P1 BRA `(.L_x_3009) ;  /* 0xfffffffc00f09947 */ /* 0x004fea000383ffff */
[----:B------:R-:W-:Y:S05]  /*2d630*/  BRA `(.L_x_3192) ;  /* 0xffffffb000107947 */ /* 0x000fea000383ffff */
.L_x_3011:
[----:B--2---:R2:W3:Y:S02]  /*2d640*/  SYNCS.PHASECHK.TRANS64.TRYWAIT P1, [R3+URZ+0x30840], R2 ;  /* 0x03084002030075a7 */ /* 0x0044e4000802017f */
[----:B---3--:R-:W-:Y:S05]  /*2d650*/  @!P1 NANOSLEEP.SYNCS 0x989680 ;  /* 0x009896800000995d */ /* 0x008fea0003900000 */
[----:B------:R-:W3:Y:S02]  /*2d660*/  @!P1 SYNCS.PHASECHK.TRANS64 P1, [R3+URZ+0x30840], R2 ;  /* 0x03084002030095a7 */ /* 0x000ee4000802007f */
[----:B---3--:R-:W-:Y:S05]  /*2d670*/  @!P1 BRA `(.L_x_3011) ;  /* 0xfffffffc00f09947 */ /* 0x008fea000383ffff */
[----:B------:R-:W-:Y:S05]  /*2d680*/  BRA `(.L_x_3193) ;  /* 0xffffffb0001c7947 */ /* 0x000fea000383ffff */
.L_x_3013:
[----:B---3--:R3:W4:Y:S02]  /*2d690*/  SYNCS.PHASECHK.TRANS64.TRYWAIT P1, [R5+URZ+0x30860], R0 ;  /* 0x03086000050075a7 */ /* 0x008724000802017f */
[----:B----4-:R-:W-:Y:S05]  /*2d6a0*/  @!P1 NANOSLEEP.SYNCS 0x989680 ;  /* 0x009896800000995d */ /* 0x010fea0003900000 */
[----:B------:R-:W4:Y:S02]  /*2d6b0*/  @!P1 SYNCS.PHASECHK.TRANS64 P1, [R5+URZ+0x30860], R0 ;  /* 0x03086000050095a7 */ /* 0x000f24000802007f */
[----:B----4-:R-:W-:Y:S05]  /*2d6c0*/  @!P1 BRA `(.L_x_3013) ;  /* 0xfffffffc00f09947 */ /* 0x010fea000383ffff */
[----:B------:R-:W-:Y:S05]  /*2d6d0*/  BRA `(.L_x_3194) ;  /* 0xffffffb000187947 */ /* 0x000fea000383ffff */
.L_x_3195:
        /* <DEDUP_REMOVED lines=10> */
.L_x_3205:


//--------------------- .nv.global.init           --------------------------
	.section	.nv.global.init,"aw",@progbits
.nv.global.init:
	.type		$str$23,@object
	.size		$str$23,($str$24 - $str$23)
$str$23:
        /*0000*/ 	.byte	0x28, 0x61, 0x64, 0x64, 0x72, 0x65, 0x73, 0x73, 0x20, 0x26, 0x20, 0x6d, 0x61, 0x73, 0x6b, 0x29
        /*0010*/ 	.byte	0x20, 0x3d, 0x3d, 0x20, 0x30, 0x00
	.type		$str$24,@object
	.size		$str$24,(__unnamed_5 - $str$24)
$str$24:
        /*0016*/ 	.byte	0x2f, 0x74, 0x6d, 0x70, 0x2f, 0x6f, 0x73, 0x73, 0x5f, 0x6b, 0x65, 0x72, 0x6e, 0x65, 0x6c, 0x73
        /*0026*/ 	.byte	0x5f, 0x73, 0x72, 0x63, 0x2f, 0x66, 0x6c, 0x61, 0x73, 0x68, 0x5f, 0x61, 0x74, 0x74, 0x65, 0x6e
        /*0036*/ 	.byte	0x74, 0x69, 0x6f, 0x6e, 0x2f, 0x63, 0x73, 0x72, 0x63, 0x2f, 0x63, 0x75, 0x74, 0x6c, 0x61, 0x73
        /*0046*/ 	.byte	0x73, 0x2f, 0x69, 0x6e, 0x63, 0x6c, 0x75, 0x64, 0x65, 0x2f, 0x63, 0x75, 0x74, 0x65, 0x2f, 0x70
        /*0056*/ 	.byte	0x6f, 0x69, 0x6e, 0x74, 0x65, 0x72, 0x5f, 0x66, 0x6c, 0x61, 0x67, 0x67, 0x65, 0x64, 0x2e, 0x68
        /*0066*/ 	.byte	0x70, 0x70, 0x00
	.type		__unnamed_5,@object
	.size		__unnamed_5,(__unnamed_4 - __unnamed_5)
__unnamed_5:
        /* <DEDUP_REMOVED lines=25> */
	.type		__unnamed_4,@object
	.size		__unnamed_4,(__unnamed_3 - __unnamed_4)
__unnamed_4:
        /* <DEDUP_REMOVED lines=25> */
	.type		__unnamed_3,@object
	.size		__unnamed_3,(__unnamed_2 - __unnamed_3)
__unnamed_3:
        /* <DEDUP_REMOVED lines=29> */
	.type		__unnamed_2,@object
	.size		__unnamed_2,(__unnamed_1 - __unnamed_2)
__unnamed_2:
        /* <DEDUP_REMOVED lines=29> */
	.type		__unnamed_1,@object
	.size		__unnamed_1,(.L_0 - __unnamed_1)
__unnamed_1:
        /* <DEDUP_REMOVED lines=29> */
        /*08e1*/ 	.byte	0x5d, 0x00
.L_0:


//--------------------- .nv.shared._ZN7cutlass13device_kernelIN5flash11enable_sm90INS1_16FlashAttnFwdSm90INS1_25CollectiveMainloopFwdSm90ILi2EN4cute5tupleIJNS5_1CILi1EEES8_S8_EEENS6_IJNS7_ILi128EEENS7_ILi96EEENS7_ILi192EEEEEELi192ENS_10bfloat16_tEfNS_4arch4Sm90ELb0ELb0ELb1ELb0ELb1ELb0ELb0ELb1ELb1ELb1ELb1ELb0EEENS1_21CollectiveEpilogueFwdINS6_IJSA_SC_SB_EEES9_SE_SG_Li256ELb0ELb1ELb1ELb0EEENS1_19SingleTileSchedulerILb0ELb1ELb1ELi128EEEEEEEEEvNT_6ParamsE --------------------------
	.section	.nv.shared._ZN7cutlass13device_kernelIN5flash11enable_sm90INS1_16FlashAttnFwdSm90INS1_25CollectiveMainloopFwdSm90ILi2EN4cute5tupleIJNS5_1CILi1EEES8_S8_EEENS6_IJNS7_ILi128EEENS7_ILi96EEENS7_ILi192EEEEEELi192ENS_10bfloat16_tEfNS_4arch4Sm90ELb0ELb0ELb1ELb0ELb1ELb0ELb0ELb1ELb1ELb1ELb1ELb0EEENS1_21CollectiveEpilogueFwdINS6_IJSA_SC_SB_EEES9_SE_SG_Li256ELb0ELb1ELb1ELb0EEENS1_19SingleTileSchedulerILb0ELb1ELb1ELi128EEEEEEEEEvNT_6ParamsE,"aw",@nobits
	.sectionflags	@""
	.align	16
	.zero		1024


//--------------------- .nv.shared.reserved.0     --------------------------
	.section	.nv.shared.reserved.0,"aw",@nobits
	.weak		__nv_reservedSMEM_offset_0_alias
	.size		__nv_reservedSMEM_offset_0_alias, 0, 0
	.other		__nv_reservedSMEM_offset_0_alias,@"STO_CUDA_RESERVED_SHARED STV_DEFAULT"
__nv_reservedSMEM_offset_0_alias:
	.zero		0


//--------------------- .nv.global                --------------------------
	.section	.nv.global,"aw",@nobits
.nv.global:
	.type		_ZN86_INTERNAL_a74f085c_50_flash_fwd_hdim192_bf16_paged_split_softcap_sm90_cu_9b94ef52_31234cute1_E,@object
	.size		_ZN86_INTERNAL_a74f085c_50_flash_fwd_hdim192_bf16_paged_split_softcap_sm90_cu_9b94ef52_31234cute1_E,(_ZN86_INTERNAL_a74f085c_50_flash_fwd_hdim192_bf16_paged_split_softcap_sm90_cu_9b94ef52_31234cuda3std3__45__cpo6cbeginE - _ZN86_INTERNAL_a74f085c_50_flash_fwd_hdim192_bf16_paged_split_softcap_sm90_cu_9b94ef52_31234cute1_E)
_ZN86_INTERNAL_a74f085c_50_flash_fwd_hdim192_bf16_paged_split_softcap_sm90_cu_9b94ef52_31234cute1_E:
	.zero		1
	.type		_ZN86_INTERNAL_a74f085c_50_flash_fwd_hdim192_bf16_paged_split_softcap_sm90_cu_9b94ef52_31234cuda3std3__45__cpo6cbeginE,@object
	.size		_ZN86_INTERNAL_a74f085c_50_flash_fwd_hdim192_bf16_paged_split_softcap_sm90_cu_9b94ef52_31234cuda3std3__45__cpo6cbeginE,(_ZN86_INTERNAL_a74f085c_50_flash_fwd_hdim192_bf16_paged_split_softcap_sm90_cu_9b94ef52_31234cuda3std3__48in_placeE - _ZN86_INTERNAL_a74f085c_50_flash_fwd_hdim192_bf16_paged_split_softcap_sm90_cu_9b94ef52_31234cuda3std3__45__cpo6cbeginE)
_ZN86_INTERNAL_a74f085c_50_flash_fwd_hdim192_bf16_paged_split_softcap_sm90_cu_9b94ef52_31234cuda3std3__45__cpo6cbeginE:
	.zero		1
	.type		_ZN86_INTERNAL_a74f085c_50_flash_fwd_hdim192_bf16_paged_split_softcap_sm90_cu_9b94ef52_31234cuda3std3__48in_placeE,@object
	.size		_ZN86_INTERNAL_a74f085c_50_flash_fwd_hdim192_bf16_paged_split_softcap_sm90_cu_9b94ef52_31234cuda3std3__48in_placeE,(_ZN86_INTERNAL_a74f085c_50_flash_fwd_hdim192_bf16_paged_split_softcap_sm90_cu_9b94ef52_31234cuda3std6ranges3__45__cpo9iter_moveE - _ZN86_INTERNAL_a74f085c_50_flash_fwd_hdim192_bf16_paged_split_softcap_sm90_cu_9b94ef52_31234cuda3std3__48in_placeE)
_ZN86_INTERNAL_a74f085c_50_flash_fwd_hdim192_bf16_paged_split_softcap_sm90_cu_9b94ef52_31234cuda3std3__48in_placeE:
	.zero		1
	.type		_ZN86_INTERNAL_a74f085c_50_flash_fwd_hdim192_bf16_paged_split_softcap_sm90_cu_9b94ef52_31234cuda3std6ranges3__45__cpo9iter_moveE,@object
	.size		_ZN86_INTERNAL_a74f085c_50_flash_fwd_hdim192_bf16_paged_split_softcap_sm90_cu_9b94ef52_31234cuda3std6ranges3__45__cpo9iter_moveE,(_ZN86_INTERNAL_a74f085c_50_flash_fwd_hdim192_bf16_paged_split_softcap_sm90_cu_9b94ef52_31234cuda3std3__45__cpo5beginE - _ZN86_INTERNAL_a74f085c_50_flash_fwd_hdim192_bf16_paged_split_softcap_sm90_cu_9b94ef52_31234cuda3std6ranges3__45__cpo9iter_moveE)
_ZN86_INTERNAL_a74f085c_50_flash_fwd_hdim192_bf16_paged_split_softcap_sm90_cu_9b94ef52_31234cuda3std6ranges3__45__cpo9iter_moveE:
	.zero		1
	.type		_ZN86_INTERNAL_a74f085c_50_flash_fwd_hdim192_bf16_paged_split_softcap_sm90_cu_9b94ef52_31234cuda3std3__45__cpo5beginE,@object
	.size		_ZN86_INTERNAL_a74f085c_50_flash_fwd_hdim192_bf16_paged_split_softcap_sm90_cu_9b94ef52_31234cuda3std3__45__cpo5beginE,(_ZN86_INTERNAL_a74f085c_50_flash_fwd_hdim192_bf16_paged_split_softcap_sm90_cu_9b94ef52_31234cuda3std3__488_GLOBAL__N__a74f085c_50_flash_fwd_hdim192_bf16_paged_split_softcap_sm90_cu_9b94ef52_31236ignoreE - _ZN86_INTERNAL_a74f085c_50_flash_fwd_hdim192_bf16_paged_split_softcap_sm90_cu_9b94ef52_31234cuda3std3__45__cpo5beginE)
_ZN86_INTERNAL_a74f085c_50_flash_fwd_hdim192_bf16_paged_split_softcap_sm90_cu_9b94ef52_31234cuda3std3__45__cpo5beginE:
	.zero		1
	.type		_ZN86_INTERNAL_a74f085c_50_flash_fwd_hdim192_bf16_paged_split_softcap_sm90_cu_9b94ef52_31234cuda3std3__488_GLOBAL__N__a74f085c_50_flash_fwd_hdim192_bf16_paged_split_softcap_sm90_cu_9b94ef52_31236ignoreE,@object
	.size		_ZN86_INTERNAL_a74f085c_50_flash_fwd_hdim192_bf16_paged_split_softcap_sm90_cu_9b94ef52_31234cuda3std3__488_GLOBAL__N__a74f085c_50_flash_fwd_hdim192_bf16_paged_split_softcap_sm90_cu_9b94ef52_31236ignoreE,(_ZN86_INTERNAL_a74f085c_50_flash_fwd_hdim192_bf16_paged_split_softcap_sm90_cu_9b94ef52_31234cute7productE - _ZN86_INTERNAL_a74f085c_50_flash_fwd_hdim192_bf16_paged_split_softcap_sm90_cu_9b94ef52_31234cuda3std3__488_GLOBAL__N__a74f085c_50_flash_fwd_hdim192_bf16_paged_split_softcap_sm90_cu_9b94ef52_31236ignoreE)
_ZN86_INTERNAL_a74f085c_50_flash_fwd_hdim192_bf16_paged_split_softcap_sm90_cu_9b94ef52_31234cuda3std3__488_GLOBAL__N__a74f085c_50_flash_fwd_hdim192_bf16_paged_split_softcap_sm90_cu_9b94ef52_31236ignoreE:
	.zero		1
	.type		_ZN86_INTERNAL_a74f085c_50_flash_fwd_hdim192_bf16_paged_split_softcap_sm90_cu_9b94ef52_31234cute7productE,@object
	.size		_ZN86_INTERNAL_a74f085c_50_flash_fwd_hdim192_bf16_paged_split_softcap_sm90_cu_9b94ef52_31234cute7productE,(_ZN86_INTERNAL_a74f085c_50_flash_fwd_hdim192_bf16_paged_split_softcap_sm90_cu_9b94ef52_31234cuda3std3__45__cpo3endE - _ZN86_INTERNAL_a74f085c_50_flash_fwd_hdim192_bf16_paged_split_softcap_sm90_cu_9b94ef52_31234cute7productE)
_ZN86_INTERNAL_a74f085c_50_flash_fwd_hdim192_bf16_paged_split_softcap_sm90_cu_9b94ef52_31234cute7productE:
	.zero		1
	.type		_ZN86_INTERNAL_a74f085c_50_flash_fwd_hdim192_bf16_paged_split_softcap_sm90_cu_9b94ef52_31234cuda3std3__45__cpo3endE,@object
	.size		_ZN86_INTERNAL_a74f085c_50_flash_fwd_hdim192_bf16_paged_split_softcap_sm90_cu_9b94ef52_31234cuda3std3__45__cpo3endE,(_ZN86_INTERNAL_a74f085c_50_flash_fwd_hdim192_bf16_paged_split_softcap_sm90_cu_9b94ef52_31234cuda3std3__419piecewise_constructE - _ZN86_INTERNAL_a74f085c_50_flash_fwd_hdim192_bf16_paged_split_softcap_sm90_cu_9b94ef52_31234cuda3std3__45__cpo3endE)
_ZN86_INTERNAL_a74f085c_50_flash_fwd_hdim192_bf16_paged_split_softcap_sm90_cu_9b94ef52_31234cuda3std3__45__cpo3endE:
	.zero		1
	.type		_ZN86_INTERNAL_a74f085c_50_flash_fwd_hdim192_bf16_paged_split_softcap_sm90_cu_9b94ef52_31234cuda3std3__419piecewise_constructE,@object
	.size		_ZN86_INTERNAL_a74f085c_50_flash_fwd_hdim192_bf16_paged_split_softcap_sm90_cu_9b94ef52_31234cuda3std3__419piecewise_constructE,(_ZN86_INTERNAL_a74f085c_50_flash_fwd_hdim192_bf16_paged_split_softcap_sm90_cu_9b94ef52_31234cuda3std3__45__cpo4cendE - _ZN86_INTERNAL_a74f085c_50_flash_fwd_hdim192_bf16_paged_split_softcap_sm90_cu_9b94ef52_31234cuda3std3__419piecewise_constructE)
_ZN86_INTERNAL_a74f085c_50_flash_fwd_hdim192_bf16_paged_split_softcap_sm90_cu_9b94ef52_31234cuda3std3__419piecewise_constructE:
	.zero		1
	.type		_ZN86_INTERNAL_a74f085c_50_flash_fwd_hdim192_bf16_paged_split_softcap_sm90_cu_9b94ef52_31234cuda3std3__45__cpo4cendE,@object
	.size		_ZN86_INTERNAL_a74f085c_50_flash_fwd_hdim192_bf16_paged_split_softcap_sm90_cu_9b94ef52_31234cuda3std3__45__cpo4cendE,(_ZN86_INTERNAL_a74f085c_50_flash_fwd_hdim192_bf16_paged_split_softcap_sm90_cu_9b94ef52_31234cuda3std6ranges3__45__cpo4swapE - _ZN86_INTERNAL_a74f085c_50_flash_fwd_hdim192_bf16_paged_split_softcap_sm90_cu_9b94ef52_31234cuda3std3__45__cpo4cendE)
_ZN86_INTERNAL_a74f085c_50_flash_fwd_hdim192_bf16_paged_split_softcap_sm90_cu_9b94ef52_31234cuda3std3__45__cpo4cendE:
	.zero		1
	.type		_ZN86_INTERNAL_a74f085c_50_flash_fwd_hdim192_bf16_paged_split_softcap_sm90_cu_9b94ef52_31234cuda3std6ranges3__45__cpo4swapE,@object
	.size		_ZN86_INTERNAL_a74f085c_50_flash_fwd_hdim192_bf16_paged_split_softcap_sm90_cu_9b94ef52_31234cuda3std6ranges3__45__cpo4swapE,(.L_12 - _ZN86_INTERNAL_a74f085c_50_flash_fwd_hdim192_bf16_paged_split_softcap_sm90_cu_9b94ef52_31234cuda3std6ranges3__45__cpo4swapE)
_ZN86_INTERNAL_a74f085c_50_flash_fwd_hdim192_bf16_paged_split_softcap_sm90_cu_9b94ef52_31234cuda3std6ranges3__45__cpo4swapE:
	.zero		1
.L_12:


//--------------------- .nv.shared._ZN7cutlass13device_kernelIN5flash11enable_sm90INS1_16FlashAttnFwdSm90INS1_25CollectiveMainloopFwdSm90ILi2EN4cute5tupleIJNS5_1CILi1EEES8_S8_EEENS6_IJNS7_ILi128EEENS7_ILi96EEENS7_ILi192EEEEEELi192ENS_10bfloat16_tEfNS_4arch4Sm90ELb0ELb0ELb1ELb1ELb1ELb0ELb0ELb1ELb1ELb1ELb1ELb0EEENS1_21CollectiveEpilogueFwdINS6_IJSA_SC_SB_EEES9_SE_SG_Li256ELb1ELb1ELb1ELb0EEENS1_36VarlenDynamicPersistentTileSchedulerILi128ELi96ELi256ELi128ELb1ELb1ELb1ELb0ELb1ELb1EEEEEEEEEvNT_6ParamsE --------------------------
	.section	.nv.shared._ZN7cutlass13device_kernelIN5flash11enable_sm90INS1_16FlashAttnFwdSm90INS1_25CollectiveMainloopFwdSm90ILi2EN4cute5tupleIJNS5_1CILi1EEES8_S8_EEENS6_IJNS7_ILi128EEENS7_ILi96EEENS7_ILi192EEEEEELi192ENS_10bfloat16_tEfNS_4arch4Sm90ELb0ELb0ELb1ELb1ELb1ELb0ELb0ELb1ELb1ELb1ELb1ELb0EEENS1_21CollectiveEpilogueFwdINS6_IJSA_SC_SB_EEES9_SE_SG_Li256ELb1ELb1ELb1ELb0EEENS1_36VarlenDynamicPersistentTileSchedulerILi128ELi96ELi256ELi128ELb1ELb1ELb1ELb0ELb1ELb1EEEEEEEEEvNT_6ParamsE,"aw",@nobits
	.sectionflags	@""
	.align	16
	.zero		1024


//--------------------- .nv.shared._ZN7cutlass13device_kernelIN5flash11enable_sm90INS1_16FlashAttnFwdSm90INS1_25CollectiveMainloopFwdSm90ILi2EN4cute5tupleIJNS5_1CILi1EEES8_S8_EEENS6_IJNS7_ILi128EEENS7_ILi96EEENS7_ILi192EEEEEELi192ENS_10bfloat16_tEfNS_4arch4Sm90ELb0ELb0ELb1ELb1ELb1ELb1ELb0ELb1ELb1ELb1ELb1ELb0EEENS1_21CollectiveEpilogueFwdINS6_IJSA_SC_SB_EEES9_SE_SG_Li256ELb1ELb1ELb1ELb0EEENS1_36VarlenDynamicPersistentTileSchedulerILi128ELi96ELi256ELi128ELb1ELb1ELb1ELb0ELb1ELb1EEEEEEEEEvNT_6ParamsE --------------------------
	.section	.nv.shared._ZN7cutlass13device_kernelIN5flash11enable_sm90INS1_16FlashAttnFwdSm90INS1_25CollectiveMainloopFwdSm90ILi2EN4cute5tupleIJNS5_1CILi1EEES8_S8_EEENS6_IJNS7_ILi128EEENS7_ILi96EEENS7_ILi192EEEEEELi192ENS_10bfloat16_tEfNS_4arch4Sm90ELb0ELb0ELb1ELb1ELb1ELb1ELb0ELb1ELb1ELb1ELb1ELb0EEENS1_21CollectiveEpilogueFwdINS6_IJSA_SC_SB_EEES9_SE_SG_Li256ELb1ELb1ELb1ELb0EEENS1_36VarlenDynamicPersistentTileSchedulerILi128ELi96ELi256ELi128ELb1ELb1ELb1ELb0ELb1ELb1EEEEEEEEEvNT_6ParamsE,"aw",@nobits
	.sectionflags	@""
	.align	16
	.zero		1024


//--------------------- .nv.shared._ZN7cutlass13device_kernelIN5flash11enable_sm90INS1_16FlashAttnFwdSm90INS1_25CollectiveMainloopFwdSm90ILi2EN4cute5tupleIJNS5_1CILi1EEES8_S8_EEENS6_IJNS7_ILi128EEENS7_ILi96EEENS7_ILi192EEEEEELi192ENS_10bfloat16_tEfNS_4arch4Sm90ELb0ELb1ELb1ELb0ELb1ELb0ELb0ELb1ELb1ELb1ELb1ELb0EEENS1_21CollectiveEpilogueFwdINS6_IJSA_SC_SB_EEES9_SE_SG_Li256ELb0ELb1ELb1ELb0EEENS1_19SingleTileSchedulerILb0ELb1ELb1ELi128EEEEEEEEEvNT_6ParamsE --------------------------
	.section	.nv.shared._ZN7cutlass13device_kernelIN5flash11enable_sm90INS1_16FlashAttnFwdSm90INS1_25CollectiveMainloopFwdSm90ILi2EN4cute5tupleIJNS5_1CILi1EEES8_S8_EEENS6_IJNS7_ILi128EEENS7_ILi96EEENS7_ILi192EEEEEELi192ENS_10bfloat16_tEfNS_4arch4Sm90ELb0ELb1ELb1ELb0ELb1ELb0ELb0ELb1ELb1ELb1ELb1ELb0EEENS1_21CollectiveEpilogueFwdINS6_IJSA_SC_SB_EEES9_SE_SG_Li256ELb0ELb1ELb1ELb0EEENS1_19SingleTileSchedulerILb0ELb1ELb1ELi128EEEEEEEEEvNT_6ParamsE,"aw",@nobits
	.sectionflags	@""
	.align	16
	.zero		1024


//--------------------- .nv.shared._ZN7cutlass13device_kernelIN5flash11enable_sm90INS1_16FlashAttnFwdSm90INS1_25CollectiveMainloopFwdSm90ILi2EN4cute5tupleIJNS5_1CILi1EEES8_S8_EEENS6_IJNS7_ILi128EEENS7_ILi96EEENS7_ILi192EEEEEELi192ENS_10bfloat16_tEfNS_4arch4Sm90ELb0ELb1ELb1ELb1ELb1ELb0ELb0ELb1ELb1ELb1ELb1ELb0EEENS1_21CollectiveEpilogueFwdINS6_IJSA_SC_SB_EEES9_SE_SG_Li256ELb1ELb1ELb1ELb0EEENS1_36VarlenDynamicPersistentTileSchedulerILi128ELi96ELi256ELi128ELb1ELb1ELb1ELb1ELb0ELb1EEEEEEEEEvNT_6ParamsE --------------------------
	.section	.nv.shared._ZN7cutlass13device_kernelIN5flash11enable_sm90INS1_16FlashAttnFwdSm90INS1_25CollectiveMainloopFwdSm90ILi2EN4cute5tupleIJNS5_1CILi1EEES8_S8_EEENS6_IJNS7_ILi128EEENS7_ILi96EEENS7_ILi192EEEEEELi192ENS_10bfloat16_tEfNS_4arch4Sm90ELb0ELb1ELb1ELb1ELb1ELb0ELb0ELb1ELb1ELb1ELb1ELb0EEENS1_21CollectiveEpilogueFwdINS6_IJSA_SC_SB_EEES9_SE_SG_Li256ELb1ELb1ELb1ELb0EEENS1_36VarlenDynamicPersistentTileSchedulerILi128ELi96ELi256ELi128ELb1ELb1ELb1ELb1ELb0ELb1EEEEEEEEEvNT_6ParamsE,"aw",@nobits
	.sectionflags	@""
	.align	16
	.zero		1024


//--------------------- .nv.shared._ZN7cutlass13device_kernelIN5flash11enable_sm90INS1_16FlashAttnFwdSm90INS1_25CollectiveMainloopFwdSm90ILi2EN4cute5tupleIJNS5_1CILi1EEES8_S8_EEENS6_IJNS7_ILi128EEENS7_ILi96EEENS7_ILi192EEEEEELi192ENS_10bfloat16_tEfNS_4arch4Sm90ELb0ELb1ELb1ELb1ELb1ELb1ELb0ELb1ELb1ELb1ELb1ELb0EEENS1_21CollectiveEpilogueFwdINS6_IJSA_SC_SB_EEES9_SE_SG_Li256ELb1ELb1ELb1ELb0EEENS1_36VarlenDynamicPersistentTileSchedulerILi128ELi96ELi256ELi128ELb1ELb1ELb1ELb1ELb0ELb1EEEEEEEEEvNT_6ParamsE --------------------------
	.section	.nv.shared._ZN7cutlass13device_kernelIN5flash11enable_sm90INS1_16FlashAttnFwdSm90INS1_25CollectiveMainloopFwdSm90ILi2EN4cute5tupleIJNS5_1CILi1EEES8_S8_EEENS6_IJNS7_ILi128EEENS7_ILi96EEENS7_ILi192EEEEEELi192ENS_10bfloat16_tEfNS_4arch4Sm90ELb0ELb1ELb1ELb1ELb1ELb1ELb0ELb1ELb1ELb1ELb1ELb0EEENS1_21CollectiveEpilogueFwdINS6_IJSA_SC_SB_EEES9_SE_SG_Li256ELb1ELb1ELb1ELb0EEENS1_36VarlenDynamicPersistentTileSchedulerILi128ELi96ELi256ELi128ELb1ELb1ELb1ELb1ELb0ELb1EEEEEEEEEvNT_6ParamsE,"aw",@nobits
	.sectionflags	@""
	.align	16
	.zero		1024


//--------------------- .nv.shared._ZN7cutlass13device_kernelIN5flash11enable_sm90INS1_16FlashAttnFwdSm90INS1_25CollectiveMainloopFwdSm90ILi2EN4cute5tupleIJNS5_1CILi1EEES8_S8_EEENS6_IJNS7_ILi128EEENS7_ILi96EEENS7_ILi192EEEEEELi192ENS_10bfloat16_tEfNS_4arch4Sm90ELb1ELb0ELb1ELb0ELb1ELb0ELb0ELb1ELb1ELb1ELb1ELb0EEENS1_21CollectiveEpilogueFwdINS6_IJSA_SC_SB_EEES9_SE_SG_Li256ELb0ELb1ELb1ELb0EEENS1_19SingleTileSchedulerILb0ELb1ELb1ELi128EEEEEEEEEvNT_6ParamsE --------------------------
	.section	.nv.shared._ZN7cutlass13device_kernelIN5flash11enable_sm90INS1_16FlashAttnFwdSm90INS1_25CollectiveMainloopFwdSm90ILi2EN4cute5tupleIJNS5_1CILi1EEES8_S8_EEENS6_IJNS7_ILi128EEENS7_ILi96EEENS7_ILi192EEEEEELi192ENS_10bfloat16_tEfNS_4arch4Sm90ELb1ELb0ELb1ELb0ELb1ELb0ELb0ELb1ELb1ELb1ELb1ELb0EEENS1_21CollectiveEpilogueFwdINS6_IJSA_SC_SB_EEES9_SE_SG_Li256ELb0ELb1ELb1ELb0EEENS1_19SingleTileSchedulerILb0ELb1ELb1ELi128EEEEEEEEEvNT_6ParamsE,"aw",@nobits
	.sectionflags	@""
	.align	16
	.zero		1024


//--------------------- .nv.shared._ZN7cutlass13device_kernelIN5flash11enable_sm90INS1_16FlashAttnFwdSm90INS1_25CollectiveMainloopFwdSm90ILi2EN4cute5tupleIJNS5_1CILi1EEES8_S8_EEENS6_IJNS7_ILi128EEENS7_ILi96EEENS7_ILi192EEEEEELi192ENS_10bfloat16_tEfNS_4arch4Sm90ELb1ELb0ELb1ELb1ELb1ELb0ELb0ELb1ELb1ELb1ELb1ELb0EEENS1_21CollectiveEpilogueFwdINS6_IJSA_SC_SB_EEES9_SE_SG_Li256ELb1ELb1ELb1ELb0EEENS1_36VarlenDynamicPersistentTileSchedulerILi128ELi96ELi256ELi128ELb1ELb1ELb1ELb1ELb1ELb1EEEEEEEEEvNT_6ParamsE --------------------------
	.section	.nv.shared._ZN7cutlass13device_kernelIN5flash11enable_sm90INS1_16FlashAttnFwdSm90INS1_25CollectiveMainloopFwdSm90ILi2EN4cute5tupleIJNS5_1CILi1EEES8_S8_EEENS6_IJNS7_ILi128EEENS7_ILi96EEENS7_ILi192EEEEEELi192ENS_10bfloat16_tEfNS_4arch4Sm90ELb1ELb0ELb1ELb1ELb1ELb0ELb0ELb1ELb1ELb1ELb1ELb0EEENS1_21CollectiveEpilogueFwdINS6_IJSA_SC_SB_EEES9_SE_SG_Li256ELb1ELb1ELb1ELb0EEENS1_36VarlenDynamicPersistentTileSchedulerILi128ELi96ELi256ELi128ELb1ELb1ELb1ELb1ELb1ELb1EEEEEEEEEvNT_6ParamsE,"aw",@nobits
	.sectionflags	@""
	.align	16
	.zero		1024


//--------------------- .nv.shared._ZN7cutlass13device_kernelIN5flash11enable_sm90INS1_16FlashAttnFwdSm90INS1_25CollectiveMainloopFwdSm90ILi2EN4cute5tupleIJNS5_1CILi1EEES8_S8_EEENS6_IJNS7_ILi128EEENS7_ILi96EEENS7_ILi192EEEEEELi192ENS_10bfloat16_tEfNS_4arch4Sm90ELb1ELb0ELb1ELb1ELb1ELb1ELb0ELb1ELb1ELb1ELb1ELb0EEENS1_21CollectiveEpilogueFwdINS6_IJSA_SC_SB_EEES9_SE_SG_Li256ELb1ELb1ELb1ELb0EEENS1_36VarlenDynamicPersistentTileSchedulerILi128ELi96ELi256ELi128ELb1ELb1ELb1ELb1ELb1ELb1EEEEEEEEEvNT_6ParamsE --------------------------
	.section	.nv.shared._ZN7cutlass13device_kernelIN5flash11enable_sm90INS1_16FlashAttnFwdSm90INS1_25CollectiveMainloopFwdSm90ILi2EN4cute5tupleIJNS5_1CILi1EEES8_S8_EEENS6_IJNS7_ILi128EEENS7_ILi96EEENS7_ILi192EEEEEELi192ENS_10bfloat16_tEfNS_4arch4Sm90ELb1ELb0ELb1ELb1ELb1ELb1ELb0ELb1ELb1ELb1ELb1ELb0EEENS1_21CollectiveEpilogueFwdINS6_IJSA_SC_SB_EEES9_SE_SG_Li256ELb1ELb1ELb1ELb0EEENS1_36VarlenDynamicPersistentTileSchedulerILi128ELi96ELi256ELi128ELb1ELb1ELb1ELb1ELb1ELb1EEEEEEEEEvNT_6ParamsE,"aw",@nobits
	.sectionflags	@""
	.align	16
	.zero		1024


//--------------------- .nv.constant0._ZN7cutlass13device_kernelIN5flash11enable_sm90INS1_16FlashAttnFwdSm90INS1_25CollectiveMainloopFwdSm90ILi2EN4cute5tupleIJNS5_1CILi1EEES8_S8_EEENS6_IJNS7_ILi128EEENS7_ILi96EEENS7_ILi192EEEEEELi192ENS_10bfloat16_tEfNS_4arch4Sm90ELb0ELb0ELb1ELb0ELb1ELb0ELb0ELb1ELb1ELb1ELb1ELb0EEENS1_21CollectiveEpilogueFwdINS6_IJSA_SC_SB_EEES9_SE_SG_Li256ELb0ELb1ELb1ELb0EEENS1_19SingleTileSchedulerILb0ELb1ELb1ELi128EEEEEEEEEvNT_6ParamsE --------------------------
	.section	.nv.constant0._ZN7cutlass13device_kernelIN5flash11enable_sm90INS1_16FlashAttnFwdSm90INS1_25CollectiveMainloopFwdSm90ILi2EN4cute5tupleIJNS5_1CILi1EEES8_S8_EEENS6_IJNS7_ILi128EEENS7_ILi96EEENS7_ILi192EEEEEELi192ENS_10bfloat16_tEfNS_4arch4Sm90ELb0ELb0ELb1ELb0ELb1ELb0ELb0ELb1ELb1ELb1ELb1ELb0EEENS1_21CollectiveEpilogueFwdINS6_IJSA_SC_SB_EEES9_SE_SG_Li256ELb0ELb1ELb1ELb0EEENS1_19SingleTileSchedulerILb0ELb1ELb1ELi128EEEEEEEEEvNT_6ParamsE,"a",@progbits
	.sectionflags	@""
	.align	4
.nv.constant0._ZN7cutlass13device_kernelIN5flash11enable_sm90INS1_16FlashAttnFwdSm90INS1_25CollectiveMainloopFwdSm90ILi2EN4cute5tupleIJNS5_1CILi1EEES8_S8_EEENS6_IJNS7_ILi128EEENS7_ILi96EEENS7_ILi192EEEEEELi192ENS_10bfloat16_tEfNS_4arch4Sm90ELb0ELb0ELb1ELb0ELb1ELb0ELb0ELb1ELb1ELb1ELb1ELb0EEENS1_21CollectiveEpilogueFwdINS6_IJSA_SC_SB_EEES9_SE_SG_Li256ELb0ELb1ELb1ELb0EEENS1_19SingleTileSchedulerILb0ELb1ELb1ELi128EEEEEEEEEvNT_6ParamsE:
	.zero		3200


//--------------------- .nv.constant0._ZN7cutlass13device_kernelIN5flash11enable_sm90INS1_16FlashAttnFwdSm90INS1_25CollectiveMainloopFwdSm90ILi2EN4cute5tupleIJNS5_1CILi1EEES8_S8_EEENS6_IJNS7_ILi128EEENS7_ILi96EEENS7_ILi192EEEEEELi192ENS_10bfloat16_tEfNS_4arch4Sm90ELb0ELb0ELb1ELb1ELb1ELb0ELb0ELb1ELb1ELb1ELb1ELb0EEENS1_21CollectiveEpilogueFwdINS6_IJSA_SC_SB_EEES9_SE_SG_Li256ELb1ELb1ELb1ELb0EEENS1_36VarlenDynamicPersistentTileSchedulerILi128ELi96ELi256ELi128ELb1ELb1ELb1ELb0ELb1ELb1EEEEEEEEEvNT_6ParamsE --------------------------
	.section	.nv.constant0._ZN7cutlass13device_kernelIN5flash11enable_sm90INS1_16FlashAttnFwdSm90INS1_25CollectiveMainloopFwdSm90ILi2EN4cute5tupleIJNS5_1CILi1EEES8_S8_EEENS6_IJNS7_ILi128EEENS7_ILi96EEENS7_ILi192EEEEEELi192ENS_10bfloat16_tEfNS_4arch4Sm90ELb0ELb0ELb1ELb1ELb1ELb0ELb0ELb1ELb1ELb1ELb1ELb0EEENS1_21CollectiveEpilogueFwdINS6_IJSA_SC_SB_EEES9_SE_SG_Li256ELb1ELb1ELb1ELb0EEENS1_36VarlenDynamicPersistentTileSchedulerILi128ELi96ELi256ELi128ELb1ELb1ELb1ELb0ELb1ELb1EEEEEEEEEvNT_6ParamsE,"a",@progbits
	.sectionflags	@""
	.align	4
.nv.constant0._ZN7cutlass13device_kernelIN5flash11enable_sm90INS1_16FlashAttnFwdSm90INS1_25CollectiveMainloopFwdSm90ILi2EN4cute5tupleIJNS5_1CILi1EEES8_S8_EEENS6_IJNS7_ILi128EEENS7_ILi96EEENS7_ILi192EEEEEELi192ENS_10bfloat16_tEfNS_4arch4Sm90ELb0ELb0ELb1ELb1ELb1ELb0ELb0ELb1ELb1ELb1ELb1ELb0EEENS1_21CollectiveEpilogueFwdINS6_IJSA_SC_SB_EEES9_SE_SG_Li256ELb1ELb1ELb1ELb0EEENS1_36VarlenDynamicPersistentTileSchedulerILi128ELi96ELi256ELi128ELb1ELb1ELb1ELb0ELb1ELb1EEEEEEEEEvNT_6ParamsE:
	.zero		3328


//--------------------- .nv.constant0._ZN7cutlass13device_kernelIN5flash11enable_sm90INS1_16FlashAttnFwdSm90INS1_25CollectiveMainloopFwdSm90ILi2EN4cute5tupleIJNS5_1CILi1EEES8_S8_EEENS6_IJNS7_ILi128EEENS7_ILi96EEENS7_ILi192EEEEEELi192ENS_10bfloat16_tEfNS_4arch4Sm90ELb0ELb0ELb1ELb1ELb1ELb1ELb0ELb1ELb1ELb1ELb1ELb0EEENS1_21CollectiveEpilogueFwdINS6_IJSA_SC_SB_EEES9_SE_SG_Li256ELb1ELb1ELb1ELb0EEENS1_36VarlenDynamicPersistentTileSchedulerILi128ELi96ELi256ELi128ELb1ELb1ELb1ELb0ELb1ELb1EEEEEEEEEvNT_6ParamsE --------------------------
	.section	.nv.constant0._ZN7cutlass13device_kernelIN5flash11enable_sm90INS1_16FlashAttnFwdSm90INS1_25CollectiveMainloopFwdSm90ILi2EN4cute5tupleIJNS5_1CILi1EEES8_S8_EEENS6_IJNS7_ILi128EEENS7_ILi96EEENS7_ILi192EEEEEELi192ENS_10bfloat16_tEfNS_4arch4Sm90ELb0ELb0ELb1ELb1ELb1ELb1ELb0ELb1ELb1ELb1ELb1ELb0EEENS1_21CollectiveEpilogueFwdINS6_IJSA_SC_SB_EEES9_SE_SG_Li256ELb1ELb1ELb1ELb0EEENS1_36VarlenDynamicPersistentTileSchedulerILi128ELi96ELi256ELi128ELb1ELb1ELb1ELb0ELb1ELb1EEEEEEEEEvNT_6ParamsE,"a",@progbits
	.sectionflags	@""
	.align	4
.nv.constant0._ZN7cutlass13device_kernelIN5flash11enable_sm90INS1_16FlashAttnFwdSm90INS1_25CollectiveMainloopFwdSm90ILi2EN4cute5tupleIJNS5_1CILi1EEES8_S8_EEENS6_IJNS7_ILi128EEENS7_ILi96EEENS7_ILi192EEEEEELi192ENS_10bfloat16_tEfNS_4arch4Sm90ELb0ELb0ELb1ELb1ELb1ELb1ELb0ELb1ELb1ELb1ELb1ELb0EEENS1_21CollectiveEpilogueFwdINS6_IJSA_SC_SB_EEES9_SE_SG_Li256ELb1ELb1ELb1ELb0EEENS1_36VarlenDynamicPersistentTileSchedulerILi128ELi96ELi256ELi128ELb1ELb1ELb1ELb0ELb1ELb1EEEEEEEEEvNT_6ParamsE:
	.zero		3328


//--------------------- .nv.constant0._ZN7cutlass13device_kernelIN5flash11enable_sm90INS1_16FlashAttnFwdSm90INS1_25CollectiveMainloopFwdSm90ILi2EN4cute5tupleIJNS5_1CILi1EEES8_S8_EEENS6_IJNS7_ILi128EEENS7_ILi96EEENS7_ILi192EEEEEELi192ENS_10bfloat16_tEfNS_4arch4Sm90ELb0ELb1ELb1ELb0ELb1ELb0ELb0ELb1ELb1ELb1ELb1ELb0EEENS1_21CollectiveEpilogueFwdINS6_IJSA_SC_SB_EEES9_SE_SG_Li256ELb0ELb1ELb1ELb0EEENS1_19SingleTileSchedulerILb0ELb1ELb1ELi128EEEEEEEEEvNT_6ParamsE --------------------------
	.section	.nv.constant0._ZN7cutlass13device_kernelIN5flash11enable_sm90INS1_16FlashAttnFwdSm90INS1_25CollectiveMainloopFwdSm90ILi2EN4cute5tupleIJNS5_1CILi1EEES8_S8_EEENS6_IJNS7_ILi128EEENS7_ILi96EEENS7_ILi192EEEEEELi192ENS_10bfloat16_tEfNS_4arch4Sm90ELb0ELb1ELb1ELb0ELb1ELb0ELb0ELb1ELb1ELb1ELb1ELb0EEENS1_21CollectiveEpilogueFwdINS6_IJSA_SC_SB_EEES9_SE_SG_Li256ELb0ELb1ELb1ELb0EEENS1_19SingleTileSchedulerILb0ELb1ELb1ELi128EEEEEEEEEvNT_6ParamsE,"a",@progbits
	.sectionflags	@""
	.align	4
.nv.constant0._ZN7cutlass13device_kernelIN5flash11enable_sm90INS1_16FlashAttnFwdSm90INS1_25CollectiveMainloopFwdSm90ILi2EN4cute5tupleIJNS5_1CILi1EEES8_S8_EEENS6_IJNS7_ILi128EEENS7_ILi96EEENS7_ILi192EEEEEELi192ENS_10bfloat16_tEfNS_4arch4Sm90ELb0ELb1ELb1ELb0ELb1ELb0ELb0ELb1ELb1ELb1ELb1ELb0EEENS1_21CollectiveEpilogueFwdINS6_IJSA_SC_SB_EEES9_SE_SG_Li256ELb0ELb1ELb1ELb0EEENS1_19SingleTileSchedulerILb0ELb1ELb1ELi128EEEEEEEEEvNT_6ParamsE:
	.zero		3200


//--------------------- .nv.constant0._ZN7cutlass13device_kernelIN5flash11enable_sm90INS1_16FlashAttnFwdSm90INS1_25CollectiveMainloopFwdSm90ILi2EN4cute5tupleIJNS5_1CILi1EEES8_S8_EEENS6_IJNS7_ILi128EEENS7_ILi96EEENS7_ILi192EEEEEELi192ENS_10bfloat16_tEfNS_4arch4Sm90ELb0ELb1ELb1ELb1ELb1ELb0ELb0ELb1ELb1ELb1ELb1ELb0EEENS1_21CollectiveEpilogueFwdINS6_IJSA_SC_SB_EEES9_SE_SG_Li256ELb1ELb1ELb1ELb0EEENS1_36VarlenDynamicPersistentTileSchedulerILi128ELi96ELi256ELi128ELb1ELb1ELb1ELb1ELb0ELb1EEEEEEEEEvNT_6ParamsE --------------------------
	.section	.nv.constant0._ZN7cutlass13device_kernelIN5flash11enable_sm90INS1_16FlashAttnFwdSm90INS1_25CollectiveMainloopFwdSm90ILi2EN4cute5tupleIJNS5_1CILi1EEES8_S8_EEENS6_IJNS7_ILi128EEENS7_ILi96EEENS7_ILi192EEEEEELi192ENS_10bfloat16_tEfNS_4arch4Sm90ELb0ELb1ELb1ELb1ELb1ELb0ELb0ELb1ELb1ELb1ELb1ELb0EEENS1_21CollectiveEpilogueFwdINS6_IJSA_SC_SB_EEES9_SE_SG_Li256ELb1ELb1ELb1ELb0EEENS1_36VarlenDynamicPersistentTileSchedulerILi128ELi96ELi256ELi128ELb1ELb1ELb1ELb1ELb0ELb1EEEEEEEEEvNT_6ParamsE,"a",@progbits
	.sectionflags	@""
	.align	4
.nv.constant0._ZN7cutlass13device_kernelIN5flash11enable_sm90INS1_16FlashAttnFwdSm90INS1_25CollectiveMainloopFwdSm90ILi2EN4cute5tupleIJNS5_1CILi1EEES8_S8_EEENS6_IJNS7_ILi128EEENS7_ILi96EEENS7_ILi192EEEEEELi192ENS_10bfloat16_tEfNS_4arch4Sm90ELb0ELb1ELb1ELb1ELb1ELb0ELb0ELb1ELb1ELb1ELb1ELb0EEENS1_21CollectiveEpilogueFwdINS6_IJSA_SC_SB_EEES9_SE_SG_Li256ELb1ELb1ELb1ELb0EEENS1_36VarlenDynamicPersistentTileSchedulerILi128ELi96ELi256ELi128ELb1ELb1ELb1ELb1ELb0ELb1EEEEEEEEEvNT_6ParamsE:
	.zero		3328


//--------------------- .nv.constant0._ZN7cutlass13device_kernelIN5flash11enable_sm90INS1_16FlashAttnFwdSm90INS1_25CollectiveMainloopFwdSm90ILi2EN4cute5tupleIJNS5_1CILi1EEES8_S8_EEENS6_IJNS7_ILi128EEENS7_ILi96EEENS7_ILi192EEEEEELi192ENS_10bfloat16_tEfNS_4arch4Sm90ELb0ELb1ELb1ELb1ELb1ELb1ELb0ELb1ELb1ELb1ELb1ELb0EEENS1_21CollectiveEpilogueFwdINS6_IJSA_SC_SB_EEES9_SE_SG_Li256ELb1ELb1ELb1ELb0EEENS1_36VarlenDynamicPersistentTileSchedulerILi128ELi96ELi256ELi128ELb1ELb1ELb1ELb1ELb0ELb1EEEEEEEEEvNT_6ParamsE --------------------------
	.section	.nv.constant0._ZN7cutlass13device_kernelIN5flash11enable_sm90INS1_16FlashAttnFwdSm90INS1_25CollectiveMainloopFwdSm90ILi2EN4cute5tupleIJNS5_1CILi1EEES8_S8_EEENS6_IJNS7_ILi128EEENS7_ILi96EEENS7_ILi192EEEEEELi192ENS_10bfloat16_tEfNS_4arch4Sm90ELb0ELb1ELb1ELb1ELb1ELb1ELb0ELb1ELb1ELb1ELb1ELb0EEENS1_21CollectiveEpilogueFwdINS6_IJSA_SC_SB_EEES9_SE_SG_Li256ELb1ELb1ELb1ELb0EEENS1_36VarlenDynamicPersistentTileSchedulerILi128ELi96ELi256ELi128ELb1ELb1ELb1ELb1ELb0ELb1EEEEEEEEEvNT_6ParamsE,"a",@progbits
	.sectionflags	@""
	.align	4
.nv.constant0._ZN7cutlass13device_kernelIN5flash11enable_sm90INS1_16FlashAttnFwdSm90INS1_25CollectiveMainloopFwdSm90ILi2EN4cute5tupleIJNS5_1CILi1EEES8_S8_EEENS6_IJNS7_ILi128EEENS7_ILi96EEENS7_ILi192EEEEEELi192ENS_10bfloat16_tEfNS_4arch4Sm90ELb0ELb1ELb1ELb1ELb1ELb1ELb0ELb1ELb1ELb1ELb1ELb0EEENS1_21CollectiveEpilogueFwdINS6_IJSA_SC_SB_EEES9_SE_SG_Li256ELb1ELb1ELb1ELb0EEENS1_36VarlenDynamicPersistentTileSchedulerILi128ELi96ELi256ELi128ELb1ELb1ELb1ELb1ELb0ELb1EEEEEEEEEvNT_6ParamsE:
	.zero		3328


//--------------------- .nv.constant0._ZN7cutlass13device_kernelIN5flash11enable_sm90INS1_16FlashAttnFwdSm90INS1_25CollectiveMainloopFwdSm90ILi2EN4cute5tupleIJNS5_1CILi1EEES8_S8_EEENS6_IJNS7_ILi128EEENS7_ILi96EEENS7_ILi192EEEEEELi192ENS_10bfloat16_tEfNS_4arch4Sm90ELb1ELb0ELb1ELb0ELb1ELb0ELb0ELb1ELb1ELb1ELb1ELb0EEENS1_21CollectiveEpilogueFwdINS6_IJSA_SC_SB_EEES9_SE_SG_Li256ELb0ELb1ELb1ELb0EEENS1_19SingleTileSchedulerILb0ELb1ELb1ELi128EEEEEEEEEvNT_6ParamsE --------------------------
	.section	.nv.constant0._ZN7cutlass13device_kernelIN5flash11enable_sm90INS1_16FlashAttnFwdSm90INS1_25CollectiveMainloopFwdSm90ILi2EN4cute5tupleIJNS5_1CILi1EEES8_S8_EEENS6_IJNS7_ILi128EEENS7_ILi96EEENS7_ILi192EEEEEELi192ENS_10bfloat16_tEfNS_4arch4Sm90ELb1ELb0ELb1ELb0ELb1ELb0ELb0ELb1ELb1ELb1ELb1ELb0EEENS1_21CollectiveEpilogueFwdINS6_IJSA_SC_SB_EEES9_SE_SG_Li256ELb0ELb1ELb1ELb0EEENS1_19SingleTileSchedulerILb0ELb1ELb1ELi128EEEEEEEEEvNT_6ParamsE,"a",@progbits
	.sectionflags	@""
	.align	4
.nv.constant0._ZN7cutlass13device_kernelIN5flash11enable_sm90INS1_16FlashAttnFwdSm90INS1_25CollectiveMainloopFwdSm90ILi2EN4cute5tupleIJNS5_1CILi1EEES8_S8_EEENS6_IJNS7_ILi128EEENS7_ILi96EEENS7_ILi192EEEEEELi192ENS_10bfloat16_tEfNS_4arch4Sm90ELb1ELb0ELb1ELb0ELb1ELb0ELb0ELb1ELb1ELb1ELb1ELb0EEENS1_21CollectiveEpilogueFwdINS6_IJSA_SC_SB_EEES9_SE_SG_Li256ELb0ELb1ELb1ELb0EEENS1_19SingleTileSchedulerILb0ELb1ELb1ELi128EEEEEEEEEvNT_6ParamsE:
	.zero		3200


//--------------------- .nv.constant0._ZN7cutlass13device_kernelIN5flash11enable_sm90INS1_16FlashAttnFwdSm90INS1_25CollectiveMainloopFwdSm90ILi2EN4cute5tupleIJNS5_1CILi1EEES8_S8_EEENS6_IJNS7_ILi128EEENS7_ILi96EEENS7_ILi192EEEEEELi192ENS_10bfloat16_tEfNS_4arch4Sm90ELb1ELb0ELb1ELb1ELb1ELb0ELb0ELb1ELb1ELb1ELb1ELb0EEENS1_21CollectiveEpilogueFwdINS6_IJSA_SC_SB_EEES9_SE_SG_Li256ELb1ELb1ELb1ELb0EEENS1_36VarlenDynamicPersistentTileSchedulerILi128ELi96ELi256ELi128ELb1ELb1ELb1ELb1ELb1ELb1EEEEEEEEEvNT_6ParamsE --------------------------
	.section	.nv.constant0._ZN7cutlass13device_kernelIN5flash11enable_sm90INS1_16FlashAttnFwdSm90INS1_25CollectiveMainloopFwdSm90ILi2EN4cute5tupleIJNS5_1CILi1EEES8_S8_EEENS6_IJNS7_ILi128EEENS7_ILi96EEENS7_ILi192EEEEEELi192ENS_10bfloat16_tEfNS_4arch4Sm90ELb1ELb0ELb1ELb1ELb1ELb0ELb0ELb1ELb1ELb1ELb1ELb0EEENS1_21CollectiveEpilogueFwdINS6_IJSA_SC_SB_EEES9_SE_SG_Li256ELb1ELb1ELb1ELb0EEENS1_36VarlenDynamicPersistentTileSchedulerILi128ELi96ELi256ELi128ELb1ELb1ELb1ELb1ELb1ELb1EEEEEEEEEvNT_6ParamsE,"a",@progbits
	.sectionflags	@""
	.align	4
.nv.constant0._ZN7cutlass13device_kernelIN5flash11enable_sm90INS1_16FlashAttnFwdSm90INS1_25CollectiveMainloopFwdSm90ILi2EN4cute5tupleIJNS5_1CILi1EEES8_S8_EEENS6_IJNS7_ILi128EEENS7_ILi96EEENS7_ILi192EEEEEELi192ENS_10bfloat16_tEfNS_4arch4Sm90ELb1ELb0ELb1ELb1ELb1ELb0ELb0ELb1ELb1ELb1ELb1ELb0EEENS1_21CollectiveEpilogueFwdINS6_IJSA_SC_SB_EEES9_SE_SG_Li256ELb1ELb1ELb1ELb0EEENS1_36VarlenDynamicPersistentTileSchedulerILi128ELi96ELi256ELi128ELb1ELb1ELb1ELb1ELb1ELb1EEEEEEEEEvNT_6ParamsE:
	.zero		3328


//--------------------- .nv.constant0._ZN7cutlass13device_kernelIN5flash11enable_sm90INS1_16FlashAttnFwdSm90INS1_25CollectiveMainloopFwdSm90ILi2EN4cute5tupleIJNS5_1CILi1EEES8_S8_EEENS6_IJNS7_ILi128EEENS7_ILi96EEENS7_ILi192EEEEEELi192ENS_10bfloat16_tEfNS_4arch4Sm90ELb1ELb0ELb1ELb1ELb1ELb1ELb0ELb1ELb1ELb1ELb1ELb0EEENS1_21CollectiveEpilogueFwdINS6_IJSA_SC_SB_EEES9_SE_SG_Li256ELb1ELb1ELb1ELb0EEENS1_36VarlenDynamicPersistentTileSchedulerILi128ELi96ELi256ELi128ELb1ELb1ELb1ELb1ELb1ELb1EEEEEEEEEvNT_6ParamsE --------------------------
	.section	.nv.constant0._ZN7cutlass13device_kernelIN5flash11enable_sm90INS1_16FlashAttnFwdSm90INS1_25CollectiveMainloopFwdSm90ILi2EN4cute5tupleIJNS5_1CILi1EEES8_S8_EEENS6_IJNS7_ILi128EEENS7_ILi96EEENS7_ILi192EEEEEELi192ENS_10bfloat16_tEfNS_4arch4Sm90ELb1ELb0ELb1ELb1ELb1ELb1ELb0ELb1ELb1ELb1ELb1ELb0EEENS1_21CollectiveEpilogueFwdINS6_IJSA_SC_SB_EEES9_SE_SG_Li256ELb1ELb1ELb1ELb0EEENS1_36VarlenDynamicPersistentTileSchedulerILi128ELi96ELi256ELi128ELb1ELb1ELb1ELb1ELb1ELb1EEEEEEEEEvNT_6ParamsE,"a",@progbits
	.sectionflags	@""
	.align	4
.nv.constant0._ZN7cutlass13device_kernelIN5flash11enable_sm90INS1_16FlashAttnFwdSm90INS1_25CollectiveMainloopFwdSm90ILi2EN4cute5tupleIJNS5_1CILi1EEES8_S8_EEENS6_IJNS7_ILi128EEENS7_ILi96EEENS7_ILi192EEEEEELi192ENS_10bfloat16_tEfNS_4arch4Sm90ELb1ELb0ELb1ELb1ELb1ELb1ELb0ELb1ELb1ELb1ELb1ELb0EEENS1_21CollectiveEpilogueFwdINS6_IJSA_SC_SB_EEES9_SE_SG_Li256ELb1ELb1ELb1ELb0EEENS1_36VarlenDynamicPersistentTileSchedulerILi128ELi96ELi256ELi128ELb1ELb1ELb1ELb1ELb1ELb1EEEEEEEEEvNT_6ParamsE:
	.zero		3328


//--------------------- SYMBOLS --------------------------

	.type		.nv.reservedSmem.offset0,@object
	.size		.nv.reservedSmem.offset0,0x4
	.type		__assertfail,@function
